	.target	sm_80

	.elftype	@"ET_EXEC"


//--------------------- .note.nv.tkinfo           --------------------------
	.section	.note.nv.tkinfo,"",@"SHT_NOTE"
	.sectionflags	@"SHF_NOTE_NV_TKINFO"
	.tkinfo
        /*0018*/ 	.word	0x00000002
        /*0030*/ 	.string	""
        /*0030*/ 	.string	"ptxas"
        /*0030*/ 	.string	"Cuda compilation tools, release 13.0, V13.0.88"
        /*0030*/ 	.string	"Build cuda_13.0.r13.0/compiler.36424714_0"
        /*0030*/ 	.string	"-arch sm_80 -m 64 "



//--------------------- .note.nv.cuinfo           --------------------------
	.section	.note.nv.cuinfo,"",@"SHT_NOTE"
	.sectionflags	@"SHF_NOTE_NV_CUINFO"
        /*0018*/ 	.short	0x0002
        /*001a*/ 	.short	0x0050
        /*001c*/ 	.short	0x0082
	.zero		2


//--------------------- .nv.info                  --------------------------
	.section	.nv.info,"",@"SHT_CUDA_INFO"
	.align	4


	//----- nvinfo : EIATTR_REGCOUNT
	.align		4
        /*0000*/ 	.byte	0x04, 0x2f
        /*0002*/ 	.short	(.L_12 - .L_11)
	.align		4
.L_11:
        /*0004*/ 	.word	index@(_ZN7cutlass13device_kernelIN5flash22FlashAttnBwdPreprocessIN4cute5tupleIJNS3_1CILi64EEENS5_ILi192EEEEEENS_10bfloat16_tEfNS_4arch4Sm80ELb1ELb1EEEEEvNT_6ParamsE)
        /*0008*/ 	.word	0x00000057


	//----- nvinfo : EIATTR_FRAME_SIZE
	.align		4
.L_12:
        /*000c*/ 	.byte	0x04, 0x11
        /*000e*/ 	.short	(.L_14 - .L_13)
	.align		4
.L_13:
        /*0010*/ 	.word	index@(_ZN7cutlass13device_kernelIN5flash22FlashAttnBwdPreprocessIN4cute5tupleIJNS3_1CILi64EEENS5_ILi192EEEEEENS_10bfloat16_tEfNS_4arch4Sm80ELb1ELb1EEEEEvNT_6ParamsE)
        /*0014*/ 	.word	0x00000000


	//----- nvinfo : EIATTR_REGCOUNT
	.align		4
.L_14:
        /*0018*/ 	.byte	0x04, 0x2f
        /*001a*/ 	.short	(.L_16 - .L_15)
	.align		4
.L_15:
        /*001c*/ 	.word	index@(_ZN7cutlass13device_kernelIN5flash19enable_sm80_to_sm89INS1_16FlashAttnBwdSm80INS1_25CollectiveMainloopBwdSm80ILi2ELi1EN4cute5tupleIJNS5_1CILi64EEENS7_ILi80EEENS7_ILi192EEEEEENS_10bfloat16_tEfNS_4arch4Sm80ELb1ELb0ELb1ELb1ELb1ELb0ELb1ELb0ELi2ELi4ELi2ELi2ELb0EEENS1_24CollectiveEpilogueBwdGQAISB_fSE_Li256ELb1ELb1EEENS1_25SingleTileBwdLPTSchedulerILb1ELi80ELb1EEEEEEEEEvNT_6ParamsE)
        /*0020*/ 	.word	0x000000ff


	//----- nvinfo : EIATTR_FRAME_SIZE
	.align		4
.L_16:
        /*0024*/ 	.byte	0x04, 0x11
        /*0026*/ 	.short	(.L_18 - .L_17)
	.align		4
.L_17:
        /*0028*/ 	.word	index@($__internal_11_$__cuda_sm70_warpsync)
        /*002c*/ 	.word	0x00000000


	//----- nvinfo : EIATTR_FRAME_SIZE
	.align		4
.L_18:
        /*0030*/ 	.byte	0x04, 0x11
        /*0032*/ 	.short	(.L_20 - .L_19)
	.align		4
.L_19:
        /*0034*/ 	.word	index@(_ZN7cutlass13device_kernelIN5flash19enable_sm80_to_sm89INS1_16FlashAttnBwdSm80INS1_25CollectiveMainloopBwdSm80ILi2ELi1EN4cute5tupleIJNS5_1CILi64EEENS7_ILi80EEENS7_ILi192EEEEEENS_10bfloat16_tEfNS_4arch4Sm80ELb1ELb0ELb1ELb1ELb1ELb0ELb1ELb0ELi2ELi4ELi2ELi2ELb0EEENS1_24CollectiveEpilogueBwdGQAISB_fSE_Li256ELb1ELb1EEENS1_25SingleTileBwdLPTSchedulerILb1ELi80ELb1EEEEEEEEEvNT_6ParamsE)
        /*0038*/ 	.word	0x00000010


	//----- nvinfo : EIATTR_REGCOUNT
	.align		4
.L_20:
        /*003c*/ 	.byte	0x04, 0x2f
        /*003e*/ 	.short	(.L_22 - .L_21)
	.align		4
.L_21:
        /*0040*/ 	.word	index@(_ZN7cutlass13device_kernelIN5flash32FlashAttnBwdPostprocessConvertdQIN4cute5tupleIJNS3_1CILi64EEENS5_ILi192EEEEEENS_10bfloat16_tEfNS_4arch4Sm80ELi256ENS3_8TiledMMAINS3_8MMA_AtomIJNS3_30SM80_16x8x16_F32BF16BF16F32_TNEEEENS3_6LayoutINS4_IJNS5_ILi2EEENS5_ILi4EEENS5_ILi1EEEEEENS4_IJSJ_SH_NS5_ILi0EEEEEEEENS4_IJNS5_ILi32EEES6_NS5_ILi16EEEEEEEELb0EEEEEvNT_6ParamsE)
        /*0044*/ 	.word	0x00000045


	//----- nvinfo : EIATTR_FRAME_SIZE
	.align		4
.L_22:
        /*0048*/ 	.byte	0x04, 0x11
        /*004a*/ 	.short	(.L_24 - .L_23)
	.align		4
.L_23:
        /*004c*/ 	.word	index@(_ZN7cutlass13device_kernelIN5flash32FlashAttnBwdPostprocessConvertdQIN4cute5tupleIJNS3_1CILi64EEENS5_ILi192EEEEEENS_10bfloat16_tEfNS_4arch4Sm80ELi256ENS3_8TiledMMAINS3_8MMA_AtomIJNS3_30SM80_16x8x16_F32BF16BF16F32_TNEEEENS3_6LayoutINS4_IJNS5_ILi2EEENS5_ILi4EEENS5_ILi1EEEEEENS4_IJSJ_SH_NS5_ILi0EEEEEEEENS4_IJNS5_ILi32EEES6_NS5_ILi16EEEEEEEELb0EEEEEvNT_6ParamsE)
        /*0050*/ 	.word	0x00000000


	//----- nvinfo : EIATTR_REGCOUNT
	.align		4
.L_24:
        /*0054*/ 	.byte	0x04, 0x2f
        /*0056*/ 	.short	(.L_26 - .L_25)
	.align		4
.L_25:
        /*0058*/ 	.word	index@(_ZN7cutlass13device_kernelIN5flash32FlashAttnBwdPostprocessConvertdQIN4cute5tupleIJNS3_1CILi80EEENS5_ILi192EEEEEENS_10bfloat16_tEfNS_4arch4Sm80ELi256ENS3_8TiledMMAINS3_8MMA_AtomIJNS3_30SM80_16x8x16_F32BF16BF16F32_TNEEEENS3_6LayoutINS4_IJNS5_ILi4EEENS5_ILi2EEENS5_ILi1EEEEEENS4_IJSJ_SH_NS5_ILi0EEEEEEEENS4_IJNS5_ILi64EEENS5_ILi16EEESP_EEEEELb1EEEEEvNT_6ParamsE)
        /*005c*/ 	.word	0x00000050


	//----- nvinfo : EIATTR_FRAME_SIZE
	.align		4
.L_26:
        /*0060*/ 	.byte	0x04, 0x11
        /*0062*/ 	.short	(.L_28 - .L_27)
	.align		4
.L_27:
        /*0064*/ 	.word	index@(_ZN7cutlass13device_kernelIN5flash32FlashAttnBwdPostprocessConvertdQIN4cute5tupleIJNS3_1CILi80EEENS5_ILi192EEEEEENS_10bfloat16_tEfNS_4arch4Sm80ELi256ENS3_8TiledMMAINS3_8MMA_AtomIJNS3_30SM80_16x8x16_F32BF16BF16F32_TNEEEENS3_6LayoutINS4_IJNS5_ILi4EEENS5_ILi2EEENS5_ILi1EEEEEENS4_IJSJ_SH_NS5_ILi0EEEEEEEENS4_IJNS5_ILi64EEENS5_ILi16EEESP_EEEEELb1EEEEEvNT_6ParamsE)
        /*0068*/ 	.word	0x00000000


	//----- nvinfo : EIATTR_REGCOUNT
	.align		4
.L_28:
        /*006c*/ 	.byte	0x04, 0x2f
        /*006e*/ 	.short	(.L_30 - .L_29)
	.align		4
.L_29:
        /*0070*/ 	.word	index@(_ZN7cutlass13device_kernelIN5flash19enable_sm80_to_sm89INS1_16FlashAttnBwdSm80INS1_25CollectiveMainloopBwdSm80ILi2ELi1EN4cute5tupleIJNS5_1CILi64EEENS7_ILi80EEENS7_ILi192EEEEEENS_10bfloat16_tEfNS_4arch4Sm80ELb1ELb0ELb1ELb1ELb0ELb0ELb1ELb0ELi2ELi4ELi2ELi2ELb0EEENS1_24CollectiveEpilogueBwdGQAISB_fSE_Li256ELb1ELb0EEENS1_25SingleTileBwdLPTSchedulerILb1ELi80ELb0EEEEEEEEEvNT_6ParamsE)
        /*0074*/ 	.word	0x000000ff


	//----- nvinfo : EIATTR_FRAME_SIZE
	.align		4
.L_30:
        /*0078*/ 	.byte	0x04, 0x11
        /*007a*/ 	.short	(.L_32 - .L_31)
	.align		4
.L_31:
        /*007c*/ 	.word	index@(_ZN7cutlass13device_kernelIN5flash19enable_sm80_to_sm89INS1_16FlashAttnBwdSm80INS1_25CollectiveMainloopBwdSm80ILi2ELi1EN4cute5tupleIJNS5_1CILi64EEENS7_ILi80EEENS7_ILi192EEEEEENS_10bfloat16_tEfNS_4arch4Sm80ELb1ELb0ELb1ELb1ELb0ELb0ELb1ELb0ELi2ELi4ELi2ELi2ELb0EEENS1_24CollectiveEpilogueBwdGQAISB_fSE_Li256ELb1ELb0EEENS1_25SingleTileBwdLPTSchedulerILb1ELi80ELb0EEEEEEEEEvNT_6ParamsE)
        /*0080*/ 	.word	0x00000000


	//----- nvinfo : EIATTR_REGCOUNT
	.align		4
.L_32:
        /*0084*/ 	.byte	0x04, 0x2f
        /*0086*/ 	.short	(.L_34 - .L_33)
	.align		4
.L_33:
        /*0088*/ 	.word	index@(_ZN7cutlass13device_kernelIN5flash19enable_sm80_to_sm89INS1_16FlashAttnBwdSm80INS1_25CollectiveMainloopBwdSm80ILi2ELi1EN4cute5tupleIJNS5_1CILi64EEENS7_ILi80EEENS7_ILi192EEEEEENS_10bfloat16_tEfNS_4arch4Sm80ELb1ELb0ELb1ELb1ELb1ELb0ELb1ELb0ELi2ELi4ELi2ELi2ELb0EEENS1_21CollectiveEpilogueBwdISB_SC_SE_Li256ELb1ELb1ELi4EEENS1_25SingleTileBwdLPTSchedulerILb1ELi80ELb1EEEEEEEEEvNT_6ParamsE)
        /*008c*/ 	.word	0x000000ff


	//----- nvinfo : EIATTR_FRAME_SIZE
	.align		4
.L_34:
        /*0090*/ 	.byte	0x04, 0x11
        /*0092*/ 	.short	(.L_36 - .L_35)
	.align		4
.L_35:
        /*0094*/ 	.word	index@(_ZN7cutlass13device_kernelIN5flash19enable_sm80_to_sm89INS1_16FlashAttnBwdSm80INS1_25CollectiveMainloopBwdSm80ILi2ELi1EN4cute5tupleIJNS5_1CILi64EEENS7_ILi80EEENS7_ILi192EEEEEENS_10bfloat16_tEfNS_4arch4Sm80ELb1ELb0ELb1ELb1ELb1ELb0ELb1ELb0ELi2ELi4ELi2ELi2ELb0EEENS1_21CollectiveEpilogueBwdISB_SC_SE_Li256ELb1ELb1ELi4EEENS1_25SingleTileBwdLPTSchedulerILb1ELi80ELb1EEEEEEEEEvNT_6ParamsE)
        /*0098*/ 	.word	0x00000010


	//----- nvinfo : EIATTR_REGCOUNT
	.align		4
.L_36:
        /*009c*/ 	.byte	0x04, 0x2f
        /*009e*/ 	.short	(.L_38 - .L_37)
	.align		4
.L_37:
        /*00a0*/ 	.word	index@(_ZN7cutlass13device_kernelIN5flash19enable_sm80_to_sm89INS1_16FlashAttnBwdSm80INS1_25CollectiveMainloopBwdSm80ILi2ELi1EN4cute5tupleIJNS5_1CILi64EEENS7_ILi80EEENS7_ILi192EEEEEENS_10bfloat16_tEfNS_4arch4Sm80ELb1ELb0ELb1ELb1ELb0ELb0ELb1ELb0ELi2ELi4ELi2ELi2ELb0EEENS1_21CollectiveEpilogueBwdISB_SC_SE_Li256ELb1ELb1ELi4EEENS1_25SingleTileBwdLPTSchedulerILb1ELi80ELb0EEEEEEEEEvNT_6ParamsE)
        /*00a4*/ 	.word	0x000000ff


	//----- nvinfo : EIATTR_FRAME_SIZE
	.align		4
.L_38:
        /*00a8*/ 	.byte	0x04, 0x11
        /*00aa*/ 	.short	(.L_40 - .L_39)
	.align		4
.L_39:
        /*00ac*/ 	.word	index@(_ZN7cutlass13device_kernelIN5flash19enable_sm80_to_sm89INS1_16FlashAttnBwdSm80INS1_25CollectiveMainloopBwdSm80ILi2ELi1EN4cute5tupleIJNS5_1CILi64EEENS7_ILi80EEENS7_ILi192EEEEEENS_10bfloat16_tEfNS_4arch4Sm80ELb1ELb0ELb1ELb1ELb0ELb0ELb1ELb0ELi2ELi4ELi2ELi2ELb0EEENS1_21CollectiveEpilogueBwdISB_SC_SE_Li256ELb1ELb1ELi4EEENS1_25SingleTileBwdLPTSchedulerILb1ELi80ELb0EEEEEEEEEvNT_6ParamsE)
        /*00b0*/ 	.word	0x00000000


	//----- nvinfo : EIATTR_REGCOUNT
	.align		4
.L_40:
        /*00b4*/ 	.byte	0x04, 0x2f
        /*00b6*/ 	.short	(.L_42 - .L_41)
	.align		4
.L_41:
        /*00b8*/ 	.word	index@(_ZN7cutlass13device_kernelIN5flash22FlashAttnBwdPreprocessIN4cute5tupleIJNS3_1CILi64EEENS5_ILi192EEEEEENS_10bfloat16_tEfNS_4arch4Sm80ELb1ELb0EEEEEvNT_6ParamsE)
        /*00bc*/ 	.word	0x00000054


	//----- nvinfo : EIATTR_FRAME_SIZE
	.align		4
.L_42:
        /*00c0*/ 	.byte	0x04, 0x11
        /*00c2*/ 	.short	(.L_44 - .L_43)
	.align		4
.L_43:
        /*00c4*/ 	.word	index@(_ZN7cutlass13device_kernelIN5flash22FlashAttnBwdPreprocessIN4cute5tupleIJNS3_1CILi64EEENS5_ILi192EEEEEENS_10bfloat16_tEfNS_4arch4Sm80ELb1ELb0EEEEEvNT_6ParamsE)
        /*00c8*/ 	.word	0x00000000


	//----- nvinfo : EIATTR_REGCOUNT
	.align		4
.L_44:
        /*00cc*/ 	.byte	0x04, 0x2f
        /*00ce*/ 	.short	(.L_46 - .L_45)
	.align		4
.L_45:
        /*00d0*/ 	.word	index@(_ZN7cutlass13device_kernelIN5flash19enable_sm80_to_sm89INS1_16FlashAttnBwdSm80INS1_25CollectiveMainloopBwdSm80ILi2ELi1EN4cute5tupleIJNS5_1CILi64EEENS7_ILi80EEENS7_ILi192EEEEEENS_10bfloat16_tEfNS_4arch4Sm80ELb1ELb0ELb1ELb0ELb1ELb0ELb1ELb0ELi2ELi4ELi2ELi2ELb0EEENS1_24CollectiveEpilogueBwdGQAISB_fSE_Li256ELb0ELb1EEENS1_25SingleTileBwdLPTSchedulerILb0ELi80ELb1EEEEEEEEEvNT_6ParamsE)
        /*00d4*/ 	.word	0x000000ff


	//----- nvinfo : EIATTR_FRAME_SIZE
	.align		4
.L_46:
        /*00d8*/ 	.byte	0x04, 0x11
        /*00da*/ 	.short	(.L_48 - .L_47)
	.align		4
.L_47:
        /*00dc*/ 	.word	index@($__internal_10_$__cuda_sm70_warpsync)
        /*00e0*/ 	.word	0x00000000


	//----- nvinfo : EIATTR_FRAME_SIZE
	.align		4
.L_48:
        /*00e4*/ 	.byte	0x04, 0x11
        /*00e6*/ 	.short	(.L_50 - .L_49)
	.align		4
.L_49:
        /*00e8*/ 	.word	index@(_ZN7cutlass13device_kernelIN5flash19enable_sm80_to_sm89INS1_16FlashAttnBwdSm80INS1_25CollectiveMainloopBwdSm80ILi2ELi1EN4cute5tupleIJNS5_1CILi64EEENS7_ILi80EEENS7_ILi192EEEEEENS_10bfloat16_tEfNS_4arch4Sm80ELb1ELb0ELb1ELb0ELb1ELb0ELb1ELb0ELi2ELi4ELi2ELi2ELb0EEENS1_24CollectiveEpilogueBwdGQAISB_fSE_Li256ELb0ELb1EEENS1_25SingleTileBwdLPTSchedulerILb0ELi80ELb1EEEEEEEEEvNT_6ParamsE)
        /*00ec*/ 	.word	0x00000000


	//----- nvinfo : EIATTR_REGCOUNT
	.align		4
.L_50:
        /*00f0*/ 	.byte	0x04, 0x2f
        /*00f2*/ 	.short	(.L_52 - .L_51)
	.align		4
.L_51:
        /*00f4*/ 	.word	index@(_ZN7cutlass13device_kernelIN5flash19enable_sm80_to_sm89INS1_16FlashAttnBwdSm80INS1_25CollectiveMainloopBwdSm80ILi2ELi1EN4cute5tupleIJNS5_1CILi64EEENS7_ILi80EEENS7_ILi192EEEEEENS_10bfloat16_tEfNS_4arch4Sm80ELb1ELb0ELb1ELb0ELb0ELb0ELb1ELb0ELi2ELi4ELi2ELi2ELb0EEENS1_24CollectiveEpilogueBwdGQAISB_fSE_Li256ELb0ELb0EEENS1_25SingleTileBwdLPTSchedulerILb0ELi80ELb0EEEEEEEEEvNT_6ParamsE)
        /*00f8*/ 	.word	0x000000ff


	//----- nvinfo : EIATTR_FRAME_SIZE
	.align		4
.L_52:
        /*00fc*/ 	.byte	0x04, 0x11
        /*00fe*/ 	.short	(.L_54 - .L_53)
	.align		4
.L_53:
        /*0100*/ 	.word	index@(_ZN7cutlass13device_kernelIN5flash19enable_sm80_to_sm89INS1_16FlashAttnBwdSm80INS1_25CollectiveMainloopBwdSm80ILi2ELi1EN4cute5tupleIJNS5_1CILi64EEENS7_ILi80EEENS7_ILi192EEEEEENS_10bfloat16_tEfNS_4arch4Sm80ELb1ELb0ELb1ELb0ELb0ELb0ELb1ELb0ELi2ELi4ELi2ELi2ELb0EEENS1_24CollectiveEpilogueBwdGQAISB_fSE_Li256ELb0ELb0EEENS1_25SingleTileBwdLPTSchedulerILb0ELi80ELb0EEEEEEEEEvNT_6ParamsE)
        /*0104*/ 	.word	0x00000000


	//----- nvinfo : EIATTR_REGCOUNT
	.align		4
.L_54:
        /*0108*/ 	.byte	0x04, 0x2f
        /*010a*/ 	.short	(.L_56 - .L_55)
	.align		4
.L_55:
        /*010c*/ 	.word	index@(_ZN7cutlass13device_kernelIN5flash19enable_sm80_to_sm89INS1_16FlashAttnBwdSm80INS1_25CollectiveMainloopBwdSm80ILi2ELi1EN4cute5tupleIJNS5_1CILi64EEENS7_ILi80EEENS7_ILi192EEEEEENS_10bfloat16_tEfNS_4arch4Sm80ELb1ELb0ELb1ELb0ELb1ELb0ELb1ELb0ELi2ELi4ELi2ELi2ELb0EEENS1_21CollectiveEpilogueBwdISB_SC_SE_Li256ELb0ELb1ELi4EEENS1_25SingleTileBwdLPTSchedulerILb0ELi80ELb1EEEEEEEEEvNT_6ParamsE)
        /*0110*/ 	.word	0x000000ff


	//----- nvinfo : EIATTR_FRAME_SIZE
	.align		4
.L_56:
        /*0114*/ 	.byte	0x04, 0x11
        /*0116*/ 	.short	(.L_58 - .L_57)
	.align		4
.L_57:
        /*0118*/ 	.word	index@(_ZN7cutlass13device_kernelIN5flash19enable_sm80_to_sm89INS1_16FlashAttnBwdSm80INS1_25CollectiveMainloopBwdSm80ILi2ELi1EN4cute5tupleIJNS5_1CILi64EEENS7_ILi80EEENS7_ILi192EEEEEENS_10bfloat16_tEfNS_4arch4Sm80ELb1ELb0ELb1ELb0ELb1ELb0ELb1ELb0ELi2ELi4ELi2ELi2ELb0EEENS1_21CollectiveEpilogueBwdISB_SC_SE_Li256ELb0ELb1ELi4EEENS1_25SingleTileBwdLPTSchedulerILb0ELi80ELb1EEEEEEEEEvNT_6ParamsE)
        /*011c*/ 	.word	0x00000018


	//----- nvinfo : EIATTR_REGCOUNT
	.align		4
.L_58:
        /*0120*/ 	.byte	0x04, 0x2f
        /*0122*/ 	.short	(.L_60 - .L_59)
	.align		4
.L_59:
        /*0124*/ 	.word	index@(_ZN7cutlass13device_kernelIN5flash19enable_sm80_to_sm89INS1_16FlashAttnBwdSm80INS1_25CollectiveMainloopBwdSm80ILi2ELi1EN4cute5tupleIJNS5_1CILi64EEENS7_ILi80EEENS7_ILi192EEEEEENS_10bfloat16_tEfNS_4arch4Sm80ELb1ELb0ELb1ELb0ELb0ELb0ELb1ELb0ELi2ELi4ELi2ELi2ELb0EEENS1_21CollectiveEpilogueBwdISB_SC_SE_Li256ELb0ELb1ELi4EEENS1_25SingleTileBwdLPTSchedulerILb0ELi80ELb0EEEEEEEEEvNT_6ParamsE)
        /*0128*/ 	.word	0x000000ff


	//----- nvinfo : EIATTR_FRAME_SIZE
	.align		4
.L_60:
        /*012c*/ 	.byte	0x04, 0x11
        /*012e*/ 	.short	(.L_62 - .L_61)
	.align		4
.L_61:
        /*0130*/ 	.word	index@(_ZN7cutlass13device_kernelIN5flash19enable_sm80_to_sm89INS1_16FlashAttnBwdSm80INS1_25CollectiveMainloopBwdSm80ILi2ELi1EN4cute5tupleIJNS5_1CILi64EEENS7_ILi80EEENS7_ILi192EEEEEENS_10bfloat16_tEfNS_4arch4Sm80ELb1ELb0ELb1ELb0ELb0ELb0ELb1ELb0ELi2ELi4ELi2ELi2ELb0EEENS1_21CollectiveEpilogueBwdISB_SC_SE_Li256ELb0ELb1ELi4EEENS1_25SingleTileBwdLPTSchedulerILb0ELi80ELb0EEEEEEEEEvNT_6ParamsE)
        /*0134*/ 	.word	0x00000000


	//----- nvinfo : EIATTR_REGCOUNT
	.align		4
.L_62:
        /*0138*/ 	.byte	0x04, 0x2f
        /*013a*/ 	.short	(.L_64 - .L_63)
	.align		4
.L_63:
        /*013c*/ 	.word	index@(_ZN7cutlass13device_kernelIN5flash19enable_sm80_to_sm89INS1_16FlashAttnBwdSm80INS1_25CollectiveMainloopBwdSm80ILi2ELi1EN4cute5tupleIJNS5_1CILi64EEENS7_ILi80EEENS7_ILi192EEEEEENS_10bfloat16_tEfNS_4arch4Sm80ELb0ELb1ELb1ELb1ELb1ELb0ELb1ELb0ELi2ELi4ELi2ELi2ELb0EEENS1_24CollectiveEpilogueBwdGQAISB_fSE_Li256ELb1ELb1EEENS1_19SingleTileSchedulerILb1ELb0ELb0ELi80EEEEEEEEEvNT_6ParamsE)
        /*0140*/ 	.word	0x000000ff


	//----- nvinfo : EIATTR_FRAME_SIZE
	.align		4
.L_64:
        /*0144*/ 	.byte	0x04, 0x11
        /*0146*/ 	.short	(.L_66 - .L_65)
	.align		4
.L_65:
        /*0148*/ 	.word	index@($__internal_9_$__cuda_sm70_warpsync)
        /*014c*/ 	.word	0x00000000


	//----- nvinfo : EIATTR_FRAME_SIZE
	.align		4
.L_66:
        /*0150*/ 	.byte	0x04, 0x11
        /*0152*/ 	.short	(.L_68 - .L_67)
	.align		4
.L_67:
        /*0154*/ 	.word	index@(_ZN7cutlass13device_kernelIN5flash19enable_sm80_to_sm89INS1_16FlashAttnBwdSm80INS1_25CollectiveMainloopBwdSm80ILi2ELi1EN4cute5tupleIJNS5_1CILi64EEENS7_ILi80EEENS7_ILi192EEEEEENS_10bfloat16_tEfNS_4arch4Sm80ELb0ELb1ELb1ELb1ELb1ELb0ELb1ELb0ELi2ELi4ELi2ELi2ELb0EEENS1_24CollectiveEpilogueBwdGQAISB_fSE_Li256ELb1ELb1EEENS1_19SingleTileSchedulerILb1ELb0ELb0ELi80EEEEEEEEEvNT_6ParamsE)
        /*0158*/ 	.word	0x00000000


	//----- nvinfo : EIATTR_REGCOUNT
	.align		4
.L_68:
        /*015c*/ 	.byte	0x04, 0x2f
        /*015e*/ 	.short	(.L_70 - .L_69)
	.align		4
.L_69:
        /*0160*/ 	.word	index@(_ZN7cutlass13device_kernelIN5flash19enable_sm80_to_sm89INS1_16FlashAttnBwdSm80INS1_25CollectiveMainloopBwdSm80ILi2ELi1EN4cute5tupleIJNS5_1CILi64EEENS7_ILi80EEENS7_ILi192EEEEEENS_10bfloat16_tEfNS_4arch4Sm80ELb0ELb1ELb1ELb1ELb0ELb0ELb1ELb0ELi2ELi4ELi2ELi2ELb0EEENS1_24CollectiveEpilogueBwdGQAISB_fSE_Li256ELb1ELb0EEENS1_19SingleTileSchedulerILb1ELb0ELb0ELi80EEEEEEEEEvNT_6ParamsE)
        /*0164*/ 	.word	0x000000ff


	//----- nvinfo : EIATTR_FRAME_SIZE
	.align		4
.L_70:
        /*0168*/ 	.byte	0x04, 0x11
        /*016a*/ 	.short	(.L_72 - .L_71)
	.align		4
.L_71:
        /*016c*/ 	.word	index@(_ZN7cutlass13device_kernelIN5flash19enable_sm80_to_sm89INS1_16FlashAttnBwdSm80INS1_25CollectiveMainloopBwdSm80ILi2ELi1EN4cute5tupleIJNS5_1CILi64EEENS7_ILi80EEENS7_ILi192EEEEEENS_10bfloat16_tEfNS_4arch4Sm80ELb0ELb1ELb1ELb1ELb0ELb0ELb1ELb0ELi2ELi4ELi2ELi2ELb0EEENS1_24CollectiveEpilogueBwdGQAISB_fSE_Li256ELb1ELb0EEENS1_19SingleTileSchedulerILb1ELb0ELb0ELi80EEEEEEEEEvNT_6ParamsE)
        /*0170*/ 	.word	0x00000000


	//----- nvinfo : EIATTR_REGCOUNT
	.align		4
.L_72:
        /*0174*/ 	.byte	0x04, 0x2f
        /*0176*/ 	.short	(.L_74 - .L_73)
	.align		4
.L_73:
        /*0178*/ 	.word	index@(_ZN7cutlass13device_kernelIN5flash19enable_sm80_to_sm89INS1_16FlashAttnBwdSm80INS1_25CollectiveMainloopBwdSm80ILi2ELi1EN4cute5tupleIJNS5_1CILi64EEENS7_ILi80EEENS7_ILi192EEEEEENS_10bfloat16_tEfNS_4arch4Sm80ELb0ELb1ELb1ELb1ELb1ELb0ELb1ELb0ELi2ELi4ELi2ELi2ELb0EEENS1_21CollectiveEpilogueBwdISB_SC_SE_Li256ELb1ELb1ELi4EEENS1_19SingleTileSchedulerILb1ELb0ELb0ELi80EEEEEEEEEvNT_6ParamsE)
        /*017c*/ 	.word	0x000000ff


	//----- nvinfo : EIATTR_FRAME_SIZE
	.align		4
.L_74:
        /*0180*/ 	.byte	0x04, 0x11
        /*0182*/ 	.short	(.L_76 - .L_75)
	.align		4
.L_75:
        /*0184*/ 	.word	index@(_ZN7cutlass13device_kernelIN5flash19enable_sm80_to_sm89INS1_16FlashAttnBwdSm80INS1_25CollectiveMainloopBwdSm80ILi2ELi1EN4cute5tupleIJNS5_1CILi64EEENS7_ILi80EEENS7_ILi192EEEEEENS_10bfloat16_tEfNS_4arch4Sm80ELb0ELb1ELb1ELb1ELb1ELb0ELb1ELb0ELi2ELi4ELi2ELi2ELb0EEENS1_21CollectiveEpilogueBwdISB_SC_SE_Li256ELb1ELb1ELi4EEENS1_19SingleTileSchedulerILb1ELb0ELb0ELi80EEEEEEEEEvNT_6ParamsE)
        /*0188*/ 	.word	0x00000000


	//----- nvinfo : EIATTR_REGCOUNT
	.align		4
.L_76:
        /*018c*/ 	.byte	0x04, 0x2f
        /*018e*/ 	.short	(.L_78 - .L_77)
	.align		4
.L_77:
        /*0190*/ 	.word	index@(_ZN7cutlass13device_kernelIN5flash19enable_sm80_to_sm89INS1_16FlashAttnBwdSm80INS1_25CollectiveMainloopBwdSm80ILi2ELi1EN4cute5tupleIJNS5_1CILi64EEENS7_ILi80EEENS7_ILi192EEEEEENS_10bfloat16_tEfNS_4arch4Sm80ELb0ELb1ELb1ELb1ELb0ELb0ELb1ELb0ELi2ELi4ELi2ELi2ELb0EEENS1_21CollectiveEpilogueBwdISB_SC_SE_Li256ELb1ELb1ELi4EEENS1_19SingleTileSchedulerILb1ELb0ELb0ELi80EEEEEEEEEvNT_6ParamsE)
        /*0194*/ 	.word	0x000000ff


	//----- nvinfo : EIATTR_FRAME_SIZE
	.align		4
.L_78:
        /*0198*/ 	.byte	0x04, 0x11
        /*019a*/ 	.short	(.L_80 - .L_79)
	.align		4
.L_79:
        /*019c*/ 	.word	index@(_ZN7cutlass13device_kernelIN5flash19enable_sm80_to_sm89INS1_16FlashAttnBwdSm80INS1_25CollectiveMainloopBwdSm80ILi2ELi1EN4cute5tupleIJNS5_1CILi64EEENS7_ILi80EEENS7_ILi192EEEEEENS_10bfloat16_tEfNS_4arch4Sm80ELb0ELb1ELb1ELb1ELb0ELb0ELb1ELb0ELi2ELi4ELi2ELi2ELb0EEENS1_21CollectiveEpilogueBwdISB_SC_SE_Li256ELb1ELb1ELi4EEENS1_19SingleTileSchedulerILb1ELb0ELb0ELi80EEEEEEEEEvNT_6ParamsE)
        /*01a0*/ 	.word	0x00000000


	//----- nvinfo : EIATTR_REGCOUNT
	.align		4
.L_80:
        /*01a4*/ 	.byte	0x04, 0x2f
        /*01a6*/ 	.short	(.L_82 - .L_81)
	.align		4
.L_81:
        /*01a8*/ 	.word	index@(_ZN7cutlass13device_kernelIN5flash19enable_sm80_to_sm89INS1_16FlashAttnBwdSm80INS1_25CollectiveMainloopBwdSm80ILi2ELi1EN4cute5tupleIJNS5_1CILi64EEENS7_ILi80EEENS7_ILi192EEEEEENS_10bfloat16_tEfNS_4arch4Sm80ELb0ELb1ELb1ELb0ELb1ELb0ELb1ELb0ELi2ELi4ELi2ELi2ELb0EEENS1_24CollectiveEpilogueBwdGQAISB_fSE_Li256ELb0ELb1EEENS1_19SingleTileSchedulerILb0ELb0ELb0ELi80EEEEEEEEEvNT_6ParamsE)
        /*01ac*/ 	.word	0x000000ff


	//----- nvinfo : EIATTR_FRAME_SIZE
	.align		4
.L_82:
        /*01b0*/ 	.byte	0x04, 0x11
        /*01b2*/ 	.short	(.L_84 - .L_83)
	.align		4
.L_83:
        /*01b4*/ 	.word	index@($__internal_8_$__cuda_sm70_warpsync)
        /*01b8*/ 	.word	0x00000000


	//----- nvinfo : EIATTR_FRAME_SIZE
	.align		4
.L_84:
        /*01bc*/ 	.byte	0x04, 0x11
        /*01be*/ 	.short	(.L_86 - .L_85)
	.align		4
.L_85:
        /*01c0*/ 	.word	index@(_ZN7cutlass13device_kernelIN5flash19enable_sm80_to_sm89INS1_16FlashAttnBwdSm80INS1_25CollectiveMainloopBwdSm80ILi2ELi1EN4cute5tupleIJNS5_1CILi64EEENS7_ILi80EEENS7_ILi192EEEEEENS_10bfloat16_tEfNS_4arch4Sm80ELb0ELb1ELb1ELb0ELb1ELb0ELb1ELb0ELi2ELi4ELi2ELi2ELb0EEENS1_24CollectiveEpilogueBwdGQAISB_fSE_Li256ELb0ELb1EEENS1_19SingleTileSchedulerILb0ELb0ELb0ELi80EEEEEEEEEvNT_6ParamsE)
        /*01c4*/ 	.word	0x00000000


	//----- nvinfo : EIATTR_REGCOUNT
	.align		4
.L_86:
        /*01c8*/ 	.byte	0x04, 0x2f
        /*01ca*/ 	.short	(.L_88 - .L_87)
	.align		4
.L_87:
        /*01cc*/ 	.word	index@(_ZN7cutlass13device_kernelIN5flash19enable_sm80_to_sm89INS1_16FlashAttnBwdSm80INS1_25CollectiveMainloopBwdSm80ILi2ELi1EN4cute5tupleIJNS5_1CILi64EEENS7_ILi80EEENS7_ILi192EEEEEENS_10bfloat16_tEfNS_4arch4Sm80ELb0ELb1ELb1ELb0ELb0ELb0ELb1ELb0ELi2ELi4ELi2ELi2ELb0EEENS1_24CollectiveEpilogueBwdGQAISB_fSE_Li256ELb0ELb0EEENS1_19SingleTileSchedulerILb0ELb0ELb0ELi80EEEEEEEEEvNT_6ParamsE)
        /*01d0*/ 	.word	0x000000ff


	//----- nvinfo : EIATTR_FRAME_SIZE
	.align		4
.L_88:
        /*01d4*/ 	.byte	0x04, 0x11
        /*01d6*/ 	.short	(.L_90 - .L_89)
	.align		4
.L_89:
        /*01d8*/ 	.word	index@(_ZN7cutlass13device_kernelIN5flash19enable_sm80_to_sm89INS1_16FlashAttnBwdSm80INS1_25CollectiveMainloopBwdSm80ILi2ELi1EN4cute5tupleIJNS5_1CILi64EEENS7_ILi80EEENS7_ILi192EEEEEENS_10bfloat16_tEfNS_4arch4Sm80ELb0ELb1ELb1ELb0ELb0ELb0ELb1ELb0ELi2ELi4ELi2ELi2ELb0EEENS1_24CollectiveEpilogueBwdGQAISB_fSE_Li256ELb0ELb0EEENS1_19SingleTileSchedulerILb0ELb0ELb0ELi80EEEEEEEEEvNT_6ParamsE)
        /*01dc*/ 	.word	0x00000000


	//----- nvinfo : EIATTR_REGCOUNT
	.align		4
.L_90:
        /*01e0*/ 	.byte	0x04, 0x2f
        /*01e2*/ 	.short	(.L_92 - .L_91)
	.align		4
.L_91:
        /*01e4*/ 	.word	index@(_ZN7cutlass13device_kernelIN5flash19enable_sm80_to_sm89INS1_16FlashAttnBwdSm80INS1_25CollectiveMainloopBwdSm80ILi2ELi1EN4cute5tupleIJNS5_1CILi64EEENS7_ILi80EEENS7_ILi192EEEEEENS_10bfloat16_tEfNS_4arch4Sm80ELb0ELb1ELb1ELb0ELb1ELb0ELb1ELb0ELi2ELi4ELi2ELi2ELb0EEENS1_21CollectiveEpilogueBwdISB_SC_SE_Li256ELb0ELb1ELi4EEENS1_19SingleTileSchedulerILb0ELb0ELb0ELi80EEEEEEEEEvNT_6ParamsE)
        /*01e8*/ 	.word	0x000000ff


	//----- nvinfo : EIATTR_FRAME_SIZE
	.align		4
.L_92:
        /*01ec*/ 	.byte	0x04, 0x11
        /*01ee*/ 	.short	(.L_94 - .L_93)
	.align		4
.L_93:
        /*01f0*/ 	.word	index@(_ZN7cutlass13device_kernelIN5flash19enable_sm80_to_sm89INS1_16FlashAttnBwdSm80INS1_25CollectiveMainloopBwdSm80ILi2ELi1EN4cute5tupleIJNS5_1CILi64EEENS7_ILi80EEENS7_ILi192EEEEEENS_10bfloat16_tEfNS_4arch4Sm80ELb0ELb1ELb1ELb0ELb1ELb0ELb1ELb0ELi2ELi4ELi2ELi2ELb0EEENS1_21CollectiveEpilogueBwdISB_SC_SE_Li256ELb0ELb1ELi4EEENS1_19SingleTileSchedulerILb0ELb0ELb0ELi80EEEEEEEEEvNT_6ParamsE)
        /*01f4*/ 	.word	0x00000000


	//----- nvinfo : EIATTR_REGCOUNT
	.align		4
.L_94:
        /*01f8*/ 	.byte	0x04, 0x2f
        /*01fa*/ 	.short	(.L_96 - .L_95)
	.align		4
.L_95:
        /*01fc*/ 	.word	index@(_ZN7cutlass13device_kernelIN5flash19enable_sm80_to_sm89INS1_16FlashAttnBwdSm80INS1_25CollectiveMainloopBwdSm80ILi2ELi1EN4cute5tupleIJNS5_1CILi64EEENS7_ILi80EEENS7_ILi192EEEEEENS_10bfloat16_tEfNS_4arch4Sm80ELb0ELb1ELb1ELb0ELb0ELb0ELb1ELb0ELi2ELi4ELi2ELi2ELb0EEENS1_21CollectiveEpilogueBwdISB_SC_SE_Li256ELb0ELb1ELi4EEENS1_19SingleTileSchedulerILb0ELb0ELb0ELi80EEEEEEEEEvNT_6ParamsE)
        /*0200*/ 	.word	0x000000ff


	//----- nvinfo : EIATTR_FRAME_SIZE
	.align		4
.L_96:
        /*0204*/ 	.byte	0x04, 0x11
        /*0206*/ 	.short	(.L_98 - .L_97)
	.align		4
.L_97:
        /*0208*/ 	.word	index@(_ZN7cutlass13device_kernelIN5flash19enable_sm80_to_sm89INS1_16FlashAttnBwdSm80INS1_25CollectiveMainloopBwdSm80ILi2ELi1EN4cute5tupleIJNS5_1CILi64EEENS7_ILi80EEENS7_ILi192EEEEEENS_10bfloat16_tEfNS_4arch4Sm80ELb0ELb1ELb1ELb0ELb0ELb0ELb1ELb0ELi2ELi4ELi2ELi2ELb0EEENS1_21CollectiveEpilogueBwdISB_SC_SE_Li256ELb0ELb1ELi4EEENS1_19SingleTileSchedulerILb0ELb0ELb0ELi80EEEEEEEEEvNT_6ParamsE)
        /*020c*/ 	.word	0x00000000


	//----- nvinfo : EIATTR_REGCOUNT
	.align		4
.L_98:
        /*0210*/ 	.byte	0x04, 0x2f
        /*0212*/ 	.short	(.L_100 - .L_99)
	.align		4
.L_99:
        /*0214*/ 	.word	index@(_ZN7cutlass13device_kernelIN5flash19enable_sm80_to_sm89INS1_16FlashAttnBwdSm80INS1_25CollectiveMainloopBwdSm80ILi2ELi1EN4cute5tupleIJNS5_1CILi64EEENS7_ILi80EEENS7_ILi192EEEEEENS_10bfloat16_tEfNS_4arch4Sm80ELb0ELb0ELb1ELb1ELb1ELb0ELb1ELb0ELi2ELi4ELi2ELi2ELb0EEENS1_24CollectiveEpilogueBwdGQAISB_fSE_Li256ELb1ELb1EEENS1_19SingleTileSchedulerILb1ELb0ELb0ELi80EEEEEEEEEvNT_6ParamsE)
        /*0218*/ 	.word	0x000000fe


	//----- nvinfo : EIATTR_FRAME_SIZE
	.align		4
.L_100:
        /*021c*/ 	.byte	0x04, 0x11
        /*021e*/ 	.short	(.L_102 - .L_101)
	.align		4
.L_101:
        /*0220*/ 	.word	index@($__internal_7_$__cuda_sm70_warpsync)
        /*0224*/ 	.word	0x00000000


	//----- nvinfo : EIATTR_FRAME_SIZE
	.align		4
.L_102:
        /*0228*/ 	.byte	0x04, 0x11
        /*022a*/ 	.short	(.L_104 - .L_103)
	.align		4
.L_103:
        /*022c*/ 	.word	index@(_ZN7cutlass13device_kernelIN5flash19enable_sm80_to_sm89INS1_16FlashAttnBwdSm80INS1_25CollectiveMainloopBwdSm80ILi2ELi1EN4cute5tupleIJNS5_1CILi64EEENS7_ILi80EEENS7_ILi192EEEEEENS_10bfloat16_tEfNS_4arch4Sm80ELb0ELb0ELb1ELb1ELb1ELb0ELb1ELb0ELi2ELi4ELi2ELi2ELb0EEENS1_24CollectiveEpilogueBwdGQAISB_fSE_Li256ELb1ELb1EEENS1_19SingleTileSchedulerILb1ELb0ELb0ELi80EEEEEEEEEvNT_6ParamsE)
        /*0230*/ 	.word	0x00000000


	//----- nvinfo : EIATTR_REGCOUNT
	.align		4
.L_104:
        /*0234*/ 	.byte	0x04, 0x2f
        /*0236*/ 	.short	(.L_106 - .L_105)
	.align		4
.L_105:
        /*0238*/ 	.word	index@(_ZN7cutlass13device_kernelIN5flash19enable_sm80_to_sm89INS1_16FlashAttnBwdSm80INS1_25CollectiveMainloopBwdSm80ILi2ELi1EN4cute5tupleIJNS5_1CILi64EEENS7_ILi80EEENS7_ILi192EEEEEENS_10bfloat16_tEfNS_4arch4Sm80ELb0ELb0ELb1ELb1ELb0ELb0ELb1ELb0ELi2ELi4ELi2ELi2ELb0EEENS1_24CollectiveEpilogueBwdGQAISB_fSE_Li256ELb1ELb0EEENS1_19SingleTileSchedulerILb1ELb0ELb0ELi80EEEEEEEEEvNT_6ParamsE)
        /*023c*/ 	.word	0x000000ff


	//----- nvinfo : EIATTR_FRAME_SIZE
	.align		4
.L_106:
        /*0240*/ 	.byte	0x04, 0x11
        /*0242*/ 	.short	(.L_108 - .L_107)
	.align		4
.L_107:
        /*0244*/ 	.word	index@(_ZN7cutlass13device_kernelIN5flash19enable_sm80_to_sm89INS1_16FlashAttnBwdSm80INS1_25CollectiveMainloopBwdSm80ILi2ELi1EN4cute5tupleIJNS5_1CILi64EEENS7_ILi80EEENS7_ILi192EEEEEENS_10bfloat16_tEfNS_4arch4Sm80ELb0ELb0ELb1ELb1ELb0ELb0ELb1ELb0ELi2ELi4ELi2ELi2ELb0EEENS1_24CollectiveEpilogueBwdGQAISB_fSE_Li256ELb1ELb0EEENS1_19SingleTileSchedulerILb1ELb0ELb0ELi80EEEEEEEEEvNT_6ParamsE)
        /*0248*/ 	.word	0x00000000


	//----- nvinfo : EIATTR_REGCOUNT
	.align		4
.L_108:
        /*024c*/ 	.byte	0x04, 0x2f
        /*024e*/ 	.short	(.L_110 - .L_109)
	.align		4
.L_109:
        /*0250*/ 	.word	index@(_ZN7cutlass13device_kernelIN5flash19enable_sm80_to_sm89INS1_16FlashAttnBwdSm80INS1_25CollectiveMainloopBwdSm80ILi2ELi1EN4cute5tupleIJNS5_1CILi64EEENS7_ILi80EEENS7_ILi192EEEEEENS_10bfloat16_tEfNS_4arch4Sm80ELb0ELb0ELb1ELb1ELb1ELb0ELb1ELb0ELi2ELi4ELi2ELi2ELb0EEENS1_21CollectiveEpilogueBwdISB_SC_SE_Li256ELb1ELb1ELi4EEENS1_19SingleTileSchedulerILb1ELb0ELb0ELi80EEEEEEEEEvNT_6ParamsE)
        /*0254*/ 	.word	0x000000fe


	//----- nvinfo : EIATTR_FRAME_SIZE
	.align		4
.L_110:
        /*0258*/ 	.byte	0x04, 0x11
        /*025a*/ 	.short	(.L_112 - .L_111)
	.align		4
.L_111:
        /*025c*/ 	.word	index@(_ZN7cutlass13device_kernelIN5flash19enable_sm80_to_sm89INS1_16FlashAttnBwdSm80INS1_25CollectiveMainloopBwdSm80ILi2ELi1EN4cute5tupleIJNS5_1CILi64EEENS7_ILi80EEENS7_ILi192EEEEEENS_10bfloat16_tEfNS_4arch4Sm80ELb0ELb0ELb1ELb1ELb1ELb0ELb1ELb0ELi2ELi4ELi2ELi2ELb0EEENS1_21CollectiveEpilogueBwdISB_SC_SE_Li256ELb1ELb1ELi4EEENS1_19SingleTileSchedulerILb1ELb0ELb0ELi80EEEEEEEEEvNT_6ParamsE)
        /*0260*/ 	.word	0x00000000


	//----- nvinfo : EIATTR_REGCOUNT
	.align		4
.L_112:
        /*0264*/ 	.byte	0x04, 0x2f
        /*0266*/ 	.short	(.L_114 - .L_113)
	.align		4
.L_113:
        /*0268*/ 	.word	index@(_ZN7cutlass13device_kernelIN5flash19enable_sm80_to_sm89INS1_16FlashAttnBwdSm80INS1_25CollectiveMainloopBwdSm80ILi2ELi1EN4cute5tupleIJNS5_1CILi64EEENS7_ILi80EEENS7_ILi192EEEEEENS_10bfloat16_tEfNS_4arch4Sm80ELb0ELb0ELb1ELb1ELb0ELb0ELb1ELb0ELi2ELi4ELi2ELi2ELb0EEENS1_21CollectiveEpilogueBwdISB_SC_SE_Li256ELb1ELb1ELi4EEENS1_19SingleTileSchedulerILb1ELb0ELb0ELi80EEEEEEEEEvNT_6ParamsE)
        /*026c*/ 	.word	0x000000fe


	//----- nvinfo : EIATTR_FRAME_SIZE
	.align		4
.L_114:
        /*0270*/ 	.byte	0x04, 0x11
        /*0272*/ 	.short	(.L_116 - .L_115)
	.align		4
.L_115:
        /*0274*/ 	.word	index@(_ZN7cutlass13device_kernelIN5flash19enable_sm80_to_sm89INS1_16FlashAttnBwdSm80INS1_25CollectiveMainloopBwdSm80ILi2ELi1EN4cute5tupleIJNS5_1CILi64EEENS7_ILi80EEENS7_ILi192EEEEEENS_10bfloat16_tEfNS_4arch4Sm80ELb0ELb0ELb1ELb1ELb0ELb0ELb1ELb0ELi2ELi4ELi2ELi2ELb0EEENS1_21CollectiveEpilogueBwdISB_SC_SE_Li256ELb1ELb1ELi4EEENS1_19SingleTileSchedulerILb1ELb0ELb0ELi80EEEEEEEEEvNT_6ParamsE)
        /*0278*/ 	.word	0x00000000


	//----- nvinfo : EIATTR_REGCOUNT
	.align		4
.L_116:
        /*027c*/ 	.byte	0x04, 0x2f
        /*027e*/ 	.short	(.L_118 - .L_117)
	.align		4
.L_117:
        /*0280*/ 	.word	index@(_ZN7cutlass13device_kernelIN5flash19enable_sm80_to_sm89INS1_16FlashAttnBwdSm80INS1_25CollectiveMainloopBwdSm80ILi2ELi1EN4cute5tupleIJNS5_1CILi64EEENS7_ILi80EEENS7_ILi192EEEEEENS_10bfloat16_tEfNS_4arch4Sm80ELb0ELb0ELb1ELb0ELb1ELb0ELb1ELb0ELi2ELi4ELi2ELi2ELb0EEENS1_24CollectiveEpilogueBwdGQAISB_fSE_Li256ELb0ELb1EEENS1_19SingleTileSchedulerILb0ELb0ELb0ELi80EEEEEEEEEvNT_6ParamsE)
        /*0284*/ 	.word	0x000000ff


	//----- nvinfo : EIATTR_FRAME_SIZE
	.align		4
.L_118:
        /*0288*/ 	.byte	0x04, 0x11
        /*028a*/ 	.short	(.L_120 - .L_119)
	.align		4
.L_119:
        /*028c*/ 	.word	index@($__internal_6_$__cuda_sm70_warpsync)
        /*0290*/ 	.word	0x00000000


	//----- nvinfo : EIATTR_FRAME_SIZE
	.align		4
.L_120:
        /*0294*/ 	.byte	0x04, 0x11
        /*0296*/ 	.short	(.L_122 - .L_121)
	.align		4
.L_121:
        /*0298*/ 	.word	index@(_ZN7cutlass13device_kernelIN5flash19enable_sm80_to_sm89INS1_16FlashAttnBwdSm80INS1_25CollectiveMainloopBwdSm80ILi2ELi1EN4cute5tupleIJNS5_1CILi64EEENS7_ILi80EEENS7_ILi192EEEEEENS_10bfloat16_tEfNS_4arch4Sm80ELb0ELb0ELb1ELb0ELb1ELb0ELb1ELb0ELi2ELi4ELi2ELi2ELb0EEENS1_24CollectiveEpilogueBwdGQAISB_fSE_Li256ELb0ELb1EEENS1_19SingleTileSchedulerILb0ELb0ELb0ELi80EEEEEEEEEvNT_6ParamsE)
        /*029c*/ 	.word	0x00000020


	//----- nvinfo : EIATTR_REGCOUNT
	.align		4
.L_122:
        /*02a0*/ 	.byte	0x04, 0x2f
        /*02a2*/ 	.short	(.L_124 - .L_123)
	.align		4
.L_123:
        /*02a4*/ 	.word	index@(_ZN7cutlass13device_kernelIN5flash19enable_sm80_to_sm89INS1_16FlashAttnBwdSm80INS1_25CollectiveMainloopBwdSm80ILi2ELi1EN4cute5tupleIJNS5_1CILi64EEENS7_ILi80EEENS7_ILi192EEEEEENS_10bfloat16_tEfNS_4arch4Sm80ELb0ELb0ELb1ELb0ELb0ELb0ELb1ELb0ELi2ELi4ELi2ELi2ELb0EEENS1_24CollectiveEpilogueBwdGQAISB_fSE_Li256ELb0ELb0EEENS1_19SingleTileSchedulerILb0ELb0ELb0ELi80EEEEEEEEEvNT_6ParamsE)
        /*02a8*/ 	.word	0x000000ff


	//----- nvinfo : EIATTR_FRAME_SIZE
	.align		4
.L_124:
        /*02ac*/ 	.byte	0x04, 0x11
        /*02ae*/ 	.short	(.L_126 - .L_125)
	.align		4
.L_125:
        /*02b0*/ 	.word	index@(_ZN7cutlass13device_kernelIN5flash19enable_sm80_to_sm89INS1_16FlashAttnBwdSm80INS1_25CollectiveMainloopBwdSm80ILi2ELi1EN4cute5tupleIJNS5_1CILi64EEENS7_ILi80EEENS7_ILi192EEEEEENS_10bfloat16_tEfNS_4arch4Sm80ELb0ELb0ELb1ELb0ELb0ELb0ELb1ELb0ELi2ELi4ELi2ELi2ELb0EEENS1_24CollectiveEpilogueBwdGQAISB_fSE_Li256ELb0ELb0EEENS1_19SingleTileSchedulerILb0ELb0ELb0ELi80EEEEEEEEEvNT_6ParamsE)
        /*02b4*/ 	.word	0x00000020


	//----- nvinfo : EIATTR_REGCOUNT
	.align		4
.L_126:
        /*02b8*/ 	.byte	0x04, 0x2f
        /*02ba*/ 	.short	(.L_128 - .L_127)
	.align		4
.L_127:
        /*02bc*/ 	.word	index@(_ZN7cutlass13device_kernelIN5flash19enable_sm80_to_sm89INS1_16FlashAttnBwdSm80INS1_25CollectiveMainloopBwdSm80ILi2ELi1EN4cute5tupleIJNS5_1CILi64EEENS7_ILi80EEENS7_ILi192EEEEEENS_10bfloat16_tEfNS_4arch4Sm80ELb0ELb0ELb1ELb0ELb1ELb0ELb1ELb0ELi2ELi4ELi2ELi2ELb0EEENS1_21CollectiveEpilogueBwdISB_SC_SE_Li256ELb0ELb1ELi4EEENS1_19SingleTileSchedulerILb0ELb0ELb0ELi80EEEEEEEEEvNT_6ParamsE)
        /*02c0*/ 	.word	0x000000ff


	//----- nvinfo : EIATTR_FRAME_SIZE
	.align		4
.L_128:
        /*02c4*/ 	.byte	0x04, 0x11
        /*02c6*/ 	.short	(.L_130 - .L_129)
	.align		4
.L_129:
        /*02c8*/ 	.word	index@(_ZN7cutlass13device_kernelIN5flash19enable_sm80_to_sm89INS1_16FlashAttnBwdSm80INS1_25CollectiveMainloopBwdSm80ILi2ELi1EN4cute5tupleIJNS5_1CILi64EEENS7_ILi80EEENS7_ILi192EEEEEENS_10bfloat16_tEfNS_4arch4Sm80ELb0ELb0ELb1ELb0ELb1ELb0ELb1ELb0ELi2ELi4ELi2ELi2ELb0EEENS1_21CollectiveEpilogueBwdISB_SC_SE_Li256ELb0ELb1ELi4EEENS1_19SingleTileSchedulerILb0ELb0ELb0ELi80EEEEEEEEEvNT_6ParamsE)
        /*02cc*/ 	.word	0x00000018


	//----- nvinfo : EIATTR_REGCOUNT
	.align		4
.L_130:
        /*02d0*/ 	.byte	0x04, 0x2f
        /*02d2*/ 	.short	(.L_132 - .L_131)
	.align		4
.L_131:
        /*02d4*/ 	.word	index@(_ZN7cutlass13device_kernelIN5flash19enable_sm80_to_sm89INS1_16FlashAttnBwdSm80INS1_25CollectiveMainloopBwdSm80ILi2ELi1EN4cute5tupleIJNS5_1CILi64EEENS7_ILi80EEENS7_ILi192EEEEEENS_10bfloat16_tEfNS_4arch4Sm80ELb0ELb0ELb1ELb0ELb0ELb0ELb1ELb0ELi2ELi4ELi2ELi2ELb0EEENS1_21CollectiveEpilogueBwdISB_SC_SE_Li256ELb0ELb1ELi4EEENS1_19SingleTileSchedulerILb0ELb0ELb0ELi80EEEEEEEEEvNT_6ParamsE)
        /*02d8*/ 	.word	0x000000ff


	//----- nvinfo : EIATTR_FRAME_SIZE
	.align		4
.L_132:
        /*02dc*/ 	.byte	0x04, 0x11
        /*02de*/ 	.short	(.L_134 - .L_133)
	.align		4
.L_133:
        /*02e0*/ 	.word	index@(_ZN7cutlass13device_kernelIN5flash19enable_sm80_to_sm89INS1_16FlashAttnBwdSm80INS1_25CollectiveMainloopBwdSm80ILi2ELi1EN4cute5tupleIJNS5_1CILi64EEENS7_ILi80EEENS7_ILi192EEEEEENS_10bfloat16_tEfNS_4arch4Sm80ELb0ELb0ELb1ELb0ELb0ELb0ELb1ELb0ELi2ELi4ELi2ELi2ELb0EEENS1_21CollectiveEpilogueBwdISB_SC_SE_Li256ELb0ELb1ELi4EEENS1_19SingleTileSchedulerILb0ELb0ELb0ELi80EEEEEEEEEvNT_6ParamsE)
        /*02e4*/ 	.word	0x00000018


	//----- nvinfo : EIATTR_REGCOUNT
	.align		4
.L_134:
        /*02e8*/ 	.byte	0x04, 0x2f
        /*02ea*/ 	.short	(.L_136 - .L_135)
	.align		4
.L_135:
        /*02ec*/ 	.word	index@(_ZN7cutlass13device_kernelIN5flash19enable_sm80_to_sm89INS1_16FlashAttnBwdSm80INS1_25CollectiveMainloopBwdSm80ILi1ELi1EN4cute5tupleIJNS5_1CILi64EEES8_NS7_ILi192EEEEEENS_10bfloat16_tEfNS_4arch4Sm80ELb1ELb0ELb1ELb1ELb1ELb0ELb0ELb0ELi2ELi2ELi2ELi2ELb1EEENS1_24CollectiveEpilogueBwdGQAISA_fSD_Li256ELb1ELb1EEENS1_25SingleTileBwdLPTSchedulerILb1ELi64ELb1EEEEEEEEEvNT_6ParamsE)
        /*02f0*/ 	.word	0x000000ff


	//----- nvinfo : EIATTR_FRAME_SIZE
	.align		4
.L_136:
        /*02f4*/ 	.byte	0x04, 0x11
        /*02f6*/ 	.short	(.L_138 - .L_137)
	.align		4
.L_137:
        /*02f8*/ 	.word	index@($__internal_5_$__cuda_sm70_warpsync)
        /*02fc*/ 	.word	0x00000000


	//----- nvinfo : EIATTR_FRAME_SIZE
	.align		4
.L_138:
        /*0300*/ 	.byte	0x04, 0x11
        /*0302*/ 	.short	(.L_140 - .L_139)
	.align		4
.L_139:
        /*0304*/ 	.word	index@(_ZN7cutlass13device_kernelIN5flash19enable_sm80_to_sm89INS1_16FlashAttnBwdSm80INS1_25CollectiveMainloopBwdSm80ILi1ELi1EN4cute5tupleIJNS5_1CILi64EEES8_NS7_ILi192EEEEEENS_10bfloat16_tEfNS_4arch4Sm80ELb1ELb0ELb1ELb1ELb1ELb0ELb0ELb0ELi2ELi2ELi2ELi2ELb1EEENS1_24CollectiveEpilogueBwdGQAISA_fSD_Li256ELb1ELb1EEENS1_25SingleTileBwdLPTSchedulerILb1ELi64ELb1EEEEEEEEEvNT_6ParamsE)
        /*0308*/ 	.word	0x00000000


	//----- nvinfo : EIATTR_REGCOUNT
	.align		4
.L_140:
        /*030c*/ 	.byte	0x04, 0x2f
        /*030e*/ 	.short	(.L_142 - .L_141)
	.align		4
.L_141:
        /*0310*/ 	.word	index@(_ZN7cutlass13device_kernelIN5flash19enable_sm80_to_sm89INS1_16FlashAttnBwdSm80INS1_25CollectiveMainloopBwdSm80ILi1ELi1EN4cute5tupleIJNS5_1CILi64EEES8_NS7_ILi192EEEEEENS_10bfloat16_tEfNS_4arch4Sm80ELb1ELb0ELb1ELb1ELb0ELb0ELb0ELb0ELi2ELi2ELi2ELi2ELb1EEENS1_24CollectiveEpilogueBwdGQAISA_fSD_Li256ELb1ELb0EEENS1_25SingleTileBwdLPTSchedulerILb1ELi64ELb0EEEEEEEEEvNT_6ParamsE)
        /*0314*/ 	.word	0x000000ff


	//----- nvinfo : EIATTR_FRAME_SIZE
	.align		4
.L_142:
        /*0318*/ 	.byte	0x04, 0x11
        /*031a*/ 	.short	(.L_144 - .L_143)
	.align		4
.L_143:
        /*031c*/ 	.word	index@(_ZN7cutlass13device_kernelIN5flash19enable_sm80_to_sm89INS1_16FlashAttnBwdSm80INS1_25CollectiveMainloopBwdSm80ILi1ELi1EN4cute5tupleIJNS5_1CILi64EEES8_NS7_ILi192EEEEEENS_10bfloat16_tEfNS_4arch4Sm80ELb1ELb0ELb1ELb1ELb0ELb0ELb0ELb0ELi2ELi2ELi2ELi2ELb1EEENS1_24CollectiveEpilogueBwdGQAISA_fSD_Li256ELb1ELb0EEENS1_25SingleTileBwdLPTSchedulerILb1ELi64ELb0EEEEEEEEEvNT_6ParamsE)
        /*0320*/ 	.word	0x00000008


	//----- nvinfo : EIATTR_REGCOUNT
	.align		4
.L_144:
        /*0324*/ 	.byte	0x04, 0x2f
        /*0326*/ 	.short	(.L_146 - .L_145)
	.align		4
.L_145:
        /*0328*/ 	.word	index@(_ZN7cutlass13device_kernelIN5flash19enable_sm80_to_sm89INS1_16FlashAttnBwdSm80INS1_25CollectiveMainloopBwdSm80ILi1ELi1EN4cute5tupleIJNS5_1CILi64EEES8_NS7_ILi192EEEEEENS_10bfloat16_tEfNS_4arch4Sm80ELb1ELb0ELb1ELb1ELb1ELb0ELb0ELb0ELi2ELi2ELi2ELi2ELb1EEENS1_21CollectiveEpilogueBwdISA_SB_SD_Li256ELb1ELb0ELi4EEENS1_25SingleTileBwdLPTSchedulerILb1ELi64ELb1EEEEEEEEEvNT_6ParamsE)
        /*032c*/ 	.word	0x000000ff


	//----- nvinfo : EIATTR_FRAME_SIZE
	.align		4
.L_146:
        /*0330*/ 	.byte	0x04, 0x11
        /*0332*/ 	.short	(.L_148 - .L_147)
	.align		4
.L_147:
        /*0334*/ 	.word	index@(_ZN7cutlass13device_kernelIN5flash19enable_sm80_to_sm89INS1_16FlashAttnBwdSm80INS1_25CollectiveMainloopBwdSm80ILi1ELi1EN4cute5tupleIJNS5_1CILi64EEES8_NS7_ILi192EEEEEENS_10bfloat16_tEfNS_4arch4Sm80ELb1ELb0ELb1ELb1ELb1ELb0ELb0ELb0ELi2ELi2ELi2ELi2ELb1EEENS1_21CollectiveEpilogueBwdISA_SB_SD_Li256ELb1ELb0ELi4EEENS1_25SingleTileBwdLPTSchedulerILb1ELi64ELb1EEEEEEEEEvNT_6ParamsE)
        /*0338*/ 	.word	0x00000008


	//----- nvinfo : EIATTR_REGCOUNT
	.align		4
.L_148:
        /*033c*/ 	.byte	0x04, 0x2f
        /*033e*/ 	.short	(.L_150 - .L_149)
	.align		4
.L_149:
        /*0340*/ 	.word	index@(_ZN7cutlass13device_kernelIN5flash19enable_sm80_to_sm89INS1_16FlashAttnBwdSm80INS1_25CollectiveMainloopBwdSm80ILi1ELi1EN4cute5tupleIJNS5_1CILi64EEES8_NS7_ILi192EEEEEENS_10bfloat16_tEfNS_4arch4Sm80ELb1ELb0ELb1ELb1ELb0ELb0ELb0ELb0ELi2ELi2ELi2ELi2ELb1EEENS1_21CollectiveEpilogueBwdISA_SB_SD_Li256ELb1ELb0ELi4EEENS1_25SingleTileBwdLPTSchedulerILb1ELi64ELb0EEEEEEEEEvNT_6ParamsE)
        /*0344*/ 	.word	0x000000ff


	//----- nvinfo : EIATTR_FRAME_SIZE
	.align		4
.L_150:
        /*0348*/ 	.byte	0x04, 0x11
        /*034a*/ 	.short	(.L_152 - .L_151)
	.align		4
.L_151:
        /*034c*/ 	.word	index@(_ZN7cutlass13device_kernelIN5flash19enable_sm80_to_sm89INS1_16FlashAttnBwdSm80INS1_25CollectiveMainloopBwdSm80ILi1ELi1EN4cute5tupleIJNS5_1CILi64EEES8_NS7_ILi192EEEEEENS_10bfloat16_tEfNS_4arch4Sm80ELb1ELb0ELb1ELb1ELb0ELb0ELb0ELb0ELi2ELi2ELi2ELi2ELb1EEENS1_21CollectiveEpilogueBwdISA_SB_SD_Li256ELb1ELb0ELi4EEENS1_25SingleTileBwdLPTSchedulerILb1ELi64ELb0EEEEEEEEEvNT_6ParamsE)
        /*0350*/ 	.word	0x00000000


	//----- nvinfo : EIATTR_REGCOUNT
	.align		4
.L_152:
        /*0354*/ 	.byte	0x04, 0x2f
        /*0356*/ 	.short	(.L_154 - .L_153)
	.align		4
.L_153:
        /*0358*/ 	.word	index@(_ZN7cutlass13device_kernelIN5flash19enable_sm80_to_sm89INS1_16FlashAttnBwdSm80INS1_25CollectiveMainloopBwdSm80ILi1ELi1EN4cute5tupleIJNS5_1CILi64EEES8_NS7_ILi192EEEEEENS_10bfloat16_tEfNS_4arch4Sm80ELb1ELb0ELb1ELb0ELb1ELb0ELb0ELb0ELi2ELi2ELi2ELi2ELb1EEENS1_24CollectiveEpilogueBwdGQAISA_fSD_Li256ELb0ELb1EEENS1_25SingleTileBwdLPTSchedulerILb0ELi64ELb1EEEEEEEEEvNT_6ParamsE)
        /*035c*/ 	.word	0x000000ff


	//----- nvinfo : EIATTR_FRAME_SIZE
	.align		4
.L_154:
        /*0360*/ 	.byte	0x04, 0x11
        /*0362*/ 	.short	(.L_156 - .L_155)
	.align		4
.L_155:
        /*0364*/ 	.word	index@($__internal_4_$__cuda_sm70_warpsync)
        /*0368*/ 	.word	0x00000000


	//----- nvinfo : EIATTR_FRAME_SIZE
	.align		4
.L_156:
        /*036c*/ 	.byte	0x04, 0x11
        /*036e*/ 	.short	(.L_158 - .L_157)
	.align		4
.L_157:
        /*0370*/ 	.word	index@(_ZN7cutlass13device_kernelIN5flash19enable_sm80_to_sm89INS1_16FlashAttnBwdSm80INS1_25CollectiveMainloopBwdSm80ILi1ELi1EN4cute5tupleIJNS5_1CILi64EEES8_NS7_ILi192EEEEEENS_10bfloat16_tEfNS_4arch4Sm80ELb1ELb0ELb1ELb0ELb1ELb0ELb0ELb0ELi2ELi2ELi2ELi2ELb1EEENS1_24CollectiveEpilogueBwdGQAISA_fSD_Li256ELb0ELb1EEENS1_25SingleTileBwdLPTSchedulerILb0ELi64ELb1EEEEEEEEEvNT_6ParamsE)
        /*0374*/ 	.word	0x00000008


	//----- nvinfo : EIATTR_REGCOUNT
	.align		4
.L_158:
        /*0378*/ 	.byte	0x04, 0x2f
        /*037a*/ 	.short	(.L_160 - .L_159)
	.align		4
.L_159:
        /*037c*/ 	.word	index@(_ZN7cutlass13device_kernelIN5flash19enable_sm80_to_sm89INS1_16FlashAttnBwdSm80INS1_25CollectiveMainloopBwdSm80ILi1ELi1EN4cute5tupleIJNS5_1CILi64EEES8_NS7_ILi192EEEEEENS_10bfloat16_tEfNS_4arch4Sm80ELb1ELb0ELb1ELb0ELb0ELb0ELb0ELb0ELi2ELi2ELi2ELi2ELb1EEENS1_24CollectiveEpilogueBwdGQAISA_fSD_Li256ELb0ELb0EEENS1_25SingleTileBwdLPTSchedulerILb0ELi64ELb0EEEEEEEEEvNT_6ParamsE)
        /*0380*/ 	.word	0x000000ff


	//----- nvinfo : EIATTR_FRAME_SIZE
	.align		4
.L_160:
        /*0384*/ 	.byte	0x04, 0x11
        /*0386*/ 	.short	(.L_162 - .L_161)
	.align		4
.L_161:
        /*0388*/ 	.word	index@(_ZN7cutlass13device_kernelIN5flash19enable_sm80_to_sm89INS1_16FlashAttnBwdSm80INS1_25CollectiveMainloopBwdSm80ILi1ELi1EN4cute5tupleIJNS5_1CILi64EEES8_NS7_ILi192EEEEEENS_10bfloat16_tEfNS_4arch4Sm80ELb1ELb0ELb1ELb0ELb0ELb0ELb0ELb0ELi2ELi2ELi2ELi2ELb1EEENS1_24CollectiveEpilogueBwdGQAISA_fSD_Li256ELb0ELb0EEENS1_25SingleTileBwdLPTSchedulerILb0ELi64ELb0EEEEEEEEEvNT_6ParamsE)
        /*038c*/ 	.word	0x00000008


	//----- nvinfo : EIATTR_REGCOUNT
	.align		4
.L_162:
        /*0390*/ 	.byte	0x04, 0x2f
        /*0392*/ 	.short	(.L_164 - .L_163)
	.align		4
.L_163:
        /*0394*/ 	.word	index@(_ZN7cutlass13device_kernelIN5flash19enable_sm80_to_sm89INS1_16FlashAttnBwdSm80INS1_25CollectiveMainloopBwdSm80ILi1ELi1EN4cute5tupleIJNS5_1CILi64EEES8_NS7_ILi192EEEEEENS_10bfloat16_tEfNS_4arch4Sm80ELb1ELb0ELb1ELb0ELb1ELb0ELb0ELb0ELi2ELi2ELi2ELi2ELb1EEENS1_21CollectiveEpilogueBwdISA_SB_SD_Li256ELb0ELb0ELi4EEENS1_25SingleTileBwdLPTSchedulerILb0ELi64ELb1EEEEEEEEEvNT_6ParamsE)
        /*0398*/ 	.word	0x000000ff


	//----- nvinfo : EIATTR_FRAME_SIZE
	.align		4
.L_164:
        /*039c*/ 	.byte	0x04, 0x11
        /*039e*/ 	.short	(.L_166 - .L_165)
	.align		4
.L_165:
        /*03a0*/ 	.word	index@(_ZN7cutlass13device_kernelIN5flash19enable_sm80_to_sm89INS1_16FlashAttnBwdSm80INS1_25CollectiveMainloopBwdSm80ILi1ELi1EN4cute5tupleIJNS5_1CILi64EEES8_NS7_ILi192EEEEEENS_10bfloat16_tEfNS_4arch4Sm80ELb1ELb0ELb1ELb0ELb1ELb0ELb0ELb0ELi2ELi2ELi2ELi2ELb1EEENS1_21CollectiveEpilogueBwdISA_SB_SD_Li256ELb0ELb0ELi4EEENS1_25SingleTileBwdLPTSchedulerILb0ELi64ELb1EEEEEEEEEvNT_6ParamsE)
        /*03a4*/ 	.word	0x00000008


	//----- nvinfo : EIATTR_REGCOUNT
	.align		4
.L_166:
        /*03a8*/ 	.byte	0x04, 0x2f
        /*03aa*/ 	.short	(.L_168 - .L_167)
	.align		4
.L_167:
        /*03ac*/ 	.word	index@(_ZN7cutlass13device_kernelIN5flash19enable_sm80_to_sm89INS1_16FlashAttnBwdSm80INS1_25CollectiveMainloopBwdSm80ILi1ELi1EN4cute5tupleIJNS5_1CILi64EEES8_NS7_ILi192EEEEEENS_10bfloat16_tEfNS_4arch4Sm80ELb1ELb0ELb1ELb0ELb0ELb0ELb0ELb0ELi2ELi2ELi2ELi2ELb1EEENS1_21CollectiveEpilogueBwdISA_SB_SD_Li256ELb0ELb0ELi4EEENS1_25SingleTileBwdLPTSchedulerILb0ELi64ELb0EEEEEEEEEvNT_6ParamsE)
        /*03b0*/ 	.word	0x000000ff


	//----- nvinfo : EIATTR_FRAME_SIZE
	.align		4
.L_168:
        /*03b4*/ 	.byte	0x04, 0x11
        /*03b6*/ 	.short	(.L_170 - .L_169)
	.align		4
.L_169:
        /*03b8*/ 	.word	index@(_ZN7cutlass13device_kernelIN5flash19enable_sm80_to_sm89INS1_16FlashAttnBwdSm80INS1_25CollectiveMainloopBwdSm80ILi1ELi1EN4cute5tupleIJNS5_1CILi64EEES8_NS7_ILi192EEEEEENS_10bfloat16_tEfNS_4arch4Sm80ELb1ELb0ELb1ELb0ELb0ELb0ELb0ELb0ELi2ELi2ELi2ELi2ELb1EEENS1_21CollectiveEpilogueBwdISA_SB_SD_Li256ELb0ELb0ELi4EEENS1_25SingleTileBwdLPTSchedulerILb0ELi64ELb0EEEEEEEEEvNT_6ParamsE)
        /*03bc*/ 	.word	0x00000008


	//----- nvinfo : EIATTR_REGCOUNT
	.align		4
.L_170:
        /*03c0*/ 	.byte	0x04, 0x2f
        /*03c2*/ 	.short	(.L_172 - .L_171)
	.align		4
.L_171:
        /*03c4*/ 	.word	index@(_ZN7cutlass13device_kernelIN5flash19enable_sm80_to_sm89INS1_16FlashAttnBwdSm80INS1_25CollectiveMainloopBwdSm80ILi1ELi1EN4cute5tupleIJNS5_1CILi64EEES8_NS7_ILi192EEEEEENS_10bfloat16_tEfNS_4arch4Sm80ELb0ELb1ELb1ELb1ELb1ELb0ELb0ELb0ELi2ELi2ELi2ELi2ELb1EEENS1_24CollectiveEpilogueBwdGQAISA_fSD_Li256ELb1ELb1EEENS1_19SingleTileSchedulerILb1ELb0ELb0ELi64EEEEEEEEEvNT_6ParamsE)
        /*03c8*/ 	.word	0x000000ff


	//----- nvinfo : EIATTR_FRAME_SIZE
	.align		4
.L_172:
        /*03cc*/ 	.byte	0x04, 0x11
        /*03ce*/ 	.short	(.L_174 - .L_173)
	.align		4
.L_173:
        /*03d0*/ 	.word	index@($__internal_3_$__cuda_sm70_warpsync)
        /*03d4*/ 	.word	0x00000000


	//----- nvinfo : EIATTR_FRAME_SIZE
	.align		4
.L_174:
        /*03d8*/ 	.byte	0x04, 0x11
        /*03da*/ 	.short	(.L_176 - .L_175)
	.align		4
.L_175:
        /*03dc*/ 	.word	index@(_ZN7cutlass13device_kernelIN5flash19enable_sm80_to_sm89INS1_16FlashAttnBwdSm80INS1_25CollectiveMainloopBwdSm80ILi1ELi1EN4cute5tupleIJNS5_1CILi64EEES8_NS7_ILi192EEEEEENS_10bfloat16_tEfNS_4arch4Sm80ELb0ELb1ELb1ELb1ELb1ELb0ELb0ELb0ELi2ELi2ELi2ELi2ELb1EEENS1_24CollectiveEpilogueBwdGQAISA_fSD_Li256ELb1ELb1EEENS1_19SingleTileSchedulerILb1ELb0ELb0ELi64EEEEEEEEEvNT_6ParamsE)
        /*03e0*/ 	.word	0x00000020


	//----- nvinfo : EIATTR_REGCOUNT
	.align		4
.L_176:
        /*03e4*/ 	.byte	0x04, 0x2f
        /*03e6*/ 	.short	(.L_178 - .L_177)
	.align		4
.L_177:
        /*03e8*/ 	.word	index@(_ZN7cutlass13device_kernelIN5flash19enable_sm80_to_sm89INS1_16FlashAttnBwdSm80INS1_25CollectiveMainloopBwdSm80ILi1ELi1EN4cute5tupleIJNS5_1CILi64EEES8_NS7_ILi192EEEEEENS_10bfloat16_tEfNS_4arch4Sm80ELb0ELb1ELb1ELb1ELb0ELb0ELb0ELb0ELi2ELi2ELi2ELi2ELb1EEENS1_24CollectiveEpilogueBwdGQAISA_fSD_Li256ELb1ELb0EEENS1_19SingleTileSchedulerILb1ELb0ELb0ELi64EEEEEEEEEvNT_6ParamsE)
        /*03ec*/ 	.word	0x000000ff


	//----- nvinfo : EIATTR_FRAME_SIZE
	.align		4
.L_178:
        /*03f0*/ 	.byte	0x04, 0x11
        /*03f2*/ 	.short	(.L_180 - .L_179)
	.align		4
.L_179:
        /*03f4*/ 	.word	index@(_ZN7cutlass13device_kernelIN5flash19enable_sm80_to_sm89INS1_16FlashAttnBwdSm80INS1_25CollectiveMainloopBwdSm80ILi1ELi1EN4cute5tupleIJNS5_1CILi64EEES8_NS7_ILi192EEEEEENS_10bfloat16_tEfNS_4arch4Sm80ELb0ELb1ELb1ELb1ELb0ELb0ELb0ELb0ELi2ELi2ELi2ELi2ELb1EEENS1_24CollectiveEpilogueBwdGQAISA_fSD_Li256ELb1ELb0EEENS1_19SingleTileSchedulerILb1ELb0ELb0ELi64EEEEEEEEEvNT_6ParamsE)
        /*03f8*/ 	.word	0x00000020


	//----- nvinfo : EIATTR_REGCOUNT
	.align		4
.L_180:
        /*03fc*/ 	.byte	0x04, 0x2f
        /*03fe*/ 	.short	(.L_182 - .L_181)
	.align		4
.L_181:
        /*0400*/ 	.word	index@(_ZN7cutlass13device_kernelIN5flash19enable_sm80_to_sm89INS1_16FlashAttnBwdSm80INS1_25CollectiveMainloopBwdSm80ILi1ELi1EN4cute5tupleIJNS5_1CILi64EEES8_NS7_ILi192EEEEEENS_10bfloat16_tEfNS_4arch4Sm80ELb0ELb1ELb1ELb1ELb1ELb0ELb0ELb0ELi2ELi2ELi2ELi2ELb1EEENS1_21CollectiveEpilogueBwdISA_SB_SD_Li256ELb1ELb0ELi4EEENS1_19SingleTileSchedulerILb1ELb0ELb0ELi64EEEEEEEEEvNT_6ParamsE)
        /*0404*/ 	.word	0x000000ff


	//----- nvinfo : EIATTR_FRAME_SIZE
	.align		4
.L_182:
        /*0408*/ 	.byte	0x04, 0x11
        /*040a*/ 	.short	(.L_184 - .L_183)
	.align		4
.L_183:
        /*040c*/ 	.word	index@(_ZN7cutlass13device_kernelIN5flash19enable_sm80_to_sm89INS1_16FlashAttnBwdSm80INS1_25CollectiveMainloopBwdSm80ILi1ELi1EN4cute5tupleIJNS5_1CILi64EEES8_NS7_ILi192EEEEEENS_10bfloat16_tEfNS_4arch4Sm80ELb0ELb1ELb1ELb1ELb1ELb0ELb0ELb0ELi2ELi2ELi2ELi2ELb1EEENS1_21CollectiveEpilogueBwdISA_SB_SD_Li256ELb1ELb0ELi4EEENS1_19SingleTileSchedulerILb1ELb0ELb0ELi64EEEEEEEEEvNT_6ParamsE)
        /*0410*/ 	.word	0x00000020


	//----- nvinfo : EIATTR_REGCOUNT
	.align		4
.L_184:
        /*0414*/ 	.byte	0x04, 0x2f
        /*0416*/ 	.short	(.L_186 - .L_185)
	.align		4
.L_185:
        /*0418*/ 	.word	index@(_ZN7cutlass13device_kernelIN5flash19enable_sm80_to_sm89INS1_16FlashAttnBwdSm80INS1_25CollectiveMainloopBwdSm80ILi1ELi1EN4cute5tupleIJNS5_1CILi64EEES8_NS7_ILi192EEEEEENS_10bfloat16_tEfNS_4arch4Sm80ELb0ELb1ELb1ELb1ELb0ELb0ELb0ELb0ELi2ELi2ELi2ELi2ELb1EEENS1_21CollectiveEpilogueBwdISA_SB_SD_Li256ELb1ELb0ELi4EEENS1_19SingleTileSchedulerILb1ELb0ELb0ELi64EEEEEEEEEvNT_6ParamsE)
        /*041c*/ 	.word	0x000000ff


	//----- nvinfo : EIATTR_FRAME_SIZE
	.align		4
.L_186:
        /*0420*/ 	.byte	0x04, 0x11
        /*0422*/ 	.short	(.L_188 - .L_187)
	.align		4
.L_187:
        /*0424*/ 	.word	index@(_ZN7cutlass13device_kernelIN5flash19enable_sm80_to_sm89INS1_16FlashAttnBwdSm80INS1_25CollectiveMainloopBwdSm80ILi1ELi1EN4cute5tupleIJNS5_1CILi64EEES8_NS7_ILi192EEEEEENS_10bfloat16_tEfNS_4arch4Sm80ELb0ELb1ELb1ELb1ELb0ELb0ELb0ELb0ELi2ELi2ELi2ELi2ELb1EEENS1_21CollectiveEpilogueBwdISA_SB_SD_Li256ELb1ELb0ELi4EEENS1_19SingleTileSchedulerILb1ELb0ELb0ELi64EEEEEEEEEvNT_6ParamsE)
        /*0428*/ 	.word	0x00000020


	//----- nvinfo : EIATTR_REGCOUNT
	.align		4
.L_188:
        /*042c*/ 	.byte	0x04, 0x2f
        /*042e*/ 	.short	(.L_190 - .L_189)
	.align		4
.L_189:
        /*0430*/ 	.word	index@(_ZN7cutlass13device_kernelIN5flash19enable_sm80_to_sm89INS1_16FlashAttnBwdSm80INS1_25CollectiveMainloopBwdSm80ILi1ELi1EN4cute5tupleIJNS5_1CILi64EEES8_NS7_ILi192EEEEEENS_10bfloat16_tEfNS_4arch4Sm80ELb0ELb1ELb1ELb0ELb1ELb0ELb0ELb0ELi2ELi2ELi2ELi2ELb1EEENS1_24CollectiveEpilogueBwdGQAISA_fSD_Li256ELb0ELb1EEENS1_19SingleTileSchedulerILb0ELb0ELb0ELi64EEEEEEEEEvNT_6ParamsE)
        /*0434*/ 	.word	0x000000ff


	//----- nvinfo : EIATTR_FRAME_SIZE
	.align		4
.L_190:
        /*0438*/ 	.byte	0x04, 0x11
        /*043a*/ 	.short	(.L_192 - .L_191)
	.align		4
.L_191:
        /*043c*/ 	.word	index@($__internal_2_$__cuda_sm70_warpsync)
        /*0440*/ 	.word	0x00000000


	//----- nvinfo : EIATTR_FRAME_SIZE
	.align		4
.L_192:
        /*0444*/ 	.byte	0x04, 0x11
        /*0446*/ 	.short	(.L_194 - .L_193)
	.align		4
.L_193:
        /*0448*/ 	.word	index@(_ZN7cutlass13device_kernelIN5flash19enable_sm80_to_sm89INS1_16FlashAttnBwdSm80INS1_25CollectiveMainloopBwdSm80ILi1ELi1EN4cute5tupleIJNS5_1CILi64EEES8_NS7_ILi192EEEEEENS_10bfloat16_tEfNS_4arch4Sm80ELb0ELb1ELb1ELb0ELb1ELb0ELb0ELb0ELi2ELi2ELi2ELi2ELb1EEENS1_24CollectiveEpilogueBwdGQAISA_fSD_Li256ELb0ELb1EEENS1_19SingleTileSchedulerILb0ELb0ELb0ELi64EEEEEEEEEvNT_6ParamsE)
        /*044c*/ 	.word	0x00000000


	//----- nvinfo : EIATTR_REGCOUNT
	.align		4
.L_194:
        /*0450*/ 	.byte	0x04, 0x2f
        /*0452*/ 	.short	(.L_196 - .L_195)
	.align		4
.L_195:
        /*0454*/ 	.word	index@(_ZN7cutlass13device_kernelIN5flash19enable_sm80_to_sm89INS1_16FlashAttnBwdSm80INS1_25CollectiveMainloopBwdSm80ILi1ELi1EN4cute5tupleIJNS5_1CILi64EEES8_NS7_ILi192EEEEEENS_10bfloat16_tEfNS_4arch4Sm80ELb0ELb1ELb1ELb0ELb0ELb0ELb0ELb0ELi2ELi2ELi2ELi2ELb1EEENS1_24CollectiveEpilogueBwdGQAISA_fSD_Li256ELb0ELb0EEENS1_19SingleTileSchedulerILb0ELb0ELb0ELi64EEEEEEEEEvNT_6ParamsE)
        /*0458*/ 	.word	0x000000ff


	//----- nvinfo : EIATTR_FRAME_SIZE
	.align		4
.L_196:
        /*045c*/ 	.byte	0x04, 0x11
        /*045e*/ 	.short	(.L_198 - .L_197)
	.align		4
.L_197:
        /*0460*/ 	.word	index@(_ZN7cutlass13device_kernelIN5flash19enable_sm80_to_sm89INS1_16FlashAttnBwdSm80INS1_25CollectiveMainloopBwdSm80ILi1ELi1EN4cute5tupleIJNS5_1CILi64EEES8_NS7_ILi192EEEEEENS_10bfloat16_tEfNS_4arch4Sm80ELb0ELb1ELb1ELb0ELb0ELb0ELb0ELb0ELi2ELi2ELi2ELi2ELb1EEENS1_24CollectiveEpilogueBwdGQAISA_fSD_Li256ELb0ELb0EEENS1_19SingleTileSchedulerILb0ELb0ELb0ELi64EEEEEEEEEvNT_6ParamsE)
        /*0464*/ 	.word	0x00000000


	//----- nvinfo : EIATTR_REGCOUNT
	.align		4
.L_198:
        /*0468*/ 	.byte	0x04, 0x2f
        /*046a*/ 	.short	(.L_200 - .L_199)
	.align		4
.L_199:
        /*046c*/ 	.word	index@(_ZN7cutlass13device_kernelIN5flash19enable_sm80_to_sm89INS1_16FlashAttnBwdSm80INS1_25CollectiveMainloopBwdSm80ILi1ELi1EN4cute5tupleIJNS5_1CILi64EEES8_NS7_ILi192EEEEEENS_10bfloat16_tEfNS_4arch4Sm80ELb0ELb1ELb1ELb0ELb1ELb0ELb0ELb0ELi2ELi2ELi2ELi2ELb1EEENS1_21CollectiveEpilogueBwdISA_SB_SD_Li256ELb0ELb0ELi4EEENS1_19SingleTileSchedulerILb0ELb0ELb0ELi64EEEEEEEEEvNT_6ParamsE)
        /*0470*/ 	.word	0x000000ff


	//----- nvinfo : EIATTR_FRAME_SIZE
	.align		4
.L_200:
        /*0474*/ 	.byte	0x04, 0x11
        /*0476*/ 	.short	(.L_202 - .L_201)
	.align		4
.L_201:
        /*0478*/ 	.word	index@(_ZN7cutlass13device_kernelIN5flash19enable_sm80_to_sm89INS1_16FlashAttnBwdSm80INS1_25CollectiveMainloopBwdSm80ILi1ELi1EN4cute5tupleIJNS5_1CILi64EEES8_NS7_ILi192EEEEEENS_10bfloat16_tEfNS_4arch4Sm80ELb0ELb1ELb1ELb0ELb1ELb0ELb0ELb0ELi2ELi2ELi2ELi2ELb1EEENS1_21CollectiveEpilogueBwdISA_SB_SD_Li256ELb0ELb0ELi4EEENS1_19SingleTileSchedulerILb0ELb0ELb0ELi64EEEEEEEEEvNT_6ParamsE)
        /*047c*/ 	.word	0x00000000


	//----- nvinfo : EIATTR_REGCOUNT
	.align		4
.L_202:
        /*0480*/ 	.byte	0x04, 0x2f
        /*0482*/ 	.short	(.L_204 - .L_203)
	.align		4
.L_203:
        /*0484*/ 	.word	index@(_ZN7cutlass13device_kernelIN5flash19enable_sm80_to_sm89INS1_16FlashAttnBwdSm80INS1_25CollectiveMainloopBwdSm80ILi1ELi1EN4cute5tupleIJNS5_1CILi64EEES8_NS7_ILi192EEEEEENS_10bfloat16_tEfNS_4arch4Sm80ELb0ELb1ELb1ELb0ELb0ELb0ELb0ELb0ELi2ELi2ELi2ELi2ELb1EEENS1_21CollectiveEpilogueBwdISA_SB_SD_Li256ELb0ELb0ELi4EEENS1_19SingleTileSchedulerILb0ELb0ELb0ELi64EEEEEEEEEvNT_6ParamsE)
        /*0488*/ 	.word	0x000000ff


	//----- nvinfo : EIATTR_FRAME_SIZE
	.align		4
.L_204:
        /*048c*/ 	.byte	0x04, 0x11
        /*048e*/ 	.short	(.L_206 - .L_205)
	.align		4
.L_205:
        /*0490*/ 	.word	index@(_ZN7cutlass13device_kernelIN5flash19enable_sm80_to_sm89INS1_16FlashAttnBwdSm80INS1_25CollectiveMainloopBwdSm80ILi1ELi1EN4cute5tupleIJNS5_1CILi64EEES8_NS7_ILi192EEEEEENS_10bfloat16_tEfNS_4arch4Sm80ELb0ELb1ELb1ELb0ELb0ELb0ELb0ELb0ELi2ELi2ELi2ELi2ELb1EEENS1_21CollectiveEpilogueBwdISA_SB_SD_Li256ELb0ELb0ELi4EEENS1_19SingleTileSchedulerILb0ELb0ELb0ELi64EEEEEEEEEvNT_6ParamsE)
        /*0494*/ 	.word	0x00000000


	//----- nvinfo : EIATTR_REGCOUNT
	.align		4
.L_206:
        /*0498*/ 	.byte	0x04, 0x2f
        /*049a*/ 	.short	(.L_208 - .L_207)
	.align		4
.L_207:
        /*049c*/ 	.word	index@(_ZN7cutlass13device_kernelIN5flash19enable_sm80_to_sm89INS1_16FlashAttnBwdSm80INS1_25CollectiveMainloopBwdSm80ILi1ELi1EN4cute5tupleIJNS5_1CILi64EEES8_NS7_ILi192EEEEEENS_10bfloat16_tEfNS_4arch4Sm80ELb0ELb0ELb1ELb1ELb1ELb0ELb0ELb0ELi2ELi2ELi2ELi2ELb1EEENS1_24CollectiveEpilogueBwdGQAISA_fSD_Li256ELb1ELb1EEENS1_19SingleTileSchedulerILb1ELb0ELb0ELi64EEEEEEEEEvNT_6ParamsE)
        /*04a0*/ 	.word	0x000000ff


	//----- nvinfo : EIATTR_FRAME_SIZE
	.align		4
.L_208:
        /*04a4*/ 	.byte	0x04, 0x11
        /*04a6*/ 	.short	(.L_210 - .L_209)
	.align		4
.L_209:
        /*04a8*/ 	.word	index@($__internal_1_$__cuda_sm70_warpsync)
        /*04ac*/ 	.word	0x00000000


	//----- nvinfo : EIATTR_FRAME_SIZE
	.align		4
.L_210:
        /*04b0*/ 	.byte	0x04, 0x11
        /*04b2*/ 	.short	(.L_212 - .L_211)
	.align		4
.L_211:
        /*04b4*/ 	.word	index@(_ZN7cutlass13device_kernelIN5flash19enable_sm80_to_sm89INS1_16FlashAttnBwdSm80INS1_25CollectiveMainloopBwdSm80ILi1ELi1EN4cute5tupleIJNS5_1CILi64EEES8_NS7_ILi192EEEEEENS_10bfloat16_tEfNS_4arch4Sm80ELb0ELb0ELb1ELb1ELb1ELb0ELb0ELb0ELi2ELi2ELi2ELi2ELb1EEENS1_24CollectiveEpilogueBwdGQAISA_fSD_Li256ELb1ELb1EEENS1_19SingleTileSchedulerILb1ELb0ELb0ELi64EEEEEEEEEvNT_6ParamsE)
        /*04b8*/ 	.word	0x00000000


	//----- nvinfo : EIATTR_REGCOUNT
	.align		4
.L_212:
        /*04bc*/ 	.byte	0x04, 0x2f
        /*04be*/ 	.short	(.L_214 - .L_213)
	.align		4
.L_213:
        /*04c0*/ 	.word	index@(_ZN7cutlass13device_kernelIN5flash19enable_sm80_to_sm89INS1_16FlashAttnBwdSm80INS1_25CollectiveMainloopBwdSm80ILi1ELi1EN4cute5tupleIJNS5_1CILi64EEES8_NS7_ILi192EEEEEENS_10bfloat16_tEfNS_4arch4Sm80ELb0ELb0ELb1ELb1ELb0ELb0ELb0ELb0ELi2ELi2ELi2ELi2ELb1EEENS1_24CollectiveEpilogueBwdGQAISA_fSD_Li256ELb1ELb0EEENS1_19SingleTileSchedulerILb1ELb0ELb0ELi64EEEEEEEEEvNT_6ParamsE)
        /*04c4*/ 	.word	0x000000ff


	//----- nvinfo : EIATTR_FRAME_SIZE
	.align		4
.L_214:
        /*04c8*/ 	.byte	0x04, 0x11
        /*04ca*/ 	.short	(.L_216 - .L_215)
	.align		4
.L_215:
        /*04cc*/ 	.word	index@(_ZN7cutlass13device_kernelIN5flash19enable_sm80_to_sm89INS1_16FlashAttnBwdSm80INS1_25CollectiveMainloopBwdSm80ILi1ELi1EN4cute5tupleIJNS5_1CILi64EEES8_NS7_ILi192EEEEEENS_10bfloat16_tEfNS_4arch4Sm80ELb0ELb0ELb1ELb1ELb0ELb0ELb0ELb0ELi2ELi2ELi2ELi2ELb1EEENS1_24CollectiveEpilogueBwdGQAISA_fSD_Li256ELb1ELb0EEENS1_19SingleTileSchedulerILb1ELb0ELb0ELi64EEEEEEEEEvNT_6ParamsE)
        /*04d0*/ 	.word	0x00000000


	//----- nvinfo : EIATTR_REGCOUNT
	.align		4
.L_216:
        /*04d4*/ 	.byte	0x04, 0x2f
        /*04d6*/ 	.short	(.L_218 - .L_217)
	.align		4
.L_217:
        /*04d8*/ 	.word	index@(_ZN7cutlass13device_kernelIN5flash19enable_sm80_to_sm89INS1_16FlashAttnBwdSm80INS1_25CollectiveMainloopBwdSm80ILi1ELi1EN4cute5tupleIJNS5_1CILi64EEES8_NS7_ILi192EEEEEENS_10bfloat16_tEfNS_4arch4Sm80ELb0ELb0ELb1ELb1ELb1ELb0ELb0ELb0ELi2ELi2ELi2ELi2ELb1EEENS1_21CollectiveEpilogueBwdISA_SB_SD_Li256ELb1ELb0ELi4EEENS1_19SingleTileSchedulerILb1ELb0ELb0ELi64EEEEEEEEEvNT_6ParamsE)
        /*04dc*/ 	.word	0x000000ff


	//----- nvinfo : EIATTR_FRAME_SIZE
	.align		4
.L_218:
        /*04e0*/ 	.byte	0x04, 0x11
        /*04e2*/ 	.short	(.L_220 - .L_219)
	.align		4
.L_219:
        /*04e4*/ 	.word	index@(_ZN7cutlass13device_kernelIN5flash19enable_sm80_to_sm89INS1_16FlashAttnBwdSm80INS1_25CollectiveMainloopBwdSm80ILi1ELi1EN4cute5tupleIJNS5_1CILi64EEES8_NS7_ILi192EEEEEENS_10bfloat16_tEfNS_4arch4Sm80ELb0ELb0ELb1ELb1ELb1ELb0ELb0ELb0ELi2ELi2ELi2ELi2ELb1EEENS1_21CollectiveEpilogueBwdISA_SB_SD_Li256ELb1ELb0ELi4EEENS1_19SingleTileSchedulerILb1ELb0ELb0ELi64EEEEEEEEEvNT_6ParamsE)
        /*04e8*/ 	.word	0x00000000


	//----- nvinfo : EIATTR_REGCOUNT
	.align		4
.L_220:
        /*04ec*/ 	.byte	0x04, 0x2f
        /*04ee*/ 	.short	(.L_222 - .L_221)
	.align		4
.L_221:
        /*04f0*/ 	.word	index@(_ZN7cutlass13device_kernelIN5flash19enable_sm80_to_sm89INS1_16FlashAttnBwdSm80INS1_25CollectiveMainloopBwdSm80ILi1ELi1EN4cute5tupleIJNS5_1CILi64EEES8_NS7_ILi192EEEEEENS_10bfloat16_tEfNS_4arch4Sm80ELb0ELb0ELb1ELb1ELb0ELb0ELb0ELb0ELi2ELi2ELi2ELi2ELb1EEENS1_21CollectiveEpilogueBwdISA_SB_SD_Li256ELb1ELb0ELi4EEENS1_19SingleTileSchedulerILb1ELb0ELb0ELi64EEEEEEEEEvNT_6ParamsE)
        /*04f4*/ 	.word	0x000000ff


	//----- nvinfo : EIATTR_FRAME_SIZE
	.align		4
.L_222:
        /*04f8*/ 	.byte	0x04, 0x11
        /*04fa*/ 	.short	(.L_224 - .L_223)
	.align		4
.L_223:
        /*04fc*/ 	.word	index@(_ZN7cutlass13device_kernelIN5flash19enable_sm80_to_sm89INS1_16FlashAttnBwdSm80INS1_25CollectiveMainloopBwdSm80ILi1ELi1EN4cute5tupleIJNS5_1CILi64EEES8_NS7_ILi192EEEEEENS_10bfloat16_tEfNS_4arch4Sm80ELb0ELb0ELb1ELb1ELb0ELb0ELb0ELb0ELi2ELi2ELi2ELi2ELb1EEENS1_21CollectiveEpilogueBwdISA_SB_SD_Li256ELb1ELb0ELi4EEENS1_19SingleTileSchedulerILb1ELb0ELb0ELi64EEEEEEEEEvNT_6ParamsE)
        /*0500*/ 	.word	0x00000000


	//----- nvinfo : EIATTR_REGCOUNT
	.align		4
.L_224:
        /*0504*/ 	.byte	0x04, 0x2f
        /*0506*/ 	.short	(.L_226 - .L_225)
	.align		4
.L_225:
        /*0508*/ 	.word	index@(_ZN7cutlass13device_kernelIN5flash19enable_sm80_to_sm89INS1_16FlashAttnBwdSm80INS1_25CollectiveMainloopBwdSm80ILi1ELi1EN4cute5tupleIJNS5_1CILi64EEES8_NS7_ILi192EEEEEENS_10bfloat16_tEfNS_4arch4Sm80ELb0ELb0ELb1ELb0ELb1ELb0ELb0ELb0ELi2ELi2ELi2ELi2ELb1EEENS1_24CollectiveEpilogueBwdGQAISA_fSD_Li256ELb0ELb1EEENS1_19SingleTileSchedulerILb0ELb0ELb0ELi64EEEEEEEEEvNT_6ParamsE)
        /*050c*/ 	.word	0x000000ff


	//----- nvinfo : EIATTR_FRAME_SIZE
	.align		4
.L_226:
        /*0510*/ 	.byte	0x04, 0x11
        /*0512*/ 	.short	(.L_228 - .L_227)
	.align		4
.L_227:
        /*0514*/ 	.word	index@($__internal_0_$__cuda_sm70_warpsync)
        /*0518*/ 	.word	0x00000000


	//----- nvinfo : EIATTR_FRAME_SIZE
	.align		4
.L_228:
        /*051c*/ 	.byte	0x04, 0x11
        /*051e*/ 	.short	(.L_230 - .L_229)
	.align		4
.L_229:
        /*0520*/ 	.word	index@(_ZN7cutlass13device_kernelIN5flash19enable_sm80_to_sm89INS1_16FlashAttnBwdSm80INS1_25CollectiveMainloopBwdSm80ILi1ELi1EN4cute5tupleIJNS5_1CILi64EEES8_NS7_ILi192EEEEEENS_10bfloat16_tEfNS_4arch4Sm80ELb0ELb0ELb1ELb0ELb1ELb0ELb0ELb0ELi2ELi2ELi2ELi2ELb1EEENS1_24CollectiveEpilogueBwdGQAISA_fSD_Li256ELb0ELb1EEENS1_19SingleTileSchedulerILb0ELb0ELb0ELi64EEEEEEEEEvNT_6ParamsE)
        /*0524*/ 	.word	0x00000000


	//----- nvinfo : EIATTR_REGCOUNT
	.align		4
.L_230:
        /*0528*/ 	.byte	0x04, 0x2f
        /*052a*/ 	.short	(.L_232 - .L_231)
	.align		4
.L_231:
        /*052c*/ 	.word	index@(_ZN7cutlass13device_kernelIN5flash19enable_sm80_to_sm89INS1_16FlashAttnBwdSm80INS1_25CollectiveMainloopBwdSm80ILi1ELi1EN4cute5tupleIJNS5_1CILi64EEES8_NS7_ILi192EEEEEENS_10bfloat16_tEfNS_4arch4Sm80ELb0ELb0ELb1ELb0ELb0ELb0ELb0ELb0ELi2ELi2ELi2ELi2ELb1EEENS1_24CollectiveEpilogueBwdGQAISA_fSD_Li256ELb0ELb0EEENS1_19SingleTileSchedulerILb0ELb0ELb0ELi64EEEEEEEEEvNT_6ParamsE)
        /*0530*/ 	.word	0x000000ff


	//----- nvinfo : EIATTR_FRAME_SIZE
	.align		4
.L_232:
        /*0534*/ 	.byte	0x04, 0x11
        /*0536*/ 	.short	(.L_234 - .L_233)
	.align		4
.L_233:
        /*0538*/ 	.word	index@(_ZN7cutlass13device_kernelIN5flash19enable_sm80_to_sm89INS1_16FlashAttnBwdSm80INS1_25CollectiveMainloopBwdSm80ILi1ELi1EN4cute5tupleIJNS5_1CILi64EEES8_NS7_ILi192EEEEEENS_10bfloat16_tEfNS_4arch4Sm80ELb0ELb0ELb1ELb0ELb0ELb0ELb0ELb0ELi2ELi2ELi2ELi2ELb1EEENS1_24CollectiveEpilogueBwdGQAISA_fSD_Li256ELb0ELb0EEENS1_19SingleTileSchedulerILb0ELb0ELb0ELi64EEEEEEEEEvNT_6ParamsE)
        /*053c*/ 	.word	0x00000000


	//----- nvinfo : EIATTR_REGCOUNT
	.align		4
.L_234:
        /*0540*/ 	.byte	0x04, 0x2f
        /*0542*/ 	.short	(.L_236 - .L_235)
	.align		4
.L_235:
        /*0544*/ 	.word	index@(_ZN7cutlass13device_kernelIN5flash19enable_sm80_to_sm89INS1_16FlashAttnBwdSm80INS1_25CollectiveMainloopBwdSm80ILi1ELi1EN4cute5tupleIJNS5_1CILi64EEES8_NS7_ILi192EEEEEENS_10bfloat16_tEfNS_4arch4Sm80ELb0ELb0ELb1ELb0ELb1ELb0ELb0ELb0ELi2ELi2ELi2ELi2ELb1EEENS1_21CollectiveEpilogueBwdISA_SB_SD_Li256ELb0ELb0ELi4EEENS1_19SingleTileSchedulerILb0ELb0ELb0ELi64EEEEEEEEEvNT_6ParamsE)
        /*0548*/ 	.word	0x000000ff


	//----- nvinfo : EIATTR_FRAME_SIZE
	.align		4
.L_236:
        /*054c*/ 	.byte	0x04, 0x11
        /*054e*/ 	.short	(.L_238 - .L_237)
	.align		4
.L_237:
        /*0550*/ 	.word	index@(_ZN7cutlass13device_kernelIN5flash19enable_sm80_to_sm89INS1_16FlashAttnBwdSm80INS1_25CollectiveMainloopBwdSm80ILi1ELi1EN4cute5tupleIJNS5_1CILi64EEES8_NS7_ILi192EEEEEENS_10bfloat16_tEfNS_4arch4Sm80ELb0ELb0ELb1ELb0ELb1ELb0ELb0ELb0ELi2ELi2ELi2ELi2ELb1EEENS1_21CollectiveEpilogueBwdISA_SB_SD_Li256ELb0ELb0ELi4EEENS1_19SingleTileSchedulerILb0ELb0ELb0ELi64EEEEEEEEEvNT_6ParamsE)
        /*0554*/ 	.word	0x00000010


	//----- nvinfo : EIATTR_REGCOUNT
	.align		4
.L_238:
        /*0558*/ 	.byte	0x04, 0x2f
        /*055a*/ 	.short	(.L_240 - .L_239)
	.align		4
.L_239:
        /*055c*/ 	.word	index@(_ZN7cutlass13device_kernelIN5flash19enable_sm80_to_sm89INS1_16FlashAttnBwdSm80INS1_25CollectiveMainloopBwdSm80ILi1ELi1EN4cute5tupleIJNS5_1CILi64EEES8_NS7_ILi192EEEEEENS_10bfloat16_tEfNS_4arch4Sm80ELb0ELb0ELb1ELb0ELb0ELb0ELb0ELb0ELi2ELi2ELi2ELi2ELb1EEENS1_21CollectiveEpilogueBwdISA_SB_SD_Li256ELb0ELb0ELi4EEENS1_19SingleTileSchedulerILb0ELb0ELb0ELi64EEEEEEEEEvNT_6ParamsE)
        /*0560*/ 	.word	0x000000ff


	//----- nvinfo : EIATTR_FRAME_SIZE
	.align		4
.L_240:
        /*0564*/ 	.byte	0x04, 0x11
        /*0566*/ 	.short	(.L_242 - .L_241)
	.align		4
.L_241:
        /*0568*/ 	.word	index@(_ZN7cutlass13device_kernelIN5flash19enable_sm80_to_sm89INS1_16FlashAttnBwdSm80INS1_25CollectiveMainloopBwdSm80ILi1ELi1EN4cute5tupleIJNS5_1CILi64EEES8_NS7_ILi192EEEEEENS_10bfloat16_tEfNS_4arch4Sm80ELb0ELb0ELb1ELb0ELb0ELb0ELb0ELb0ELi2ELi2ELi2ELi2ELb1EEENS1_21CollectiveEpilogueBwdISA_SB_SD_Li256ELb0ELb0ELi4EEENS1_19SingleTileSchedulerILb0ELb0ELb0ELi64EEEEEEEEEvNT_6ParamsE)
        /*056c*/ 	.word	0x00000010


	//----- nvinfo : EIATTR_MIN_STACK_SIZE
	.align		4
.L_242:
        /*0570*/ 	.byte	0x04, 0x12
        /*0572*/ 	.short	(.L_244 - .L_243)
	.align		4
.L_243:
        /*0574*/ 	.word	index@(_ZN7cutlass13device_kernelIN5flash19enable_sm80_to_sm89INS1_16FlashAttnBwdSm80INS1_25CollectiveMainloopBwdSm80ILi1ELi1EN4cute5tupleIJNS5_1CILi64EEES8_NS7_ILi192EEEEEENS_10bfloat16_tEfNS_4arch4Sm80ELb0ELb0ELb1ELb0ELb0ELb0ELb0ELb0ELi2ELi2ELi2ELi2ELb1EEENS1_21CollectiveEpilogueBwdISA_SB_SD_Li256ELb0ELb0ELi4EEENS1_19SingleTileSchedulerILb0ELb0ELb0ELi64EEEEEEEEEvNT_6ParamsE)
        /*0578*/ 	.word	0x00000010


	//----- nvinfo : EIATTR_MIN_STACK_SIZE
	.align		4
.L_244:
        /*057c*/ 	.byte	0x04, 0x12
        /*057e*/ 	.short	(.L_246 - .L_245)
	.align		4
.L_245:
        /*0580*/ 	.word	index@(_ZN7cutlass13device_kernelIN5flash19enable_sm80_to_sm89INS1_16FlashAttnBwdSm80INS1_25CollectiveMainloopBwdSm80ILi1ELi1EN4cute5tupleIJNS5_1CILi64EEES8_NS7_ILi192EEEEEENS_10bfloat16_tEfNS_4arch4Sm80ELb0ELb0ELb1ELb0ELb1ELb0ELb0ELb0ELi2ELi2ELi2ELi2ELb1EEENS1_21CollectiveEpilogueBwdISA_SB_SD_Li256ELb0ELb0ELi4EEENS1_19SingleTileSchedulerILb0ELb0ELb0ELi64EEEEEEEEEvNT_6ParamsE)
        /*0584*/ 	.word	0x00000010


	//----- nvinfo : EIATTR_MIN_STACK_SIZE
	.align		4
.L_246:
        /*0588*/ 	.byte	0x04, 0x12
        /*058a*/ 	.short	(.L_248 - .L_247)
	.align		4
.L_247:
        /*058c*/ 	.word	index@(_ZN7cutlass13device_kernelIN5flash19enable_sm80_to_sm89INS1_16FlashAttnBwdSm80INS1_25CollectiveMainloopBwdSm80ILi1ELi1EN4cute5tupleIJNS5_1CILi64EEES8_NS7_ILi192EEEEEENS_10bfloat16_tEfNS_4arch4Sm80ELb0ELb0ELb1ELb0ELb0ELb0ELb0ELb0ELi2ELi2ELi2ELi2ELb1EEENS1_24CollectiveEpilogueBwdGQAISA_fSD_Li256ELb0ELb0EEENS1_19SingleTileSchedulerILb0ELb0ELb0ELi64EEEEEEEEEvNT_6ParamsE)
        /*0590*/ 	.word	0x00000000


	//----- nvinfo : EIATTR_MIN_STACK_SIZE
	.align		4
.L_248:
        /*0594*/ 	.byte	0x04, 0x12
        /*0596*/ 	.short	(.L_250 - .L_249)
	.align		4
.L_249:
        /*0598*/ 	.word	index@(_ZN7cutlass13device_kernelIN5flash19enable_sm80_to_sm89INS1_16FlashAttnBwdSm80INS1_25CollectiveMainloopBwdSm80ILi1ELi1EN4cute5tupleIJNS5_1CILi64EEES8_NS7_ILi192EEEEEENS_10bfloat16_tEfNS_4arch4Sm80ELb0ELb0ELb1ELb0ELb1ELb0ELb0ELb0ELi2ELi2ELi2ELi2ELb1EEENS1_24CollectiveEpilogueBwdGQAISA_fSD_Li256ELb0ELb1EEENS1_19SingleTileSchedulerILb0ELb0ELb0ELi64EEEEEEEEEvNT_6ParamsE)
        /*059c*/ 	.word	0x00000000


	//----- nvinfo : EIATTR_MIN_STACK_SIZE
	.align		4
.L_250:
        /*05a0*/ 	.byte	0x04, 0x12
        /*05a2*/ 	.short	(.L_252 - .L_251)
	.align		4
.L_251:
        /*05a4*/ 	.word	index@(_ZN7cutlass13device_kernelIN5flash19enable_sm80_to_sm89INS1_16FlashAttnBwdSm80INS1_25CollectiveMainloopBwdSm80ILi1ELi1EN4cute5tupleIJNS5_1CILi64EEES8_NS7_ILi192EEEEEENS_10bfloat16_tEfNS_4arch4Sm80ELb0ELb0ELb1ELb1ELb0ELb0ELb0ELb0ELi2ELi2ELi2ELi2ELb1EEENS1_21CollectiveEpilogueBwdISA_SB_SD_Li256ELb1ELb0ELi4EEENS1_19SingleTileSchedulerILb1ELb0ELb0ELi64EEEEEEEEEvNT_6ParamsE)
        /*05a8*/ 	.word	0x00000000


	//----- nvinfo : EIATTR_MIN_STACK_SIZE
	.align		4
.L_252:
        /*05ac*/ 	.byte	0x04, 0x12
        /*05ae*/ 	.short	(.L_254 - .L_253)
	.align		4
.L_253:
        /*05b0*/ 	.word	index@(_ZN7cutlass13device_kernelIN5flash19enable_sm80_to_sm89INS1_16FlashAttnBwdSm80INS1_25CollectiveMainloopBwdSm80ILi1ELi1EN4cute5tupleIJNS5_1CILi64EEES8_NS7_ILi192EEEEEENS_10bfloat16_tEfNS_4arch4Sm80ELb0ELb0ELb1ELb1ELb1ELb0ELb0ELb0ELi2ELi2ELi2ELi2ELb1EEENS1_21CollectiveEpilogueBwdISA_SB_SD_Li256ELb1ELb0ELi4EEENS1_19SingleTileSchedulerILb1ELb0ELb0ELi64EEEEEEEEEvNT_6ParamsE)
        /*05b4*/ 	.word	0x00000000


	//----- nvinfo : EIATTR_MIN_STACK_SIZE
	.align		4
.L_254:
        /*05b8*/ 	.byte	0x04, 0x12
        /*05ba*/ 	.short	(.L_256 - .L_255)
	.align		4
.L_255:
        /*05bc*/ 	.word	index@(_ZN7cutlass13device_kernelIN5flash19enable_sm80_to_sm89INS1_16FlashAttnBwdSm80INS1_25CollectiveMainloopBwdSm80ILi1ELi1EN4cute5tupleIJNS5_1CILi64EEES8_NS7_ILi192EEEEEENS_10bfloat16_tEfNS_4arch4Sm80ELb0ELb0ELb1ELb1ELb0ELb0ELb0ELb0ELi2ELi2ELi2ELi2ELb1EEENS1_24CollectiveEpilogueBwdGQAISA_fSD_Li256ELb1ELb0EEENS1_19SingleTileSchedulerILb1ELb0ELb0ELi64EEEEEEEEEvNT_6ParamsE)
        /*05c0*/ 	.word	0x00000000


	//----- nvinfo : EIATTR_MIN_STACK_SIZE
	.align		4
.L_256:
        /*05c4*/ 	.byte	0x04, 0x12
        /*05c6*/ 	.short	(.L_258 - .L_257)
	.align		4
.L_257:
        /*05c8*/ 	.word	index@(_ZN7cutlass13device_kernelIN5flash19enable_sm80_to_sm89INS1_16FlashAttnBwdSm80INS1_25CollectiveMainloopBwdSm80ILi1ELi1EN4cute5tupleIJNS5_1CILi64EEES8_NS7_ILi192EEEEEENS_10bfloat16_tEfNS_4arch4Sm80ELb0ELb0ELb1ELb1ELb1ELb0ELb0ELb0ELi2ELi2ELi2ELi2ELb1EEENS1_24CollectiveEpilogueBwdGQAISA_fSD_Li256ELb1ELb1EEENS1_19SingleTileSchedulerILb1ELb0ELb0ELi64EEEEEEEEEvNT_6ParamsE)
        /*05cc*/ 	.word	0x00000000


	//----- nvinfo : EIATTR_MIN_STACK_SIZE
	.align		4
.L_258:
        /*05d0*/ 	.byte	0x04, 0x12
        /*05d2*/ 	.short	(.L_260 - .L_259)
	.align		4
.L_259:
        /*05d4*/ 	.word	index@(_ZN7cutlass13device_kernelIN5flash19enable_sm80_to_sm89INS1_16FlashAttnBwdSm80INS1_25CollectiveMainloopBwdSm80ILi1ELi1EN4cute5tupleIJNS5_1CILi64EEES8_NS7_ILi192EEEEEENS_10bfloat16_tEfNS_4arch4Sm80ELb0ELb1ELb1ELb0ELb0ELb0ELb0ELb0ELi2ELi2ELi2ELi2ELb1EEENS1_21CollectiveEpilogueBwdISA_SB_SD_Li256ELb0ELb0ELi4EEENS1_19SingleTileSchedulerILb0ELb0ELb0ELi64EEEEEEEEEvNT_6ParamsE)
        /*05d8*/ 	.word	0x00000000


	//----- nvinfo : EIATTR_MIN_STACK_SIZE
	.align		4
.L_260:
        /*05dc*/ 	.byte	0x04, 0x12
        /*05de*/ 	.short	(.L_262 - .L_261)
	.align		4
.L_261:
        /*05e0*/ 	.word	index@(_ZN7cutlass13device_kernelIN5flash19enable_sm80_to_sm89INS1_16FlashAttnBwdSm80INS1_25CollectiveMainloopBwdSm80ILi1ELi1EN4cute5tupleIJNS5_1CILi64EEES8_NS7_ILi192EEEEEENS_10bfloat16_tEfNS_4arch4Sm80ELb0ELb1ELb1ELb0ELb1ELb0ELb0ELb0ELi2ELi2ELi2ELi2ELb1EEENS1_21CollectiveEpilogueBwdISA_SB_SD_Li256ELb0ELb0ELi4EEENS1_19SingleTileSchedulerILb0ELb0ELb0ELi64EEEEEEEEEvNT_6ParamsE)
        /*05e4*/ 	.word	0x00000000


	//----- nvinfo : EIATTR_MIN_STACK_SIZE
	.align		4
.L_262:
        /*05e8*/ 	.byte	0x04, 0x12
        /*05ea*/ 	.short	(.L_264 - .L_263)
	.align		4
.L_263:
        /*05ec*/ 	.word	index@(_ZN7cutlass13device_kernelIN5flash19enable_sm80_to_sm89INS1_16FlashAttnBwdSm80INS1_25CollectiveMainloopBwdSm80ILi1ELi1EN4cute5tupleIJNS5_1CILi64EEES8_NS7_ILi192EEEEEENS_10bfloat16_tEfNS_4arch4Sm80ELb0ELb1ELb1ELb0ELb0ELb0ELb0ELb0ELi2ELi2ELi2ELi2ELb1EEENS1_24CollectiveEpilogueBwdGQAISA_fSD_Li256ELb0ELb0EEENS1_19SingleTileSchedulerILb0ELb0ELb0ELi64EEEEEEEEEvNT_6ParamsE)
        /*05f0*/ 	.word	0x00000000


	//----- nvinfo : EIATTR_MIN_STACK_SIZE
	.align		4
.L_264:
        /*05f4*/ 	.byte	0x04, 0x12
        /*05f6*/ 	.short	(.L_266 - .L_265)
	.align		4
.L_265:
        /*05f8*/ 	.word	index@(_ZN7cutlass13device_kernelIN5flash19enable_sm80_to_sm89INS1_16FlashAttnBwdSm80INS1_25CollectiveMainloopBwdSm80ILi1ELi1EN4cute5tupleIJNS5_1CILi64EEES8_NS7_ILi192EEEEEENS_10bfloat16_tEfNS_4arch4Sm80ELb0ELb1ELb1ELb0ELb1ELb0ELb0ELb0ELi2ELi2ELi2ELi2ELb1EEENS1_24CollectiveEpilogueBwdGQAISA_fSD_Li256ELb0ELb1EEENS1_19SingleTileSchedulerILb0ELb0ELb0ELi64EEEEEEEEEvNT_6ParamsE)
        /*05fc*/ 	.word	0x00000000


	//----- nvinfo : EIATTR_MIN_STACK_SIZE
	.align		4
.L_266:
        /*0600*/ 	.byte	0x04, 0x12
        /*0602*/ 	.short	(.L_268 - .L_267)
	.align		4
.L_267:
        /*0604*/ 	.word	index@(_ZN7cutlass13device_kernelIN5flash19enable_sm80_to_sm89INS1_16FlashAttnBwdSm80INS1_25CollectiveMainloopBwdSm80ILi1ELi1EN4cute5tupleIJNS5_1CILi64EEES8_NS7_ILi192EEEEEENS_10bfloat16_tEfNS_4arch4Sm80ELb0ELb1ELb1ELb1ELb0ELb0ELb0ELb0ELi2ELi2ELi2ELi2ELb1EEENS1_21CollectiveEpilogueBwdISA_SB_SD_Li256ELb1ELb0ELi4EEENS1_19SingleTileSchedulerILb1ELb0ELb0ELi64EEEEEEEEEvNT_6ParamsE)
        /*0608*/ 	.word	0x00000020


	//----- nvinfo : EIATTR_MIN_STACK_SIZE
	.align		4
.L_268:
        /*060c*/ 	.byte	0x04, 0x12
        /*060e*/ 	.short	(.L_270 - .L_269)
	.align		4
.L_269:
        /*0610*/ 	.word	index@(_ZN7cutlass13device_kernelIN5flash19enable_sm80_to_sm89INS1_16FlashAttnBwdSm80INS1_25CollectiveMainloopBwdSm80ILi1ELi1EN4cute5tupleIJNS5_1CILi64EEES8_NS7_ILi192EEEEEENS_10bfloat16_tEfNS_4arch4Sm80ELb0ELb1ELb1ELb1ELb1ELb0ELb0ELb0ELi2ELi2ELi2ELi2ELb1EEENS1_21CollectiveEpilogueBwdISA_SB_SD_Li256ELb1ELb0ELi4EEENS1_19SingleTileSchedulerILb1ELb0ELb0ELi64EEEEEEEEEvNT_6ParamsE)
        /*0614*/ 	.word	0x00000020


	//----- nvinfo : EIATTR_MIN_STACK_SIZE
	.align		4
.L_270:
        /*0618*/ 	.byte	0x04, 0x12
        /*061a*/ 	.short	(.L_272 - .L_271)
	.align		4
.L_271:
        /*061c*/ 	.word	index@(_ZN7cutlass13device_kernelIN5flash19enable_sm80_to_sm89INS1_16FlashAttnBwdSm80INS1_25CollectiveMainloopBwdSm80ILi1ELi1EN4cute5tupleIJNS5_1CILi64EEES8_NS7_ILi192EEEEEENS_10bfloat16_tEfNS_4arch4Sm80ELb0ELb1ELb1ELb1ELb0ELb0ELb0ELb0ELi2ELi2ELi2ELi2ELb1EEENS1_24CollectiveEpilogueBwdGQAISA_fSD_Li256ELb1ELb0EEENS1_19SingleTileSchedulerILb1ELb0ELb0ELi64EEEEEEEEEvNT_6ParamsE)
        /*0620*/ 	.word	0x00000020


	//----- nvinfo : EIATTR_MIN_STACK_SIZE
	.align		4
.L_272:
        /*0624*/ 	.byte	0x04, 0x12
        /*0626*/ 	.short	(.L_274 - .L_273)
	.align		4
.L_273:
        /*0628*/ 	.word	index@(_ZN7cutlass13device_kernelIN5flash19enable_sm80_to_sm89INS1_16FlashAttnBwdSm80INS1_25CollectiveMainloopBwdSm80ILi1ELi1EN4cute5tupleIJNS5_1CILi64EEES8_NS7_ILi192EEEEEENS_10bfloat16_tEfNS_4arch4Sm80ELb0ELb1ELb1ELb1ELb1ELb0ELb0ELb0ELi2ELi2ELi2ELi2ELb1EEENS1_24CollectiveEpilogueBwdGQAISA_fSD_Li256ELb1ELb1EEENS1_19SingleTileSchedulerILb1ELb0ELb0ELi64EEEEEEEEEvNT_6ParamsE)
        /*062c*/ 	.word	0x00000020


	//----- nvinfo : EIATTR_MIN_STACK_SIZE
	.align		4
.L_274:
        /*0630*/ 	.byte	0x04, 0x12
        /*0632*/ 	.short	(.L_276 - .L_275)
	.align		4
.L_275:
        /*0634*/ 	.word	index@(_ZN7cutlass13device_kernelIN5flash19enable_sm80_to_sm89INS1_16FlashAttnBwdSm80INS1_25CollectiveMainloopBwdSm80ILi1ELi1EN4cute5tupleIJNS5_1CILi64EEES8_NS7_ILi192EEEEEENS_10bfloat16_tEfNS_4arch4Sm80ELb1ELb0ELb1ELb0ELb0ELb0ELb0ELb0ELi2ELi2ELi2ELi2ELb1EEENS1_21CollectiveEpilogueBwdISA_SB_SD_Li256ELb0ELb0ELi4EEENS1_25SingleTileBwdLPTSchedulerILb0ELi64ELb0EEEEEEEEEvNT_6ParamsE)
        /*0638*/ 	.word	0x00000008


	//----- nvinfo : EIATTR_MIN_STACK_SIZE
	.align		4
.L_276:
        /*063c*/ 	.byte	0x04, 0x12
        /*063e*/ 	.short	(.L_278 - .L_277)
	.align		4
.L_277:
        /*0640*/ 	.word	index@(_ZN7cutlass13device_kernelIN5flash19enable_sm80_to_sm89INS1_16FlashAttnBwdSm80INS1_25CollectiveMainloopBwdSm80ILi1ELi1EN4cute5tupleIJNS5_1CILi64EEES8_NS7_ILi192EEEEEENS_10bfloat16_tEfNS_4arch4Sm80ELb1ELb0ELb1ELb0ELb1ELb0ELb0ELb0ELi2ELi2ELi2ELi2ELb1EEENS1_21CollectiveEpilogueBwdISA_SB_SD_Li256ELb0ELb0ELi4EEENS1_25SingleTileBwdLPTSchedulerILb0ELi64ELb1EEEEEEEEEvNT_6ParamsE)
        /*0644*/ 	.word	0x00000008


	//----- nvinfo : EIATTR_MIN_STACK_SIZE
	.align		4
.L_278:
        /*0648*/ 	.byte	0x04, 0x12
        /*064a*/ 	.short	(.L_280 - .L_279)
	.align		4
.L_279:
        /*064c*/ 	.word	index@(_ZN7cutlass13device_kernelIN5flash19enable_sm80_to_sm89INS1_16FlashAttnBwdSm80INS1_25CollectiveMainloopBwdSm80ILi1ELi1EN4cute5tupleIJNS5_1CILi64EEES8_NS7_ILi192EEEEEENS_10bfloat16_tEfNS_4arch4Sm80ELb1ELb0ELb1ELb0ELb0ELb0ELb0ELb0ELi2ELi2ELi2ELi2ELb1EEENS1_24CollectiveEpilogueBwdGQAISA_fSD_Li256ELb0ELb0EEENS1_25SingleTileBwdLPTSchedulerILb0ELi64ELb0EEEEEEEEEvNT_6ParamsE)
        /*0650*/ 	.word	0x00000008


	//----- nvinfo : EIATTR_MIN_STACK_SIZE
	.align		4
.L_280:
        /*0654*/ 	.byte	0x04, 0x12
        /*0656*/ 	.short	(.L_282 - .L_281)
	.align		4
.L_281:
        /*0658*/ 	.word	index@(_ZN7cutlass13device_kernelIN5flash19enable_sm80_to_sm89INS1_16FlashAttnBwdSm80INS1_25CollectiveMainloopBwdSm80ILi1ELi1EN4cute5tupleIJNS5_1CILi64EEES8_NS7_ILi192EEEEEENS_10bfloat16_tEfNS_4arch4Sm80ELb1ELb0ELb1ELb0ELb1ELb0ELb0ELb0ELi2ELi2ELi2ELi2ELb1EEENS1_24CollectiveEpilogueBwdGQAISA_fSD_Li256ELb0ELb1EEENS1_25SingleTileBwdLPTSchedulerILb0ELi64ELb1EEEEEEEEEvNT_6ParamsE)
        /*065c*/ 	.word	0x00000008


	//----- nvinfo : EIATTR_MIN_STACK_SIZE
	.align		4
.L_282:
        /*0660*/ 	.byte	0x04, 0x12
        /*0662*/ 	.short	(.L_284 - .L_283)
	.align		4
.L_283:
        /*0664*/ 	.word	index@(_ZN7cutlass13device_kernelIN5flash19enable_sm80_to_sm89INS1_16FlashAttnBwdSm80INS1_25CollectiveMainloopBwdSm80ILi1ELi1EN4cute5tupleIJNS5_1CILi64EEES8_NS7_ILi192EEEEEENS_10bfloat16_tEfNS_4arch4Sm80ELb1ELb0ELb1ELb1ELb0ELb0ELb0ELb0ELi2ELi2ELi2ELi2ELb1EEENS1_21CollectiveEpilogueBwdISA_SB_SD_Li256ELb1ELb0ELi4EEENS1_25SingleTileBwdLPTSchedulerILb1ELi64ELb0EEEEEEEEEvNT_6ParamsE)
        /*0668*/ 	.word	0x00000000


	//----- nvinfo : EIATTR_MIN_STACK_SIZE
	.align		4
.L_284:
        /*066c*/ 	.byte	0x04, 0x12
        /*066e*/ 	.short	(.L_286 - .L_285)
	.align		4
.L_285:
        /*0670*/ 	.word	index@(_ZN7cutlass13device_kernelIN5flash19enable_sm80_to_sm89INS1_16FlashAttnBwdSm80INS1_25CollectiveMainloopBwdSm80ILi1ELi1EN4cute5tupleIJNS5_1CILi64EEES8_NS7_ILi192EEEEEENS_10bfloat16_tEfNS_4arch4Sm80ELb1ELb0ELb1ELb1ELb1ELb0ELb0ELb0ELi2ELi2ELi2ELi2ELb1EEENS1_21CollectiveEpilogueBwdISA_SB_SD_Li256ELb1ELb0ELi4EEENS1_25SingleTileBwdLPTSchedulerILb1ELi64ELb1EEEEEEEEEvNT_6ParamsE)
        /*0674*/ 	.word	0x00000008


	//----- nvinfo : EIATTR_MIN_STACK_SIZE
	.align		4
.L_286:
        /*0678*/ 	.byte	0x04, 0x12
        /*067a*/ 	.short	(.L_288 - .L_287)
	.align		4
.L_287:
        /*067c*/ 	.word	index@(_ZN7cutlass13device_kernelIN5flash19enable_sm80_to_sm89INS1_16FlashAttnBwdSm80INS1_25CollectiveMainloopBwdSm80ILi1ELi1EN4cute5tupleIJNS5_1CILi64EEES8_NS7_ILi192EEEEEENS_10bfloat16_tEfNS_4arch4Sm80ELb1ELb0ELb1ELb1ELb0ELb0ELb0ELb0ELi2ELi2ELi2ELi2ELb1EEENS1_24CollectiveEpilogueBwdGQAISA_fSD_Li256ELb1ELb0EEENS1_25SingleTileBwdLPTSchedulerILb1ELi64ELb0EEEEEEEEEvNT_6ParamsE)
        /*0680*/ 	.word	0x00000008


	//----- nvinfo : EIATTR_MIN_STACK_SIZE
	.align		4
.L_288:
        /*0684*/ 	.byte	0x04, 0x12
        /*0686*/ 	.short	(.L_290 - .L_289)
	.align		4
.L_289:
        /*0688*/ 	.word	index@(_ZN7cutlass13device_kernelIN5flash19enable_sm80_to_sm89INS1_16FlashAttnBwdSm80INS1_25CollectiveMainloopBwdSm80ILi1ELi1EN4cute5tupleIJNS5_1CILi64EEES8_NS7_ILi192EEEEEENS_10bfloat16_tEfNS_4arch4Sm80ELb1ELb0ELb1ELb1ELb1ELb0ELb0ELb0ELi2ELi2ELi2ELi2ELb1EEENS1_24CollectiveEpilogueBwdGQAISA_fSD_Li256ELb1ELb1EEENS1_25SingleTileBwdLPTSchedulerILb1ELi64ELb1EEEEEEEEEvNT_6ParamsE)
        /*068c*/ 	.word	0x00000000


	//----- nvinfo : EIATTR_MIN_STACK_SIZE
	.align		4
.L_290:
        /*0690*/ 	.byte	0x04, 0x12
        /*0692*/ 	.short	(.L_292 - .L_291)
	.align		4
.L_291:
        /*0694*/ 	.word	index@(_ZN7cutlass13device_kernelIN5flash19enable_sm80_to_sm89INS1_16FlashAttnBwdSm80INS1_25CollectiveMainloopBwdSm80ILi2ELi1EN4cute5tupleIJNS5_1CILi64EEENS7_ILi80EEENS7_ILi192EEEEEENS_10bfloat16_tEfNS_4arch4Sm80ELb0ELb0ELb1ELb0ELb0ELb0ELb1ELb0ELi2ELi4ELi2ELi2ELb0EEENS1_21CollectiveEpilogueBwdISB_SC_SE_Li256ELb0ELb1ELi4EEENS1_19SingleTileSchedulerILb0ELb0ELb0ELi80EEEEEEEEEvNT_6ParamsE)
        /*0698*/ 	.word	0x00000018


	//----- nvinfo : EIATTR_MIN_STACK_SIZE
	.align		4
.L_292:
        /*069c*/ 	.byte	0x04, 0x12
        /*069e*/ 	.short	(.L_294 - .L_293)
	.align		4
.L_293:
        /*06a0*/ 	.word	index@(_ZN7cutlass13device_kernelIN5flash19enable_sm80_to_sm89INS1_16FlashAttnBwdSm80INS1_25CollectiveMainloopBwdSm80ILi2ELi1EN4cute5tupleIJNS5_1CILi64EEENS7_ILi80EEENS7_ILi192EEEEEENS_10bfloat16_tEfNS_4arch4Sm80ELb0ELb0ELb1ELb0ELb1ELb0ELb1ELb0ELi2ELi4ELi2ELi2ELb0EEENS1_21CollectiveEpilogueBwdISB_SC_SE_Li256ELb0ELb1ELi4EEENS1_19SingleTileSchedulerILb0ELb0ELb0ELi80EEEEEEEEEvNT_6ParamsE)
        /*06a4*/ 	.word	0x00000018


	//----- nvinfo : EIATTR_MIN_STACK_SIZE
	.align		4
.L_294:
        /*06a8*/ 	.byte	0x04, 0x12
        /*06aa*/ 	.short	(.L_296 - .L_295)
	.align		4
.L_295:
        /*06ac*/ 	.word	index@(_ZN7cutlass13device_kernelIN5flash19enable_sm80_to_sm89INS1_16FlashAttnBwdSm80INS1_25CollectiveMainloopBwdSm80ILi2ELi1EN4cute5tupleIJNS5_1CILi64EEENS7_ILi80EEENS7_ILi192EEEEEENS_10bfloat16_tEfNS_4arch4Sm80ELb0ELb0ELb1ELb0ELb0ELb0ELb1ELb0ELi2ELi4ELi2ELi2ELb0EEENS1_24CollectiveEpilogueBwdGQAISB_fSE_Li256ELb0ELb0EEENS1_19SingleTileSchedulerILb0ELb0ELb0ELi80EEEEEEEEEvNT_6ParamsE)
        /*06b0*/ 	.word	0x00000020


	//----- nvinfo : EIATTR_MIN_STACK_SIZE
	.align		4
.L_296:
        /*06b4*/ 	.byte	0x04, 0x12
        /*06b6*/ 	.short	(.L_298 - .L_297)
	.align		4
.L_297:
        /*06b8*/ 	.word	index@(_ZN7cutlass13device_kernelIN5flash19enable_sm80_to_sm89INS1_16FlashAttnBwdSm80INS1_25CollectiveMainloopBwdSm80ILi2ELi1EN4cute5tupleIJNS5_1CILi64EEENS7_ILi80EEENS7_ILi192EEEEEENS_10bfloat16_tEfNS_4arch4Sm80ELb0ELb0ELb1ELb0ELb1ELb0ELb1ELb0ELi2ELi4ELi2ELi2ELb0EEENS1_24CollectiveEpilogueBwdGQAISB_fSE_Li256ELb0ELb1EEENS1_19SingleTileSchedulerILb0ELb0ELb0ELi80EEEEEEEEEvNT_6ParamsE)
        /*06bc*/ 	.word	0x00000020


	//----- nvinfo : EIATTR_MIN_STACK_SIZE
	.align		4
.L_298:
        /*06c0*/ 	.byte	0x04, 0x12
        /*06c2*/ 	.short	(.L_300 - .L_299)
	.align		4
.L_299:
        /*06c4*/ 	.word	index@(_ZN7cutlass13device_kernelIN5flash19enable_sm80_to_sm89INS1_16FlashAttnBwdSm80INS1_25CollectiveMainloopBwdSm80ILi2ELi1EN4cute5tupleIJNS5_1CILi64EEENS7_ILi80EEENS7_ILi192EEEEEENS_10bfloat16_tEfNS_4arch4Sm80ELb0ELb0ELb1ELb1ELb0ELb0ELb1ELb0ELi2ELi4ELi2ELi2ELb0EEENS1_21CollectiveEpilogueBwdISB_SC_SE_Li256ELb1ELb1ELi4EEENS1_19SingleTileSchedulerILb1ELb0ELb0ELi80EEEEEEEEEvNT_6ParamsE)
        /*06c8*/ 	.word	0x00000000


	//----- nvinfo : EIATTR_MIN_STACK_SIZE
	.align		4
.L_300:
        /*06cc*/ 	.byte	0x04, 0x12
        /*06ce*/ 	.short	(.L_302 - .L_301)
	.align		4
.L_301:
        /*06d0*/ 	.word	index@(_ZN7cutlass13device_kernelIN5flash19enable_sm80_to_sm89INS1_16FlashAttnBwdSm80INS1_25CollectiveMainloopBwdSm80ILi2ELi1EN4cute5tupleIJNS5_1CILi64EEENS7_ILi80EEENS7_ILi192EEEEEENS_10bfloat16_tEfNS_4arch4Sm80ELb0ELb0ELb1ELb1ELb1ELb0ELb1ELb0ELi2ELi4ELi2ELi2ELb0EEENS1_21CollectiveEpilogueBwdISB_SC_SE_Li256ELb1ELb1ELi4EEENS1_19SingleTileSchedulerILb1ELb0ELb0ELi80EEEEEEEEEvNT_6ParamsE)
        /*06d4*/ 	.word	0x00000000


	//----- nvinfo : EIATTR_MIN_STACK_SIZE
	.align		4
.L_302:
        /*06d8*/ 	.byte	0x04, 0x12
        /*06da*/ 	.short	(.L_304 - .L_303)
	.align		4
.L_303:
        /*06dc*/ 	.word	index@(_ZN7cutlass13device_kernelIN5flash19enable_sm80_to_sm89INS1_16FlashAttnBwdSm80INS1_25CollectiveMainloopBwdSm80ILi2ELi1EN4cute5tupleIJNS5_1CILi64EEENS7_ILi80EEENS7_ILi192EEEEEENS_10bfloat16_tEfNS_4arch4Sm80ELb0ELb0ELb1ELb1ELb0ELb0ELb1ELb0ELi2ELi4ELi2ELi2ELb0EEENS1_24CollectiveEpilogueBwdGQAISB_fSE_Li256ELb1ELb0EEENS1_19SingleTileSchedulerILb1ELb0ELb0ELi80EEEEEEEEEvNT_6ParamsE)
        /*06e0*/ 	.word	0x00000000


	//----- nvinfo : EIATTR_MIN_STACK_SIZE
	.align		4
.L_304:
        /*06e4*/ 	.byte	0x04, 0x12
        /*06e6*/ 	.short	(.L_306 - .L_305)
	.align		4
.L_305:
        /*06e8*/ 	.word	index@(_ZN7cutlass13device_kernelIN5flash19enable_sm80_to_sm89INS1_16FlashAttnBwdSm80INS1_25CollectiveMainloopBwdSm80ILi2ELi1EN4cute5tupleIJNS5_1CILi64EEENS7_ILi80EEENS7_ILi192EEEEEENS_10bfloat16_tEfNS_4arch4Sm80ELb0ELb0ELb1ELb1ELb1ELb0ELb1ELb0ELi2ELi4ELi2ELi2ELb0EEENS1_24CollectiveEpilogueBwdGQAISB_fSE_Li256ELb1ELb1EEENS1_19SingleTileSchedulerILb1ELb0ELb0ELi80EEEEEEEEEvNT_6ParamsE)
        /*06ec*/ 	.word	0x00000000


	//----- nvinfo : EIATTR_MIN_STACK_SIZE
	.align		4
.L_306:
        /*06f0*/ 	.byte	0x04, 0x12
        /*06f2*/ 	.short	(.L_308 - .L_307)
	.align		4
.L_307:
        /*06f4*/ 	.word	index@(_ZN7cutlass13device_kernelIN5flash19enable_sm80_to_sm89INS1_16FlashAttnBwdSm80INS1_25CollectiveMainloopBwdSm80ILi2ELi1EN4cute5tupleIJNS5_1CILi64EEENS7_ILi80EEENS7_ILi192EEEEEENS_10bfloat16_tEfNS_4arch4Sm80ELb0ELb1ELb1ELb0ELb0ELb0ELb1ELb0ELi2ELi4ELi2ELi2ELb0EEENS1_21CollectiveEpilogueBwdISB_SC_SE_Li256ELb0ELb1ELi4EEENS1_19SingleTileSchedulerILb0ELb0ELb0ELi80EEEEEEEEEvNT_6ParamsE)
        /*06f8*/ 	.word	0x00000000


	//----- nvinfo : EIATTR_MIN_STACK_SIZE
	.align		4
.L_308:
        /*06fc*/ 	.byte	0x04, 0x12
        /*06fe*/ 	.short	(.L_310 - .L_309)
	.align		4
.L_309:
        /*0700*/ 	.word	index@(_ZN7cutlass13device_kernelIN5flash19enable_sm80_to_sm89INS1_16FlashAttnBwdSm80INS1_25CollectiveMainloopBwdSm80ILi2ELi1EN4cute5tupleIJNS5_1CILi64EEENS7_ILi80EEENS7_ILi192EEEEEENS_10bfloat16_tEfNS_4arch4Sm80ELb0ELb1ELb1ELb0ELb1ELb0ELb1ELb0ELi2ELi4ELi2ELi2ELb0EEENS1_21CollectiveEpilogueBwdISB_SC_SE_Li256ELb0ELb1ELi4EEENS1_19SingleTileSchedulerILb0ELb0ELb0ELi80EEEEEEEEEvNT_6ParamsE)
        /*0704*/ 	.word	0x00000000


	//----- nvinfo : EIATTR_MIN_STACK_SIZE
	.align		4
.L_310:
        /*0708*/ 	.byte	0x04, 0x12
        /*070a*/ 	.short	(.L_312 - .L_311)
	.align		4
.L_311:
        /*070c*/ 	.word	index@(_ZN7cutlass13device_kernelIN5flash19enable_sm80_to_sm89INS1_16FlashAttnBwdSm80INS1_25CollectiveMainloopBwdSm80ILi2ELi1EN4cute5tupleIJNS5_1CILi64EEENS7_ILi80EEENS7_ILi192EEEEEENS_10bfloat16_tEfNS_4arch4Sm80ELb0ELb1ELb1ELb0ELb0ELb0ELb1ELb0ELi2ELi4ELi2ELi2ELb0EEENS1_24CollectiveEpilogueBwdGQAISB_fSE_Li256ELb0ELb0EEENS1_19SingleTileSchedulerILb0ELb0ELb0ELi80EEEEEEEEEvNT_6ParamsE)
        /*0710*/ 	.word	0x00000000


	//----- nvinfo : EIATTR_MIN_STACK_SIZE
	.align		4
.L_312:
        /*0714*/ 	.byte	0x04, 0x12
        /*0716*/ 	.short	(.L_314 - .L_313)
	.align		4
.L_313:
        /*0718*/ 	.word	index@(_ZN7cutlass13device_kernelIN5flash19enable_sm80_to_sm89INS1_16FlashAttnBwdSm80INS1_25CollectiveMainloopBwdSm80ILi2ELi1EN4cute5tupleIJNS5_1CILi64EEENS7_ILi80EEENS7_ILi192EEEEEENS_10bfloat16_tEfNS_4arch4Sm80ELb0ELb1ELb1ELb0ELb1ELb0ELb1ELb0ELi2ELi4ELi2ELi2ELb0EEENS1_24CollectiveEpilogueBwdGQAISB_fSE_Li256ELb0ELb1EEENS1_19SingleTileSchedulerILb0ELb0ELb0ELi80EEEEEEEEEvNT_6ParamsE)
        /*071c*/ 	.word	0x00000000


	//----- nvinfo : EIATTR_MIN_STACK_SIZE
	.align		4
.L_314:
        /*0720*/ 	.byte	0x04, 0x12
        /*0722*/ 	.short	(.L_316 - .L_315)
	.align		4
.L_315:
        /*0724*/ 	.word	index@(_ZN7cutlass13device_kernelIN5flash19enable_sm80_to_sm89INS1_16FlashAttnBwdSm80INS1_25CollectiveMainloopBwdSm80ILi2ELi1EN4cute5tupleIJNS5_1CILi64EEENS7_ILi80EEENS7_ILi192EEEEEENS_10bfloat16_tEfNS_4arch4Sm80ELb0ELb1ELb1ELb1ELb0ELb0ELb1ELb0ELi2ELi4ELi2ELi2ELb0EEENS1_21CollectiveEpilogueBwdISB_SC_SE_Li256ELb1ELb1ELi4EEENS1_19SingleTileSchedulerILb1ELb0ELb0ELi80EEEEEEEEEvNT_6ParamsE)
        /*0728*/ 	.word	0x00000000


	//----- nvinfo : EIATTR_MIN_STACK_SIZE
	.align		4
.L_316:
        /*072c*/ 	.byte	0x04, 0x12
        /*072e*/ 	.short	(.L_318 - .L_317)
	.align		4
.L_317:
        /*0730*/ 	.word	index@(_ZN7cutlass13device_kernelIN5flash19enable_sm80_to_sm89INS1_16FlashAttnBwdSm80INS1_25CollectiveMainloopBwdSm80ILi2ELi1EN4cute5tupleIJNS5_1CILi64EEENS7_ILi80EEENS7_ILi192EEEEEENS_10bfloat16_tEfNS_4arch4Sm80ELb0ELb1ELb1ELb1ELb1ELb0ELb1ELb0ELi2ELi4ELi2ELi2ELb0EEENS1_21CollectiveEpilogueBwdISB_SC_SE_Li256ELb1ELb1ELi4EEENS1_19SingleTileSchedulerILb1ELb0ELb0ELi80EEEEEEEEEvNT_6ParamsE)
        /*0734*/ 	.word	0x00000000


	//----- nvinfo : EIATTR_MIN_STACK_SIZE
	.align		4
.L_318:
        /*0738*/ 	.byte	0x04, 0x12
        /*073a*/ 	.short	(.L_320 - .L_319)
	.align		4
.L_319:
        /*073c*/ 	.word	index@(_ZN7cutlass13device_kernelIN5flash19enable_sm80_to_sm89INS1_16FlashAttnBwdSm80INS1_25CollectiveMainloopBwdSm80ILi2ELi1EN4cute5tupleIJNS5_1CILi64EEENS7_ILi80EEENS7_ILi192EEEEEENS_10bfloat16_tEfNS_4arch4Sm80ELb0ELb1ELb1ELb1ELb0ELb0ELb1ELb0ELi2ELi4ELi2ELi2ELb0EEENS1_24CollectiveEpilogueBwdGQAISB_fSE_Li256ELb1ELb0EEENS1_19SingleTileSchedulerILb1ELb0ELb0ELi80EEEEEEEEEvNT_6ParamsE)
        /*0740*/ 	.word	0x00000000


	//----- nvinfo : EIATTR_MIN_STACK_SIZE
	.align		4
.L_320:
        /*0744*/ 	.byte	0x04, 0x12
        /*0746*/ 	.short	(.L_322 - .L_321)
	.align		4
.L_321:
        /*0748*/ 	.word	index@(_ZN7cutlass13device_kernelIN5flash19enable_sm80_to_sm89INS1_16FlashAttnBwdSm80INS1_25CollectiveMainloopBwdSm80ILi2ELi1EN4cute5tupleIJNS5_1CILi64EEENS7_ILi80EEENS7_ILi192EEEEEENS_10bfloat16_tEfNS_4arch4Sm80ELb0ELb1ELb1ELb1ELb1ELb0ELb1ELb0ELi2ELi4ELi2ELi2ELb0EEENS1_24CollectiveEpilogueBwdGQAISB_fSE_Li256ELb1ELb1EEENS1_19SingleTileSchedulerILb1ELb0ELb0ELi80EEEEEEEEEvNT_6ParamsE)
        /*074c*/ 	.word	0x00000000


	//----- nvinfo : EIATTR_MIN_STACK_SIZE
	.align		4
.L_322:
        /*0750*/ 	.byte	0x04, 0x12
        /*0752*/ 	.short	(.L_324 - .L_323)
	.align		4
.L_323:
        /*0754*/ 	.word	index@(_ZN7cutlass13device_kernelIN5flash19enable_sm80_to_sm89INS1_16FlashAttnBwdSm80INS1_25CollectiveMainloopBwdSm80ILi2ELi1EN4cute5tupleIJNS5_1CILi64EEENS7_ILi80EEENS7_ILi192EEEEEENS_10bfloat16_tEfNS_4arch4Sm80ELb1ELb0ELb1ELb0ELb0ELb0ELb1ELb0ELi2ELi4ELi2ELi2ELb0EEENS1_21CollectiveEpilogueBwdISB_SC_SE_Li256ELb0ELb1ELi4EEENS1_25SingleTileBwdLPTSchedulerILb0ELi80ELb0EEEEEEEEEvNT_6ParamsE)
        /*0758*/ 	.word	0x00000000


	//----- nvinfo : EIATTR_MIN_STACK_SIZE
	.align		4
.L_324:
        /*075c*/ 	.byte	0x04, 0x12
        /*075e*/ 	.short	(.L_326 - .L_325)
	.align		4
.L_325:
        /*0760*/ 	.word	index@(_ZN7cutlass13device_kernelIN5flash19enable_sm80_to_sm89INS1_16FlashAttnBwdSm80INS1_25CollectiveMainloopBwdSm80ILi2ELi1EN4cute5tupleIJNS5_1CILi64EEENS7_ILi80EEENS7_ILi192EEEEEENS_10bfloat16_tEfNS_4arch4Sm80ELb1ELb0ELb1ELb0ELb1ELb0ELb1ELb0ELi2ELi4ELi2ELi2ELb0EEENS1_21CollectiveEpilogueBwdISB_SC_SE_Li256ELb0ELb1ELi4EEENS1_25SingleTileBwdLPTSchedulerILb0ELi80ELb1EEEEEEEEEvNT_6ParamsE)
        /*0764*/ 	.word	0x00000018


	//----- nvinfo : EIATTR_MIN_STACK_SIZE
	.align		4
.L_326:
        /*0768*/ 	.byte	0x04, 0x12
        /*076a*/ 	.short	(.L_328 - .L_327)
	.align		4
.L_327:
        /*076c*/ 	.word	index@(_ZN7cutlass13device_kernelIN5flash19enable_sm80_to_sm89INS1_16FlashAttnBwdSm80INS1_25CollectiveMainloopBwdSm80ILi2ELi1EN4cute5tupleIJNS5_1CILi64EEENS7_ILi80EEENS7_ILi192EEEEEENS_10bfloat16_tEfNS_4arch4Sm80ELb1ELb0ELb1ELb0ELb0ELb0ELb1ELb0ELi2ELi4ELi2ELi2ELb0EEENS1_24CollectiveEpilogueBwdGQAISB_fSE_Li256ELb0ELb0EEENS1_25SingleTileBwdLPTSchedulerILb0ELi80ELb0EEEEEEEEEvNT_6ParamsE)
        /*0770*/ 	.word	0x00000000


	//----- nvinfo : EIATTR_MIN_STACK_SIZE
	.align		4
.L_328:
        /*0774*/ 	.byte	0x04, 0x12
        /*0776*/ 	.short	(.L_330 - .L_329)
	.align		4
.L_329:
        /*0778*/ 	.word	index@(_ZN7cutlass13device_kernelIN5flash19enable_sm80_to_sm89INS1_16FlashAttnBwdSm80INS1_25CollectiveMainloopBwdSm80ILi2ELi1EN4cute5tupleIJNS5_1CILi64EEENS7_ILi80EEENS7_ILi192EEEEEENS_10bfloat16_tEfNS_4arch4Sm80ELb1ELb0ELb1ELb0ELb1ELb0ELb1ELb0ELi2ELi4ELi2ELi2ELb0EEENS1_24CollectiveEpilogueBwdGQAISB_fSE_Li256ELb0ELb1EEENS1_25SingleTileBwdLPTSchedulerILb0ELi80ELb1EEEEEEEEEvNT_6ParamsE)
        /*077c*/ 	.word	0x00000000


	//----- nvinfo : EIATTR_MIN_STACK_SIZE
	.align		4
.L_330:
        /*0780*/ 	.byte	0x04, 0x12
        /*0782*/ 	.short	(.L_332 - .L_331)
	.align		4
.L_331:
        /*0784*/ 	.word	index@(_ZN7cutlass13device_kernelIN5flash22FlashAttnBwdPreprocessIN4cute5tupleIJNS3_1CILi64EEENS5_ILi192EEEEEENS_10bfloat16_tEfNS_4arch4Sm80ELb1ELb0EEEEEvNT_6ParamsE)
        /*0788*/ 	.word	0x00000000


	//----- nvinfo : EIATTR_MIN_STACK_SIZE
	.align		4
.L_332:
        /*078c*/ 	.byte	0x04, 0x12
        /*078e*/ 	.short	(.L_334 - .L_333)
	.align		4
.L_333:
        /*0790*/ 	.word	index@(_ZN7cutlass13device_kernelIN5flash19enable_sm80_to_sm89INS1_16FlashAttnBwdSm80INS1_25CollectiveMainloopBwdSm80ILi2ELi1EN4cute5tupleIJNS5_1CILi64EEENS7_ILi80EEENS7_ILi192EEEEEENS_10bfloat16_tEfNS_4arch4Sm80ELb1ELb0ELb1ELb1ELb0ELb0ELb1ELb0ELi2ELi4ELi2ELi2ELb0EEENS1_21CollectiveEpilogueBwdISB_SC_SE_Li256ELb1ELb1ELi4EEENS1_25SingleTileBwdLPTSchedulerILb1ELi80ELb0EEEEEEEEEvNT_6ParamsE)
        /*0794*/ 	.word	0x00000000


	//----- nvinfo : EIATTR_MIN_STACK_SIZE
	.align		4
.L_334:
        /*0798*/ 	.byte	0x04, 0x12
        /*079a*/ 	.short	(.L_336 - .L_335)
	.align		4
.L_335:
        /*079c*/ 	.word	index@(_ZN7cutlass13device_kernelIN5flash19enable_sm80_to_sm89INS1_16FlashAttnBwdSm80INS1_25CollectiveMainloopBwdSm80ILi2ELi1EN4cute5tupleIJNS5_1CILi64EEENS7_ILi80EEENS7_ILi192EEEEEENS_10bfloat16_tEfNS_4arch4Sm80ELb1ELb0ELb1ELb1ELb1ELb0ELb1ELb0ELi2ELi4ELi2ELi2ELb0EEENS1_21CollectiveEpilogueBwdISB_SC_SE_Li256ELb1ELb1ELi4EEENS1_25SingleTileBwdLPTSchedulerILb1ELi80ELb1EEEEEEEEEvNT_6ParamsE)
        /*07a0*/ 	.word	0x00000010


	//----- nvinfo : EIATTR_MIN_STACK_SIZE
	.align		4
.L_336:
        /*07a4*/ 	.byte	0x04, 0x12
        /*07a6*/ 	.short	(.L_338 - .L_337)
	.align		4
.L_337:
        /*07a8*/ 	.word	index@(_ZN7cutlass13device_kernelIN5flash19enable_sm80_to_sm89INS1_16FlashAttnBwdSm80INS1_25CollectiveMainloopBwdSm80ILi2ELi1EN4cute5tupleIJNS5_1CILi64EEENS7_ILi80EEENS7_ILi192EEEEEENS_10bfloat16_tEfNS_4arch4Sm80ELb1ELb0ELb1ELb1ELb0ELb0ELb1ELb0ELi2ELi4ELi2ELi2ELb0EEENS1_24CollectiveEpilogueBwdGQAISB_fSE_Li256ELb1ELb0EEENS1_25SingleTileBwdLPTSchedulerILb1ELi80ELb0EEEEEEEEEvNT_6ParamsE)
        /*07ac*/ 	.word	0x00000000


	//----- nvinfo : EIATTR_MIN_STACK_SIZE
	.align		4
.L_338:
        /*07b0*/ 	.byte	0x04, 0x12
        /*07b2*/ 	.short	(.L_340 - .L_339)
	.align		4
.L_339:
        /*07b4*/ 	.word	index@(_ZN7cutlass13device_kernelIN5flash32FlashAttnBwdPostprocessConvertdQIN4cute5tupleIJNS3_1CILi80EEENS5_ILi192EEEEEENS_10bfloat16_tEfNS_4arch4Sm80ELi256ENS3_8TiledMMAINS3_8MMA_AtomIJNS3_30SM80_16x8x16_F32BF16BF16F32_TNEEEENS3_6LayoutINS4_IJNS5_ILi4EEENS5_ILi2EEENS5_ILi1EEEEEENS4_IJSJ_SH_NS5_ILi0EEEEEEEENS4_IJNS5_ILi64EEENS5_ILi16EEESP_EEEEELb1EEEEEvNT_6ParamsE)
        /*07b8*/ 	.word	0x00000000


	//----- nvinfo : EIATTR_MIN_STACK_SIZE
	.align		4
.L_340:
        /*07bc*/ 	.byte	0x04, 0x12
        /*07be*/ 	.short	(.L_342 - .L_341)
	.align		4
.L_341:
        /*07c0*/ 	.word	index@(_ZN7cutlass13device_kernelIN5flash32FlashAttnBwdPostprocessConvertdQIN4cute5tupleIJNS3_1CILi64EEENS5_ILi192EEEEEENS_10bfloat16_tEfNS_4arch4Sm80ELi256ENS3_8TiledMMAINS3_8MMA_AtomIJNS3_30SM80_16x8x16_F32BF16BF16F32_TNEEEENS3_6LayoutINS4_IJNS5_ILi2EEENS5_ILi4EEENS5_ILi1EEEEEENS4_IJSJ_SH_NS5_ILi0EEEEEEEENS4_IJNS5_ILi32EEES6_NS5_ILi16EEEEEEEELb0EEEEEvNT_6ParamsE)
        /*07c4*/ 	.word	0x00000000


	//----- nvinfo : EIATTR_MIN_STACK_SIZE
	.align		4
.L_342:
        /*07c8*/ 	.byte	0x04, 0x12
        /*07ca*/ 	.short	(.L_344 - .L_343)
	.align		4
.L_343:
        /*07cc*/ 	.word	index@(_ZN7cutlass13device_kernelIN5flash19enable_sm80_to_sm89INS1_16FlashAttnBwdSm80INS1_25CollectiveMainloopBwdSm80ILi2ELi1EN4cute5tupleIJNS5_1CILi64EEENS7_ILi80EEENS7_ILi192EEEEEENS_10bfloat16_tEfNS_4arch4Sm80ELb1ELb0ELb1ELb1ELb1ELb0ELb1ELb0ELi2ELi4ELi2ELi2ELb0EEENS1_24CollectiveEpilogueBwdGQAISB_fSE_Li256ELb1ELb1EEENS1_25SingleTileBwdLPTSchedulerILb1ELi80ELb1EEEEEEEEEvNT_6ParamsE)
        /*07d0*/ 	.word	0x00000010


	//----- nvinfo : EIATTR_MIN_STACK_SIZE
	.align		4
.L_344:
        /*07d4*/ 	.byte	0x04, 0x12
        /*07d6*/ 	.short	(.L_346 - .L_345)
	.align		4
.L_345:
        /*07d8*/ 	.word	index@(_ZN7cutlass13device_kernelIN5flash22FlashAttnBwdPreprocessIN4cute5tupleIJNS3_1CILi64EEENS5_ILi192EEEEEENS_10bfloat16_tEfNS_4arch4Sm80ELb1ELb1EEEEEvNT_6ParamsE)
        /*07dc*/ 	.word	0x00000000
.L_346:


//--------------------- .nv.info._ZN7cutlass13device_kernelIN5flash19enable_sm80_to_sm89INS1_16FlashAttnBwdSm80INS1_25CollectiveMainloopBwdSm80ILi1ELi1EN4cute5tupleIJNS5_1CILi64EEES8_NS7_ILi192EEEEEENS_10bfloat16_tEfNS_4arch4Sm80ELb0ELb0ELb1ELb0ELb0ELb0ELb0ELb0ELi2ELi2ELi2ELi2ELb1EEENS1_21CollectiveEpilogueBwdISA_SB_SD_Li256ELb0ELb0ELi4EEENS1_19SingleTileSchedulerILb0ELb0ELb0ELi64EEEEEEEEEvNT_6ParamsE --------------------------
	.section	.nv.info._ZN7cutlass13device_kernelIN5flash19enable_sm80_to_sm89INS1_16FlashAttnBwdSm80INS1_25CollectiveMainloopBwdSm80ILi1ELi1EN4cute5tupleIJNS5_1CILi64EEES8_NS7_ILi192EEEEEENS_10bfloat16_tEfNS_4arch4Sm80ELb0ELb0ELb1ELb0ELb0ELb0ELb0ELb0ELi2ELi2ELi2ELi2ELb1EEENS1_21CollectiveEpilogueBwdISA_SB_SD_Li256ELb0ELb0ELi4EEENS1_19SingleTileSchedulerILb0ELb0ELb0ELi64EEEEEEEEEvNT_6ParamsE,"",@"SHT_CUDA_INFO"
	.sectionflags	@""
	.align	4


	//----- nvinfo : EIATTR_CUDA_API_VERSION
	.align		4
        /*0000*/ 	.byte	0x04, 0x37
        /*0002*/ 	.short	(.L_348 - .L_347)
.L_347:
        /*0004*/ 	.word	0x00000082


	//----- nvinfo : EIATTR_SW2861232_WAR
	.align		4
.L_348:
        /*0008*/ 	.byte	0x01, 0x35
	.zero		2


	//----- nvinfo : EIATTR_PARAM_CBANK
	.align		4
        /*000c*/ 	.byte	0x04, 0x0a
        /*000e*/ 	.short	(.L_350 - .L_349)
	.align		4
.L_349:
        /*0010*/ 	.word	index@(.nv.constant0._ZN7cutlass13device_kernelIN5flash19enable_sm80_to_sm89INS1_16FlashAttnBwdSm80INS1_25CollectiveMainloopBwdSm80ILi1ELi1EN4cute5tupleIJNS5_1CILi64EEES8_NS7_ILi192EEEEEENS_10bfloat16_tEfNS_4arch4Sm80ELb0ELb0ELb1ELb0ELb0ELb0ELb0ELb0ELi2ELi2ELi2ELi2ELb1EEENS1_21CollectiveEpilogueBwdISA_SB_SD_Li256ELb0ELb0ELi4EEENS1_19SingleTileSchedulerILb0ELb0ELb0ELi64EEEEEEEEEvNT_6ParamsE)
        /*0014*/ 	.short	0x0160
        /*0016*/ 	.short	0x0270


	//----- nvinfo : EIATTR_CBANK_PARAM_SIZE
	.align		4
.L_350:
        /*0018*/ 	.byte	0x03, 0x19
        /*001a*/ 	.short	0x0270


	//----- nvinfo : EIATTR_KPARAM_INFO
	.align		4
        /*001c*/ 	.byte	0x04, 0x17
        /*001e*/ 	.short	(.L_352 - .L_351)
.L_351:
        /*0020*/ 	.word	0x00000000
        /*0024*/ 	.short	0x0000
        /*0026*/ 	.short	0x0000
        /*0028*/ 	.byte	0x00, 0xf0, 0xc1, 0x09


	//----- nvinfo : EIATTR_MAXREG_COUNT
	.align		4
.L_352:
        /*002c*/ 	.byte	0x03, 0x1b
        /*002e*/ 	.short	0x00ff


	//----- nvinfo : EIATTR_NUM_BARRIERS
	.align		4
        /*0030*/ 	.byte	0x02, 0x4c
        /*0032*/ 	.byte	0x02
	.zero		1


	//----- nvinfo : EIATTR_ANNOTATIONS
	.align		4
        /*0034*/ 	.byte	0x04, 0x55
        /*0036*/ 	.short	(.L_354 - .L_353)


	//   ....[0]....
.L_353:
        /*0038*/ 	.word	0x00000001
        /*003c*/ 	.byte	0xa0, 0x05, 0x00, 0x00, 0x01, 0x00, 0x00, 0x00, 0xf0, 0x1a, 0x00, 0x00, 0x01, 0x00, 0x00, 0x00
        /*004c*/ 	.byte	0x50, 0x43, 0x00, 0x00, 0x01, 0x00, 0x00, 0x00, 0xf0, 0x47, 0x00, 0x00


	//----- nvinfo : EIATTR_MERCURY_ISA_VERSION
	.align		4
.L_354:
        /*0058*/ 	.byte	0x03, 0x5f
        /*005a*/ 	.short	0x0000


	//----- nvinfo : EIATTR_EXIT_INSTR_OFFSETS
	.align		4
        /*005c*/ 	.byte	0x04, 0x1c
        /*005e*/ 	.short	(.L_356 - .L_355)


	//   ....[0]....
.L_355:
        /*0060*/ 	.word	0x00000040


	//   ....[1]....
        /*0064*/ 	.word	0x00005fd0


	//   ....[2]....
        /*0068*/ 	.word	0x000060c0


	//   ....[3]....
        /*006c*/ 	.word	0x000060e0


	//----- nvinfo : EIATTR_CTAIDZ_USED
	.align		4
.L_356:
        /*0070*/ 	.byte	0x01, 0x04
	.zero		2


	//----- nvinfo : EIATTR_MAX_THREADS
	.align		4
        /*0074*/ 	.byte	0x04, 0x05
        /*0076*/ 	.short	(.L_358 - .L_357)
.L_357:
        /*0078*/ 	.word	0x00000100
        /*007c*/ 	.word	0x00000001
        /*0080*/ 	.word	0x00000001


	//----- nvinfo : EIATTR_CRS_STACK_SIZE
	.align		4
.L_358:
        /*0084*/ 	.byte	0x04, 0x1e
        /*0086*/ 	.short	(.L_360 - .L_359)
.L_359:
        /*0088*/ 	.word	0x00000000
.L_360:


//--------------------- .nv.info._ZN7cutlass13device_kernelIN5flash19enable_sm80_to_sm89INS1_16FlashAttnBwdSm80INS1_25CollectiveMainloopBwdSm80ILi1ELi1EN4cute5tupleIJNS5_1CILi64EEES8_NS7_ILi192EEEEEENS_10bfloat16_tEfNS_4arch4Sm80ELb0ELb0ELb1ELb0ELb1ELb0ELb0ELb0ELi2ELi2ELi2ELi2ELb1EEENS1_21CollectiveEpilogueBwdISA_SB_SD_Li256ELb0ELb0ELi4EEENS1_19SingleTileSchedulerILb0ELb0ELb0ELi64EEEEEEEEEvNT_6ParamsE --------------------------
	.section	.nv.info._ZN7cutlass13device_kernelIN5flash19enable_sm80_to_sm89INS1_16FlashAttnBwdSm80INS1_25CollectiveMainloopBwdSm80ILi1ELi1EN4cute5tupleIJNS5_1CILi64EEES8_NS7_ILi192EEEEEENS_10bfloat16_tEfNS_4arch4Sm80ELb0ELb0ELb1ELb0ELb1ELb0ELb0ELb0ELi2ELi2ELi2ELi2ELb1EEENS1_21CollectiveEpilogueBwdISA_SB_SD_Li256ELb0ELb0ELi4EEENS1_19SingleTileSchedulerILb0ELb0ELb0ELi64EEEEEEEEEvNT_6ParamsE,"",@"SHT_CUDA_INFO"
	.sectionflags	@""
	.align	4


	//----- nvinfo : EIATTR_CUDA_API_VERSION
	.align		4
        /*0000*/ 	.byte	0x04, 0x37
        /*0002*/ 	.short	(.L_362 - .L_361)
.L_361:
        /*0004*/ 	.word	0x00000082


	//----- nvinfo : EIATTR_SW2861232_WAR
	.align		4
.L_362:
        /*0008*/ 	.byte	0x01, 0x35
	.zero		2


	//----- nvinfo : EIATTR_PARAM_CBANK
	.align		4
        /*000c*/ 	.byte	0x04, 0x0a
        /*000e*/ 	.short	(.L_364 - .L_363)
	.align		4
.L_363:
        /*0010*/ 	.word	index@(.nv.constant0._ZN7cutlass13device_kernelIN5flash19enable_sm80_to_sm89INS1_16FlashAttnBwdSm80INS1_25CollectiveMainloopBwdSm80ILi1ELi1EN4cute5tupleIJNS5_1CILi64EEES8_NS7_ILi192EEEEEENS_10bfloat16_tEfNS_4arch4Sm80ELb0ELb0ELb1ELb0ELb1ELb0ELb0ELb0ELi2ELi2ELi2ELi2ELb1EEENS1_21CollectiveEpilogueBwdISA_SB_SD_Li256ELb0ELb0ELi4EEENS1_19SingleTileSchedulerILb0ELb0ELb0ELi64EEEEEEEEEvNT_6ParamsE)
        /*0014*/ 	.short	0x0160
        /*0016*/ 	.short	0x0270


	//----- nvinfo : EIATTR_CBANK_PARAM_SIZE
	.align		4
.L_364:
        /*0018*/ 	.byte	0x03, 0x19
        /*001a*/ 	.short	0x0270


	//----- nvinfo : EIATTR_KPARAM_INFO
	.align		4
        /*001c*/ 	.byte	0x04, 0x17
        /*001e*/ 	.short	(.L_366 - .L_365)
.L_365:
        /*0020*/ 	.word	0x00000000
        /*0024*/ 	.short	0x0000
        /*0026*/ 	.short	0x0000
        /*0028*/ 	.byte	0x00, 0xf0, 0xc1, 0x09


	//----- nvinfo : EIATTR_MAXREG_COUNT
	.align		4
.L_366:
        /*002c*/ 	.byte	0x03, 0x1b
        /*002e*/ 	.short	0x00ff


	//----- nvinfo : EIATTR_NUM_BARRIERS
	.align		4
        /*0030*/ 	.byte	0x02, 0x4c
        /*0032*/ 	.byte	0x02
	.zero		1


	//----- nvinfo : EIATTR_ANNOTATIONS
	.align		4
        /*0034*/ 	.byte	0x04, 0x55
        /*0036*/ 	.short	(.L_368 - .L_367)


	//   ....[0]....
.L_367:
        /*0038*/ 	.word	0x00000001
        /*003c*/ 	.byte	0xa0, 0x05, 0x00, 0x00, 0x01, 0x00, 0x00, 0x00, 0xf0, 0x1a, 0x00, 0x00, 0x01, 0x00, 0x00, 0x00
        /*004c*/ 	.byte	0x50, 0x43, 0x00, 0x00, 0x01, 0x00, 0x00, 0x00, 0xf0, 0x47, 0x00, 0x00


	//----- nvinfo : EIATTR_MERCURY_ISA_VERSION
	.align		4
.L_368:
        /*0058*/ 	.byte	0x03, 0x5f
        /*005a*/ 	.short	0x0000


	//----- nvinfo : EIATTR_EXIT_INSTR_OFFSETS
	.align		4
        /*005c*/ 	.byte	0x04, 0x1c
        /*005e*/ 	.short	(.L_370 - .L_369)


	//   ....[0]....
.L_369:
        /*0060*/ 	.word	0x00000040


	//   ....[1]....
        /*0064*/ 	.word	0x00005fd0


	//   ....[2]....
        /*0068*/ 	.word	0x000060c0


	//   ....[3]....
        /*006c*/ 	.word	0x000060e0


	//----- nvinfo : EIATTR_CTAIDZ_USED
	.align		4
.L_370:
        /*0070*/ 	.byte	0x01, 0x04
	.zero		2


	//----- nvinfo : EIATTR_MAX_THREADS
	.align		4
        /*0074*/ 	.byte	0x04, 0x05
        /*0076*/ 	.short	(.L_372 - .L_371)
.L_371:
        /*0078*/ 	.word	0x00000100
        /*007c*/ 	.word	0x00000001
        /*0080*/ 	.word	0x00000001


	//----- nvinfo : EIATTR_CRS_STACK_SIZE
	.align		4
.L_372:
        /*0084*/ 	.byte	0x04, 0x1e
        /*0086*/ 	.short	(.L_374 - .L_373)
.L_373:
        /*0088*/ 	.word	0x00000000
.L_374:


//--------------------- .nv.info._ZN7cutlass13device_kernelIN5flash19enable_sm80_to_sm89INS1_16FlashAttnBwdSm80INS1_25CollectiveMainloopBwdSm80ILi1ELi1EN4cute5tupleIJNS5_1CILi64EEES8_NS7_ILi192EEEEEENS_10bfloat16_tEfNS_4arch4Sm80ELb0ELb0ELb1ELb0ELb0ELb0ELb0ELb0ELi2ELi2ELi2ELi2ELb1EEENS1_24CollectiveEpilogueBwdGQAISA_fSD_Li256ELb0ELb0EEENS1_19SingleTileSchedulerILb0ELb0ELb0ELi64EEEEEEEEEvNT_6ParamsE --------------------------
	.section	.nv.info._ZN7cutlass13device_kernelIN5flash19enable_sm80_to_sm89INS1_16FlashAttnBwdSm80INS1_25CollectiveMainloopBwdSm80ILi1ELi1EN4cute5tupleIJNS5_1CILi64EEES8_NS7_ILi192EEEEEENS_10bfloat16_tEfNS_4arch4Sm80ELb0ELb0ELb1ELb0ELb0ELb0ELb0ELb0ELi2ELi2ELi2ELi2ELb1EEENS1_24CollectiveEpilogueBwdGQAISA_fSD_Li256ELb0ELb0EEENS1_19SingleTileSchedulerILb0ELb0ELb0ELi64EEEEEEEEEvNT_6ParamsE,"",@"SHT_CUDA_INFO"
	.sectionflags	@""
	.align	4


	//----- nvinfo : EIATTR_CUDA_API_VERSION
	.align		4
        /*0000*/ 	.byte	0x04, 0x37
        /*0002*/ 	.short	(.L_376 - .L_375)
.L_375:
        /*0004*/ 	.word	0x00000082


	//----- nvinfo : EIATTR_SW2861232_WAR
	.align		4
.L_376:
        /*0008*/ 	.byte	0x01, 0x35
	.zero		2


	//----- nvinfo : EIATTR_PARAM_CBANK
	.align		4
        /*000c*/ 	.byte	0x04, 0x0a
        /*000e*/ 	.short	(.L_378 - .L_377)
	.align		4
.L_377:
        /*0010*/ 	.word	index@(.nv.constant0._ZN7cutlass13device_kernelIN5flash19enable_sm80_to_sm89INS1_16FlashAttnBwdSm80INS1_25CollectiveMainloopBwdSm80ILi1ELi1EN4cute5tupleIJNS5_1CILi64EEES8_NS7_ILi192EEEEEENS_10bfloat16_tEfNS_4arch4Sm80ELb0ELb0ELb1ELb0ELb0ELb0ELb0ELb0ELi2ELi2ELi2ELi2ELb1EEENS1_24CollectiveEpilogueBwdGQAISA_fSD_Li256ELb0ELb0EEENS1_19SingleTileSchedulerILb0ELb0ELb0ELi64EEEEEEEEEvNT_6ParamsE)
        /*0014*/ 	.short	0x0160
        /*0016*/ 	.short	0x0278


	//----- nvinfo : EIATTR_CBANK_PARAM_SIZE
	.align		4
.L_378:
        /*0018*/ 	.byte	0x03, 0x19
        /*001a*/ 	.short	0x0278


	//----- nvinfo : EIATTR_KPARAM_INFO
	.align		4
        /*001c*/ 	.byte	0x04, 0x17
        /*001e*/ 	.short	(.L_380 - .L_379)
.L_379:
        /*0020*/ 	.word	0x00000000
        /*0024*/ 	.short	0x0000
        /*0026*/ 	.short	0x0000
        /*0028*/ 	.byte	0x00, 0xf0, 0xe1, 0x09


	//----- nvinfo : EIATTR_MAXREG_COUNT
	.align		4
.L_380:
        /*002c*/ 	.byte	0x03, 0x1b
        /*002e*/ 	.short	0x00ff


	//----- nvinfo : EIATTR_NUM_BARRIERS
	.align		4
        /*0030*/ 	.byte	0x02, 0x4c
        /*0032*/ 	.byte	0x02
	.zero		1


	//----- nvinfo : EIATTR_MERCURY_ISA_VERSION
	.align		4
        /*0034*/ 	.byte	0x03, 0x5f
        /*0036*/ 	.short	0x0000


	//----- nvinfo : EIATTR_EXIT_INSTR_OFFSETS
	.align		4
        /*0038*/ 	.byte	0x04, 0x1c
        /*003a*/ 	.short	(.L_382 - .L_381)


	//   ....[0]....
.L_381:
        /*003c*/ 	.word	0x00000030


	//   ....[1]....
        /*0040*/ 	.word	0x000058f0


	//----- nvinfo : EIATTR_CTAIDZ_USED
	.align		4
.L_382:
        /*0044*/ 	.byte	0x01, 0x04
	.zero		2


	//----- nvinfo : EIATTR_MAX_THREADS
	.align		4
        /*0048*/ 	.byte	0x04, 0x05
        /*004a*/ 	.short	(.L_384 - .L_383)
.L_383:
        /*004c*/ 	.word	0x00000100
        /*0050*/ 	.word	0x00000001
        /*0054*/ 	.word	0x00000001
.L_384:


//--------------------- .nv.info._ZN7cutlass13device_kernelIN5flash19enable_sm80_to_sm89INS1_16FlashAttnBwdSm80INS1_25CollectiveMainloopBwdSm80ILi1ELi1EN4cute5tupleIJNS5_1CILi64EEES8_NS7_ILi192EEEEEENS_10bfloat16_tEfNS_4arch4Sm80ELb0ELb0ELb1ELb0ELb1ELb0ELb0ELb0ELi2ELi2ELi2ELi2ELb1EEENS1_24CollectiveEpilogueBwdGQAISA_fSD_Li256ELb0ELb1EEENS1_19SingleTileSchedulerILb0ELb0ELb0ELi64EEEEEEEEEvNT_6ParamsE --------------------------
	.section	.nv.info._ZN7cutlass13device_kernelIN5flash19enable_sm80_to_sm89INS1_16FlashAttnBwdSm80INS1_25CollectiveMainloopBwdSm80ILi1ELi1EN4cute5tupleIJNS5_1CILi64EEES8_NS7_ILi192EEEEEENS_10bfloat16_tEfNS_4arch4Sm80ELb0ELb0ELb1ELb0ELb1ELb0ELb0ELb0ELi2ELi2ELi2ELi2ELb1EEENS1_24CollectiveEpilogueBwdGQAISA_fSD_Li256ELb0ELb1EEENS1_19SingleTileSchedulerILb0ELb0ELb0ELi64EEEEEEEEEvNT_6ParamsE,"",@"SHT_CUDA_INFO"
	.sectionflags	@""
	.align	4


	//----- nvinfo : EIATTR_CUDA_API_VERSION
	.align		4
        /*0000*/ 	.byte	0x04, 0x37
        /*0002*/ 	.short	(.L_386 - .L_385)
.L_385:
        /*0004*/ 	.word	0x00000082


	//----- nvinfo : EIATTR_SW2861232_WAR
	.align		4
.L_386:
        /*0008*/ 	.byte	0x01, 0x35
	.zero		2


	//----- nvinfo : EIATTR_PARAM_CBANK
	.align		4
        /*000c*/ 	.byte	0x04, 0x0a
        /*000e*/ 	.short	(.L_388 - .L_387)
	.align		4
.L_387:
        /*0010*/ 	.word	index@(.nv.constant0._ZN7cutlass13device_kernelIN5flash19enable_sm80_to_sm89INS1_16FlashAttnBwdSm80INS1_25CollectiveMainloopBwdSm80ILi1ELi1EN4cute5tupleIJNS5_1CILi64EEES8_NS7_ILi192EEEEEENS_10bfloat16_tEfNS_4arch4Sm80ELb0ELb0ELb1ELb0ELb1ELb0ELb0ELb0ELi2ELi2ELi2ELi2ELb1EEENS1_24CollectiveEpilogueBwdGQAISA_fSD_Li256ELb0ELb1EEENS1_19SingleTileSchedulerILb0ELb0ELb0ELi64EEEEEEEEEvNT_6ParamsE)
        /*0014*/ 	.short	0x0160
        /*0016*/ 	.short	0x0278


	//----- nvinfo : EIATTR_CBANK_PARAM_SIZE
	.align		4
.L_388:
        /*0018*/ 	.byte	0x03, 0x19
        /*001a*/ 	.short	0x0278


	//----- nvinfo : EIATTR_KPARAM_INFO
	.align		4
        /*001c*/ 	.byte	0x04, 0x17
        /*001e*/ 	.short	(.L_390 - .L_389)
.L_389:
        /*0020*/ 	.word	0x00000000
        /*0024*/ 	.short	0x0000
        /*0026*/ 	.short	0x0000
        /*0028*/ 	.byte	0x00, 0xf0, 0xe1, 0x09


	//----- nvinfo : EIATTR_MAXREG_COUNT
	.align		4
.L_390:
        /*002c*/ 	.byte	0x03, 0x1b
        /*002e*/ 	.short	0x00ff


	//----- nvinfo : EIATTR_NUM_BARRIERS
	.align		4
        /*0030*/ 	.byte	0x02, 0x4c
        /*0032*/ 	.byte	0x02
	.zero		1


	//----- nvinfo : EIATTR_MERCURY_ISA_VERSION
	.align		4
        /*0034*/ 	.byte	0x03, 0x5f
        /*0036*/ 	.short	0x0000


	//----- nvinfo : EIATTR_COOP_GROUP_MASK_REGIDS
	.align		4
        /*0038*/ 	.byte	0x04, 0x29
        /*003a*/ 	.short	(.L_392 - .L_391)


	//   ....[0]....
.L_391:
        /*003c*/ 	.word	0xffffffff


	//   ....[1]....
        /*0040*/ 	.word	0xffffffff


	//   ....[2]....
        /*0044*/ 	.word	0xffffffff


	//   ....[3]....
        /*0048*/ 	.word	0xffffffff


	//   ....[4]....
        /*004c*/ 	.word	0xffffffff


	//   ....[5]....
        /*0050*/ 	.word	0xffffffff


	//   ....[6]....
        /*0054*/ 	.word	0xffffffff


	//   ....[7]....
        /*0058*/ 	.word	0xffffffff


	//----- nvinfo : EIATTR_COOP_GROUP_INSTR_OFFSETS
	.align		4
.L_392:
        /*005c*/ 	.byte	0x04, 0x28
        /*005e*/ 	.short	(.L_394 - .L_393)


	//   ....[0]....
.L_393:
        /*0060*/ 	.word	0x00005280


	//   ....[1]....
        /*0064*/ 	.word	0x000052c0


	//   ....[2]....
        /*0068*/ 	.word	0x000056f0


	//   ....[3]....
        /*006c*/ 	.word	0x00005700


	//   ....[4]....
        /*0070*/ 	.word	0x000058c0


	//   ....[5]....
        /*0074*/ 	.word	0x000059b0


	//   ....[6]....
        /*0078*/ 	.word	0x00005ce0


	//   ....[7]....
        /*007c*/ 	.word	0x00005cf0


	//----- nvinfo : EIATTR_EXIT_INSTR_OFFSETS
	.align		4
.L_394:
        /*0080*/ 	.byte	0x04, 0x1c
        /*0082*/ 	.short	(.L_396 - .L_395)


	//   ....[0]....
.L_395:
        /*0084*/ 	.word	0x00000030


	//   ....[1]....
        /*0088*/ 	.word	0x00005d00


	//   ....[2]....
        /*008c*/ 	.word	0x00005da0


	//----- nvinfo : EIATTR_CTAIDZ_USED
	.align		4
.L_396:
        /*0090*/ 	.byte	0x01, 0x04
	.zero		2


	//----- nvinfo : EIATTR_MAX_THREADS
	.align		4
        /*0094*/ 	.byte	0x04, 0x05
        /*0096*/ 	.short	(.L_398 - .L_397)
.L_397:
        /*0098*/ 	.word	0x00000100
        /*009c*/ 	.word	0x00000001
        /*00a0*/ 	.word	0x00000001


	//----- nvinfo : EIATTR_CRS_STACK_SIZE
	.align		4
.L_398:
        /*00a4*/ 	.byte	0x04, 0x1e
        /*00a6*/ 	.short	(.L_400 - .L_399)
.L_399:
        /*00a8*/ 	.word	0x00000000
.L_400:


//--------------------- .nv.info._ZN7cutlass13device_kernelIN5flash19enable_sm80_to_sm89INS1_16FlashAttnBwdSm80INS1_25CollectiveMainloopBwdSm80ILi1ELi1EN4cute5tupleIJNS5_1CILi64EEES8_NS7_ILi192EEEEEENS_10bfloat16_tEfNS_4arch4Sm80ELb0ELb0ELb1ELb1ELb0ELb0ELb0ELb0ELi2ELi2ELi2ELi2ELb1EEENS1_21CollectiveEpilogueBwdISA_SB_SD_Li256ELb1ELb0ELi4EEENS1_19SingleTileSchedulerILb1ELb0ELb0ELi64EEEEEEEEEvNT_6ParamsE --------------------------
	.section	.nv.info._ZN7cutlass13device_kernelIN5flash19enable_sm80_to_sm89INS1_16FlashAttnBwdSm80INS1_25CollectiveMainloopBwdSm80ILi1ELi1EN4cute5tupleIJNS5_1CILi64EEES8_NS7_ILi192EEEEEENS_10bfloat16_tEfNS_4arch4Sm80ELb0ELb0ELb1ELb1ELb0ELb0ELb0ELb0ELi2ELi2ELi2ELi2ELb1EEENS1_21CollectiveEpilogueBwdISA_SB_SD_Li256ELb1ELb0ELi4EEENS1_19SingleTileSchedulerILb1ELb0ELb0ELi64EEEEEEEEEvNT_6ParamsE,"",@"SHT_CUDA_INFO"
	.sectionflags	@""
	.align	4


	//----- nvinfo : EIATTR_CUDA_API_VERSION
	.align		4
        /*0000*/ 	.byte	0x04, 0x37
        /*0002*/ 	.short	(.L_402 - .L_401)
.L_401:
        /*0004*/ 	.word	0x00000082


	//----- nvinfo : EIATTR_SW2861232_WAR
	.align		4
.L_402:
        /*0008*/ 	.byte	0x01, 0x35
	.zero		2


	//----- nvinfo : EIATTR_PARAM_CBANK
	.align		4
        /*000c*/ 	.byte	0x04, 0x0a
        /*000e*/ 	.short	(.L_404 - .L_403)
	.align		4
.L_403:
        /*0010*/ 	.word	index@(.nv.constant0._ZN7cutlass13device_kernelIN5flash19enable_sm80_to_sm89INS1_16FlashAttnBwdSm80INS1_25CollectiveMainloopBwdSm80ILi1ELi1EN4cute5tupleIJNS5_1CILi64EEES8_NS7_ILi192EEEEEENS_10bfloat16_tEfNS_4arch4Sm80ELb0ELb0ELb1ELb1ELb0ELb0ELb0ELb0ELi2ELi2ELi2ELi2ELb1EEENS1_21CollectiveEpilogueBwdISA_SB_SD_Li256ELb1ELb0ELi4EEENS1_19SingleTileSchedulerILb1ELb0ELb0ELi64EEEEEEEEEvNT_6ParamsE)
        /*0014*/ 	.short	0x0160
        /*0016*/ 	.short	0x0270


	//----- nvinfo : EIATTR_CBANK_PARAM_SIZE
	.align		4
.L_404:
        /*0018*/ 	.byte	0x03, 0x19
        /*001a*/ 	.short	0x0270


	//----- nvinfo : EIATTR_KPARAM_INFO
	.align		4
        /*001c*/ 	.byte	0x04, 0x17
        /*001e*/ 	.short	(.L_406 - .L_405)
.L_405:
        /*0020*/ 	.word	0x00000000
        /*0024*/ 	.short	0x0000
        /*0026*/ 	.short	0x0000
        /*0028*/ 	.byte	0x00, 0xf0, 0xc1, 0x09


	//----- nvinfo : EIATTR_MAXREG_COUNT
	.align		4
.L_406:
        /*002c*/ 	.byte	0x03, 0x1b
        /*002e*/ 	.short	0x00ff


	//----- nvinfo : EIATTR_NUM_BARRIERS
	.align		4
        /*0030*/ 	.byte	0x02, 0x4c
        /*0032*/ 	.byte	0x02
	.zero		1


	//----- nvinfo : EIATTR_MERCURY_ISA_VERSION
	.align		4
        /*0034*/ 	.byte	0x03, 0x5f
        /*0036*/ 	.short	0x0000


	//----- nvinfo : EIATTR_COOP_GROUP_MASK_REGIDS
	.align		4
        /*0038*/ 	.byte	0x04, 0x29
        /*003a*/ 	.short	(.L_408 - .L_407)


	//   ....[0]....
.L_407:
        /*003c*/ 	.word	0xffffffff


	//----- nvinfo : EIATTR_COOP_GROUP_INSTR_OFFSETS
	.align		4
.L_408:
        /*0040*/ 	.byte	0x04, 0x28
        /*0042*/ 	.short	(.L_410 - .L_409)


	//   ....[0]....
.L_409:
        /*0044*/ 	.word	0x00000090


	//----- nvinfo : EIATTR_EXIT_INSTR_OFFSETS
	.align		4
.L_410:
        /*0048*/ 	.byte	0x04, 0x1c
        /*004a*/ 	.short	(.L_412 - .L_411)


	//   ....[0]....
.L_411:
        /*004c*/ 	.word	0x00000300


	//   ....[1]....
        /*0050*/ 	.word	0x00006430


	//   ....[2]....
        /*0054*/ 	.word	0x00006530


	//   ....[3]....
        /*0058*/ 	.word	0x00006550


	//   ....[4]....
        /*005c*/ 	.word	0x00006c00


	//   ....[5]....
        /*0060*/ 	.word	0x00006cf0


	//   ....[6]....
        /*0064*/ 	.word	0x00006d10


	//----- nvinfo : EIATTR_CTAIDZ_USED
	.align		4
.L_412:
        /*0068*/ 	.byte	0x01, 0x04
	.zero		2


	//----- nvinfo : EIATTR_MAX_THREADS
	.align		4
        /*006c*/ 	.byte	0x04, 0x05
        /*006e*/ 	.short	(.L_414 - .L_413)
.L_413:
        /*0070*/ 	.word	0x00000100
        /*0074*/ 	.word	0x00000001
        /*0078*/ 	.word	0x00000001


	//----- nvinfo : EIATTR_CRS_STACK_SIZE
	.align		4
.L_414:
        /*007c*/ 	.byte	0x04, 0x1e
        /*007e*/ 	.short	(.L_416 - .L_415)
.L_415:
        /*0080*/ 	.word	0x00000000
.L_416:


//--------------------- .nv.info._ZN7cutlass13device_kernelIN5flash19enable_sm80_to_sm89INS1_16FlashAttnBwdSm80INS1_25CollectiveMainloopBwdSm80ILi1ELi1EN4cute5tupleIJNS5_1CILi64EEES8_NS7_ILi192EEEEEENS_10bfloat16_tEfNS_4arch4Sm80ELb0ELb0ELb1ELb1ELb1ELb0ELb0ELb0ELi2ELi2ELi2ELi2ELb1EEENS1_21CollectiveEpilogueBwdISA_SB_SD_Li256ELb1ELb0ELi4EEENS1_19SingleTileSchedulerILb1ELb0ELb0ELi64EEEEEEEEEvNT_6ParamsE --------------------------
	.section	.nv.info._ZN7cutlass13device_kernelIN5flash19enable_sm80_to_sm89INS1_16FlashAttnBwdSm80INS1_25CollectiveMainloopBwdSm80ILi1ELi1EN4cute5tupleIJNS5_1CILi64EEES8_NS7_ILi192EEEEEENS_10bfloat16_tEfNS_4arch4Sm80ELb0ELb0ELb1ELb1ELb1ELb0ELb0ELb0ELi2ELi2ELi2ELi2ELb1EEENS1_21CollectiveEpilogueBwdISA_SB_SD_Li256ELb1ELb0ELi4EEENS1_19SingleTileSchedulerILb1ELb0ELb0ELi64EEEEEEEEEvNT_6ParamsE,"",@"SHT_CUDA_INFO"
	.sectionflags	@""
	.align	4


	//----- nvinfo : EIATTR_CUDA_API_VERSION
	.align		4
        /*0000*/ 	.byte	0x04, 0x37
        /*0002*/ 	.short	(.L_418 - .L_417)
.L_417:
        /*0004*/ 	.word	0x00000082


	//----- nvinfo : EIATTR_SW2861232_WAR
	.align		4
.L_418:
        /*0008*/ 	.byte	0x01, 0x35
	.zero		2


	//----- nvinfo : EIATTR_PARAM_CBANK
	.align		4
        /*000c*/ 	.byte	0x04, 0x0a
        /*000e*/ 	.short	(.L_420 - .L_419)
	.align		4
.L_419:
        /*0010*/ 	.word	index@(.nv.constant0._ZN7cutlass13device_kernelIN5flash19enable_sm80_to_sm89INS1_16FlashAttnBwdSm80INS1_25CollectiveMainloopBwdSm80ILi1ELi1EN4cute5tupleIJNS5_1CILi64EEES8_NS7_ILi192EEEEEENS_10bfloat16_tEfNS_4arch4Sm80ELb0ELb0ELb1ELb1ELb1ELb0ELb0ELb0ELi2ELi2ELi2ELi2ELb1EEENS1_21CollectiveEpilogueBwdISA_SB_SD_Li256ELb1ELb0ELi4EEENS1_19SingleTileSchedulerILb1ELb0ELb0ELi64EEEEEEEEEvNT_6ParamsE)
        /*0014*/ 	.short	0x0160
        /*0016*/ 	.short	0x0270


	//----- nvinfo : EIATTR_CBANK_PARAM_SIZE
	.align		4
.L_420:
        /*0018*/ 	.byte	0x03, 0x19
        /*001a*/ 	.short	0x0270


	//----- nvinfo : EIATTR_KPARAM_INFO
	.align		4
        /*001c*/ 	.byte	0x04, 0x17
        /*001e*/ 	.short	(.L_422 - .L_421)
.L_421:
        /*0020*/ 	.word	0x00000000
        /*0024*/ 	.short	0x0000
        /*0026*/ 	.short	0x0000
        /*0028*/ 	.byte	0x00, 0xf0, 0xc1, 0x09


	//----- nvinfo : EIATTR_MAXREG_COUNT
	.align		4
.L_422:
        /*002c*/ 	.byte	0x03, 0x1b
        /*002e*/ 	.short	0x00ff


	//----- nvinfo : EIATTR_NUM_BARRIERS
	.align		4
        /*0030*/ 	.byte	0x02, 0x4c
        /*0032*/ 	.byte	0x02
	.zero		1


	//----- nvinfo : EIATTR_MERCURY_ISA_VERSION
	.align		4
        /*0034*/ 	.byte	0x03, 0x5f
        /*0036*/ 	.short	0x0000


	//----- nvinfo : EIATTR_COOP_GROUP_MASK_REGIDS
	.align		4
        /*0038*/ 	.byte	0x04, 0x29
        /*003a*/ 	.short	(.L_424 - .L_423)


	//   ....[0]....
.L_423:
        /*003c*/ 	.word	0xffffffff


	//----- nvinfo : EIATTR_COOP_GROUP_INSTR_OFFSETS
	.align		4
.L_424:
        /*0040*/ 	.byte	0x04, 0x28
        /*0042*/ 	.short	(.L_426 - .L_425)


	//   ....[0]....
.L_425:
        /*0044*/ 	.word	0x00000090


	//----- nvinfo : EIATTR_EXIT_INSTR_OFFSETS
	.align		4
.L_426:
        /*0048*/ 	.byte	0x04, 0x1c
        /*004a*/ 	.short	(.L_428 - .L_427)


	//   ....[0]....
.L_427:
        /*004c*/ 	.word	0x00000300


	//   ....[1]....
        /*0050*/ 	.word	0x00006430


	//   ....[2]....
        /*0054*/ 	.word	0x00006530


	//   ....[3]....
        /*0058*/ 	.word	0x00006550


	//   ....[4]....
        /*005c*/ 	.word	0x00006c00


	//   ....[5]....
        /*0060*/ 	.word	0x00006cf0


	//   ....[6]....
        /*0064*/ 	.word	0x00006d10


	//----- nvinfo : EIATTR_CTAIDZ_USED
	.align		4
.L_428:
        /*0068*/ 	.byte	0x01, 0x04
	.zero		2


	//----- nvinfo : EIATTR_MAX_THREADS
	.align		4
        /*006c*/ 	.byte	0x04, 0x05
        /*006e*/ 	.short	(.L_430 - .L_429)
.L_429:
        /*0070*/ 	.word	0x00000100
        /*0074*/ 	.word	0x00000001
        /*0078*/ 	.word	0x00000001


	//----- nvinfo : EIATTR_CRS_STACK_SIZE
	.align		4
.L_430:
        /*007c*/ 	.byte	0x04, 0x1e
        /*007e*/ 	.short	(.L_432 - .L_431)
.L_431:
        /*0080*/ 	.word	0x00000000
.L_432:


//--------------------- .nv.info._ZN7cutlass13device_kernelIN5flash19enable_sm80_to_sm89INS1_16FlashAttnBwdSm80INS1_25CollectiveMainloopBwdSm80ILi1ELi1EN4cute5tupleIJNS5_1CILi64EEES8_NS7_ILi192EEEEEENS_10bfloat16_tEfNS_4arch4Sm80ELb0ELb0ELb1ELb1ELb0ELb0ELb0ELb0ELi2ELi2ELi2ELi2ELb1EEENS1_24CollectiveEpilogueBwdGQAISA_fSD_Li256ELb1ELb0EEENS1_19SingleTileSchedulerILb1ELb0ELb0ELi64EEEEEEEEEvNT_6ParamsE --------------------------
	.section	.nv.info._ZN7cutlass13device_kernelIN5flash19enable_sm80_to_sm89INS1_16FlashAttnBwdSm80INS1_25CollectiveMainloopBwdSm80ILi1ELi1EN4cute5tupleIJNS5_1CILi64EEES8_NS7_ILi192EEEEEENS_10bfloat16_tEfNS_4arch4Sm80ELb0ELb0ELb1ELb1ELb0ELb0ELb0ELb0ELi2ELi2ELi2ELi2ELb1EEENS1_24CollectiveEpilogueBwdGQAISA_fSD_Li256ELb1ELb0EEENS1_19SingleTileSchedulerILb1ELb0ELb0ELi64EEEEEEEEEvNT_6ParamsE,"",@"SHT_CUDA_INFO"
	.sectionflags	@""
	.align	4


	//----- nvinfo : EIATTR_CUDA_API_VERSION
	.align		4
        /*0000*/ 	.byte	0x04, 0x37
        /*0002*/ 	.short	(.L_434 - .L_433)
.L_433:
        /*0004*/ 	.word	0x00000082


	//----- nvinfo : EIATTR_SW2861232_WAR
	.align		4
.L_434:
        /*0008*/ 	.byte	0x01, 0x35
	.zero		2


	//----- nvinfo : EIATTR_PARAM_CBANK
	.align		4
        /*000c*/ 	.byte	0x04, 0x0a
        /*000e*/ 	.short	(.L_436 - .L_435)
	.align		4
.L_435:
        /*0010*/ 	.word	index@(.nv.constant0._ZN7cutlass13device_kernelIN5flash19enable_sm80_to_sm89INS1_16FlashAttnBwdSm80INS1_25CollectiveMainloopBwdSm80ILi1ELi1EN4cute5tupleIJNS5_1CILi64EEES8_NS7_ILi192EEEEEENS_10bfloat16_tEfNS_4arch4Sm80ELb0ELb0ELb1ELb1ELb0ELb0ELb0ELb0ELi2ELi2ELi2ELi2ELb1EEENS1_24CollectiveEpilogueBwdGQAISA_fSD_Li256ELb1ELb0EEENS1_19SingleTileSchedulerILb1ELb0ELb0ELi64EEEEEEEEEvNT_6ParamsE)
        /*0014*/ 	.short	0x0160
        /*0016*/ 	.short	0x0278


	//----- nvinfo : EIATTR_CBANK_PARAM_SIZE
	.align		4
.L_436:
        /*0018*/ 	.byte	0x03, 0x19
        /*001a*/ 	.short	0x0278


	//----- nvinfo : EIATTR_KPARAM_INFO
	.align		4
        /*001c*/ 	.byte	0x04, 0x17
        /*001e*/ 	.short	(.L_438 - .L_437)
.L_437:
        /*0020*/ 	.word	0x00000000
        /*0024*/ 	.short	0x0000
        /*0026*/ 	.short	0x0000
        /*0028*/ 	.byte	0x00, 0xf0, 0xe1, 0x09


	//----- nvinfo : EIATTR_MAXREG_COUNT
	.align		4
.L_438:
        /*002c*/ 	.byte	0x03, 0x1b
        /*002e*/ 	.short	0x00ff


	//----- nvinfo : EIATTR_NUM_BARRIERS
	.align		4
        /*0030*/ 	.byte	0x02, 0x4c
        /*0032*/ 	.byte	0x02
	.zero		1


	//----- nvinfo : EIATTR_MERCURY_ISA_VERSION
	.align		4
        /*0034*/ 	.byte	0x03, 0x5f
        /*0036*/ 	.short	0x0000


	//----- nvinfo : EIATTR_COOP_GROUP_MASK_REGIDS
	.align		4
        /*0038*/ 	.byte	0x04, 0x29
        /*003a*/ 	.short	(.L_440 - .L_439)


	//   ....[0]....
.L_439:
        /*003c*/ 	.word	0xffffffff


	//----- nvinfo : EIATTR_COOP_GROUP_INSTR_OFFSETS
	.align		4
.L_440:
        /*0040*/ 	.byte	0x04, 0x28
        /*0042*/ 	.short	(.L_442 - .L_441)


	//   ....[0]....
.L_441:
        /*0044*/ 	.word	0x00000090


	//----- nvinfo : EIATTR_EXIT_INSTR_OFFSETS
	.align		4
.L_442:
        /*0048*/ 	.byte	0x04, 0x1c
        /*004a*/ 	.short	(.L_444 - .L_443)


	//   ....[0]....
.L_443:
        /*004c*/ 	.word	0x00000300


	//   ....[1]....
        /*0050*/ 	.word	0x00005410


	//   ....[2]....
        /*0054*/ 	.word	0x00005d30


	//----- nvinfo : EIATTR_CTAIDZ_USED
	.align		4
.L_444:
        /*0058*/ 	.byte	0x01, 0x04
	.zero		2


	//----- nvinfo : EIATTR_MAX_THREADS
	.align		4
        /*005c*/ 	.byte	0x04, 0x05
        /*005e*/ 	.short	(.L_446 - .L_445)
.L_445:
        /*0060*/ 	.word	0x00000100
        /*0064*/ 	.word	0x00000001
        /*0068*/ 	.word	0x00000001
.L_446:


//--------------------- .nv.info._ZN7cutlass13device_kernelIN5flash19enable_sm80_to_sm89INS1_16FlashAttnBwdSm80INS1_25CollectiveMainloopBwdSm80ILi1ELi1EN4cute5tupleIJNS5_1CILi64EEES8_NS7_ILi192EEEEEENS_10bfloat16_tEfNS_4arch4Sm80ELb0ELb0ELb1ELb1ELb1ELb0ELb0ELb0ELi2ELi2ELi2ELi2ELb1EEENS1_24CollectiveEpilogueBwdGQAISA_fSD_Li256ELb1ELb1EEENS1_19SingleTileSchedulerILb1ELb0ELb0ELi64EEEEEEEEEvNT_6ParamsE --------------------------
	.section	.nv.info._ZN7cutlass13device_kernelIN5flash19enable_sm80_to_sm89INS1_16FlashAttnBwdSm80INS1_25CollectiveMainloopBwdSm80ILi1ELi1EN4cute5tupleIJNS5_1CILi64EEES8_NS7_ILi192EEEEEENS_10bfloat16_tEfNS_4arch4Sm80ELb0ELb0ELb1ELb1ELb1ELb0ELb0ELb0ELi2ELi2ELi2ELi2ELb1EEENS1_24CollectiveEpilogueBwdGQAISA_fSD_Li256ELb1ELb1EEENS1_19SingleTileSchedulerILb1ELb0ELb0ELi64EEEEEEEEEvNT_6ParamsE,"",@"SHT_CUDA_INFO"
	.sectionflags	@""
	.align	4


	//----- nvinfo : EIATTR_CUDA_API_VERSION
	.align		4
        /*0000*/ 	.byte	0x04, 0x37
        /*0002*/ 	.short	(.L_448 - .L_447)
.L_447:
        /*0004*/ 	.word	0x00000082


	//----- nvinfo : EIATTR_SW2861232_WAR
	.align		4
.L_448:
        /*0008*/ 	.byte	0x01, 0x35
	.zero		2


	//----- nvinfo : EIATTR_PARAM_CBANK
	.align		4
        /*000c*/ 	.byte	0x04, 0x0a
        /*000e*/ 	.short	(.L_450 - .L_449)
	.align		4
.L_449:
        /*0010*/ 	.word	index@(.nv.constant0._ZN7cutlass13device_kernelIN5flash19enable_sm80_to_sm89INS1_16FlashAttnBwdSm80INS1_25CollectiveMainloopBwdSm80ILi1ELi1EN4cute5tupleIJNS5_1CILi64EEES8_NS7_ILi192EEEEEENS_10bfloat16_tEfNS_4arch4Sm80ELb0ELb0ELb1ELb1ELb1ELb0ELb0ELb0ELi2ELi2ELi2ELi2ELb1EEENS1_24CollectiveEpilogueBwdGQAISA_fSD_Li256ELb1ELb1EEENS1_19SingleTileSchedulerILb1ELb0ELb0ELi64EEEEEEEEEvNT_6ParamsE)
        /*0014*/ 	.short	0x0160
        /*0016*/ 	.short	0x0278


	//----- nvinfo : EIATTR_CBANK_PARAM_SIZE
	.align		4
.L_450:
        /*0018*/ 	.byte	0x03, 0x19
        /*001a*/ 	.short	0x0278


	//----- nvinfo : EIATTR_KPARAM_INFO
	.align		4
        /*001c*/ 	.byte	0x04, 0x17
        /*001e*/ 	.short	(.L_452 - .L_451)
.L_451:
        /*0020*/ 	.word	0x00000000
        /*0024*/ 	.short	0x0000
        /*0026*/ 	.short	0x0000
        /*0028*/ 	.byte	0x00, 0xf0, 0xe1, 0x09


	//----- nvinfo : EIATTR_MAXREG_COUNT
	.align		4
.L_452:
        /*002c*/ 	.byte	0x03, 0x1b
        /*002e*/ 	.short	0x00ff


	//----- nvinfo : EIATTR_NUM_BARRIERS
	.align		4
        /*0030*/ 	.byte	0x02, 0x4c
        /*0032*/ 	.byte	0x02
	.zero		1


	//----- nvinfo : EIATTR_MERCURY_ISA_VERSION
	.align		4
        /*0034*/ 	.byte	0x03, 0x5f
        /*0036*/ 	.short	0x0000


	//----- nvinfo : EIATTR_COOP_GROUP_MASK_REGIDS
	.align		4
        /*0038*/ 	.byte	0x04, 0x29
        /*003a*/ 	.short	(.L_454 - .L_453)


	//   ....[0]....
.L_453:
        /*003c*/ 	.word	0xffffffff


	//   ....[1]....
        /*0040*/ 	.word	0xffffffff


	//   ....[2]....
        /*0044*/ 	.word	0xffffffff


	//   ....[3]....
        /*0048*/ 	.word	0xffffffff


	//   ....[4]....
        /*004c*/ 	.word	0xffffffff


	//   ....[5]....
        /*0050*/ 	.word	0xffffffff


	//   ....[6]....
        /*0054*/ 	.word	0xffffffff


	//   ....[7]....
        /*0058*/ 	.word	0xffffffff


	//   ....[8]....
        /*005c*/ 	.word	0xffffffff


	//----- nvinfo : EIATTR_COOP_GROUP_INSTR_OFFSETS
	.align		4
.L_454:
        /*0060*/ 	.byte	0x04, 0x28
        /*0062*/ 	.short	(.L_456 - .L_455)


	//   ....[0]....
.L_455:
        /*0064*/ 	.word	0x00000090


	//   ....[1]....
        /*0068*/ 	.word	0x00005750


	//   ....[2]....
        /*006c*/ 	.word	0x00005790


	//   ....[3]....
        /*0070*/ 	.word	0x00005b80


	//   ....[4]....
        /*0074*/ 	.word	0x00005b90


	//   ....[5]....
        /*0078*/ 	.word	0x00005d20


	//   ....[6]....
        /*007c*/ 	.word	0x00005d70


	//   ....[7]....
        /*0080*/ 	.word	0x00006120


	//   ....[8]....
        /*0084*/ 	.word	0x00006130


	//----- nvinfo : EIATTR_EXIT_INSTR_OFFSETS
	.align		4
.L_456:
        /*0088*/ 	.byte	0x04, 0x1c
        /*008a*/ 	.short	(.L_458 - .L_457)


	//   ....[0]....
.L_457:
        /*008c*/ 	.word	0x00000300


	//   ....[1]....
        /*0090*/ 	.word	0x00005410


	//   ....[2]....
        /*0094*/ 	.word	0x00006140


	//   ....[3]....
        /*0098*/ 	.word	0x000061e0


	//----- nvinfo : EIATTR_CTAIDZ_USED
	.align		4
.L_458:
        /*009c*/ 	.byte	0x01, 0x04
	.zero		2


	//----- nvinfo : EIATTR_MAX_THREADS
	.align		4
        /*00a0*/ 	.byte	0x04, 0x05
        /*00a2*/ 	.short	(.L_460 - .L_459)
.L_459:
        /*00a4*/ 	.word	0x00000100
        /*00a8*/ 	.word	0x00000001
        /*00ac*/ 	.word	0x00000001


	//----- nvinfo : EIATTR_CRS_STACK_SIZE
	.align		4
.L_460:
        /*00b0*/ 	.byte	0x04, 0x1e
        /*00b2*/ 	.short	(.L_462 - .L_461)
.L_461:
        /*00b4*/ 	.word	0x00000000
.L_462:


//--------------------- .nv.info._ZN7cutlass13device_kernelIN5flash19enable_sm80_to_sm89INS1_16FlashAttnBwdSm80INS1_25CollectiveMainloopBwdSm80ILi1ELi1EN4cute5tupleIJNS5_1CILi64EEES8_NS7_ILi192EEEEEENS_10bfloat16_tEfNS_4arch4Sm80ELb0ELb1ELb1ELb0ELb0ELb0ELb0ELb0ELi2ELi2ELi2ELi2ELb1EEENS1_21CollectiveEpilogueBwdISA_SB_SD_Li256ELb0ELb0ELi4EEENS1_19SingleTileSchedulerILb0ELb0ELb0ELi64EEEEEEEEEvNT_6ParamsE --------------------------
	.section	.nv.info._ZN7cutlass13device_kernelIN5flash19enable_sm80_to_sm89INS1_16FlashAttnBwdSm80INS1_25CollectiveMainloopBwdSm80ILi1ELi1EN4cute5tupleIJNS5_1CILi64EEES8_NS7_ILi192EEEEEENS_10bfloat16_tEfNS_4arch4Sm80ELb0ELb1ELb1ELb0ELb0ELb0ELb0ELb0ELi2ELi2ELi2ELi2ELb1EEENS1_21CollectiveEpilogueBwdISA_SB_SD_Li256ELb0ELb0ELi4EEENS1_19SingleTileSchedulerILb0ELb0ELb0ELi64EEEEEEEEEvNT_6ParamsE,"",@"SHT_CUDA_INFO"
	.sectionflags	@""
	.align	4


	//----- nvinfo : EIATTR_CUDA_API_VERSION
	.align		4
        /*0000*/ 	.byte	0x04, 0x37
        /*0002*/ 	.short	(.L_464 - .L_463)
.L_463:
        /*0004*/ 	.word	0x00000082


	//----- nvinfo : EIATTR_SW2861232_WAR
	.align		4
.L_464:
        /*0008*/ 	.byte	0x01, 0x35
	.zero		2


	//----- nvinfo : EIATTR_PARAM_CBANK
	.align		4
        /*000c*/ 	.byte	0x04, 0x0a
        /*000e*/ 	.short	(.L_466 - .L_465)
	.align		4
.L_465:
        /*0010*/ 	.word	index@(.nv.constant0._ZN7cutlass13device_kernelIN5flash19enable_sm80_to_sm89INS1_16FlashAttnBwdSm80INS1_25CollectiveMainloopBwdSm80ILi1ELi1EN4cute5tupleIJNS5_1CILi64EEES8_NS7_ILi192EEEEEENS_10bfloat16_tEfNS_4arch4Sm80ELb0ELb1ELb1ELb0ELb0ELb0ELb0ELb0ELi2ELi2ELi2ELi2ELb1EEENS1_21CollectiveEpilogueBwdISA_SB_SD_Li256ELb0ELb0ELi4EEENS1_19SingleTileSchedulerILb0ELb0ELb0ELi64EEEEEEEEEvNT_6ParamsE)
        /*0014*/ 	.short	0x0160
        /*0016*/ 	.short	0x0270


	//----- nvinfo : EIATTR_CBANK_PARAM_SIZE
	.align		4
.L_466:
        /*0018*/ 	.byte	0x03, 0x19
        /*001a*/ 	.short	0x0270


	//----- nvinfo : EIATTR_KPARAM_INFO
	.align		4
        /*001c*/ 	.byte	0x04, 0x17
        /*001e*/ 	.short	(.L_468 - .L_467)
.L_467:
        /*0020*/ 	.word	0x00000000
        /*0024*/ 	.short	0x0000
        /*0026*/ 	.short	0x0000
        /*0028*/ 	.byte	0x00, 0xf0, 0xc1, 0x09


	//----- nvinfo : EIATTR_MAXREG_COUNT
	.align		4
.L_468:
        /*002c*/ 	.byte	0x03, 0x1b
        /*002e*/ 	.short	0x00ff


	//----- nvinfo : EIATTR_NUM_BARRIERS
	.align		4
        /*0030*/ 	.byte	0x02, 0x4c
        /*0032*/ 	.byte	0x02
	.zero		1


	//----- nvinfo : EIATTR_MERCURY_ISA_VERSION
	.align		4
        /*0034*/ 	.byte	0x03, 0x5f
        /*0036*/ 	.short	0x0000


	//----- nvinfo : EIATTR_EXIT_INSTR_OFFSETS
	.align		4
        /*0038*/ 	.byte	0x04, 0x1c
        /*003a*/ 	.short	(.L_470 - .L_469)


	//   ....[0]....
.L_469:
        /*003c*/ 	.word	0x00000030


	//   ....[1]....
        /*0040*/ 	.word	0x00006b90


	//   ....[2]....
        /*0044*/ 	.word	0x00006c90


	//   ....[3]....
        /*0048*/ 	.word	0x00006cb0


	//   ....[4]....
        /*004c*/ 	.word	0x00007230


	//   ....[5]....
        /*0050*/ 	.word	0x00007320


	//   ....[6]....
        /*0054*/ 	.word	0x00007340


	//----- nvinfo : EIATTR_CTAIDZ_USED
	.align		4
.L_470:
        /*0058*/ 	.byte	0x01, 0x04
	.zero		2


	//----- nvinfo : EIATTR_MAX_THREADS
	.align		4
        /*005c*/ 	.byte	0x04, 0x05
        /*005e*/ 	.short	(.L_472 - .L_471)
.L_471:
        /*0060*/ 	.word	0x00000100
        /*0064*/ 	.word	0x00000001
        /*0068*/ 	.word	0x00000001


	//----- nvinfo : EIATTR_CRS_STACK_SIZE
	.align		4
.L_472:
        /*006c*/ 	.byte	0x04, 0x1e
        /*006e*/ 	.short	(.L_474 - .L_473)
.L_473:
        /*0070*/ 	.word	0x00000000
.L_474:


//--------------------- .nv.info._ZN7cutlass13device_kernelIN5flash19enable_sm80_to_sm89INS1_16FlashAttnBwdSm80INS1_25CollectiveMainloopBwdSm80ILi1ELi1EN4cute5tupleIJNS5_1CILi64EEES8_NS7_ILi192EEEEEENS_10bfloat16_tEfNS_4arch4Sm80ELb0ELb1ELb1ELb0ELb1ELb0ELb0ELb0ELi2ELi2ELi2ELi2ELb1EEENS1_21CollectiveEpilogueBwdISA_SB_SD_Li256ELb0ELb0ELi4EEENS1_19SingleTileSchedulerILb0ELb0ELb0ELi64EEEEEEEEEvNT_6ParamsE --------------------------
	.section	.nv.info._ZN7cutlass13device_kernelIN5flash19enable_sm80_to_sm89INS1_16FlashAttnBwdSm80INS1_25CollectiveMainloopBwdSm80ILi1ELi1EN4cute5tupleIJNS5_1CILi64EEES8_NS7_ILi192EEEEEENS_10bfloat16_tEfNS_4arch4Sm80ELb0ELb1ELb1ELb0ELb1ELb0ELb0ELb0ELi2ELi2ELi2ELi2ELb1EEENS1_21CollectiveEpilogueBwdISA_SB_SD_Li256ELb0ELb0ELi4EEENS1_19SingleTileSchedulerILb0ELb0ELb0ELi64EEEEEEEEEvNT_6ParamsE,"",@"SHT_CUDA_INFO"
	.sectionflags	@""
	.align	4


	//----- nvinfo : EIATTR_CUDA_API_VERSION
	.align		4
        /*0000*/ 	.byte	0x04, 0x37
        /*0002*/ 	.short	(.L_476 - .L_475)
.L_475:
        /*0004*/ 	.word	0x00000082


	//----- nvinfo : EIATTR_SW2861232_WAR
	.align		4
.L_476:
        /*0008*/ 	.byte	0x01, 0x35
	.zero		2


	//----- nvinfo : EIATTR_PARAM_CBANK
	.align		4
        /*000c*/ 	.byte	0x04, 0x0a
        /*000e*/ 	.short	(.L_478 - .L_477)
	.align		4
.L_477:
        /*0010*/ 	.word	index@(.nv.constant0._ZN7cutlass13device_kernelIN5flash19enable_sm80_to_sm89INS1_16FlashAttnBwdSm80INS1_25CollectiveMainloopBwdSm80ILi1ELi1EN4cute5tupleIJNS5_1CILi64EEES8_NS7_ILi192EEEEEENS_10bfloat16_tEfNS_4arch4Sm80ELb0ELb1ELb1ELb0ELb1ELb0ELb0ELb0ELi2ELi2ELi2ELi2ELb1EEENS1_21CollectiveEpilogueBwdISA_SB_SD_Li256ELb0ELb0ELi4EEENS1_19SingleTileSchedulerILb0ELb0ELb0ELi64EEEEEEEEEvNT_6ParamsE)
        /*0014*/ 	.short	0x0160
        /*0016*/ 	.short	0x0270


	//----- nvinfo : EIATTR_CBANK_PARAM_SIZE
	.align		4
.L_478:
        /*0018*/ 	.byte	0x03, 0x19
        /*001a*/ 	.short	0x0270


	//----- nvinfo : EIATTR_KPARAM_INFO
	.align		4
        /*001c*/ 	.byte	0x04, 0x17
        /*001e*/ 	.short	(.L_480 - .L_479)
.L_479:
        /*0020*/ 	.word	0x00000000
        /*0024*/ 	.short	0x0000
        /*0026*/ 	.short	0x0000
        /*0028*/ 	.byte	0x00, 0xf0, 0xc1, 0x09


	//----- nvinfo : EIATTR_MAXREG_COUNT
	.align		4
.L_480:
        /*002c*/ 	.byte	0x03, 0x1b
        /*002e*/ 	.short	0x00ff


	//----- nvinfo : EIATTR_NUM_BARRIERS
	.align		4
        /*0030*/ 	.byte	0x02, 0x4c
        /*0032*/ 	.byte	0x02
	.zero		1


	//----- nvinfo : EIATTR_MERCURY_ISA_VERSION
	.align		4
        /*0034*/ 	.byte	0x03, 0x5f
        /*0036*/ 	.short	0x0000


	//----- nvinfo : EIATTR_EXIT_INSTR_OFFSETS
	.align		4
        /*0038*/ 	.byte	0x04, 0x1c
        /*003a*/ 	.short	(.L_482 - .L_481)


	//   ....[0]....
.L_481:
        /*003c*/ 	.word	0x00000030


	//   ....[1]....
        /*0040*/ 	.word	0x00006b90


	//   ....[2]....
        /*0044*/ 	.word	0x00006c90


	//   ....[3]....
        /*0048*/ 	.word	0x00006cb0


	//   ....[4]....
        /*004c*/ 	.word	0x00007230


	//   ....[5]....
        /*0050*/ 	.word	0x00007320


	//   ....[6]....
        /*0054*/ 	.word	0x00007340


	//----- nvinfo : EIATTR_CTAIDZ_USED
	.align		4
.L_482:
        /*0058*/ 	.byte	0x01, 0x04
	.zero		2


	//----- nvinfo : EIATTR_MAX_THREADS
	.align		4
        /*005c*/ 	.byte	0x04, 0x05
        /*005e*/ 	.short	(.L_484 - .L_483)
.L_483:
        /*0060*/ 	.word	0x00000100
        /*0064*/ 	.word	0x00000001
        /*0068*/ 	.word	0x00000001


	//----- nvinfo : EIATTR_CRS_STACK_SIZE
	.align		4
.L_484:
        /*006c*/ 	.byte	0x04, 0x1e
        /*006e*/ 	.short	(.L_486 - .L_485)
.L_485:
        /*0070*/ 	.word	0x00000000
.L_486:


//--------------------- .nv.info._ZN7cutlass13device_kernelIN5flash19enable_sm80_to_sm89INS1_16FlashAttnBwdSm80INS1_25CollectiveMainloopBwdSm80ILi1ELi1EN4cute5tupleIJNS5_1CILi64EEES8_NS7_ILi192EEEEEENS_10bfloat16_tEfNS_4arch4Sm80ELb0ELb1ELb1ELb0ELb0ELb0ELb0ELb0ELi2ELi2ELi2ELi2ELb1EEENS1_24CollectiveEpilogueBwdGQAISA_fSD_Li256ELb0ELb0EEENS1_19SingleTileSchedulerILb0ELb0ELb0ELi64EEEEEEEEEvNT_6ParamsE --------------------------
	.section	.nv.info._ZN7cutlass13device_kernelIN5flash19enable_sm80_to_sm89INS1_16FlashAttnBwdSm80INS1_25CollectiveMainloopBwdSm80ILi1ELi1EN4cute5tupleIJNS5_1CILi64EEES8_NS7_ILi192EEEEEENS_10bfloat16_tEfNS_4arch4Sm80ELb0ELb1ELb1ELb0ELb0ELb0ELb0ELb0ELi2ELi2ELi2ELi2ELb1EEENS1_24CollectiveEpilogueBwdGQAISA_fSD_Li256ELb0ELb0EEENS1_19SingleTileSchedulerILb0ELb0ELb0ELi64EEEEEEEEEvNT_6ParamsE,"",@"SHT_CUDA_INFO"
	.sectionflags	@""
	.align	4


	//----- nvinfo : EIATTR_CUDA_API_VERSION
	.align		4
        /*0000*/ 	.byte	0x04, 0x37
        /*0002*/ 	.short	(.L_488 - .L_487)
.L_487:
        /*0004*/ 	.word	0x00000082


	//----- nvinfo : EIATTR_SW2861232_WAR
	.align		4
.L_488:
        /*0008*/ 	.byte	0x01, 0x35
	.zero		2


	//----- nvinfo : EIATTR_PARAM_CBANK
	.align		4
        /*000c*/ 	.byte	0x04, 0x0a
        /*000e*/ 	.short	(.L_490 - .L_489)
	.align		4
.L_489:
        /*0010*/ 	.word	index@(.nv.constant0._ZN7cutlass13device_kernelIN5flash19enable_sm80_to_sm89INS1_16FlashAttnBwdSm80INS1_25CollectiveMainloopBwdSm80ILi1ELi1EN4cute5tupleIJNS5_1CILi64EEES8_NS7_ILi192EEEEEENS_10bfloat16_tEfNS_4arch4Sm80ELb0ELb1ELb1ELb0ELb0ELb0ELb0ELb0ELi2ELi2ELi2ELi2ELb1EEENS1_24CollectiveEpilogueBwdGQAISA_fSD_Li256ELb0ELb0EEENS1_19SingleTileSchedulerILb0ELb0ELb0ELi64EEEEEEEEEvNT_6ParamsE)
        /*0014*/ 	.short	0x0160
        /*0016*/ 	.short	0x0278


	//----- nvinfo : EIATTR_CBANK_PARAM_SIZE
	.align		4
.L_490:
        /*0018*/ 	.byte	0x03, 0x19
        /*001a*/ 	.short	0x0278


	//----- nvinfo : EIATTR_KPARAM_INFO
	.align		4
        /*001c*/ 	.byte	0x04, 0x17
        /*001e*/ 	.short	(.L_492 - .L_491)
.L_491:
        /*0020*/ 	.word	0x00000000
        /*0024*/ 	.short	0x0000
        /*0026*/ 	.short	0x0000
        /*0028*/ 	.byte	0x00, 0xf0, 0xe1, 0x09


	//----- nvinfo : EIATTR_MAXREG_COUNT
	.align		4
.L_492:
        /*002c*/ 	.byte	0x03, 0x1b
        /*002e*/ 	.short	0x00ff


	//----- nvinfo : EIATTR_NUM_BARRIERS
	.align		4
        /*0030*/ 	.byte	0x02, 0x4c
        /*0032*/ 	.byte	0x02
	.zero		1


	//----- nvinfo : EIATTR_MERCURY_ISA_VERSION
	.align		4
        /*0034*/ 	.byte	0x03, 0x5f
        /*0036*/ 	.short	0x0000


	//----- nvinfo : EIATTR_EXIT_INSTR_OFFSETS
	.align		4
        /*0038*/ 	.byte	0x04, 0x1c
        /*003a*/ 	.short	(.L_494 - .L_493)


	//   ....[0]....
.L_493:
        /*003c*/ 	.word	0x00000030


	//   ....[1]....
        /*0040*/ 	.word	0x00005c60


	//   ....[2]....
        /*0044*/ 	.word	0x00006480


	//----- nvinfo : EIATTR_CTAIDZ_USED
	.align		4
.L_494:
        /*0048*/ 	.byte	0x01, 0x04
	.zero		2


	//----- nvinfo : EIATTR_MAX_THREADS
	.align		4
        /*004c*/ 	.byte	0x04, 0x05
        /*004e*/ 	.short	(.L_496 - .L_495)
.L_495:
        /*0050*/ 	.word	0x00000100
        /*0054*/ 	.word	0x00000001
        /*0058*/ 	.word	0x00000001


	//----- nvinfo : EIATTR_CRS_STACK_SIZE
	.align		4
.L_496:
        /*005c*/ 	.byte	0x04, 0x1e
        /*005e*/ 	.short	(.L_498 - .L_497)
.L_497:
        /*0060*/ 	.word	0x00000000
.L_498:


//--------------------- .nv.info._ZN7cutlass13device_kernelIN5flash19enable_sm80_to_sm89INS1_16FlashAttnBwdSm80INS1_25CollectiveMainloopBwdSm80ILi1ELi1EN4cute5tupleIJNS5_1CILi64EEES8_NS7_ILi192EEEEEENS_10bfloat16_tEfNS_4arch4Sm80ELb0ELb1ELb1ELb0ELb1ELb0ELb0ELb0ELi2ELi2ELi2ELi2ELb1EEENS1_24CollectiveEpilogueBwdGQAISA_fSD_Li256ELb0ELb1EEENS1_19SingleTileSchedulerILb0ELb0ELb0ELi64EEEEEEEEEvNT_6ParamsE --------------------------
	.section	.nv.info._ZN7cutlass13device_kernelIN5flash19enable_sm80_to_sm89INS1_16FlashAttnBwdSm80INS1_25CollectiveMainloopBwdSm80ILi1ELi1EN4cute5tupleIJNS5_1CILi64EEES8_NS7_ILi192EEEEEENS_10bfloat16_tEfNS_4arch4Sm80ELb0ELb1ELb1ELb0ELb1ELb0ELb0ELb0ELi2ELi2ELi2ELi2ELb1EEENS1_24CollectiveEpilogueBwdGQAISA_fSD_Li256ELb0ELb1EEENS1_19SingleTileSchedulerILb0ELb0ELb0ELi64EEEEEEEEEvNT_6ParamsE,"",@"SHT_CUDA_INFO"
	.sectionflags	@""
	.align	4


	//----- nvinfo : EIATTR_CUDA_API_VERSION
	.align		4
        /*0000*/ 	.byte	0x04, 0x37
        /*0002*/ 	.short	(.L_500 - .L_499)
.L_499:
        /*0004*/ 	.word	0x00000082


	//----- nvinfo : EIATTR_SW2861232_WAR
	.align		4
.L_500:
        /*0008*/ 	.byte	0x01, 0x35
	.zero		2


	//----- nvinfo : EIATTR_PARAM_CBANK
	.align		4
        /*000c*/ 	.byte	0x04, 0x0a
        /*000e*/ 	.short	(.L_502 - .L_501)
	.align		4
.L_501:
        /*0010*/ 	.word	index@(.nv.constant0._ZN7cutlass13device_kernelIN5flash19enable_sm80_to_sm89INS1_16FlashAttnBwdSm80INS1_25CollectiveMainloopBwdSm80ILi1ELi1EN4cute5tupleIJNS5_1CILi64EEES8_NS7_ILi192EEEEEENS_10bfloat16_tEfNS_4arch4Sm80ELb0ELb1ELb1ELb0ELb1ELb0ELb0ELb0ELi2ELi2ELi2ELi2ELb1EEENS1_24CollectiveEpilogueBwdGQAISA_fSD_Li256ELb0ELb1EEENS1_19SingleTileSchedulerILb0ELb0ELb0ELi64EEEEEEEEEvNT_6ParamsE)
        /*0014*/ 	.short	0x0160
        /*0016*/ 	.short	0x0278


	//----- nvinfo : EIATTR_CBANK_PARAM_SIZE
	.align		4
.L_502:
        /*0018*/ 	.byte	0x03, 0x19
        /*001a*/ 	.short	0x0278


	//----- nvinfo : EIATTR_KPARAM_INFO
	.align		4
        /*001c*/ 	.byte	0x04, 0x17
        /*001e*/ 	.short	(.L_504 - .L_503)
.L_503:
        /*0020*/ 	.word	0x00000000
        /*0024*/ 	.short	0x0000
        /*0026*/ 	.short	0x0000
        /*0028*/ 	.byte	0x00, 0xf0, 0xe1, 0x09


	//----- nvinfo : EIATTR_MAXREG_COUNT
	.align		4
.L_504:
        /*002c*/ 	.byte	0x03, 0x1b
        /*002e*/ 	.short	0x00ff


	//----- nvinfo : EIATTR_NUM_BARRIERS
	.align		4
        /*0030*/ 	.byte	0x02, 0x4c
        /*0032*/ 	.byte	0x02
	.zero		1


	//----- nvinfo : EIATTR_MERCURY_ISA_VERSION
	.align		4
        /*0034*/ 	.byte	0x03, 0x5f
        /*0036*/ 	.short	0x0000


	//----- nvinfo : EIATTR_COOP_GROUP_MASK_REGIDS
	.align		4
        /*0038*/ 	.byte	0x04, 0x29
        /*003a*/ 	.short	(.L_506 - .L_505)


	//   ....[0]....
.L_505:
        /*003c*/ 	.word	0xffffffff


	//   ....[1]....
        /*0040*/ 	.word	0xffffffff


	//   ....[2]....
        /*0044*/ 	.word	0xffffffff


	//   ....[3]....
        /*0048*/ 	.word	0xffffffff


	//   ....[4]....
        /*004c*/ 	.word	0xffffffff


	//   ....[5]....
        /*0050*/ 	.word	0xffffffff


	//   ....[6]....
        /*0054*/ 	.word	0xffffffff


	//   ....[7]....
        /*0058*/ 	.word	0xffffffff


	//----- nvinfo : EIATTR_COOP_GROUP_INSTR_OFFSETS
	.align		4
.L_506:
        /*005c*/ 	.byte	0x04, 0x28
        /*005e*/ 	.short	(.L_508 - .L_507)


	//   ....[0]....
.L_507:
        /*0060*/ 	.word	0x00005ec0


	//   ....[1]....
        /*0064*/ 	.word	0x00005ef0


	//   ....[2]....
        /*0068*/ 	.word	0x000062e0


	//   ....[3]....
        /*006c*/ 	.word	0x000062f0


	//   ....[4]....
        /*0070*/ 	.word	0x00006480


	//   ....[5]....
        /*0074*/ 	.word	0x000064d0


	//   ....[6]....
        /*0078*/ 	.word	0x00006880


	//   ....[7]....
        /*007c*/ 	.word	0x00006890


	//----- nvinfo : EIATTR_EXIT_INSTR_OFFSETS
	.align		4
.L_508:
        /*0080*/ 	.byte	0x04, 0x1c
        /*0082*/ 	.short	(.L_510 - .L_509)


	//   ....[0]....
.L_509:
        /*0084*/ 	.word	0x00000030


	//   ....[1]....
        /*0088*/ 	.word	0x00005c60


	//   ....[2]....
        /*008c*/ 	.word	0x000068a0


	//   ....[3]....
        /*0090*/ 	.word	0x00006940


	//----- nvinfo : EIATTR_CTAIDZ_USED
	.align		4
.L_510:
        /*0094*/ 	.byte	0x01, 0x04
	.zero		2


	//----- nvinfo : EIATTR_MAX_THREADS
	.align		4
        /*0098*/ 	.byte	0x04, 0x05
        /*009a*/ 	.short	(.L_512 - .L_511)
.L_511:
        /*009c*/ 	.word	0x00000100
        /*00a0*/ 	.word	0x00000001
        /*00a4*/ 	.word	0x00000001


	//----- nvinfo : EIATTR_CRS_STACK_SIZE
	.align		4
.L_512:
        /*00a8*/ 	.byte	0x04, 0x1e
        /*00aa*/ 	.short	(.L_514 - .L_513)
.L_513:
        /*00ac*/ 	.word	0x00000000
.L_514:


//--------------------- .nv.info._ZN7cutlass13device_kernelIN5flash19enable_sm80_to_sm89INS1_16FlashAttnBwdSm80INS1_25CollectiveMainloopBwdSm80ILi1ELi1EN4cute5tupleIJNS5_1CILi64EEES8_NS7_ILi192EEEEEENS_10bfloat16_tEfNS_4arch4Sm80ELb0ELb1ELb1ELb1ELb0ELb0ELb0ELb0ELi2ELi2ELi2ELi2ELb1EEENS1_21CollectiveEpilogueBwdISA_SB_SD_Li256ELb1ELb0ELi4EEENS1_19SingleTileSchedulerILb1ELb0ELb0ELi64EEEEEEEEEvNT_6ParamsE --------------------------
	.section	.nv.info._ZN7cutlass13device_kernelIN5flash19enable_sm80_to_sm89INS1_16FlashAttnBwdSm80INS1_25CollectiveMainloopBwdSm80ILi1ELi1EN4cute5tupleIJNS5_1CILi64EEES8_NS7_ILi192EEEEEENS_10bfloat16_tEfNS_4arch4Sm80ELb0ELb1ELb1ELb1ELb0ELb0ELb0ELb0ELi2ELi2ELi2ELi2ELb1EEENS1_21CollectiveEpilogueBwdISA_SB_SD_Li256ELb1ELb0ELi4EEENS1_19SingleTileSchedulerILb1ELb0ELb0ELi64EEEEEEEEEvNT_6ParamsE,"",@"SHT_CUDA_INFO"
	.sectionflags	@""
	.align	4


	//----- nvinfo : EIATTR_CUDA_API_VERSION
	.align		4
        /*0000*/ 	.byte	0x04, 0x37
        /*0002*/ 	.short	(.L_516 - .L_515)
.L_515:
        /*0004*/ 	.word	0x00000082


	//----- nvinfo : EIATTR_SW2861232_WAR
	.align		4
.L_516:
        /*0008*/ 	.byte	0x01, 0x35
	.zero		2


	//----- nvinfo : EIATTR_PARAM_CBANK
	.align		4
        /*000c*/ 	.byte	0x04, 0x0a
        /*000e*/ 	.short	(.L_518 - .L_517)
	.align		4
.L_517:
        /*0010*/ 	.word	index@(.nv.constant0._ZN7cutlass13device_kernelIN5flash19enable_sm80_to_sm89INS1_16FlashAttnBwdSm80INS1_25CollectiveMainloopBwdSm80ILi1ELi1EN4cute5tupleIJNS5_1CILi64EEES8_NS7_ILi192EEEEEENS_10bfloat16_tEfNS_4arch4Sm80ELb0ELb1ELb1ELb1ELb0ELb0ELb0ELb0ELi2ELi2ELi2ELi2ELb1EEENS1_21CollectiveEpilogueBwdISA_SB_SD_Li256ELb1ELb0ELi4EEENS1_19SingleTileSchedulerILb1ELb0ELb0ELi64EEEEEEEEEvNT_6ParamsE)
        /*0014*/ 	.short	0x0160
        /*0016*/ 	.short	0x0270


	//----- nvinfo : EIATTR_CBANK_PARAM_SIZE
	.align		4
.L_518:
        /*0018*/ 	.byte	0x03, 0x19
        /*001a*/ 	.short	0x0270


	//----- nvinfo : EIATTR_KPARAM_INFO
	.align		4
        /*001c*/ 	.byte	0x04, 0x17
        /*001e*/ 	.short	(.L_520 - .L_519)
.L_519:
        /*0020*/ 	.word	0x00000000
        /*0024*/ 	.short	0x0000
        /*0026*/ 	.short	0x0000
        /*0028*/ 	.byte	0x00, 0xf0, 0xc1, 0x09


	//----- nvinfo : EIATTR_MAXREG_COUNT
	.align		4
.L_520:
        /*002c*/ 	.byte	0x03, 0x1b
        /*002e*/ 	.short	0x00ff


	//----- nvinfo : EIATTR_NUM_BARRIERS
	.align		4
        /*0030*/ 	.byte	0x02, 0x4c
        /*0032*/ 	.byte	0x02
	.zero		1


	//----- nvinfo : EIATTR_ANNOTATIONS
	.align		4
        /*0034*/ 	.byte	0x04, 0x55
        /*0036*/ 	.short	(.L_522 - .L_521)


	//   ....[0]....
.L_521:
        /*0038*/ 	.word	0x00000001
        /*003c*/ 	.byte	0x30, 0x1f, 0x00, 0x00, 0x01, 0x00, 0x00, 0x00, 0x40, 0x1f, 0x00, 0x00, 0x01, 0x00, 0x00, 0x00
        /*004c*/ 	.byte	0x30, 0x24, 0x00, 0x00, 0x01, 0x00, 0x00, 0x00, 0x00, 0x25, 0x00, 0x00, 0x01, 0x00, 0x00, 0x00
        /*005c*/ 	.byte	0xc0, 0x4b, 0x00, 0x00, 0x01, 0x00, 0x00, 0x00, 0xf0, 0x4b, 0x00, 0x00, 0x01, 0x00, 0x00, 0x00
        /*006c*/ 	.byte	0x40, 0x53, 0x00, 0x00, 0x01, 0x00, 0x00, 0x00, 0xf0, 0x58, 0x00, 0x00


	//----- nvinfo : EIATTR_MERCURY_ISA_VERSION
	.align		4
.L_522:
        /*0078*/ 	.byte	0x03, 0x5f
        /*007a*/ 	.short	0x0000


	//----- nvinfo : EIATTR_COOP_GROUP_MASK_REGIDS
	.align		4
        /*007c*/ 	.byte	0x04, 0x29
        /*007e*/ 	.short	(.L_524 - .L_523)


	//   ....[0]....
.L_523:
        /*0080*/ 	.word	0xffffffff


	//----- nvinfo : EIATTR_COOP_GROUP_INSTR_OFFSETS
	.align		4
.L_524:
        /*0084*/ 	.byte	0x04, 0x28
        /*0086*/ 	.short	(.L_526 - .L_525)


	//   ....[0]....
.L_525:
        /*0088*/ 	.word	0x000000a0


	//----- nvinfo : EIATTR_EXIT_INSTR_OFFSETS
	.align		4
.L_526:
        /*008c*/ 	.byte	0x04, 0x1c
        /*008e*/ 	.short	(.L_528 - .L_527)


	//   ....[0]....
.L_527:
        /*0090*/ 	.word	0x00000310


	//   ....[1]....
        /*0094*/ 	.word	0x00007080


	//   ....[2]....
        /*0098*/ 	.word	0x00007190


	//   ....[3]....
        /*009c*/ 	.word	0x000071b0


	//   ....[4]....
        /*00a0*/ 	.word	0x00007880


	//   ....[5]....
        /*00a4*/ 	.word	0x00007970


	//   ....[6]....
        /*00a8*/ 	.word	0x00007990


	//----- nvinfo : EIATTR_CTAIDZ_USED
	.align		4
.L_528:
        /*00ac*/ 	.byte	0x01, 0x04
	.zero		2


	//----- nvinfo : EIATTR_MAX_THREADS
	.align		4
        /*00b0*/ 	.byte	0x04, 0x05
        /*00b2*/ 	.short	(.L_530 - .L_529)
.L_529:
        /*00b4*/ 	.word	0x00000100
        /*00b8*/ 	.word	0x00000001
        /*00bc*/ 	.word	0x00000001


	//----- nvinfo : EIATTR_CRS_STACK_SIZE
	.align		4
.L_530:
        /*00c0*/ 	.byte	0x04, 0x1e
        /*00c2*/ 	.short	(.L_532 - .L_531)
.L_531:
        /*00c4*/ 	.word	0x00000000
.L_532:


//--------------------- .nv.info._ZN7cutlass13device_kernelIN5flash19enable_sm80_to_sm89INS1_16FlashAttnBwdSm80INS1_25CollectiveMainloopBwdSm80ILi1ELi1EN4cute5tupleIJNS5_1CILi64EEES8_NS7_ILi192EEEEEENS_10bfloat16_tEfNS_4arch4Sm80ELb0ELb1ELb1ELb1ELb1ELb0ELb0ELb0ELi2ELi2ELi2ELi2ELb1EEENS1_21CollectiveEpilogueBwdISA_SB_SD_Li256ELb1ELb0ELi4EEENS1_19SingleTileSchedulerILb1ELb0ELb0ELi64EEEEEEEEEvNT_6ParamsE --------------------------
	.section	.nv.info._ZN7cutlass13device_kernelIN5flash19enable_sm80_to_sm89INS1_16FlashAttnBwdSm80INS1_25CollectiveMainloopBwdSm80ILi1ELi1EN4cute5tupleIJNS5_1CILi64EEES8_NS7_ILi192EEEEEENS_10bfloat16_tEfNS_4arch4Sm80ELb0ELb1ELb1ELb1ELb1ELb0ELb0ELb0ELi2ELi2ELi2ELi2ELb1EEENS1_21CollectiveEpilogueBwdISA_SB_SD_Li256ELb1ELb0ELi4EEENS1_19SingleTileSchedulerILb1ELb0ELb0ELi64EEEEEEEEEvNT_6ParamsE,"",@"SHT_CUDA_INFO"
	.sectionflags	@""
	.align	4


	//----- nvinfo : EIATTR_CUDA_API_VERSION
	.align		4
        /*0000*/ 	.byte	0x04, 0x37
        /*0002*/ 	.short	(.L_534 - .L_533)
.L_533:
        /*0004*/ 	.word	0x00000082


	//----- nvinfo : EIATTR_SW2861232_WAR
	.align		4
.L_534:
        /*0008*/ 	.byte	0x01, 0x35
	.zero		2


	//----- nvinfo : EIATTR_PARAM_CBANK
	.align		4
        /*000c*/ 	.byte	0x04, 0x0a
        /*000e*/ 	.short	(.L_536 - .L_535)
	.align		4
.L_535:
        /*0010*/ 	.word	index@(.nv.constant0._ZN7cutlass13device_kernelIN5flash19enable_sm80_to_sm89INS1_16FlashAttnBwdSm80INS1_25CollectiveMainloopBwdSm80ILi1ELi1EN4cute5tupleIJNS5_1CILi64EEES8_NS7_ILi192EEEEEENS_10bfloat16_tEfNS_4arch4Sm80ELb0ELb1ELb1ELb1ELb1ELb0ELb0ELb0ELi2ELi2ELi2ELi2ELb1EEENS1_21CollectiveEpilogueBwdISA_SB_SD_Li256ELb1ELb0ELi4EEENS1_19SingleTileSchedulerILb1ELb0ELb0ELi64EEEEEEEEEvNT_6ParamsE)
        /*0014*/ 	.short	0x0160
        /*0016*/ 	.short	0x0270


	//----- nvinfo : EIATTR_CBANK_PARAM_SIZE
	.align		4
.L_536:
        /*0018*/ 	.byte	0x03, 0x19
        /*001a*/ 	.short	0x0270


	//----- nvinfo : EIATTR_KPARAM_INFO
	.align		4
        /*001c*/ 	.byte	0x04, 0x17
        /*001e*/ 	.short	(.L_538 - .L_537)
.L_537:
        /*0020*/ 	.word	0x00000000
        /*0024*/ 	.short	0x0000
        /*0026*/ 	.short	0x0000
        /*0028*/ 	.byte	0x00, 0xf0, 0xc1, 0x09


	//----- nvinfo : EIATTR_MAXREG_COUNT
	.align		4
.L_538:
        /*002c*/ 	.byte	0x03, 0x1b
        /*002e*/ 	.short	0x00ff


	//----- nvinfo : EIATTR_NUM_BARRIERS
	.align		4
        /*0030*/ 	.byte	0x02, 0x4c
        /*0032*/ 	.byte	0x02
	.zero		1


	//----- nvinfo : EIATTR_ANNOTATIONS
	.align		4
        /*0034*/ 	.byte	0x04, 0x55
        /*0036*/ 	.short	(.L_540 - .L_539)


	//   ....[0]....
.L_539:
        /*0038*/ 	.word	0x00000001
        /*003c*/ 	.byte	0x30, 0x1f, 0x00, 0x00, 0x01, 0x00, 0x00, 0x00, 0x40, 0x1f, 0x00, 0x00, 0x01, 0x00, 0x00, 0x00
        /*004c*/ 	.byte	0x30, 0x24, 0x00, 0x00, 0x01, 0x00, 0x00, 0x00, 0x00, 0x25, 0x00, 0x00, 0x01, 0x00, 0x00, 0x00
        /*005c*/ 	.byte	0xc0, 0x4b, 0x00, 0x00, 0x01, 0x00, 0x00, 0x00, 0xf0, 0x4b, 0x00, 0x00, 0x01, 0x00, 0x00, 0x00
        /*006c*/ 	.byte	0x40, 0x53, 0x00, 0x00, 0x01, 0x00, 0x00, 0x00, 0xf0, 0x58, 0x00, 0x00


	//----- nvinfo : EIATTR_MERCURY_ISA_VERSION
	.align		4
.L_540:
        /*0078*/ 	.byte	0x03, 0x5f
        /*007a*/ 	.short	0x0000


	//----- nvinfo : EIATTR_COOP_GROUP_MASK_REGIDS
	.align		4
        /*007c*/ 	.byte	0x04, 0x29
        /*007e*/ 	.short	(.L_542 - .L_541)


	//   ....[0]....
.L_541:
        /*0080*/ 	.word	0xffffffff


	//----- nvinfo : EIATTR_COOP_GROUP_INSTR_OFFSETS
	.align		4
.L_542:
        /*0084*/ 	.byte	0x04, 0x28
        /*0086*/ 	.short	(.L_544 - .L_543)


	//   ....[0]....
.L_543:
        /*0088*/ 	.word	0x000000a0


	//----- nvinfo : EIATTR_EXIT_INSTR_OFFSETS
	.align		4
.L_544:
        /*008c*/ 	.byte	0x04, 0x1c
        /*008e*/ 	.short	(.L_546 - .L_545)


	//   ....[0]....
.L_545:
        /*0090*/ 	.word	0x00000310


	//   ....[1]....
        /*0094*/ 	.word	0x00007080


	//   ....[2]....
        /*0098*/ 	.word	0x00007190


	//   ....[3]....
        /*009c*/ 	.word	0x000071b0


	//   ....[4]....
        /*00a0*/ 	.word	0x00007880


	//   ....[5]....
        /*00a4*/ 	.word	0x00007970


	//   ....[6]....
        /*00a8*/ 	.word	0x00007990


	//----- nvinfo : EIATTR_CTAIDZ_USED
	.align		4
.L_546:
        /*00ac*/ 	.byte	0x01, 0x04
	.zero		2


	//----- nvinfo : EIATTR_MAX_THREADS
	.align		4
        /*00b0*/ 	.byte	0x04, 0x05
        /*00b2*/ 	.short	(.L_548 - .L_547)
.L_547:
        /*00b4*/ 	.word	0x00000100
        /*00b8*/ 	.word	0x00000001
        /*00bc*/ 	.word	0x00000001


	//----- nvinfo : EIATTR_CRS_STACK_SIZE
	.align		4
.L_548:
        /*00c0*/ 	.byte	0x04, 0x1e
        /*00c2*/ 	.short	(.L_550 - .L_549)
.L_549:
        /*00c4*/ 	.word	0x00000000
.L_550:


//--------------------- .nv.info._ZN7cutlass13device_kernelIN5flash19enable_sm80_to_sm89INS1_16FlashAttnBwdSm80INS1_25CollectiveMainloopBwdSm80ILi1ELi1EN4cute5tupleIJNS5_1CILi64EEES8_NS7_ILi192EEEEEENS_10bfloat16_tEfNS_4arch4Sm80ELb0ELb1ELb1ELb1ELb0ELb0ELb0ELb0ELi2ELi2ELi2ELi2ELb1EEENS1_24CollectiveEpilogueBwdGQAISA_fSD_Li256ELb1ELb0EEENS1_19SingleTileSchedulerILb1ELb0ELb0ELi64EEEEEEEEEvNT_6ParamsE --------------------------
	.section	.nv.info._ZN7cutlass13device_kernelIN5flash19enable_sm80_to_sm89INS1_16FlashAttnBwdSm80INS1_25CollectiveMainloopBwdSm80ILi1ELi1EN4cute5tupleIJNS5_1CILi64EEES8_NS7_ILi192EEEEEENS_10bfloat16_tEfNS_4arch4Sm80ELb0ELb1ELb1ELb1ELb0ELb0ELb0ELb0ELi2ELi2ELi2ELi2ELb1EEENS1_24CollectiveEpilogueBwdGQAISA_fSD_Li256ELb1ELb0EEENS1_19SingleTileSchedulerILb1ELb0ELb0ELi64EEEEEEEEEvNT_6ParamsE,"",@"SHT_CUDA_INFO"
	.sectionflags	@""
	.align	4


	//----- nvinfo : EIATTR_CUDA_API_VERSION
	.align		4
        /*0000*/ 	.byte	0x04, 0x37
        /*0002*/ 	.short	(.L_552 - .L_551)
.L_551:
        /*0004*/ 	.word	0x00000082


	//----- nvinfo : EIATTR_SW2861232_WAR
	.align		4
.L_552:
        /*0008*/ 	.byte	0x01, 0x35
	.zero		2


	//----- nvinfo : EIATTR_PARAM_CBANK
	.align		4
        /*000c*/ 	.byte	0x04, 0x0a
        /*000e*/ 	.short	(.L_554 - .L_553)
	.align		4
.L_553:
        /*0010*/ 	.word	index@(.nv.constant0._ZN7cutlass13device_kernelIN5flash19enable_sm80_to_sm89INS1_16FlashAttnBwdSm80INS1_25CollectiveMainloopBwdSm80ILi1ELi1EN4cute5tupleIJNS5_1CILi64EEES8_NS7_ILi192EEEEEENS_10bfloat16_tEfNS_4arch4Sm80ELb0ELb1ELb1ELb1ELb0ELb0ELb0ELb0ELi2ELi2ELi2ELi2ELb1EEENS1_24CollectiveEpilogueBwdGQAISA_fSD_Li256ELb1ELb0EEENS1_19SingleTileSchedulerILb1ELb0ELb0ELi64EEEEEEEEEvNT_6ParamsE)
        /*0014*/ 	.short	0x0160
        /*0016*/ 	.short	0x0278


	//----- nvinfo : EIATTR_CBANK_PARAM_SIZE
	.align		4
.L_554:
        /*0018*/ 	.byte	0x03, 0x19
        /*001a*/ 	.short	0x0278


	//----- nvinfo : EIATTR_KPARAM_INFO
	.align		4
        /*001c*/ 	.byte	0x04, 0x17
        /*001e*/ 	.short	(.L_556 - .L_555)
.L_555:
        /*0020*/ 	.word	0x00000000
        /*0024*/ 	.short	0x0000
        /*0026*/ 	.short	0x0000
        /*0028*/ 	.byte	0x00, 0xf0, 0xe1, 0x09


	//----- nvinfo : EIATTR_MAXREG_COUNT
	.align		4
.L_556:
        /*002c*/ 	.byte	0x03, 0x1b
        /*002e*/ 	.short	0x00ff


	//----- nvinfo : EIATTR_NUM_BARRIERS
	.align		4
        /*0030*/ 	.byte	0x02, 0x4c
        /*0032*/ 	.byte	0x02
	.zero		1


	//----- nvinfo : EIATTR_ANNOTATIONS
	.align		4
        /*0034*/ 	.byte	0x04, 0x55
        /*0036*/ 	.short	(.L_558 - .L_557)


	//   ....[0]....
.L_557:
        /*0038*/ 	.word	0x00000001
        /*003c*/ 	.byte	0x70, 0x1b, 0x00, 0x00, 0x01, 0x00, 0x00, 0x00, 0x50, 0x20, 0x00, 0x00, 0x01, 0x00, 0x00, 0x00
        /*004c*/ 	.byte	0x70, 0x25, 0x00, 0x00, 0x01, 0x00, 0x00, 0x00, 0xb0, 0x25, 0x00, 0x00, 0x01, 0x00, 0x00, 0x00
        /*005c*/ 	.byte	0x00, 0x4c, 0x00, 0x00, 0x01, 0x00, 0x00, 0x00, 0x30, 0x4c, 0x00, 0x00, 0x01, 0x00, 0x00, 0x00
        /*006c*/ 	.byte	0x80, 0x53, 0x00, 0x00, 0x01, 0x00, 0x00, 0x00, 0x30, 0x59, 0x00, 0x00


	//----- nvinfo : EIATTR_MERCURY_ISA_VERSION
	.align		4
.L_558:
        /*0078*/ 	.byte	0x03, 0x5f
        /*007a*/ 	.short	0x0000


	//----- nvinfo : EIATTR_COOP_GROUP_MASK_REGIDS
	.align		4
        /*007c*/ 	.byte	0x04, 0x29
        /*007e*/ 	.short	(.L_560 - .L_559)


	//   ....[0]....
.L_559:
        /*0080*/ 	.word	0xffffffff


	//----- nvinfo : EIATTR_COOP_GROUP_INSTR_OFFSETS
	.align		4
.L_560:
        /*0084*/ 	.byte	0x04, 0x28
        /*0086*/ 	.short	(.L_562 - .L_561)


	//   ....[0]....
.L_561:
        /*0088*/ 	.word	0x000000a0


	//----- nvinfo : EIATTR_EXIT_INSTR_OFFSETS
	.align		4
.L_562:
        /*008c*/ 	.byte	0x04, 0x1c
        /*008e*/ 	.short	(.L_564 - .L_563)


	//   ....[0]....
.L_563:
        /*0090*/ 	.word	0x00000310


	//   ....[1]....
        /*0094*/ 	.word	0x000060c0


	//   ....[2]....
        /*0098*/ 	.word	0x000069c0


	//----- nvinfo : EIATTR_CTAIDZ_USED
	.align		4
.L_564:
        /*009c*/ 	.byte	0x01, 0x04
	.zero		2


	//----- nvinfo : EIATTR_MAX_THREADS
	.align		4
        /*00a0*/ 	.byte	0x04, 0x05
        /*00a2*/ 	.short	(.L_566 - .L_565)
.L_565:
        /*00a4*/ 	.word	0x00000100
        /*00a8*/ 	.word	0x00000001
        /*00ac*/ 	.word	0x00000001


	//----- nvinfo : EIATTR_CRS_STACK_SIZE
	.align		4
.L_566:
        /*00b0*/ 	.byte	0x04, 0x1e
        /*00b2*/ 	.short	(.L_568 - .L_567)
.L_567:
        /*00b4*/ 	.word	0x00000000
.L_568:


//--------------------- .nv.info._ZN7cutlass13device_kernelIN5flash19enable_sm80_to_sm89INS1_16FlashAttnBwdSm80INS1_25CollectiveMainloopBwdSm80ILi1ELi1EN4cute5tupleIJNS5_1CILi64EEES8_NS7_ILi192EEEEEENS_10bfloat16_tEfNS_4arch4Sm80ELb0ELb1ELb1ELb1ELb1ELb0ELb0ELb0ELi2ELi2ELi2ELi2ELb1EEENS1_24CollectiveEpilogueBwdGQAISA_fSD_Li256ELb1ELb1EEENS1_19SingleTileSchedulerILb1ELb0ELb0ELi64EEEEEEEEEvNT_6ParamsE --------------------------
	.section	.nv.info._ZN7cutlass13device_kernelIN5flash19enable_sm80_to_sm89INS1_16FlashAttnBwdSm80INS1_25CollectiveMainloopBwdSm80ILi1ELi1EN4cute5tupleIJNS5_1CILi64EEES8_NS7_ILi192EEEEEENS_10bfloat16_tEfNS_4arch4Sm80ELb0ELb1ELb1ELb1ELb1ELb0ELb0ELb0ELi2ELi2ELi2ELi2ELb1EEENS1_24CollectiveEpilogueBwdGQAISA_fSD_Li256ELb1ELb1EEENS1_19SingleTileSchedulerILb1ELb0ELb0ELi64EEEEEEEEEvNT_6ParamsE,"",@"SHT_CUDA_INFO"
	.sectionflags	@""
	.align	4


	//----- nvinfo : EIATTR_CUDA_API_VERSION
	.align		4
        /*0000*/ 	.byte	0x04, 0x37
        /*0002*/ 	.short	(.L_570 - .L_569)
.L_569:
        /*0004*/ 	.word	0x00000082


	//----- nvinfo : EIATTR_SW2861232_WAR
	.align		4
.L_570:
        /*0008*/ 	.byte	0x01, 0x35
	.zero		2


	//----- nvinfo : EIATTR_PARAM_CBANK
	.align		4
        /*000c*/ 	.byte	0x04, 0x0a
        /*000e*/ 	.short	(.L_572 - .L_571)
	.align		4
.L_571:
        /*0010*/ 	.word	index@(.nv.constant0._ZN7cutlass13device_kernelIN5flash19enable_sm80_to_sm89INS1_16FlashAttnBwdSm80INS1_25CollectiveMainloopBwdSm80ILi1ELi1EN4cute5tupleIJNS5_1CILi64EEES8_NS7_ILi192EEEEEENS_10bfloat16_tEfNS_4arch4Sm80ELb0ELb1ELb1ELb1ELb1ELb0ELb0ELb0ELi2ELi2ELi2ELi2ELb1EEENS1_24CollectiveEpilogueBwdGQAISA_fSD_Li256ELb1ELb1EEENS1_19SingleTileSchedulerILb1ELb0ELb0ELi64EEEEEEEEEvNT_6ParamsE)
        /*0014*/ 	.short	0x0160
        /*0016*/ 	.short	0x0278


	//----- nvinfo : EIATTR_CBANK_PARAM_SIZE
	.align		4
.L_572:
        /*0018*/ 	.byte	0x03, 0x19
        /*001a*/ 	.short	0x0278


	//----- nvinfo : EIATTR_KPARAM_INFO
	.align		4
        /*001c*/ 	.byte	0x04, 0x17
        /*001e*/ 	.short	(.L_574 - .L_573)
.L_573:
        /*0020*/ 	.word	0x00000000
        /*0024*/ 	.short	0x0000
        /*0026*/ 	.short	0x0000
        /*0028*/ 	.byte	0x00, 0xf0, 0xe1, 0x09


	//----- nvinfo : EIATTR_MAXREG_COUNT
	.align		4
.L_574:
        /*002c*/ 	.byte	0x03, 0x1b
        /*002e*/ 	.short	0x00ff


	//----- nvinfo : EIATTR_NUM_BARRIERS
	.align		4
        /*0030*/ 	.byte	0x02, 0x4c
        /*0032*/ 	.byte	0x02
	.zero		1


	//----- nvinfo : EIATTR_ANNOTATIONS
	.align		4
        /*0034*/ 	.byte	0x04, 0x55
        /*0036*/ 	.short	(.L_576 - .L_575)


	//   ....[0]....
.L_575:
        /*0038*/ 	.word	0x00000001
        /*003c*/ 	.byte	0x70, 0x1b, 0x00, 0x00, 0x01, 0x00, 0x00, 0x00, 0x50, 0x20, 0x00, 0x00, 0x01, 0x00, 0x00, 0x00
        /*004c*/ 	.byte	0x70, 0x25, 0x00, 0x00, 0x01, 0x00, 0x00, 0x00, 0xb0, 0x25, 0x00, 0x00, 0x01, 0x00, 0x00, 0x00
        /*005c*/ 	.byte	0x00, 0x4c, 0x00, 0x00, 0x01, 0x00, 0x00, 0x00, 0x30, 0x4c, 0x00, 0x00, 0x01, 0x00, 0x00, 0x00
        /*006c*/ 	.byte	0x80, 0x53, 0x00, 0x00, 0x01, 0x00, 0x00, 0x00, 0x30, 0x59, 0x00, 0x00


	//----- nvinfo : EIATTR_MERCURY_ISA_VERSION
	.align		4
.L_576:
        /*0078*/ 	.byte	0x03, 0x5f
        /*007a*/ 	.short	0x0000


	//----- nvinfo : EIATTR_COOP_GROUP_MASK_REGIDS
	.align		4
        /*007c*/ 	.byte	0x04, 0x29
        /*007e*/ 	.short	(.L_578 - .L_577)


	//   ....[0]....
.L_577:
        /*0080*/ 	.word	0xffffffff


	//   ....[1]....
        /*0084*/ 	.word	0xffffffff


	//   ....[2]....
        /*0088*/ 	.word	0xffffffff


	//   ....[3]....
        /*008c*/ 	.word	0xffffffff


	//   ....[4]....
        /*0090*/ 	.word	0xffffffff


	//   ....[5]....
        /*0094*/ 	.word	0xffffffff


	//   ....[6]....
        /*0098*/ 	.word	0xffffffff


	//   ....[7]....
        /*009c*/ 	.word	0xffffffff


	//   ....[8]....
        /*00a0*/ 	.word	0xffffffff


	//----- nvinfo : EIATTR_COOP_GROUP_INSTR_OFFSETS
	.align		4
.L_578:
        /*00a4*/ 	.byte	0x04, 0x28
        /*00a6*/ 	.short	(.L_580 - .L_579)


	//   ....[0]....
.L_579:
        /*00a8*/ 	.word	0x000000a0


	//   ....[1]....
        /*00ac*/ 	.word	0x00006400


	//   ....[2]....
        /*00b0*/ 	.word	0x00006440


	//   ....[3]....
        /*00b4*/ 	.word	0x00006830


	//   ....[4]....
        /*00b8*/ 	.word	0x00006840


	//   ....[5]....
        /*00bc*/ 	.word	0x000069d0


	//   ....[6]....
        /*00c0*/ 	.word	0x00006a20


	//   ....[7]....
        /*00c4*/ 	.word	0x00006dd0


	//   ....[8]....
        /*00c8*/ 	.word	0x00006de0


	//----- nvinfo : EIATTR_EXIT_INSTR_OFFSETS
	.align		4
.L_580:
        /*00cc*/ 	.byte	0x04, 0x1c
        /*00ce*/ 	.short	(.L_582 - .L_581)


	//   ....[0]....
.L_581:
        /*00d0*/ 	.word	0x00000310


	//   ....[1]....
        /*00d4*/ 	.word	0x000060c0


	//   ....[2]....
        /*00d8*/ 	.word	0x00006df0


	//   ....[3]....
        /*00dc*/ 	.word	0x00006e90


	//----- nvinfo : EIATTR_CTAIDZ_USED
	.align		4
.L_582:
        /*00e0*/ 	.byte	0x01, 0x04
	.zero		2


	//----- nvinfo : EIATTR_MAX_THREADS
	.align		4
        /*00e4*/ 	.byte	0x04, 0x05
        /*00e6*/ 	.short	(.L_584 - .L_583)
.L_583:
        /*00e8*/ 	.word	0x00000100
        /*00ec*/ 	.word	0x00000001
        /*00f0*/ 	.word	0x00000001


	//----- nvinfo : EIATTR_CRS_STACK_SIZE
	.align		4
.L_584:
        /*00f4*/ 	.byte	0x04, 0x1e
        /*00f6*/ 	.short	(.L_586 - .L_585)
.L_585:
        /*00f8*/ 	.word	0x00000000
.L_586:


//--------------------- .nv.info._ZN7cutlass13device_kernelIN5flash19enable_sm80_to_sm89INS1_16FlashAttnBwdSm80INS1_25CollectiveMainloopBwdSm80ILi1ELi1EN4cute5tupleIJNS5_1CILi64EEES8_NS7_ILi192EEEEEENS_10bfloat16_tEfNS_4arch4Sm80ELb1ELb0ELb1ELb0ELb0ELb0ELb0ELb0ELi2ELi2ELi2ELi2ELb1EEENS1_21CollectiveEpilogueBwdISA_SB_SD_Li256ELb0ELb0ELi4EEENS1_25SingleTileBwdLPTSchedulerILb0ELi64ELb0EEEEEEEEEvNT_6ParamsE --------------------------
	.section	.nv.info._ZN7cutlass13device_kernelIN5flash19enable_sm80_to_sm89INS1_16FlashAttnBwdSm80INS1_25CollectiveMainloopBwdSm80ILi1ELi1EN4cute5tupleIJNS5_1CILi64EEES8_NS7_ILi192EEEEEENS_10bfloat16_tEfNS_4arch4Sm80ELb1ELb0ELb1ELb0ELb0ELb0ELb0ELb0ELi2ELi2ELi2ELi2ELb1EEENS1_21CollectiveEpilogueBwdISA_SB_SD_Li256ELb0ELb0ELi4EEENS1_25SingleTileBwdLPTSchedulerILb0ELi64ELb0EEEEEEEEEvNT_6ParamsE,"",@"SHT_CUDA_INFO"
	.sectionflags	@""
	.align	4


	//----- nvinfo : EIATTR_CUDA_API_VERSION
	.align		4
        /*0000*/ 	.byte	0x04, 0x37
        /*0002*/ 	.short	(.L_588 - .L_587)
.L_587:
        /*0004*/ 	.word	0x00000082


	//----- nvinfo : EIATTR_SW2861232_WAR
	.align		4
.L_588:
        /*0008*/ 	.byte	0x01, 0x35
	.zero		2


	//----- nvinfo : EIATTR_PARAM_CBANK
	.align		4
        /*000c*/ 	.byte	0x04, 0x0a
        /*000e*/ 	.short	(.L_590 - .L_589)
	.align		4
.L_589:
        /*0010*/ 	.word	index@(.nv.constant0._ZN7cutlass13device_kernelIN5flash19enable_sm80_to_sm89INS1_16FlashAttnBwdSm80INS1_25CollectiveMainloopBwdSm80ILi1ELi1EN4cute5tupleIJNS5_1CILi64EEES8_NS7_ILi192EEEEEENS_10bfloat16_tEfNS_4arch4Sm80ELb1ELb0ELb1ELb0ELb0ELb0ELb0ELb0ELi2ELi2ELi2ELi2ELb1EEENS1_21CollectiveEpilogueBwdISA_SB_SD_Li256ELb0ELb0ELi4EEENS1_25SingleTileBwdLPTSchedulerILb0ELi64ELb0EEEEEEEEEvNT_6ParamsE)
        /*0014*/ 	.short	0x0160
        /*0016*/ 	.short	0x0288


	//----- nvinfo : EIATTR_CBANK_PARAM_SIZE
	.align		4
.L_590:
        /*0018*/ 	.byte	0x03, 0x19
        /*001a*/ 	.short	0x0288


	//----- nvinfo : EIATTR_KPARAM_INFO
	.align		4
        /*001c*/ 	.byte	0x04, 0x17
        /*001e*/ 	.short	(.L_592 - .L_591)
.L_591:
        /*0020*/ 	.word	0x00000000
        /*0024*/ 	.short	0x0000
        /*0026*/ 	.short	0x0000
        /*0028*/ 	.byte	0x00, 0xf0, 0x21, 0x0a


	//----- nvinfo : EIATTR_MAXREG_COUNT
	.align		4
.L_592:
        /*002c*/ 	.byte	0x03, 0x1b
        /*002e*/ 	.short	0x00ff


	//----- nvinfo : EIATTR_NUM_BARRIERS
	.align		4
        /*0030*/ 	.byte	0x02, 0x4c
        /*0032*/ 	.byte	0x02
	.zero		1


	//----- nvinfo : EIATTR_ANNOTATIONS
	.align		4
        /*0034*/ 	.byte	0x04, 0x55
        /*0036*/ 	.short	(.L_594 - .L_593)


	//   ....[0]....
.L_593:
        /*0038*/ 	.word	0x00000001
        /*003c*/ 	.byte	0xf0, 0x1d, 0x00, 0x00, 0x01, 0x00, 0x00, 0x00, 0x80, 0x4f, 0x00, 0x00


	//----- nvinfo : EIATTR_MERCURY_ISA_VERSION
	.align		4
.L_594:
        /*0048*/ 	.byte	0x03, 0x5f
        /*004a*/ 	.short	0x0000


	//----- nvinfo : EIATTR_COOP_GROUP_MASK_REGIDS
	.align		4
        /*004c*/ 	.byte	0x04, 0x29
        /*004e*/ 	.short	(.L_596 - .L_595)


	//   ....[0]....
.L_595:
        /*0050*/ 	.word	0xffffffff


	//----- nvinfo : EIATTR_COOP_GROUP_INSTR_OFFSETS
	.align		4
.L_596:
        /*0054*/ 	.byte	0x04, 0x28
        /*0056*/ 	.short	(.L_598 - .L_597)


	//   ....[0]....
.L_597:
        /*0058*/ 	.word	0x00000050


	//----- nvinfo : EIATTR_EXIT_INSTR_OFFSETS
	.align		4
.L_598:
        /*005c*/ 	.byte	0x04, 0x1c
        /*005e*/ 	.short	(.L_600 - .L_599)


	//   ....[0]....
.L_599:
        /*0060*/ 	.word	0x00000540


	//   ....[1]....
        /*0064*/ 	.word	0x00006760


	//   ....[2]....
        /*0068*/ 	.word	0x00006860


	//   ....[3]....
        /*006c*/ 	.word	0x00006880


	//   ....[4]....
        /*0070*/ 	.word	0x00006e60


	//   ....[5]....
        /*0074*/ 	.word	0x00006f50


	//   ....[6]....
        /*0078*/ 	.word	0x00006f70


	//----- nvinfo : EIATTR_MAX_THREADS
	.align		4
.L_600:
        /*007c*/ 	.byte	0x04, 0x05
        /*007e*/ 	.short	(.L_602 - .L_601)
.L_601:
        /*0080*/ 	.word	0x00000100
        /*0084*/ 	.word	0x00000001
        /*0088*/ 	.word	0x00000001


	//----- nvinfo : EIATTR_CRS_STACK_SIZE
	.align		4
.L_602:
        /*008c*/ 	.byte	0x04, 0x1e
        /*008e*/ 	.short	(.L_604 - .L_603)
.L_603:
        /*0090*/ 	.word	0x00000000
.L_604:


//--------------------- .nv.info._ZN7cutlass13device_kernelIN5flash19enable_sm80_to_sm89INS1_16FlashAttnBwdSm80INS1_25CollectiveMainloopBwdSm80ILi1ELi1EN4cute5tupleIJNS5_1CILi64EEES8_NS7_ILi192EEEEEENS_10bfloat16_tEfNS_4arch4Sm80ELb1ELb0ELb1ELb0ELb1ELb0ELb0ELb0ELi2ELi2ELi2ELi2ELb1EEENS1_21CollectiveEpilogueBwdISA_SB_SD_Li256ELb0ELb0ELi4EEENS1_25SingleTileBwdLPTSchedulerILb0ELi64ELb1EEEEEEEEEvNT_6ParamsE --------------------------
	.section	.nv.info._ZN7cutlass13device_kernelIN5flash19enable_sm80_to_sm89INS1_16FlashAttnBwdSm80INS1_25CollectiveMainloopBwdSm80ILi1ELi1EN4cute5tupleIJNS5_1CILi64EEES8_NS7_ILi192EEEEEENS_10bfloat16_tEfNS_4arch4Sm80ELb1ELb0ELb1ELb0ELb1ELb0ELb0ELb0ELi2ELi2ELi2ELi2ELb1EEENS1_21CollectiveEpilogueBwdISA_SB_SD_Li256ELb0ELb0ELi4EEENS1_25SingleTileBwdLPTSchedulerILb0ELi64ELb1EEEEEEEEEvNT_6ParamsE,"",@"SHT_CUDA_INFO"
	.sectionflags	@""
	.align	4


	//----- nvinfo : EIATTR_CUDA_API_VERSION
	.align		4
        /*0000*/ 	.byte	0x04, 0x37
        /*0002*/ 	.short	(.L_606 - .L_605)
.L_605:
        /*0004*/ 	.word	0x00000082


	//----- nvinfo : EIATTR_SW2861232_WAR
	.align		4
.L_606:
        /*0008*/ 	.byte	0x01, 0x35
	.zero		2


	//----- nvinfo : EIATTR_PARAM_CBANK
	.align		4
        /*000c*/ 	.byte	0x04, 0x0a
        /*000e*/ 	.short	(.L_608 - .L_607)
	.align		4
.L_607:
        /*0010*/ 	.word	index@(.nv.constant0._ZN7cutlass13device_kernelIN5flash19enable_sm80_to_sm89INS1_16FlashAttnBwdSm80INS1_25CollectiveMainloopBwdSm80ILi1ELi1EN4cute5tupleIJNS5_1CILi64EEES8_NS7_ILi192EEEEEENS_10bfloat16_tEfNS_4arch4Sm80ELb1ELb0ELb1ELb0ELb1ELb0ELb0ELb0ELi2ELi2ELi2ELi2ELb1EEENS1_21CollectiveEpilogueBwdISA_SB_SD_Li256ELb0ELb0ELi4EEENS1_25SingleTileBwdLPTSchedulerILb0ELi64ELb1EEEEEEEEEvNT_6ParamsE)
        /*0014*/ 	.short	0x0160
        /*0016*/ 	.short	0x0288


	//----- nvinfo : EIATTR_CBANK_PARAM_SIZE
	.align		4
.L_608:
        /*0018*/ 	.byte	0x03, 0x19
        /*001a*/ 	.short	0x0288


	//----- nvinfo : EIATTR_KPARAM_INFO
	.align		4
        /*001c*/ 	.byte	0x04, 0x17
        /*001e*/ 	.short	(.L_610 - .L_609)
.L_609:
        /*0020*/ 	.word	0x00000000
        /*0024*/ 	.short	0x0000
        /*0026*/ 	.short	0x0000
        /*0028*/ 	.byte	0x00, 0xf0, 0x21, 0x0a


	//----- nvinfo : EIATTR_MAXREG_COUNT
	.align		4
.L_610:
        /*002c*/ 	.byte	0x03, 0x1b
        /*002e*/ 	.short	0x00ff


	//----- nvinfo : EIATTR_NUM_BARRIERS
	.align		4
        /*0030*/ 	.byte	0x02, 0x4c
        /*0032*/ 	.byte	0x02
	.zero		1


	//----- nvinfo : EIATTR_ANNOTATIONS
	.align		4
        /*0034*/ 	.byte	0x04, 0x55
        /*0036*/ 	.short	(.L_612 - .L_611)


	//   ....[0]....
.L_611:
        /*0038*/ 	.word	0x00000001
        /*003c*/ 	.byte	0x50, 0x1e, 0x00, 0x00, 0x01, 0x00, 0x00, 0x00, 0xe0, 0x4f, 0x00, 0x00


	//----- nvinfo : EIATTR_MERCURY_ISA_VERSION
	.align		4
.L_612:
        /*0048*/ 	.byte	0x03, 0x5f
        /*004a*/ 	.short	0x0000


	//----- nvinfo : EIATTR_COOP_GROUP_MASK_REGIDS
	.align		4
        /*004c*/ 	.byte	0x04, 0x29
        /*004e*/ 	.short	(.L_614 - .L_613)


	//   ....[0]....
.L_613:
        /*0050*/ 	.word	0xffffffff


	//----- nvinfo : EIATTR_COOP_GROUP_INSTR_OFFSETS
	.align		4
.L_614:
        /*0054*/ 	.byte	0x04, 0x28
        /*0056*/ 	.short	(.L_616 - .L_615)


	//   ....[0]....
.L_615:
        /*0058*/ 	.word	0x00000050


	//----- nvinfo : EIATTR_EXIT_INSTR_OFFSETS
	.align		4
.L_616:
        /*005c*/ 	.byte	0x04, 0x1c
        /*005e*/ 	.short	(.L_618 - .L_617)


	//   ....[0]....
.L_617:
        /*0060*/ 	.word	0x000005a0


	//   ....[1]....
        /*0064*/ 	.word	0x000067c0


	//   ....[2]....
        /*0068*/ 	.word	0x000068c0


	//   ....[3]....
        /*006c*/ 	.word	0x000068e0


	//   ....[4]....
        /*0070*/ 	.word	0x00006ec0


	//   ....[5]....
        /*0074*/ 	.word	0x00006fb0


	//   ....[6]....
        /*0078*/ 	.word	0x00006fd0


	//----- nvinfo : EIATTR_MAX_THREADS
	.align		4
.L_618:
        /*007c*/ 	.byte	0x04, 0x05
        /*007e*/ 	.short	(.L_620 - .L_619)
.L_619:
        /*0080*/ 	.word	0x00000100
        /*0084*/ 	.word	0x00000001
        /*0088*/ 	.word	0x00000001


	//----- nvinfo : EIATTR_CRS_STACK_SIZE
	.align		4
.L_620:
        /*008c*/ 	.byte	0x04, 0x1e
        /*008e*/ 	.short	(.L_622 - .L_621)
.L_621:
        /*0090*/ 	.word	0x00000000
.L_622:


//--------------------- .nv.info._ZN7cutlass13device_kernelIN5flash19enable_sm80_to_sm89INS1_16FlashAttnBwdSm80INS1_25CollectiveMainloopBwdSm80ILi1ELi1EN4cute5tupleIJNS5_1CILi64EEES8_NS7_ILi192EEEEEENS_10bfloat16_tEfNS_4arch4Sm80ELb1ELb0ELb1ELb0ELb0ELb0ELb0ELb0ELi2ELi2ELi2ELi2ELb1EEENS1_24CollectiveEpilogueBwdGQAISA_fSD_Li256ELb0ELb0EEENS1_25SingleTileBwdLPTSchedulerILb0ELi64ELb0EEEEEEEEEvNT_6ParamsE --------------------------
	.section	.nv.info._ZN7cutlass13device_kernelIN5flash19enable_sm80_to_sm89INS1_16FlashAttnBwdSm80INS1_25CollectiveMainloopBwdSm80ILi1ELi1EN4cute5tupleIJNS5_1CILi64EEES8_NS7_ILi192EEEEEENS_10bfloat16_tEfNS_4arch4Sm80ELb1ELb0ELb1ELb0ELb0ELb0ELb0ELb0ELi2ELi2ELi2ELi2ELb1EEENS1_24CollectiveEpilogueBwdGQAISA_fSD_Li256ELb0ELb0EEENS1_25SingleTileBwdLPTSchedulerILb0ELi64ELb0EEEEEEEEEvNT_6ParamsE,"",@"SHT_CUDA_INFO"
	.sectionflags	@""
	.align	4


	//----- nvinfo : EIATTR_CUDA_API_VERSION
	.align		4
        /*0000*/ 	.byte	0x04, 0x37
        /*0002*/ 	.short	(.L_624 - .L_623)
.L_623:
        /*0004*/ 	.word	0x00000082


	//----- nvinfo : EIATTR_SW2861232_WAR
	.align		4
.L_624:
        /*0008*/ 	.byte	0x01, 0x35
	.zero		2


	//----- nvinfo : EIATTR_PARAM_CBANK
	.align		4
        /*000c*/ 	.byte	0x04, 0x0a
        /*000e*/ 	.short	(.L_626 - .L_625)
	.align		4
.L_625:
        /*0010*/ 	.word	index@(.nv.constant0._ZN7cutlass13device_kernelIN5flash19enable_sm80_to_sm89INS1_16FlashAttnBwdSm80INS1_25CollectiveMainloopBwdSm80ILi1ELi1EN4cute5tupleIJNS5_1CILi64EEES8_NS7_ILi192EEEEEENS_10bfloat16_tEfNS_4arch4Sm80ELb1ELb0ELb1ELb0ELb0ELb0ELb0ELb0ELi2ELi2ELi2ELi2ELb1EEENS1_24CollectiveEpilogueBwdGQAISA_fSD_Li256ELb0ELb0EEENS1_25SingleTileBwdLPTSchedulerILb0ELi64ELb0EEEEEEEEEvNT_6ParamsE)
        /*0014*/ 	.short	0x0160
        /*0016*/ 	.short	0x0290


	//----- nvinfo : EIATTR_CBANK_PARAM_SIZE
	.align		4
.L_626:
        /*0018*/ 	.byte	0x03, 0x19
        /*001a*/ 	.short	0x0290


	//----- nvinfo : EIATTR_KPARAM_INFO
	.align		4
        /*001c*/ 	.byte	0x04, 0x17
        /*001e*/ 	.short	(.L_628 - .L_627)
.L_627:
        /*0020*/ 	.word	0x00000000
        /*0024*/ 	.short	0x0000
        /*0026*/ 	.short	0x0000
        /*0028*/ 	.byte	0x00, 0xf0, 0x41, 0x0a


	//----- nvinfo : EIATTR_MAXREG_COUNT
	.align		4
.L_628:
        /*002c*/ 	.byte	0x03, 0x1b
        /*002e*/ 	.short	0x00ff


	//----- nvinfo : EIATTR_NUM_BARRIERS
	.align		4
        /*0030*/ 	.byte	0x02, 0x4c
        /*0032*/ 	.byte	0x02
	.zero		1


	//----- nvinfo : EIATTR_ANNOTATIONS
	.align		4
        /*0034*/ 	.byte	0x04, 0x55
        /*0036*/ 	.short	(.L_630 - .L_629)


	//   ....[0]....
.L_629:
        /*0038*/ 	.word	0x00000001
        /*003c*/ 	.byte	0x40, 0x1d, 0x00, 0x00, 0x01, 0x00, 0x00, 0x00, 0xd0, 0x4e, 0x00, 0x00


	//----- nvinfo : EIATTR_MERCURY_ISA_VERSION
	.align		4
.L_630:
        /*0048*/ 	.byte	0x03, 0x5f
        /*004a*/ 	.short	0x0000


	//----- nvinfo : EIATTR_COOP_GROUP_MASK_REGIDS
	.align		4
        /*004c*/ 	.byte	0x04, 0x29
        /*004e*/ 	.short	(.L_632 - .L_631)


	//   ....[0]....
.L_631:
        /*0050*/ 	.word	0xffffffff


	//----- nvinfo : EIATTR_COOP_GROUP_INSTR_OFFSETS
	.align		4
.L_632:
        /*0054*/ 	.byte	0x04, 0x28
        /*0056*/ 	.short	(.L_634 - .L_633)


	//   ....[0]....
.L_633:
        /*0058*/ 	.word	0x00000050


	//----- nvinfo : EIATTR_EXIT_INSTR_OFFSETS
	.align		4
.L_634:
        /*005c*/ 	.byte	0x04, 0x1c
        /*005e*/ 	.short	(.L_636 - .L_635)


	//   ....[0]....
.L_635:
        /*0060*/ 	.word	0x00000540


	//   ....[1]....
        /*0064*/ 	.word	0x00005780


	//   ....[2]....
        /*0068*/ 	.word	0x00006010


	//----- nvinfo : EIATTR_MAX_THREADS
	.align		4
.L_636:
        /*006c*/ 	.byte	0x04, 0x05
        /*006e*/ 	.short	(.L_638 - .L_637)
.L_637:
        /*0070*/ 	.word	0x00000100
        /*0074*/ 	.word	0x00000001
        /*0078*/ 	.word	0x00000001
.L_638:


//--------------------- .nv.info._ZN7cutlass13device_kernelIN5flash19enable_sm80_to_sm89INS1_16FlashAttnBwdSm80INS1_25CollectiveMainloopBwdSm80ILi1ELi1EN4cute5tupleIJNS5_1CILi64EEES8_NS7_ILi192EEEEEENS_10bfloat16_tEfNS_4arch4Sm80ELb1ELb0ELb1ELb0ELb1ELb0ELb0ELb0ELi2ELi2ELi2ELi2ELb1EEENS1_24CollectiveEpilogueBwdGQAISA_fSD_Li256ELb0ELb1EEENS1_25SingleTileBwdLPTSchedulerILb0ELi64ELb1EEEEEEEEEvNT_6ParamsE --------------------------
	.section	.nv.info._ZN7cutlass13device_kernelIN5flash19enable_sm80_to_sm89INS1_16FlashAttnBwdSm80INS1_25CollectiveMainloopBwdSm80ILi1ELi1EN4cute5tupleIJNS5_1CILi64EEES8_NS7_ILi192EEEEEENS_10bfloat16_tEfNS_4arch4Sm80ELb1ELb0ELb1ELb0ELb1ELb0ELb0ELb0ELi2ELi2ELi2ELi2ELb1EEENS1_24CollectiveEpilogueBwdGQAISA_fSD_Li256ELb0ELb1EEENS1_25SingleTileBwdLPTSchedulerILb0ELi64ELb1EEEEEEEEEvNT_6ParamsE,"",@"SHT_CUDA_INFO"
	.sectionflags	@""
	.align	4


	//----- nvinfo : EIATTR_CUDA_API_VERSION
	.align		4
        /*0000*/ 	.byte	0x04, 0x37
        /*0002*/ 	.short	(.L_640 - .L_639)
.L_639:
        /*0004*/ 	.word	0x00000082


	//----- nvinfo : EIATTR_SW2861232_WAR
	.align		4
.L_640:
        /*0008*/ 	.byte	0x01, 0x35
	.zero		2


	//----- nvinfo : EIATTR_PARAM_CBANK
	.align		4
        /*000c*/ 	.byte	0x04, 0x0a
        /*000e*/ 	.short	(.L_642 - .L_641)
	.align		4
.L_641:
        /*0010*/ 	.word	index@(.nv.constant0._ZN7cutlass13device_kernelIN5flash19enable_sm80_to_sm89INS1_16FlashAttnBwdSm80INS1_25CollectiveMainloopBwdSm80ILi1ELi1EN4cute5tupleIJNS5_1CILi64EEES8_NS7_ILi192EEEEEENS_10bfloat16_tEfNS_4arch4Sm80ELb1ELb0ELb1ELb0ELb1ELb0ELb0ELb0ELi2ELi2ELi2ELi2ELb1EEENS1_24CollectiveEpilogueBwdGQAISA_fSD_Li256ELb0ELb1EEENS1_25SingleTileBwdLPTSchedulerILb0ELi64ELb1EEEEEEEEEvNT_6ParamsE)
        /*0014*/ 	.short	0x0160
        /*0016*/ 	.short	0x0290


	//----- nvinfo : EIATTR_CBANK_PARAM_SIZE
	.align		4
.L_642:
        /*0018*/ 	.byte	0x03, 0x19
        /*001a*/ 	.short	0x0290


	//----- nvinfo : EIATTR_KPARAM_INFO
	.align		4
        /*001c*/ 	.byte	0x04, 0x17
        /*001e*/ 	.short	(.L_644 - .L_643)
.L_643:
        /*0020*/ 	.word	0x00000000
        /*0024*/ 	.short	0x0000
        /*0026*/ 	.short	0x0000
        /*0028*/ 	.byte	0x00, 0xf0, 0x41, 0x0a


	//----- nvinfo : EIATTR_MAXREG_COUNT
	.align		4
.L_644:
        /*002c*/ 	.byte	0x03, 0x1b
        /*002e*/ 	.short	0x00ff


	//----- nvinfo : EIATTR_NUM_BARRIERS
	.align		4
        /*0030*/ 	.byte	0x02, 0x4c
        /*0032*/ 	.byte	0x02
	.zero		1


	//----- nvinfo : EIATTR_ANNOTATIONS
	.align		4
        /*0034*/ 	.byte	0x04, 0x55
        /*0036*/ 	.short	(.L_646 - .L_645)


	//   ....[0]....
.L_645:
        /*0038*/ 	.word	0x00000001
        /*003c*/ 	.byte	0xa0, 0x1d, 0x00, 0x00, 0x01, 0x00, 0x00, 0x00, 0x30, 0x4f, 0x00, 0x00


	//----- nvinfo : EIATTR_MERCURY_ISA_VERSION
	.align		4
.L_646:
        /*0048*/ 	.byte	0x03, 0x5f
        /*004a*/ 	.short	0x0000


	//----- nvinfo : EIATTR_COOP_GROUP_MASK_REGIDS
	.align		4
        /*004c*/ 	.byte	0x04, 0x29
        /*004e*/ 	.short	(.L_648 - .L_647)


	//   ....[0]....
.L_647:
        /*0050*/ 	.word	0xffffffff


	//   ....[1]....
        /*0054*/ 	.word	0xffffffff


	//   ....[2]....
        /*0058*/ 	.word	0xffffffff


	//   ....[3]....
        /*005c*/ 	.word	0xffffffff


	//   ....[4]....
        /*0060*/ 	.word	0xffffffff


	//   ....[5]....
        /*0064*/ 	.word	0xffffffff


	//   ....[6]....
        /*0068*/ 	.word	0xffffffff


	//   ....[7]....
        /*006c*/ 	.word	0xffffffff


	//   ....[8]....
        /*0070*/ 	.word	0xffffffff


	//----- nvinfo : EIATTR_COOP_GROUP_INSTR_OFFSETS
	.align		4
.L_648:
        /*0074*/ 	.byte	0x04, 0x28
        /*0076*/ 	.short	(.L_650 - .L_649)


	//   ....[0]....
.L_649:
        /*0078*/ 	.word	0x00000050


	//   ....[1]....
        /*007c*/ 	.word	0x00005a60


	//   ....[2]....
        /*0080*/ 	.word	0x00005a90


	//   ....[3]....
        /*0084*/ 	.word	0x00005ec0


	//   ....[4]....
        /*0088*/ 	.word	0x00005ed0


	//   ....[5]....
        /*008c*/ 	.word	0x00006090


	//   ....[6]....
        /*0090*/ 	.word	0x000061a0


	//   ....[7]....
        /*0094*/ 	.word	0x000064d0


	//   ....[8]....
        /*0098*/ 	.word	0x000064e0


	//----- nvinfo : EIATTR_EXIT_INSTR_OFFSETS
	.align		4
.L_650:
        /*009c*/ 	.byte	0x04, 0x1c
        /*009e*/ 	.short	(.L_652 - .L_651)


	//   ....[0]....
.L_651:
        /*00a0*/ 	.word	0x000005a0


	//   ....[1]....
        /*00a4*/ 	.word	0x000057e0


	//   ....[2]....
        /*00a8*/ 	.word	0x000064f0


	//   ....[3]....
        /*00ac*/ 	.word	0x00006590


	//----- nvinfo : EIATTR_MAX_THREADS
	.align		4
.L_652:
        /*00b0*/ 	.byte	0x04, 0x05
        /*00b2*/ 	.short	(.L_654 - .L_653)
.L_653:
        /*00b4*/ 	.word	0x00000100
        /*00b8*/ 	.word	0x00000001
        /*00bc*/ 	.word	0x00000001


	//----- nvinfo : EIATTR_CRS_STACK_SIZE
	.align		4
.L_654:
        /*00c0*/ 	.byte	0x04, 0x1e
        /*00c2*/ 	.short	(.L_656 - .L_655)
.L_655:
        /*00c4*/ 	.word	0x00000000
.L_656:


//--------------------- .nv.info._ZN7cutlass13device_kernelIN5flash19enable_sm80_to_sm89INS1_16FlashAttnBwdSm80INS1_25CollectiveMainloopBwdSm80ILi1ELi1EN4cute5tupleIJNS5_1CILi64EEES8_NS7_ILi192EEEEEENS_10bfloat16_tEfNS_4arch4Sm80ELb1ELb0ELb1ELb1ELb0ELb0ELb0ELb0ELi2ELi2ELi2ELi2ELb1EEENS1_21CollectiveEpilogueBwdISA_SB_SD_Li256ELb1ELb0ELi4EEENS1_25SingleTileBwdLPTSchedulerILb1ELi64ELb0EEEEEEEEEvNT_6ParamsE --------------------------
	.section	.nv.info._ZN7cutlass13device_kernelIN5flash19enable_sm80_to_sm89INS1_16FlashAttnBwdSm80INS1_25CollectiveMainloopBwdSm80ILi1ELi1EN4cute5tupleIJNS5_1CILi64EEES8_NS7_ILi192EEEEEENS_10bfloat16_tEfNS_4arch4Sm80ELb1ELb0ELb1ELb1ELb0ELb0ELb0ELb0ELi2ELi2ELi2ELi2ELb1EEENS1_21CollectiveEpilogueBwdISA_SB_SD_Li256ELb1ELb0ELi4EEENS1_25SingleTileBwdLPTSchedulerILb1ELi64ELb0EEEEEEEEEvNT_6ParamsE,"",@"SHT_CUDA_INFO"
	.sectionflags	@""
	.align	4


	//----- nvinfo : EIATTR_CUDA_API_VERSION
	.align		4
        /*0000*/ 	.byte	0x04, 0x37
        /*0002*/ 	.short	(.L_658 - .L_657)
.L_657:
        /*0004*/ 	.word	0x00000082


	//----- nvinfo : EIATTR_SW2861232_WAR
	.align		4
.L_658:
        /*0008*/ 	.byte	0x01, 0x35
	.zero		2


	//----- nvinfo : EIATTR_PARAM_CBANK
	.align		4
        /*000c*/ 	.byte	0x04, 0x0a
        /*000e*/ 	.short	(.L_660 - .L_659)
	.align		4
.L_659:
        /*0010*/ 	.word	index@(.nv.constant0._ZN7cutlass13device_kernelIN5flash19enable_sm80_to_sm89INS1_16FlashAttnBwdSm80INS1_25CollectiveMainloopBwdSm80ILi1ELi1EN4cute5tupleIJNS5_1CILi64EEES8_NS7_ILi192EEEEEENS_10bfloat16_tEfNS_4arch4Sm80ELb1ELb0ELb1ELb1ELb0ELb0ELb0ELb0ELi2ELi2ELi2ELi2ELb1EEENS1_21CollectiveEpilogueBwdISA_SB_SD_Li256ELb1ELb0ELi4EEENS1_25SingleTileBwdLPTSchedulerILb1ELi64ELb0EEEEEEEEEvNT_6ParamsE)
        /*0014*/ 	.short	0x0160
        /*0016*/ 	.short	0x0288


	//----- nvinfo : EIATTR_CBANK_PARAM_SIZE
	.align		4
.L_660:
        /*0018*/ 	.byte	0x03, 0x19
        /*001a*/ 	.short	0x0288


	//----- nvinfo : EIATTR_KPARAM_INFO
	.align		4
        /*001c*/ 	.byte	0x04, 0x17
        /*001e*/ 	.short	(.L_662 - .L_661)
.L_661:
        /*0020*/ 	.word	0x00000000
        /*0024*/ 	.short	0x0000
        /*0026*/ 	.short	0x0000
        /*0028*/ 	.byte	0x00, 0xf0, 0x21, 0x0a


	//----- nvinfo : EIATTR_MAXREG_COUNT
	.align		4
.L_662:
        /*002c*/ 	.byte	0x03, 0x1b
        /*002e*/ 	.short	0x00ff


	//----- nvinfo : EIATTR_NUM_BARRIERS
	.align		4
        /*0030*/ 	.byte	0x02, 0x4c
        /*0032*/ 	.byte	0x02
	.zero		1


	//----- nvinfo : EIATTR_MERCURY_ISA_VERSION
	.align		4
        /*0034*/ 	.byte	0x03, 0x5f
        /*0036*/ 	.short	0x0000


	//----- nvinfo : EIATTR_COOP_GROUP_MASK_REGIDS
	.align		4
        /*0038*/ 	.byte	0x04, 0x29
        /*003a*/ 	.short	(.L_664 - .L_663)


	//   ....[0]....
.L_663:
        /*003c*/ 	.word	0xffffffff


	//----- nvinfo : EIATTR_COOP_GROUP_INSTR_OFFSETS
	.align		4
.L_664:
        /*0040*/ 	.byte	0x04, 0x28
        /*0042*/ 	.short	(.L_666 - .L_665)


	//   ....[0]....
.L_665:
        /*0044*/ 	.word	0x00000050


	//----- nvinfo : EIATTR_EXIT_INSTR_OFFSETS
	.align		4
.L_666:
        /*0048*/ 	.byte	0x04, 0x1c
        /*004a*/ 	.short	(.L_668 - .L_667)


	//   ....[0]....
.L_667:
        /*004c*/ 	.word	0x000009c0


	//   ....[1]....
        /*0050*/ 	.word	0x00007250


	//   ....[2]....
        /*0054*/ 	.word	0x00007350


	//   ....[3]....
        /*0058*/ 	.word	0x00007370


	//   ....[4]....
        /*005c*/ 	.word	0x00007b60


	//   ....[5]....
        /*0060*/ 	.word	0x00007c50


	//   ....[6]....
        /*0064*/ 	.word	0x00007c70


	//----- nvinfo : EIATTR_MAX_THREADS
	.align		4
.L_668:
        /*0068*/ 	.byte	0x04, 0x05
        /*006a*/ 	.short	(.L_670 - .L_669)
.L_669:
        /*006c*/ 	.word	0x00000100
        /*0070*/ 	.word	0x00000001
        /*0074*/ 	.word	0x00000001


	//----- nvinfo : EIATTR_CRS_STACK_SIZE
	.align		4
.L_670:
        /*0078*/ 	.byte	0x04, 0x1e
        /*007a*/ 	.short	(.L_672 - .L_671)
.L_671:
        /*007c*/ 	.word	0x00000000
.L_672:


//--------------------- .nv.info._ZN7cutlass13device_kernelIN5flash19enable_sm80_to_sm89INS1_16FlashAttnBwdSm80INS1_25CollectiveMainloopBwdSm80ILi1ELi1EN4cute5tupleIJNS5_1CILi64EEES8_NS7_ILi192EEEEEENS_10bfloat16_tEfNS_4arch4Sm80ELb1ELb0ELb1ELb1ELb1ELb0ELb0ELb0ELi2ELi2ELi2ELi2ELb1EEENS1_21CollectiveEpilogueBwdISA_SB_SD_Li256ELb1ELb0ELi4EEENS1_25SingleTileBwdLPTSchedulerILb1ELi64ELb1EEEEEEEEEvNT_6ParamsE --------------------------
	.section	.nv.info._ZN7cutlass13device_kernelIN5flash19enable_sm80_to_sm89INS1_16FlashAttnBwdSm80INS1_25CollectiveMainloopBwdSm80ILi1ELi1EN4cute5tupleIJNS5_1CILi64EEES8_NS7_ILi192EEEEEENS_10bfloat16_tEfNS_4arch4Sm80ELb1ELb0ELb1ELb1ELb1ELb0ELb0ELb0ELi2ELi2ELi2ELi2ELb1EEENS1_21CollectiveEpilogueBwdISA_SB_SD_Li256ELb1ELb0ELi4EEENS1_25SingleTileBwdLPTSchedulerILb1ELi64ELb1EEEEEEEEEvNT_6ParamsE,"",@"SHT_CUDA_INFO"
	.sectionflags	@""
	.align	4


	//----- nvinfo : EIATTR_CUDA_API_VERSION
	.align		4
        /*0000*/ 	.byte	0x04, 0x37
        /*0002*/ 	.short	(.L_674 - .L_673)
.L_673:
        /*0004*/ 	.word	0x00000082


	//----- nvinfo : EIATTR_SW2861232_WAR
	.align		4
.L_674:
        /*0008*/ 	.byte	0x01, 0x35
	.zero		2


	//----- nvinfo : EIATTR_PARAM_CBANK
	.align		4
        /*000c*/ 	.byte	0x04, 0x0a
        /*000e*/ 	.short	(.L_676 - .L_675)
	.align		4
.L_675:
        /*0010*/ 	.word	index@(.nv.constant0._ZN7cutlass13device_kernelIN5flash19enable_sm80_to_sm89INS1_16FlashAttnBwdSm80INS1_25CollectiveMainloopBwdSm80ILi1ELi1EN4cute5tupleIJNS5_1CILi64EEES8_NS7_ILi192EEEEEENS_10bfloat16_tEfNS_4arch4Sm80ELb1ELb0ELb1ELb1ELb1ELb0ELb0ELb0ELi2ELi2ELi2ELi2ELb1EEENS1_21CollectiveEpilogueBwdISA_SB_SD_Li256ELb1ELb0ELi4EEENS1_25SingleTileBwdLPTSchedulerILb1ELi64ELb1EEEEEEEEEvNT_6ParamsE)
        /*0014*/ 	.short	0x0160
        /*0016*/ 	.short	0x0288


	//----- nvinfo : EIATTR_CBANK_PARAM_SIZE
	.align		4
.L_676:
        /*0018*/ 	.byte	0x03, 0x19
        /*001a*/ 	.short	0x0288


	//----- nvinfo : EIATTR_KPARAM_INFO
	.align		4
        /*001c*/ 	.byte	0x04, 0x17
        /*001e*/ 	.short	(.L_678 - .L_677)
.L_677:
        /*0020*/ 	.word	0x00000000
        /*0024*/ 	.short	0x0000
        /*0026*/ 	.short	0x0000
        /*0028*/ 	.byte	0x00, 0xf0, 0x21, 0x0a


	//----- nvinfo : EIATTR_MAXREG_COUNT
	.align		4
.L_678:
        /*002c*/ 	.byte	0x03, 0x1b
        /*002e*/ 	.short	0x00ff


	//----- nvinfo : EIATTR_NUM_BARRIERS
	.align		4
        /*0030*/ 	.byte	0x02, 0x4c
        /*0032*/ 	.byte	0x02
	.zero		1


	//----- nvinfo : EIATTR_ANNOTATIONS
	.align		4
        /*0034*/ 	.byte	0x04, 0x55
        /*0036*/ 	.short	(.L_680 - .L_679)


	//   ....[0]....
.L_679:
        /*0038*/ 	.word	0x00000001
        /*003c*/ 	.byte	0xb0, 0x2e, 0x00, 0x00, 0x01, 0x00, 0x00, 0x00, 0x90, 0x57, 0x00, 0x00


	//----- nvinfo : EIATTR_MERCURY_ISA_VERSION
	.align		4
.L_680:
        /*0048*/ 	.byte	0x03, 0x5f
        /*004a*/ 	.short	0x0000


	//----- nvinfo : EIATTR_COOP_GROUP_MASK_REGIDS
	.align		4
        /*004c*/ 	.byte	0x04, 0x29
        /*004e*/ 	.short	(.L_682 - .L_681)


	//   ....[0]....
.L_681:
        /*0050*/ 	.word	0xffffffff


	//----- nvinfo : EIATTR_COOP_GROUP_INSTR_OFFSETS
	.align		4
.L_682:
        /*0054*/ 	.byte	0x04, 0x28
        /*0056*/ 	.short	(.L_684 - .L_683)


	//   ....[0]....
.L_683:
        /*0058*/ 	.word	0x00000060


	//----- nvinfo : EIATTR_EXIT_INSTR_OFFSETS
	.align		4
.L_684:
        /*005c*/ 	.byte	0x04, 0x1c
        /*005e*/ 	.short	(.L_686 - .L_685)


	//   ....[0]....
.L_685:
        /*0060*/ 	.word	0x000009f0


	//   ....[1]....
        /*0064*/ 	.word	0x00007130


	//   ....[2]....
        /*0068*/ 	.word	0x00007230


	//   ....[3]....
        /*006c*/ 	.word	0x00007250


	//   ....[4]....
        /*0070*/ 	.word	0x00007a00


	//   ....[5]....
        /*0074*/ 	.word	0x00007af0


	//   ....[6]....
        /*0078*/ 	.word	0x00007b10


	//----- nvinfo : EIATTR_MAX_THREADS
	.align		4
.L_686:
        /*007c*/ 	.byte	0x04, 0x05
        /*007e*/ 	.short	(.L_688 - .L_687)
.L_687:
        /*0080*/ 	.word	0x00000100
        /*0084*/ 	.word	0x00000001
        /*0088*/ 	.word	0x00000001


	//----- nvinfo : EIATTR_CRS_STACK_SIZE
	.align		4
.L_688:
        /*008c*/ 	.byte	0x04, 0x1e
        /*008e*/ 	.short	(.L_690 - .L_689)
.L_689:
        /*0090*/ 	.word	0x00000000
.L_690:


//--------------------- .nv.info._ZN7cutlass13device_kernelIN5flash19enable_sm80_to_sm89INS1_16FlashAttnBwdSm80INS1_25CollectiveMainloopBwdSm80ILi1ELi1EN4cute5tupleIJNS5_1CILi64EEES8_NS7_ILi192EEEEEENS_10bfloat16_tEfNS_4arch4Sm80ELb1ELb0ELb1ELb1ELb0ELb0ELb0ELb0ELi2ELi2ELi2ELi2ELb1EEENS1_24CollectiveEpilogueBwdGQAISA_fSD_Li256ELb1ELb0EEENS1_25SingleTileBwdLPTSchedulerILb1ELi64ELb0EEEEEEEEEvNT_6ParamsE --------------------------
	.section	.nv.info._ZN7cutlass13device_kernelIN5flash19enable_sm80_to_sm89INS1_16FlashAttnBwdSm80INS1_25CollectiveMainloopBwdSm80ILi1ELi1EN4cute5tupleIJNS5_1CILi64EEES8_NS7_ILi192EEEEEENS_10bfloat16_tEfNS_4arch4Sm80ELb1ELb0ELb1ELb1ELb0ELb0ELb0ELb0ELi2ELi2ELi2ELi2ELb1EEENS1_24CollectiveEpilogueBwdGQAISA_fSD_Li256ELb1ELb0EEENS1_25SingleTileBwdLPTSchedulerILb1ELi64ELb0EEEEEEEEEvNT_6ParamsE,"",@"SHT_CUDA_INFO"
	.sectionflags	@""
	.align	4


	//----- nvinfo : EIATTR_CUDA_API_VERSION
	.align		4
        /*0000*/ 	.byte	0x04, 0x37
        /*0002*/ 	.short	(.L_692 - .L_691)
.L_691:
        /*0004*/ 	.word	0x00000082


	//----- nvinfo : EIATTR_SW2861232_WAR
	.align		4
.L_692:
        /*0008*/ 	.byte	0x01, 0x35
	.zero		2


	//----- nvinfo : EIATTR_PARAM_CBANK
	.align		4
        /*000c*/ 	.byte	0x04, 0x0a
        /*000e*/ 	.short	(.L_694 - .L_693)
	.align		4
.L_693:
        /*0010*/ 	.word	index@(.nv.constant0._ZN7cutlass13device_kernelIN5flash19enable_sm80_to_sm89INS1_16FlashAttnBwdSm80INS1_25CollectiveMainloopBwdSm80ILi1ELi1EN4cute5tupleIJNS5_1CILi64EEES8_NS7_ILi192EEEEEENS_10bfloat16_tEfNS_4arch4Sm80ELb1ELb0ELb1ELb1ELb0ELb0ELb0ELb0ELi2ELi2ELi2ELi2ELb1EEENS1_24CollectiveEpilogueBwdGQAISA_fSD_Li256ELb1ELb0EEENS1_25SingleTileBwdLPTSchedulerILb1ELi64ELb0EEEEEEEEEvNT_6ParamsE)
        /*0014*/ 	.short	0x0160
        /*0016*/ 	.short	0x0290


	//----- nvinfo : EIATTR_CBANK_PARAM_SIZE
	.align		4
.L_694:
        /*0018*/ 	.byte	0x03, 0x19
        /*001a*/ 	.short	0x0290


	//----- nvinfo : EIATTR_KPARAM_INFO
	.align		4
        /*001c*/ 	.byte	0x04, 0x17
        /*001e*/ 	.short	(.L_696 - .L_695)
.L_695:
        /*0020*/ 	.word	0x00000000
        /*0024*/ 	.short	0x0000
        /*0026*/ 	.short	0x0000
        /*0028*/ 	.byte	0x00, 0xf0, 0x41, 0x0a


	//----- nvinfo : EIATTR_MAXREG_COUNT
	.align		4
.L_696:
        /*002c*/ 	.byte	0x03, 0x1b
        /*002e*/ 	.short	0x00ff


	//----- nvinfo : EIATTR_NUM_BARRIERS
	.align		4
        /*0030*/ 	.byte	0x02, 0x4c
        /*0032*/ 	.byte	0x02
	.zero		1


	//----- nvinfo : EIATTR_ANNOTATIONS
	.align		4
        /*0034*/ 	.byte	0x04, 0x55
        /*0036*/ 	.short	(.L_698 - .L_697)


	//   ....[0]....
.L_697:
        /*0038*/ 	.word	0x00000001
        /*003c*/ 	.byte	0x20, 0x05, 0x00, 0x00, 0x01, 0x00, 0x00, 0x00, 0xd0, 0x09, 0x00, 0x00, 0x01, 0x00, 0x00, 0x00
        /*004c*/ 	.byte	0xe0, 0x09, 0x00, 0x00, 0x01, 0x00, 0x00, 0x00, 0x50, 0x5f, 0x00, 0x00


	//----- nvinfo : EIATTR_MERCURY_ISA_VERSION
	.align		4
.L_698:
        /*0058*/ 	.byte	0x03, 0x5f
        /*005a*/ 	.short	0x0000


	//----- nvinfo : EIATTR_COOP_GROUP_MASK_REGIDS
	.align		4
        /*005c*/ 	.byte	0x04, 0x29
        /*005e*/ 	.short	(.L_700 - .L_699)


	//   ....[0]....
.L_699:
        /*0060*/ 	.word	0xffffffff


	//----- nvinfo : EIATTR_COOP_GROUP_INSTR_OFFSETS
	.align		4
.L_700:
        /*0064*/ 	.byte	0x04, 0x28
        /*0066*/ 	.short	(.L_702 - .L_701)


	//   ....[0]....
.L_701:
        /*0068*/ 	.word	0x00000060


	//----- nvinfo : EIATTR_EXIT_INSTR_OFFSETS
	.align		4
.L_702:
        /*006c*/ 	.byte	0x04, 0x1c
        /*006e*/ 	.short	(.L_704 - .L_703)


	//   ....[0]....
.L_703:
        /*0070*/ 	.word	0x00000a00


	//   ....[1]....
        /*0074*/ 	.word	0x00005f40


	//   ....[2]....
        /*0078*/ 	.word	0x000068b0


	//----- nvinfo : EIATTR_MAX_THREADS
	.align		4
.L_704:
        /*007c*/ 	.byte	0x04, 0x05
        /*007e*/ 	.short	(.L_706 - .L_705)
.L_705:
        /*0080*/ 	.word	0x00000100
        /*0084*/ 	.word	0x00000001
        /*0088*/ 	.word	0x00000001
.L_706:


//--------------------- .nv.info._ZN7cutlass13device_kernelIN5flash19enable_sm80_to_sm89INS1_16FlashAttnBwdSm80INS1_25CollectiveMainloopBwdSm80ILi1ELi1EN4cute5tupleIJNS5_1CILi64EEES8_NS7_ILi192EEEEEENS_10bfloat16_tEfNS_4arch4Sm80ELb1ELb0ELb1ELb1ELb1ELb0ELb0ELb0ELi2ELi2ELi2ELi2ELb1EEENS1_24CollectiveEpilogueBwdGQAISA_fSD_Li256ELb1ELb1EEENS1_25SingleTileBwdLPTSchedulerILb1ELi64ELb1EEEEEEEEEvNT_6ParamsE --------------------------
	.section	.nv.info._ZN7cutlass13device_kernelIN5flash19enable_sm80_to_sm89INS1_16FlashAttnBwdSm80INS1_25CollectiveMainloopBwdSm80ILi1ELi1EN4cute5tupleIJNS5_1CILi64EEES8_NS7_ILi192EEEEEENS_10bfloat16_tEfNS_4arch4Sm80ELb1ELb0ELb1ELb1ELb1ELb0ELb0ELb0ELi2ELi2ELi2ELi2ELb1EEENS1_24CollectiveEpilogueBwdGQAISA_fSD_Li256ELb1ELb1EEENS1_25SingleTileBwdLPTSchedulerILb1ELi64ELb1EEEEEEEEEvNT_6ParamsE,"",@"SHT_CUDA_INFO"
	.sectionflags	@""
	.align	4


	//----- nvinfo : EIATTR_CUDA_API_VERSION
	.align		4
        /*0000*/ 	.byte	0x04, 0x37
        /*0002*/ 	.short	(.L_708 - .L_707)
.L_707:
        /*0004*/ 	.word	0x00000082


	//----- nvinfo : EIATTR_SW2861232_WAR
	.align		4
.L_708:
        /*0008*/ 	.byte	0x01, 0x35
	.zero		2


	//----- nvinfo : EIATTR_PARAM_CBANK
	.align		4
        /*000c*/ 	.byte	0x04, 0x0a
        /*000e*/ 	.short	(.L_710 - .L_709)
	.align		4
.L_709:
        /*0010*/ 	.word	index@(.nv.constant0._ZN7cutlass13device_kernelIN5flash19enable_sm80_to_sm89INS1_16FlashAttnBwdSm80INS1_25CollectiveMainloopBwdSm80ILi1ELi1EN4cute5tupleIJNS5_1CILi64EEES8_NS7_ILi192EEEEEENS_10bfloat16_tEfNS_4arch4Sm80ELb1ELb0ELb1ELb1ELb1ELb0ELb0ELb0ELi2ELi2ELi2ELi2ELb1EEENS1_24CollectiveEpilogueBwdGQAISA_fSD_Li256ELb1ELb1EEENS1_25SingleTileBwdLPTSchedulerILb1ELi64ELb1EEEEEEEEEvNT_6ParamsE)
        /*0014*/ 	.short	0x0160
        /*0016*/ 	.short	0x0290


	//----- nvinfo : EIATTR_CBANK_PARAM_SIZE
	.align		4
.L_710:
        /*0018*/ 	.byte	0x03, 0x19
        /*001a*/ 	.short	0x0290


	//----- nvinfo : EIATTR_KPARAM_INFO
	.align		4
        /*001c*/ 	.byte	0x04, 0x17
        /*001e*/ 	.short	(.L_712 - .L_711)
.L_711:
        /*0020*/ 	.word	0x00000000
        /*0024*/ 	.short	0x0000
        /*0026*/ 	.short	0x0000
        /*0028*/ 	.byte	0x00, 0xf0, 0x41, 0x0a


	//----- nvinfo : EIATTR_MAXREG_COUNT
	.align		4
.L_712:
        /*002c*/ 	.byte	0x03, 0x1b
        /*002e*/ 	.short	0x00ff


	//----- nvinfo : EIATTR_NUM_BARRIERS
	.align		4
        /*0030*/ 	.byte	0x02, 0x4c
        /*0032*/ 	.byte	0x02
	.zero		1


	//----- nvinfo : EIATTR_MERCURY_ISA_VERSION
	.align		4
        /*0034*/ 	.byte	0x03, 0x5f
        /*0036*/ 	.short	0x0000


	//----- nvinfo : EIATTR_COOP_GROUP_MASK_REGIDS
	.align		4
        /*0038*/ 	.byte	0x04, 0x29
        /*003a*/ 	.short	(.L_714 - .L_713)


	//   ....[0]....
.L_713:
        /*003c*/ 	.word	0xffffffff


	//   ....[1]....
        /*0040*/ 	.word	0xffffffff


	//   ....[2]....
        /*0044*/ 	.word	0xffffffff


	//   ....[3]....
        /*0048*/ 	.word	0xffffffff


	//   ....[4]....
        /*004c*/ 	.word	0xffffffff


	//   ....[5]....
        /*0050*/ 	.word	0xffffffff


	//   ....[6]....
        /*0054*/ 	.word	0xffffffff


	//   ....[7]....
        /*0058*/ 	.word	0xffffffff


	//   ....[8]....
        /*005c*/ 	.word	0xffffffff


	//----- nvinfo : EIATTR_COOP_GROUP_INSTR_OFFSETS
	.align		4
.L_714:
        /*0060*/ 	.byte	0x04, 0x28
        /*0062*/ 	.short	(.L_716 - .L_715)


	//   ....[0]....
.L_715:
        /*0064*/ 	.word	0x00000050


	//   ....[1]....
        /*0068*/ 	.word	0x00006510


	//   ....[2]....
        /*006c*/ 	.word	0x00006550


	//   ....[3]....
        /*0070*/ 	.word	0x000069b0


	//   ....[4]....
        /*0074*/ 	.word	0x000069c0


	//   ....[5]....
        /*0078*/ 	.word	0x00006b80


	//   ....[6]....
        /*007c*/ 	.word	0x00006c80


	//   ....[7]....
        /*0080*/ 	.word	0x00006fb0


	//   ....[8]....
        /*0084*/ 	.word	0x00006fc0


	//----- nvinfo : EIATTR_EXIT_INSTR_OFFSETS
	.align		4
.L_716:
        /*0088*/ 	.byte	0x04, 0x1c
        /*008a*/ 	.short	(.L_718 - .L_717)


	//   ....[0]....
.L_717:
        /*008c*/ 	.word	0x000009c0


	//   ....[1]....
        /*0090*/ 	.word	0x00006120


	//   ....[2]....
        /*0094*/ 	.word	0x00006fd0


	//   ....[3]....
        /*0098*/ 	.word	0x00007070


	//----- nvinfo : EIATTR_MAX_THREADS
	.align		4
.L_718:
        /*009c*/ 	.byte	0x04, 0x05
        /*009e*/ 	.short	(.L_720 - .L_719)
.L_719:
        /*00a0*/ 	.word	0x00000100
        /*00a4*/ 	.word	0x00000001
        /*00a8*/ 	.word	0x00000001


	//----- nvinfo : EIATTR_CRS_STACK_SIZE
	.align		4
.L_720:
        /*00ac*/ 	.byte	0x04, 0x1e
        /*00ae*/ 	.short	(.L_722 - .L_721)
.L_721:
        /*00b0*/ 	.word	0x00000000
.L_722:


//--------------------- .nv.info._ZN7cutlass13device_kernelIN5flash19enable_sm80_to_sm89INS1_16FlashAttnBwdSm80INS1_25CollectiveMainloopBwdSm80ILi2ELi1EN4cute5tupleIJNS5_1CILi64EEENS7_ILi80EEENS7_ILi192EEEEEENS_10bfloat16_tEfNS_4arch4Sm80ELb0ELb0ELb1ELb0ELb0ELb0ELb1ELb0ELi2ELi4ELi2ELi2ELb0EEENS1_21CollectiveEpilogueBwdISB_SC_SE_Li256ELb0ELb1ELi4EEENS1_19SingleTileSchedulerILb0ELb0ELb0ELi80EEEEEEEEEvNT_6ParamsE --------------------------
	.section	.nv.info._ZN7cutlass13device_kernelIN5flash19enable_sm80_to_sm89INS1_16FlashAttnBwdSm80INS1_25CollectiveMainloopBwdSm80ILi2ELi1EN4cute5tupleIJNS5_1CILi64EEENS7_ILi80EEENS7_ILi192EEEEEENS_10bfloat16_tEfNS_4arch4Sm80ELb0ELb0ELb1ELb0ELb0ELb0ELb1ELb0ELi2ELi4ELi2ELi2ELb0EEENS1_21CollectiveEpilogueBwdISB_SC_SE_Li256ELb0ELb1ELi4EEENS1_19SingleTileSchedulerILb0ELb0ELb0ELi80EEEEEEEEEvNT_6ParamsE,"",@"SHT_CUDA_INFO"
	.sectionflags	@""
	.align	4


	//----- nvinfo : EIATTR_CUDA_API_VERSION
	.align		4
        /*0000*/ 	.byte	0x04, 0x37
        /*0002*/ 	.short	(.L_724 - .L_723)
.L_723:
        /*0004*/ 	.word	0x00000082


	//----- nvinfo : EIATTR_SW2861232_WAR
	.align		4
.L_724:
        /*0008*/ 	.byte	0x01, 0x35
	.zero		2


	//----- nvinfo : EIATTR_PARAM_CBANK
	.align		4
        /*000c*/ 	.byte	0x04, 0x0a
        /*000e*/ 	.short	(.L_726 - .L_725)
	.align		4
.L_725:
        /*0010*/ 	.word	index@(.nv.constant0._ZN7cutlass13device_kernelIN5flash19enable_sm80_to_sm89INS1_16FlashAttnBwdSm80INS1_25CollectiveMainloopBwdSm80ILi2ELi1EN4cute5tupleIJNS5_1CILi64EEENS7_ILi80EEENS7_ILi192EEEEEENS_10bfloat16_tEfNS_4arch4Sm80ELb0ELb0ELb1ELb0ELb0ELb0ELb1ELb0ELi2ELi4ELi2ELi2ELb0EEENS1_21CollectiveEpilogueBwdISB_SC_SE_Li256ELb0ELb1ELi4EEENS1_19SingleTileSchedulerILb0ELb0ELb0ELi80EEEEEEEEEvNT_6ParamsE)
        /*0014*/ 	.short	0x0160
        /*0016*/ 	.short	0x0270


	//----- nvinfo : EIATTR_CBANK_PARAM_SIZE
	.align		4
.L_726:
        /*0018*/ 	.byte	0x03, 0x19
        /*001a*/ 	.short	0x0270


	//----- nvinfo : EIATTR_KPARAM_INFO
	.align		4
        /*001c*/ 	.byte	0x04, 0x17
        /*001e*/ 	.short	(.L_728 - .L_727)
.L_727:
        /*0020*/ 	.word	0x00000000
        /*0024*/ 	.short	0x0000
        /*0026*/ 	.short	0x0000
        /*0028*/ 	.byte	0x00, 0xf0, 0xc1, 0x09


	//----- nvinfo : EIATTR_MAXREG_COUNT
	.align		4
.L_728:
        /*002c*/ 	.byte	0x03, 0x1b
        /*002e*/ 	.short	0x00ff


	//----- nvinfo : EIATTR_NUM_BARRIERS
	.align		4
        /*0030*/ 	.byte	0x02, 0x4c
        /*0032*/ 	.byte	0x02
	.zero		1


	//----- nvinfo : EIATTR_ANNOTATIONS
	.align		4
        /*0034*/ 	.byte	0x04, 0x55
        /*0036*/ 	.short	(.L_730 - .L_729)


	//   ....[0]....
.L_729:
        /*0038*/ 	.word	0x00000001
        /*003c*/ 	.byte	0xa0, 0x09, 0x00, 0x00, 0x01, 0x00, 0x00, 0x00, 0x90, 0x1c, 0x00, 0x00, 0x01, 0x00, 0x00, 0x00
        /*004c*/ 	.byte	0xf0, 0x1c, 0x00, 0x00, 0x01, 0x00, 0x00, 0x00, 0x40, 0x30, 0x00, 0x00, 0x01, 0x00, 0x00, 0x00
        /*005c*/ 	.byte	0x50, 0x54, 0x00, 0x00, 0x01, 0x00, 0x00, 0x00, 0xc0, 0x57, 0x00, 0x00


	//----- nvinfo : EIATTR_MERCURY_ISA_VERSION
	.align		4
.L_730:
        /*0068*/ 	.byte	0x03, 0x5f
        /*006a*/ 	.short	0x0000


	//----- nvinfo : EIATTR_EXIT_INSTR_OFFSETS
	.align		4
        /*006c*/ 	.byte	0x04, 0x1c
        /*006e*/ 	.short	(.L_732 - .L_731)


	//   ....[0]....
.L_731:
        /*0070*/ 	.word	0x00000040


	//   ....[1]....
        /*0074*/ 	.word	0x000098c0


	//   ....[2]....
        /*0078*/ 	.word	0x000099c0


	//   ....[3]....
        /*007c*/ 	.word	0x000099e0


	//----- nvinfo : EIATTR_CTAIDZ_USED
	.align		4
.L_732:
        /*0080*/ 	.byte	0x01, 0x04
	.zero		2


	//----- nvinfo : EIATTR_MAX_THREADS
	.align		4
        /*0084*/ 	.byte	0x04, 0x05
        /*0086*/ 	.short	(.L_734 - .L_733)
.L_733:
        /*0088*/ 	.word	0x00000100
        /*008c*/ 	.word	0x00000001
        /*0090*/ 	.word	0x00000001


	//----- nvinfo : EIATTR_CRS_STACK_SIZE
	.align		4
.L_734:
        /*0094*/ 	.byte	0x04, 0x1e
        /*0096*/ 	.short	(.L_736 - .L_735)
.L_735:
        /*0098*/ 	.word	0x00000000
.L_736:


//--------------------- .nv.info._ZN7cutlass13device_kernelIN5flash19enable_sm80_to_sm89INS1_16FlashAttnBwdSm80INS1_25CollectiveMainloopBwdSm80ILi2ELi1EN4cute5tupleIJNS5_1CILi64EEENS7_ILi80EEENS7_ILi192EEEEEENS_10bfloat16_tEfNS_4arch4Sm80ELb0ELb0ELb1ELb0ELb1ELb0ELb1ELb0ELi2ELi4ELi2ELi2ELb0EEENS1_21CollectiveEpilogueBwdISB_SC_SE_Li256ELb0ELb1ELi4EEENS1_19SingleTileSchedulerILb0ELb0ELb0ELi80EEEEEEEEEvNT_6ParamsE --------------------------
	.section	.nv.info._ZN7cutlass13device_kernelIN5flash19enable_sm80_to_sm89INS1_16FlashAttnBwdSm80INS1_25CollectiveMainloopBwdSm80ILi2ELi1EN4cute5tupleIJNS5_1CILi64EEENS7_ILi80EEENS7_ILi192EEEEEENS_10bfloat16_tEfNS_4arch4Sm80ELb0ELb0ELb1ELb0ELb1ELb0ELb1ELb0ELi2ELi4ELi2ELi2ELb0EEENS1_21CollectiveEpilogueBwdISB_SC_SE_Li256ELb0ELb1ELi4EEENS1_19SingleTileSchedulerILb0ELb0ELb0ELi80EEEEEEEEEvNT_6ParamsE,"",@"SHT_CUDA_INFO"
	.sectionflags	@""
	.align	4


	//----- nvinfo : EIATTR_CUDA_API_VERSION
	.align		4
        /*0000*/ 	.byte	0x04, 0x37
        /*0002*/ 	.short	(.L_738 - .L_737)
.L_737:
        /*0004*/ 	.word	0x00000082


	//----- nvinfo : EIATTR_SW2861232_WAR
	.align		4
.L_738:
        /*0008*/ 	.byte	0x01, 0x35
	.zero		2


	//----- nvinfo : EIATTR_PARAM_CBANK
	.align		4
        /*000c*/ 	.byte	0x04, 0x0a
        /*000e*/ 	.short	(.L_740 - .L_739)
	.align		4
.L_739:
        /*0010*/ 	.word	index@(.nv.constant0._ZN7cutlass13device_kernelIN5flash19enable_sm80_to_sm89INS1_16FlashAttnBwdSm80INS1_25CollectiveMainloopBwdSm80ILi2ELi1EN4cute5tupleIJNS5_1CILi64EEENS7_ILi80EEENS7_ILi192EEEEEENS_10bfloat16_tEfNS_4arch4Sm80ELb0ELb0ELb1ELb0ELb1ELb0ELb1ELb0ELi2ELi4ELi2ELi2ELb0EEENS1_21CollectiveEpilogueBwdISB_SC_SE_Li256ELb0ELb1ELi4EEENS1_19SingleTileSchedulerILb0ELb0ELb0ELi80EEEEEEEEEvNT_6ParamsE)
        /*0014*/ 	.short	0x0160
        /*0016*/ 	.short	0x0270


	//----- nvinfo : EIATTR_CBANK_PARAM_SIZE
	.align		4
.L_740:
        /*0018*/ 	.byte	0x03, 0x19
        /*001a*/ 	.short	0x0270


	//----- nvinfo : EIATTR_KPARAM_INFO
	.align		4
        /*001c*/ 	.byte	0x04, 0x17
        /*001e*/ 	.short	(.L_742 - .L_741)
.L_741:
        /*0020*/ 	.word	0x00000000
        /*0024*/ 	.short	0x0000
        /*0026*/ 	.short	0x0000
        /*0028*/ 	.byte	0x00, 0xf0, 0xc1, 0x09


	//----- nvinfo : EIATTR_MAXREG_COUNT
	.align		4
.L_742:
        /*002c*/ 	.byte	0x03, 0x1b
        /*002e*/ 	.short	0x00ff


	//----- nvinfo : EIATTR_NUM_BARRIERS
	.align		4
        /*0030*/ 	.byte	0x02, 0x4c
        /*0032*/ 	.byte	0x02
	.zero		1


	//----- nvinfo : EIATTR_ANNOTATIONS
	.align		4
        /*0034*/ 	.byte	0x04, 0x55
        /*0036*/ 	.short	(.L_744 - .L_743)


	//   ....[0]....
.L_743:
        /*0038*/ 	.word	0x00000001
        /*003c*/ 	.byte	0xa0, 0x09, 0x00, 0x00, 0x01, 0x00, 0x00, 0x00, 0x90, 0x1c, 0x00, 0x00, 0x01, 0x00, 0x00, 0x00
        /*004c*/ 	.byte	0xf0, 0x1c, 0x00, 0x00, 0x01, 0x00, 0x00, 0x00, 0x40, 0x30, 0x00, 0x00, 0x01, 0x00, 0x00, 0x00
        /*005c*/ 	.byte	0x50, 0x54, 0x00, 0x00, 0x01, 0x00, 0x00, 0x00, 0xc0, 0x57, 0x00, 0x00


	//----- nvinfo : EIATTR_MERCURY_ISA_VERSION
	.align		4
.L_744:
        /*0068*/ 	.byte	0x03, 0x5f
        /*006a*/ 	.short	0x0000


	//----- nvinfo : EIATTR_EXIT_INSTR_OFFSETS
	.align		4
        /*006c*/ 	.byte	0x04, 0x1c
        /*006e*/ 	.short	(.L_746 - .L_745)


	//   ....[0]....
.L_745:
        /*0070*/ 	.word	0x00000040


	//   ....[1]....
        /*0074*/ 	.word	0x000098c0


	//   ....[2]....
        /*0078*/ 	.word	0x000099c0


	//   ....[3]....
        /*007c*/ 	.word	0x000099e0


	//----- nvinfo : EIATTR_CTAIDZ_USED
	.align		4
.L_746:
        /*0080*/ 	.byte	0x01, 0x04
	.zero		2


	//----- nvinfo : EIATTR_MAX_THREADS
	.align		4
        /*0084*/ 	.byte	0x04, 0x05
        /*0086*/ 	.short	(.L_748 - .L_747)
.L_747:
        /*0088*/ 	.word	0x00000100
        /*008c*/ 	.word	0x00000001
        /*0090*/ 	.word	0x00000001


	//----- nvinfo : EIATTR_CRS_STACK_SIZE
	.align		4
.L_748:
        /*0094*/ 	.byte	0x04, 0x1e
        /*0096*/ 	.short	(.L_750 - .L_749)
.L_749:
        /*0098*/ 	.word	0x00000000
.L_750:


//--------------------- .nv.info._ZN7cutlass13device_kernelIN5flash19enable_sm80_to_sm89INS1_16FlashAttnBwdSm80INS1_25CollectiveMainloopBwdSm80ILi2ELi1EN4cute5tupleIJNS5_1CILi64EEENS7_ILi80EEENS7_ILi192EEEEEENS_10bfloat16_tEfNS_4arch4Sm80ELb0ELb0ELb1ELb0ELb0ELb0ELb1ELb0ELi2ELi4ELi2ELi2ELb0EEENS1_24CollectiveEpilogueBwdGQAISB_fSE_Li256ELb0ELb0EEENS1_19SingleTileSchedulerILb0ELb0ELb0ELi80EEEEEEEEEvNT_6ParamsE --------------------------
	.section	.nv.info._ZN7cutlass13device_kernelIN5flash19enable_sm80_to_sm89INS1_16FlashAttnBwdSm80INS1_25CollectiveMainloopBwdSm80ILi2ELi1EN4cute5tupleIJNS5_1CILi64EEENS7_ILi80EEENS7_ILi192EEEEEENS_10bfloat16_tEfNS_4arch4Sm80ELb0ELb0ELb1ELb0ELb0ELb0ELb1ELb0ELi2ELi4ELi2ELi2ELb0EEENS1_24CollectiveEpilogueBwdGQAISB_fSE_Li256ELb0ELb0EEENS1_19SingleTileSchedulerILb0ELb0ELb0ELi80EEEEEEEEEvNT_6ParamsE,"",@"SHT_CUDA_INFO"
	.sectionflags	@""
	.align	4


	//----- nvinfo : EIATTR_CUDA_API_VERSION
	.align		4
        /*0000*/ 	.byte	0x04, 0x37
        /*0002*/ 	.short	(.L_752 - .L_751)
.L_751:
        /*0004*/ 	.word	0x00000082


	//----- nvinfo : EIATTR_SW2861232_WAR
	.align		4
.L_752:
        /*0008*/ 	.byte	0x01, 0x35
	.zero		2


	//----- nvinfo : EIATTR_PARAM_CBANK
	.align		4
        /*000c*/ 	.byte	0x04, 0x0a
        /*000e*/ 	.short	(.L_754 - .L_753)
	.align		4
.L_753:
        /*0010*/ 	.word	index@(.nv.constant0._ZN7cutlass13device_kernelIN5flash19enable_sm80_to_sm89INS1_16FlashAttnBwdSm80INS1_25CollectiveMainloopBwdSm80ILi2ELi1EN4cute5tupleIJNS5_1CILi64EEENS7_ILi80EEENS7_ILi192EEEEEENS_10bfloat16_tEfNS_4arch4Sm80ELb0ELb0ELb1ELb0ELb0ELb0ELb1ELb0ELi2ELi4ELi2ELi2ELb0EEENS1_24CollectiveEpilogueBwdGQAISB_fSE_Li256ELb0ELb0EEENS1_19SingleTileSchedulerILb0ELb0ELb0ELi80EEEEEEEEEvNT_6ParamsE)
        /*0014*/ 	.short	0x0160
        /*0016*/ 	.short	0x0278


	//----- nvinfo : EIATTR_CBANK_PARAM_SIZE
	.align		4
.L_754:
        /*0018*/ 	.byte	0x03, 0x19
        /*001a*/ 	.short	0x0278


	//----- nvinfo : EIATTR_KPARAM_INFO
	.align		4
        /*001c*/ 	.byte	0x04, 0x17
        /*001e*/ 	.short	(.L_756 - .L_755)
.L_755:
        /*0020*/ 	.word	0x00000000
        /*0024*/ 	.short	0x0000
        /*0026*/ 	.short	0x0000
        /*0028*/ 	.byte	0x00, 0xf0, 0xe1, 0x09


	//----- nvinfo : EIATTR_MAXREG_COUNT
	.align		4
.L_756:
        /*002c*/ 	.byte	0x03, 0x1b
        /*002e*/ 	.short	0x00ff


	//----- nvinfo : EIATTR_NUM_BARRIERS
	.align		4
        /*0030*/ 	.byte	0x02, 0x4c
        /*0032*/ 	.byte	0x02
	.zero		1


	//----- nvinfo : EIATTR_ANNOTATIONS
	.align		4
        /*0034*/ 	.byte	0x04, 0x55
        /*0036*/ 	.short	(.L_758 - .L_757)


	//   ....[0]....
.L_757:
        /*0038*/ 	.word	0x00000001
        /*003c*/ 	.byte	0x80, 0x08, 0x00, 0x00, 0x01, 0x00, 0x00, 0x00, 0x00, 0x11, 0x00, 0x00, 0x01, 0x00, 0x00, 0x00
        /*004c*/ 	.byte	0x90, 0x1d, 0x00, 0x00, 0x01, 0x00, 0x00, 0x00, 0x00, 0x1e, 0x00, 0x00, 0x01, 0x00, 0x00, 0x00
        /*005c*/ 	.byte	0x20, 0x30, 0x00, 0x00, 0x01, 0x00, 0x00, 0x00, 0x80, 0x30, 0x00, 0x00, 0x01, 0x00, 0x00, 0x00
        /*006c*/ 	.byte	0x50, 0x4f, 0x00, 0x00, 0x01, 0x00, 0x00, 0x00, 0x30, 0x54, 0x00, 0x00


	//----- nvinfo : EIATTR_MERCURY_ISA_VERSION
	.align		4
.L_758:
        /*0078*/ 	.byte	0x03, 0x5f
        /*007a*/ 	.short	0x0000


	//----- nvinfo : EIATTR_EXIT_INSTR_OFFSETS
	.align		4
        /*007c*/ 	.byte	0x04, 0x1c
        /*007e*/ 	.short	(.L_760 - .L_759)


	//   ....[0]....
.L_759:
        /*0080*/ 	.word	0x00000040


	//   ....[1]....
        /*0084*/ 	.word	0x000070c0


	//----- nvinfo : EIATTR_CTAIDZ_USED
	.align		4
.L_760:
        /*0088*/ 	.byte	0x01, 0x04
	.zero		2


	//----- nvinfo : EIATTR_MAX_THREADS
	.align		4
        /*008c*/ 	.byte	0x04, 0x05
        /*008e*/ 	.short	(.L_762 - .L_761)
.L_761:
        /*0090*/ 	.word	0x00000100
        /*0094*/ 	.word	0x00000001
        /*0098*/ 	.word	0x00000001
.L_762:


//--------------------- .nv.info._ZN7cutlass13device_kernelIN5flash19enable_sm80_to_sm89INS1_16FlashAttnBwdSm80INS1_25CollectiveMainloopBwdSm80ILi2ELi1EN4cute5tupleIJNS5_1CILi64EEENS7_ILi80EEENS7_ILi192EEEEEENS_10bfloat16_tEfNS_4arch4Sm80ELb0ELb0ELb1ELb0ELb1ELb0ELb1ELb0ELi2ELi4ELi2ELi2ELb0EEENS1_24CollectiveEpilogueBwdGQAISB_fSE_Li256ELb0ELb1EEENS1_19SingleTileSchedulerILb0ELb0ELb0ELi80EEEEEEEEEvNT_6ParamsE --------------------------
	.section	.nv.info._ZN7cutlass13device_kernelIN5flash19enable_sm80_to_sm89INS1_16FlashAttnBwdSm80INS1_25CollectiveMainloopBwdSm80ILi2ELi1EN4cute5tupleIJNS5_1CILi64EEENS7_ILi80EEENS7_ILi192EEEEEENS_10bfloat16_tEfNS_4arch4Sm80ELb0ELb0ELb1ELb0ELb1ELb0ELb1ELb0ELi2ELi4ELi2ELi2ELb0EEENS1_24CollectiveEpilogueBwdGQAISB_fSE_Li256ELb0ELb1EEENS1_19SingleTileSchedulerILb0ELb0ELb0ELi80EEEEEEEEEvNT_6ParamsE,"",@"SHT_CUDA_INFO"
	.sectionflags	@""
	.align	4


	//----- nvinfo : EIATTR_CUDA_API_VERSION
	.align		4
        /*0000*/ 	.byte	0x04, 0x37
        /*0002*/ 	.short	(.L_764 - .L_763)
.L_763:
        /*0004*/ 	.word	0x00000082


	//----- nvinfo : EIATTR_SW2861232_WAR
	.align		4
.L_764:
        /*0008*/ 	.byte	0x01, 0x35
	.zero		2


	//----- nvinfo : EIATTR_PARAM_CBANK
	.align		4
        /*000c*/ 	.byte	0x04, 0x0a
        /*000e*/ 	.short	(.L_766 - .L_765)
	.align		4
.L_765:
        /*0010*/ 	.word	index@(.nv.constant0._ZN7cutlass13device_kernelIN5flash19enable_sm80_to_sm89INS1_16FlashAttnBwdSm80INS1_25CollectiveMainloopBwdSm80ILi2ELi1EN4cute5tupleIJNS5_1CILi64EEENS7_ILi80EEENS7_ILi192EEEEEENS_10bfloat16_tEfNS_4arch4Sm80ELb0ELb0ELb1ELb0ELb1ELb0ELb1ELb0ELi2ELi4ELi2ELi2ELb0EEENS1_24CollectiveEpilogueBwdGQAISB_fSE_Li256ELb0ELb1EEENS1_19SingleTileSchedulerILb0ELb0ELb0ELi80EEEEEEEEEvNT_6ParamsE)
        /*0014*/ 	.short	0x0160
        /*0016*/ 	.short	0x0278


	//----- nvinfo : EIATTR_CBANK_PARAM_SIZE
	.align		4
.L_766:
        /*0018*/ 	.byte	0x03, 0x19
        /*001a*/ 	.short	0x0278


	//----- nvinfo : EIATTR_KPARAM_INFO
	.align		4
        /*001c*/ 	.byte	0x04, 0x17
        /*001e*/ 	.short	(.L_768 - .L_767)
.L_767:
        /*0020*/ 	.word	0x00000000
        /*0024*/ 	.short	0x0000
        /*0026*/ 	.short	0x0000
        /*0028*/ 	.byte	0x00, 0xf0, 0xe1, 0x09


	//----- nvinfo : EIATTR_MAXREG_COUNT
	.align		4
.L_768:
        /*002c*/ 	.byte	0x03, 0x1b
        /*002e*/ 	.short	0x00ff


	//----- nvinfo : EIATTR_NUM_BARRIERS
	.align		4
        /*0030*/ 	.byte	0x02, 0x4c
        /*0032*/ 	.byte	0x02
	.zero		1


	//----- nvinfo : EIATTR_ANNOTATIONS
	.align		4
        /*0034*/ 	.byte	0x04, 0x55
        /*0036*/ 	.short	(.L_770 - .L_769)


	//   ....[0]....
.L_769:
        /*0038*/ 	.word	0x00000001
        /*003c*/ 	.byte	0x80, 0x08, 0x00, 0x00, 0x01, 0x00, 0x00, 0x00, 0xd0, 0x0d, 0x00, 0x00, 0x01, 0x00, 0x00, 0x00
        /*004c*/ 	.byte	0xd0, 0x0f, 0x00, 0x00, 0x01, 0x00, 0x00, 0x00, 0x20, 0x1d, 0x00, 0x00, 0x01, 0x00, 0x00, 0x00
        /*005c*/ 	.byte	0xf0, 0x2f, 0x00, 0x00, 0x01, 0x00, 0x00, 0x00, 0x50, 0x30, 0x00, 0x00, 0x01, 0x00, 0x00, 0x00
        /*006c*/ 	.byte	0x10, 0x4f, 0x00, 0x00, 0x01, 0x00, 0x00, 0x00, 0xd0, 0x53, 0x00, 0x00


	//----- nvinfo : EIATTR_MERCURY_ISA_VERSION
	.align		4
.L_770:
        /*0078*/ 	.byte	0x03, 0x5f
        /*007a*/ 	.short	0x0000


	//----- nvinfo : EIATTR_COOP_GROUP_MASK_REGIDS
	.align		4
        /*007c*/ 	.byte	0x04, 0x29
        /*007e*/ 	.short	(.L_772 - .L_771)


	//   ....[0]....
.L_771:
        /*0080*/ 	.word	0xffffffff


	//   ....[1]....
        /*0084*/ 	.word	0xffffffff


	//   ....[2]....
        /*0088*/ 	.word	0xffffffff


	//   ....[3]....
        /*008c*/ 	.word	0xffffffff


	//   ....[4]....
        /*0090*/ 	.word	0xffffffff


	//   ....[5]....
        /*0094*/ 	.word	0xffffffff


	//   ....[6]....
        /*0098*/ 	.word	0xffffffff


	//   ....[7]....
        /*009c*/ 	.word	0xffffffff


	//----- nvinfo : EIATTR_COOP_GROUP_INSTR_OFFSETS
	.align		4
.L_772:
        /*00a0*/ 	.byte	0x04, 0x28
        /*00a2*/ 	.short	(.L_774 - .L_773)


	//   ....[0]....
.L_773:
        /*00a4*/ 	.word	0x00006920


	//   ....[1]....
        /*00a8*/ 	.word	0x00006960


	//   ....[2]....
        /*00ac*/ 	.word	0x00006e50


	//   ....[3]....
        /*00b0*/ 	.word	0x00006e60


	//   ....[4]....
        /*00b4*/ 	.word	0x00007020


	//   ....[5]....
        /*00b8*/ 	.word	0x00007110


	//   ....[6]....
        /*00bc*/ 	.word	0x00007500


	//   ....[7]....
        /*00c0*/ 	.word	0x00007510


	//----- nvinfo : EIATTR_EXIT_INSTR_OFFSETS
	.align		4
.L_774:
        /*00c4*/ 	.byte	0x04, 0x1c
        /*00c6*/ 	.short	(.L_776 - .L_775)


	//   ....[0]....
.L_775:
        /*00c8*/ 	.word	0x00000040


	//   ....[1]....
        /*00cc*/ 	.word	0x00007520


	//   ....[2]....
        /*00d0*/ 	.word	0x000075c0


	//----- nvinfo : EIATTR_CTAIDZ_USED
	.align		4
.L_776:
        /*00d4*/ 	.byte	0x01, 0x04
	.zero		2


	//----- nvinfo : EIATTR_MAX_THREADS
	.align		4
        /*00d8*/ 	.byte	0x04, 0x05
        /*00da*/ 	.short	(.L_778 - .L_777)
.L_777:
        /*00dc*/ 	.word	0x00000100
        /*00e0*/ 	.word	0x00000001
        /*00e4*/ 	.word	0x00000001


	//----- nvinfo : EIATTR_CRS_STACK_SIZE
	.align		4
.L_778:
        /*00e8*/ 	.byte	0x04, 0x1e
        /*00ea*/ 	.short	(.L_780 - .L_779)
.L_779:
        /*00ec*/ 	.word	0x00000000
.L_780:


//--------------------- .nv.info._ZN7cutlass13device_kernelIN5flash19enable_sm80_to_sm89INS1_16FlashAttnBwdSm80INS1_25CollectiveMainloopBwdSm80ILi2ELi1EN4cute5tupleIJNS5_1CILi64EEENS7_ILi80EEENS7_ILi192EEEEEENS_10bfloat16_tEfNS_4arch4Sm80ELb0ELb0ELb1ELb1ELb0ELb0ELb1ELb0ELi2ELi4ELi2ELi2ELb0EEENS1_21CollectiveEpilogueBwdISB_SC_SE_Li256ELb1ELb1ELi4EEENS1_19SingleTileSchedulerILb1ELb0ELb0ELi80EEEEEEEEEvNT_6ParamsE --------------------------
	.section	.nv.info._ZN7cutlass13device_kernelIN5flash19enable_sm80_to_sm89INS1_16FlashAttnBwdSm80INS1_25CollectiveMainloopBwdSm80ILi2ELi1EN4cute5tupleIJNS5_1CILi64EEENS7_ILi80EEENS7_ILi192EEEEEENS_10bfloat16_tEfNS_4arch4Sm80ELb0ELb0ELb1ELb1ELb0ELb0ELb1ELb0ELi2ELi4ELi2ELi2ELb0EEENS1_21CollectiveEpilogueBwdISB_SC_SE_Li256ELb1ELb1ELi4EEENS1_19SingleTileSchedulerILb1ELb0ELb0ELi80EEEEEEEEEvNT_6ParamsE,"",@"SHT_CUDA_INFO"
	.sectionflags	@""
	.align	4


	//----- nvinfo : EIATTR_CUDA_API_VERSION
	.align		4
        /*0000*/ 	.byte	0x04, 0x37
        /*0002*/ 	.short	(.L_782 - .L_781)
.L_781:
        /*0004*/ 	.word	0x00000082


	//----- nvinfo : EIATTR_SW2861232_WAR
	.align		4
.L_782:
        /*0008*/ 	.byte	0x01, 0x35
	.zero		2


	//----- nvinfo : EIATTR_PARAM_CBANK
	.align		4
        /*000c*/ 	.byte	0x04, 0x0a
        /*000e*/ 	.short	(.L_784 - .L_783)
	.align		4
.L_783:
        /*0010*/ 	.word	index@(.nv.constant0._ZN7cutlass13device_kernelIN5flash19enable_sm80_to_sm89INS1_16FlashAttnBwdSm80INS1_25CollectiveMainloopBwdSm80ILi2ELi1EN4cute5tupleIJNS5_1CILi64EEENS7_ILi80EEENS7_ILi192EEEEEENS_10bfloat16_tEfNS_4arch4Sm80ELb0ELb0ELb1ELb1ELb0ELb0ELb1ELb0ELi2ELi4ELi2ELi2ELb0EEENS1_21CollectiveEpilogueBwdISB_SC_SE_Li256ELb1ELb1ELi4EEENS1_19SingleTileSchedulerILb1ELb0ELb0ELi80EEEEEEEEEvNT_6ParamsE)
        /*0014*/ 	.short	0x0160
        /*0016*/ 	.short	0x0270


	//----- nvinfo : EIATTR_CBANK_PARAM_SIZE
	.align		4
.L_784:
        /*0018*/ 	.byte	0x03, 0x19
        /*001a*/ 	.short	0x0270


	//----- nvinfo : EIATTR_KPARAM_INFO
	.align		4
        /*001c*/ 	.byte	0x04, 0x17
        /*001e*/ 	.short	(.L_786 - .L_785)
.L_785:
        /*0020*/ 	.word	0x00000000
        /*0024*/ 	.short	0x0000
        /*0026*/ 	.short	0x0000
        /*0028*/ 	.byte	0x00, 0xf0, 0xc1, 0x09


	//----- nvinfo : EIATTR_MAXREG_COUNT
	.align		4
.L_786:
        /*002c*/ 	.byte	0x03, 0x1b
        /*002e*/ 	.short	0x00ff


	//----- nvinfo : EIATTR_NUM_BARRIERS
	.align		4
        /*0030*/ 	.byte	0x02, 0x4c
        /*0032*/ 	.byte	0x02
	.zero		1


	//----- nvinfo : EIATTR_MERCURY_ISA_VERSION
	.align		4
        /*0034*/ 	.byte	0x03, 0x5f
        /*0036*/ 	.short	0x0000


	//----- nvinfo : EIATTR_COOP_GROUP_MASK_REGIDS
	.align		4
        /*0038*/ 	.byte	0x04, 0x29
        /*003a*/ 	.short	(.L_788 - .L_787)


	//   ....[0]....
.L_787:
        /*003c*/ 	.word	0xffffffff


	//----- nvinfo : EIATTR_COOP_GROUP_INSTR_OFFSETS
	.align		4
.L_788:
        /*0040*/ 	.byte	0x04, 0x28
        /*0042*/ 	.short	(.L_790 - .L_789)


	//   ....[0]....
.L_789:
        /*0044*/ 	.word	0x00000090


	//----- nvinfo : EIATTR_EXIT_INSTR_OFFSETS
	.align		4
.L_790:
        /*0048*/ 	.byte	0x04, 0x1c
        /*004a*/ 	.short	(.L_792 - .L_791)


	//   ....[0]....
.L_791:
        /*004c*/ 	.word	0x00000300


	//   ....[1]....
        /*0050*/ 	.word	0x00009b80


	//   ....[2]....
        /*0054*/ 	.word	0x00009c80


	//   ....[3]....
        /*0058*/ 	.word	0x00009ca0


	//   ....[4]....
        /*005c*/ 	.word	0x0000a5f0


	//   ....[5]....
        /*0060*/ 	.word	0x0000a6e0


	//   ....[6]....
        /*0064*/ 	.word	0x0000a700


	//----- nvinfo : EIATTR_CTAIDZ_USED
	.align		4
.L_792:
        /*0068*/ 	.byte	0x01, 0x04
	.zero		2


	//----- nvinfo : EIATTR_MAX_THREADS
	.align		4
        /*006c*/ 	.byte	0x04, 0x05
        /*006e*/ 	.short	(.L_794 - .L_793)
.L_793:
        /*0070*/ 	.word	0x00000100
        /*0074*/ 	.word	0x00000001
        /*0078*/ 	.word	0x00000001


	//----- nvinfo : EIATTR_CRS_STACK_SIZE
	.align		4
.L_794:
        /*007c*/ 	.byte	0x04, 0x1e
        /*007e*/ 	.short	(.L_796 - .L_795)
.L_795:
        /*0080*/ 	.word	0x00000000
.L_796:


//--------------------- .nv.info._ZN7cutlass13device_kernelIN5flash19enable_sm80_to_sm89INS1_16FlashAttnBwdSm80INS1_25CollectiveMainloopBwdSm80ILi2ELi1EN4cute5tupleIJNS5_1CILi64EEENS7_ILi80EEENS7_ILi192EEEEEENS_10bfloat16_tEfNS_4arch4Sm80ELb0ELb0ELb1ELb1ELb1ELb0ELb1ELb0ELi2ELi4ELi2ELi2ELb0EEENS1_21CollectiveEpilogueBwdISB_SC_SE_Li256ELb1ELb1ELi4EEENS1_19SingleTileSchedulerILb1ELb0ELb0ELi80EEEEEEEEEvNT_6ParamsE --------------------------
	.section	.nv.info._ZN7cutlass13device_kernelIN5flash19enable_sm80_to_sm89INS1_16FlashAttnBwdSm80INS1_25CollectiveMainloopBwdSm80ILi2ELi1EN4cute5tupleIJNS5_1CILi64EEENS7_ILi80EEENS7_ILi192EEEEEENS_10bfloat16_tEfNS_4arch4Sm80ELb0ELb0ELb1ELb1ELb1ELb0ELb1ELb0ELi2ELi4ELi2ELi2ELb0EEENS1_21CollectiveEpilogueBwdISB_SC_SE_Li256ELb1ELb1ELi4EEENS1_19SingleTileSchedulerILb1ELb0ELb0ELi80EEEEEEEEEvNT_6ParamsE,"",@"SHT_CUDA_INFO"
	.sectionflags	@""
	.align	4


	//----- nvinfo : EIATTR_CUDA_API_VERSION
	.align		4
        /*0000*/ 	.byte	0x04, 0x37
        /*0002*/ 	.short	(.L_798 - .L_797)
.L_797:
        /*0004*/ 	.word	0x00000082


	//----- nvinfo : EIATTR_SW2861232_WAR
	.align		4
.L_798:
        /*0008*/ 	.byte	0x01, 0x35
	.zero		2


	//----- nvinfo : EIATTR_PARAM_CBANK
	.align		4
        /*000c*/ 	.byte	0x04, 0x0a
        /*000e*/ 	.short	(.L_800 - .L_799)
	.align		4
.L_799:
        /*0010*/ 	.word	index@(.nv.constant0._ZN7cutlass13device_kernelIN5flash19enable_sm80_to_sm89INS1_16FlashAttnBwdSm80INS1_25CollectiveMainloopBwdSm80ILi2ELi1EN4cute5tupleIJNS5_1CILi64EEENS7_ILi80EEENS7_ILi192EEEEEENS_10bfloat16_tEfNS_4arch4Sm80ELb0ELb0ELb1ELb1ELb1ELb0ELb1ELb0ELi2ELi4ELi2ELi2ELb0EEENS1_21CollectiveEpilogueBwdISB_SC_SE_Li256ELb1ELb1ELi4EEENS1_19SingleTileSchedulerILb1ELb0ELb0ELi80EEEEEEEEEvNT_6ParamsE)
        /*0014*/ 	.short	0x0160
        /*0016*/ 	.short	0x0270


	//----- nvinfo : EIATTR_CBANK_PARAM_SIZE
	.align		4
.L_800:
        /*0018*/ 	.byte	0x03, 0x19
        /*001a*/ 	.short	0x0270


	//----- nvinfo : EIATTR_KPARAM_INFO
	.align		4
        /*001c*/ 	.byte	0x04, 0x17
        /*001e*/ 	.short	(.L_802 - .L_801)
.L_801:
        /*0020*/ 	.word	0x00000000
        /*0024*/ 	.short	0x0000
        /*0026*/ 	.short	0x0000
        /*0028*/ 	.byte	0x00, 0xf0, 0xc1, 0x09


	//----- nvinfo : EIATTR_MAXREG_COUNT
	.align		4
.L_802:
        /*002c*/ 	.byte	0x03, 0x1b
        /*002e*/ 	.short	0x00ff


	//----- nvinfo : EIATTR_NUM_BARRIERS
	.align		4
        /*0030*/ 	.byte	0x02, 0x4c
        /*0032*/ 	.byte	0x02
	.zero		1


	//----- nvinfo : EIATTR_MERCURY_ISA_VERSION
	.align		4
        /*0034*/ 	.byte	0x03, 0x5f
        /*0036*/ 	.short	0x0000


	//----- nvinfo : EIATTR_COOP_GROUP_MASK_REGIDS
	.align		4
        /*0038*/ 	.byte	0x04, 0x29
        /*003a*/ 	.short	(.L_804 - .L_803)


	//   ....[0]....
.L_803:
        /*003c*/ 	.word	0xffffffff


	//----- nvinfo : EIATTR_COOP_GROUP_INSTR_OFFSETS
	.align		4
.L_804:
        /*0040*/ 	.byte	0x04, 0x28
        /*0042*/ 	.short	(.L_806 - .L_805)


	//   ....[0]....
.L_805:
        /*0044*/ 	.word	0x00000090


	//----- nvinfo : EIATTR_EXIT_INSTR_OFFSETS
	.align		4
.L_806:
        /*0048*/ 	.byte	0x04, 0x1c
        /*004a*/ 	.short	(.L_808 - .L_807)


	//   ....[0]....
.L_807:
        /*004c*/ 	.word	0x00000300


	//   ....[1]....
        /*0050*/ 	.word	0x00009b80


	//   ....[2]....
        /*0054*/ 	.word	0x00009c80


	//   ....[3]....
        /*0058*/ 	.word	0x00009ca0


	//   ....[4]....
        /*005c*/ 	.word	0x0000a5f0


	//   ....[5]....
        /*0060*/ 	.word	0x0000a6e0


	//   ....[6]....
        /*0064*/ 	.word	0x0000a700


	//----- nvinfo : EIATTR_CTAIDZ_USED
	.align		4
.L_808:
        /*0068*/ 	.byte	0x01, 0x04
	.zero		2


	//----- nvinfo : EIATTR_MAX_THREADS
	.align		4
        /*006c*/ 	.byte	0x04, 0x05
        /*006e*/ 	.short	(.L_810 - .L_809)
.L_809:
        /*0070*/ 	.word	0x00000100
        /*0074*/ 	.word	0x00000001
        /*0078*/ 	.word	0x00000001


	//----- nvinfo : EIATTR_CRS_STACK_SIZE
	.align		4
.L_810:
        /*007c*/ 	.byte	0x04, 0x1e
        /*007e*/ 	.short	(.L_812 - .L_811)
.L_811:
        /*0080*/ 	.word	0x00000000
.L_812:


//--------------------- .nv.info._ZN7cutlass13device_kernelIN5flash19enable_sm80_to_sm89INS1_16FlashAttnBwdSm80INS1_25CollectiveMainloopBwdSm80ILi2ELi1EN4cute5tupleIJNS5_1CILi64EEENS7_ILi80EEENS7_ILi192EEEEEENS_10bfloat16_tEfNS_4arch4Sm80ELb0ELb0ELb1ELb1ELb0ELb0ELb1ELb0ELi2ELi4ELi2ELi2ELb0EEENS1_24CollectiveEpilogueBwdGQAISB_fSE_Li256ELb1ELb0EEENS1_19SingleTileSchedulerILb1ELb0ELb0ELi80EEEEEEEEEvNT_6ParamsE --------------------------
	.section	.nv.info._ZN7cutlass13device_kernelIN5flash19enable_sm80_to_sm89INS1_16FlashAttnBwdSm80INS1_25CollectiveMainloopBwdSm80ILi2ELi1EN4cute5tupleIJNS5_1CILi64EEENS7_ILi80EEENS7_ILi192EEEEEENS_10bfloat16_tEfNS_4arch4Sm80ELb0ELb0ELb1ELb1ELb0ELb0ELb1ELb0ELi2ELi4ELi2ELi2ELb0EEENS1_24CollectiveEpilogueBwdGQAISB_fSE_Li256ELb1ELb0EEENS1_19SingleTileSchedulerILb1ELb0ELb0ELi80EEEEEEEEEvNT_6ParamsE,"",@"SHT_CUDA_INFO"
	.sectionflags	@""
	.align	4


	//----- nvinfo : EIATTR_CUDA_API_VERSION
	.align		4
        /*0000*/ 	.byte	0x04, 0x37
        /*0002*/ 	.short	(.L_814 - .L_813)
.L_813:
        /*0004*/ 	.word	0x00000082


	//----- nvinfo : EIATTR_SW2861232_WAR
	.align		4
.L_814:
        /*0008*/ 	.byte	0x01, 0x35
	.zero		2


	//----- nvinfo : EIATTR_PARAM_CBANK
	.align		4
        /*000c*/ 	.byte	0x04, 0x0a
        /*000e*/ 	.short	(.L_816 - .L_815)
	.align		4
.L_815:
        /*0010*/ 	.word	index@(.nv.constant0._ZN7cutlass13device_kernelIN5flash19enable_sm80_to_sm89INS1_16FlashAttnBwdSm80INS1_25CollectiveMainloopBwdSm80ILi2ELi1EN4cute5tupleIJNS5_1CILi64EEENS7_ILi80EEENS7_ILi192EEEEEENS_10bfloat16_tEfNS_4arch4Sm80ELb0ELb0ELb1ELb1ELb0ELb0ELb1ELb0ELi2ELi4ELi2ELi2ELb0EEENS1_24CollectiveEpilogueBwdGQAISB_fSE_Li256ELb1ELb0EEENS1_19SingleTileSchedulerILb1ELb0ELb0ELi80EEEEEEEEEvNT_6ParamsE)
        /*0014*/ 	.short	0x0160
        /*0016*/ 	.short	0x0278


	//----- nvinfo : EIATTR_CBANK_PARAM_SIZE
	.align		4
.L_816:
        /*0018*/ 	.byte	0x03, 0x19
        /*001a*/ 	.short	0x0278


	//----- nvinfo : EIATTR_KPARAM_INFO
	.align		4
        /*001c*/ 	.byte	0x04, 0x17
        /*001e*/ 	.short	(.L_818 - .L_817)
.L_817:
        /*0020*/ 	.word	0x00000000
        /*0024*/ 	.short	0x0000
        /*0026*/ 	.short	0x0000
        /*0028*/ 	.byte	0x00, 0xf0, 0xe1, 0x09


	//----- nvinfo : EIATTR_MAXREG_COUNT
	.align		4
.L_818:
        /*002c*/ 	.byte	0x03, 0x1b
        /*002e*/ 	.short	0x00ff


	//----- nvinfo : EIATTR_NUM_BARRIERS
	.align		4
        /*0030*/ 	.byte	0x02, 0x4c
        /*0032*/ 	.byte	0x02
	.zero		1


	//----- nvinfo : EIATTR_MERCURY_ISA_VERSION
	.align		4
        /*0034*/ 	.byte	0x03, 0x5f
        /*0036*/ 	.short	0x0000


	//----- nvinfo : EIATTR_COOP_GROUP_MASK_REGIDS
	.align		4
        /*0038*/ 	.byte	0x04, 0x29
        /*003a*/ 	.short	(.L_820 - .L_819)


	//   ....[0]....
.L_819:
        /*003c*/ 	.word	0xffffffff


	//----- nvinfo : EIATTR_COOP_GROUP_INSTR_OFFSETS
	.align		4
.L_820:
        /*0040*/ 	.byte	0x04, 0x28
        /*0042*/ 	.short	(.L_822 - .L_821)


	//   ....[0]....
.L_821:
        /*0044*/ 	.word	0x00000090


	//----- nvinfo : EIATTR_EXIT_INSTR_OFFSETS
	.align		4
.L_822:
        /*0048*/ 	.byte	0x04, 0x1c
        /*004a*/ 	.short	(.L_824 - .L_823)


	//   ....[0]....
.L_823:
        /*004c*/ 	.word	0x00000300


	//   ....[1]....
        /*0050*/ 	.word	0x000067e0


	//   ....[2]....
        /*0054*/ 	.word	0x00007290


	//----- nvinfo : EIATTR_CTAIDZ_USED
	.align		4
.L_824:
        /*0058*/ 	.byte	0x01, 0x04
	.zero		2


	//----- nvinfo : EIATTR_MAX_THREADS
	.align		4
        /*005c*/ 	.byte	0x04, 0x05
        /*005e*/ 	.short	(.L_826 - .L_825)
.L_825:
        /*0060*/ 	.word	0x00000100
        /*0064*/ 	.word	0x00000001
        /*0068*/ 	.word	0x00000001
.L_826:


//--------------------- .nv.info._ZN7cutlass13device_kernelIN5flash19enable_sm80_to_sm89INS1_16FlashAttnBwdSm80INS1_25CollectiveMainloopBwdSm80ILi2ELi1EN4cute5tupleIJNS5_1CILi64EEENS7_ILi80EEENS7_ILi192EEEEEENS_10bfloat16_tEfNS_4arch4Sm80ELb0ELb0ELb1ELb1ELb1ELb0ELb1ELb0ELi2ELi4ELi2ELi2ELb0EEENS1_24CollectiveEpilogueBwdGQAISB_fSE_Li256ELb1ELb1EEENS1_19SingleTileSchedulerILb1ELb0ELb0ELi80EEEEEEEEEvNT_6ParamsE --------------------------
	.section	.nv.info._ZN7cutlass13device_kernelIN5flash19enable_sm80_to_sm89INS1_16FlashAttnBwdSm80INS1_25CollectiveMainloopBwdSm80ILi2ELi1EN4cute5tupleIJNS5_1CILi64EEENS7_ILi80EEENS7_ILi192EEEEEENS_10bfloat16_tEfNS_4arch4Sm80ELb0ELb0ELb1ELb1ELb1ELb0ELb1ELb0ELi2ELi4ELi2ELi2ELb0EEENS1_24CollectiveEpilogueBwdGQAISB_fSE_Li256ELb1ELb1EEENS1_19SingleTileSchedulerILb1ELb0ELb0ELi80EEEEEEEEEvNT_6ParamsE,"",@"SHT_CUDA_INFO"
	.sectionflags	@""
	.align	4


	//----- nvinfo : EIATTR_CUDA_API_VERSION
	.align		4
        /*0000*/ 	.byte	0x04, 0x37
        /*0002*/ 	.short	(.L_828 - .L_827)
.L_827:
        /*0004*/ 	.word	0x00000082


	//----- nvinfo : EIATTR_SW2861232_WAR
	.align		4
.L_828:
        /*0008*/ 	.byte	0x01, 0x35
	.zero		2


	//----- nvinfo : EIATTR_PARAM_CBANK
	.align		4
        /*000c*/ 	.byte	0x04, 0x0a
        /*000e*/ 	.short	(.L_830 - .L_829)
	.align		4
.L_829:
        /*0010*/ 	.word	index@(.nv.constant0._ZN7cutlass13device_kernelIN5flash19enable_sm80_to_sm89INS1_16FlashAttnBwdSm80INS1_25CollectiveMainloopBwdSm80ILi2ELi1EN4cute5tupleIJNS5_1CILi64EEENS7_ILi80EEENS7_ILi192EEEEEENS_10bfloat16_tEfNS_4arch4Sm80ELb0ELb0ELb1ELb1ELb1ELb0ELb1ELb0ELi2ELi4ELi2ELi2ELb0EEENS1_24CollectiveEpilogueBwdGQAISB_fSE_Li256ELb1ELb1EEENS1_19SingleTileSchedulerILb1ELb0ELb0ELi80EEEEEEEEEvNT_6ParamsE)
        /*0014*/ 	.short	0x0160
        /*0016*/ 	.short	0x0278


	//----- nvinfo : EIATTR_CBANK_PARAM_SIZE
	.align		4
.L_830:
        /*0018*/ 	.byte	0x03, 0x19
        /*001a*/ 	.short	0x0278


	//----- nvinfo : EIATTR_KPARAM_INFO
	.align		4
        /*001c*/ 	.byte	0x04, 0x17
        /*001e*/ 	.short	(.L_832 - .L_831)
.L_831:
        /*0020*/ 	.word	0x00000000
        /*0024*/ 	.short	0x0000
        /*0026*/ 	.short	0x0000
        /*0028*/ 	.byte	0x00, 0xf0, 0xe1, 0x09


	//----- nvinfo : EIATTR_MAXREG_COUNT
	.align		4
.L_832:
        /*002c*/ 	.byte	0x03, 0x1b
        /*002e*/ 	.short	0x00ff


	//----- nvinfo : EIATTR_NUM_BARRIERS
	.align		4
        /*0030*/ 	.byte	0x02, 0x4c
        /*0032*/ 	.byte	0x02
	.zero		1


	//----- nvinfo : EIATTR_MERCURY_ISA_VERSION
	.align		4
        /*0034*/ 	.byte	0x03, 0x5f
        /*0036*/ 	.short	0x0000


	//----- nvinfo : EIATTR_COOP_GROUP_MASK_REGIDS
	.align		4
        /*0038*/ 	.byte	0x04, 0x29
        /*003a*/ 	.short	(.L_834 - .L_833)


	//   ....[0]....
.L_833:
        /*003c*/ 	.word	0xffffffff


	//   ....[1]....
        /*0040*/ 	.word	0xffffffff


	//   ....[2]....
        /*0044*/ 	.word	0xffffffff


	//   ....[3]....
        /*0048*/ 	.word	0xffffffff


	//   ....[4]....
        /*004c*/ 	.word	0xffffffff


	//   ....[5]....
        /*0050*/ 	.word	0xffffffff


	//   ....[6]....
        /*0054*/ 	.word	0xffffffff


	//   ....[7]....
        /*0058*/ 	.word	0xffffffff


	//   ....[8]....
        /*005c*/ 	.word	0xffffffff


	//----- nvinfo : EIATTR_COOP_GROUP_INSTR_OFFSETS
	.align		4
.L_834:
        /*0060*/ 	.byte	0x04, 0x28
        /*0062*/ 	.short	(.L_836 - .L_835)


	//   ....[0]....
.L_835:
        /*0064*/ 	.word	0x00000090


	//   ....[1]....
        /*0068*/ 	.word	0x00006b50


	//   ....[2]....
        /*006c*/ 	.word	0x00006b90


	//   ....[3]....
        /*0070*/ 	.word	0x00007040


	//   ....[4]....
        /*0074*/ 	.word	0x00007050


	//   ....[5]....
        /*0078*/ 	.word	0x000071e0


	//   ....[6]....
        /*007c*/ 	.word	0x00007230


	//   ....[7]....
        /*0080*/ 	.word	0x000076a0


	//   ....[8]....
        /*0084*/ 	.word	0x000076b0


	//----- nvinfo : EIATTR_EXIT_INSTR_OFFSETS
	.align		4
.L_836:
        /*0088*/ 	.byte	0x04, 0x1c
        /*008a*/ 	.short	(.L_838 - .L_837)


	//   ....[0]....
.L_837:
        /*008c*/ 	.word	0x00000300


	//   ....[1]....
        /*0090*/ 	.word	0x00006800


	//   ....[2]....
        /*0094*/ 	.word	0x000076c0


	//   ....[3]....
        /*0098*/ 	.word	0x00007760


	//----- nvinfo : EIATTR_CTAIDZ_USED
	.align		4
.L_838:
        /*009c*/ 	.byte	0x01, 0x04
	.zero		2


	//----- nvinfo : EIATTR_MAX_THREADS
	.align		4
        /*00a0*/ 	.byte	0x04, 0x05
        /*00a2*/ 	.short	(.L_840 - .L_839)
.L_839:
        /*00a4*/ 	.word	0x00000100
        /*00a8*/ 	.word	0x00000001
        /*00ac*/ 	.word	0x00000001


	//----- nvinfo : EIATTR_CRS_STACK_SIZE
	.align		4
.L_840:
        /*00b0*/ 	.byte	0x04, 0x1e
        /*00b2*/ 	.short	(.L_842 - .L_841)
.L_841:
        /*00b4*/ 	.word	0x00000000
.L_842:


//--------------------- .nv.info._ZN7cutlass13device_kernelIN5flash19enable_sm80_to_sm89INS1_16FlashAttnBwdSm80INS1_25CollectiveMainloopBwdSm80ILi2ELi1EN4cute5tupleIJNS5_1CILi64EEENS7_ILi80EEENS7_ILi192EEEEEENS_10bfloat16_tEfNS_4arch4Sm80ELb0ELb1ELb1ELb0ELb0ELb0ELb1ELb0ELi2ELi4ELi2ELi2ELb0EEENS1_21CollectiveEpilogueBwdISB_SC_SE_Li256ELb0ELb1ELi4EEENS1_19SingleTileSchedulerILb0ELb0ELb0ELi80EEEEEEEEEvNT_6ParamsE --------------------------
	.section	.nv.info._ZN7cutlass13device_kernelIN5flash19enable_sm80_to_sm89INS1_16FlashAttnBwdSm80INS1_25CollectiveMainloopBwdSm80ILi2ELi1EN4cute5tupleIJNS5_1CILi64EEENS7_ILi80EEENS7_ILi192EEEEEENS_10bfloat16_tEfNS_4arch4Sm80ELb0ELb1ELb1ELb0ELb0ELb0ELb1ELb0ELi2ELi4ELi2ELi2ELb0EEENS1_21CollectiveEpilogueBwdISB_SC_SE_Li256ELb0ELb1ELi4EEENS1_19SingleTileSchedulerILb0ELb0ELb0ELi80EEEEEEEEEvNT_6ParamsE,"",@"SHT_CUDA_INFO"
	.sectionflags	@""
	.align	4


	//----- nvinfo : EIATTR_CUDA_API_VERSION
	.align		4
        /*0000*/ 	.byte	0x04, 0x37
        /*0002*/ 	.short	(.L_844 - .L_843)
.L_843:
        /*0004*/ 	.word	0x00000082


	//----- nvinfo : EIATTR_SW2861232_WAR
	.align		4
.L_844:
        /*0008*/ 	.byte	0x01, 0x35
	.zero		2


	//----- nvinfo : EIATTR_PARAM_CBANK
	.align		4
        /*000c*/ 	.byte	0x04, 0x0a
        /*000e*/ 	.short	(.L_846 - .L_845)
	.align		4
.L_845:
        /*0010*/ 	.word	index@(.nv.constant0._ZN7cutlass13device_kernelIN5flash19enable_sm80_to_sm89INS1_16FlashAttnBwdSm80INS1_25CollectiveMainloopBwdSm80ILi2ELi1EN4cute5tupleIJNS5_1CILi64EEENS7_ILi80EEENS7_ILi192EEEEEENS_10bfloat16_tEfNS_4arch4Sm80ELb0ELb1ELb1ELb0ELb0ELb0ELb1ELb0ELi2ELi4ELi2ELi2ELb0EEENS1_21CollectiveEpilogueBwdISB_SC_SE_Li256ELb0ELb1ELi4EEENS1_19SingleTileSchedulerILb0ELb0ELb0ELi80EEEEEEEEEvNT_6ParamsE)
        /*0014*/ 	.short	0x0160
        /*0016*/ 	.short	0x0270


	//----- nvinfo : EIATTR_CBANK_PARAM_SIZE
	.align		4
.L_846:
        /*0018*/ 	.byte	0x03, 0x19
        /*001a*/ 	.short	0x0270


	//----- nvinfo : EIATTR_KPARAM_INFO
	.align		4
        /*001c*/ 	.byte	0x04, 0x17
        /*001e*/ 	.short	(.L_848 - .L_847)
.L_847:
        /*0020*/ 	.word	0x00000000
        /*0024*/ 	.short	0x0000
        /*0026*/ 	.short	0x0000
        /*0028*/ 	.byte	0x00, 0xf0, 0xc1, 0x09


	//----- nvinfo : EIATTR_MAXREG_COUNT
	.align		4
.L_848:
        /*002c*/ 	.byte	0x03, 0x1b
        /*002e*/ 	.short	0x00ff


	//----- nvinfo : EIATTR_NUM_BARRIERS
	.align		4
        /*0030*/ 	.byte	0x02, 0x4c
        /*0032*/ 	.byte	0x02
	.zero		1


	//----- nvinfo : EIATTR_MERCURY_ISA_VERSION
	.align		4
        /*0034*/ 	.byte	0x03, 0x5f
        /*0036*/ 	.short	0x0000


	//----- nvinfo : EIATTR_EXIT_INSTR_OFFSETS
	.align		4
        /*0038*/ 	.byte	0x04, 0x1c
        /*003a*/ 	.short	(.L_850 - .L_849)


	//   ....[0]....
.L_849:
        /*003c*/ 	.word	0x00000030


	//   ....[1]....
        /*0040*/ 	.word	0x0000a400


	//   ....[2]....
        /*0044*/ 	.word	0x0000a500


	//   ....[3]....
        /*0048*/ 	.word	0x0000a520


	//   ....[4]....
        /*004c*/ 	.word	0x0000ad20


	//   ....[5]....
        /*0050*/ 	.word	0x0000ae20


	//   ....[6]....
        /*0054*/ 	.word	0x0000ae40


	//----- nvinfo : EIATTR_CTAIDZ_USED
	.align		4
.L_850:
        /*0058*/ 	.byte	0x01, 0x04
	.zero		2


	//----- nvinfo : EIATTR_MAX_THREADS
	.align		4
        /*005c*/ 	.byte	0x04, 0x05
        /*005e*/ 	.short	(.L_852 - .L_851)
.L_851:
        /*0060*/ 	.word	0x00000100
        /*0064*/ 	.word	0x00000001
        /*0068*/ 	.word	0x00000001


	//----- nvinfo : EIATTR_CRS_STACK_SIZE
	.align		4
.L_852:
        /*006c*/ 	.byte	0x04, 0x1e
        /*006e*/ 	.short	(.L_854 - .L_853)
.L_853:
        /*0070*/ 	.word	0x00000000
.L_854:


//--------------------- .nv.info._ZN7cutlass13device_kernelIN5flash19enable_sm80_to_sm89INS1_16FlashAttnBwdSm80INS1_25CollectiveMainloopBwdSm80ILi2ELi1EN4cute5tupleIJNS5_1CILi64EEENS7_ILi80EEENS7_ILi192EEEEEENS_10bfloat16_tEfNS_4arch4Sm80ELb0ELb1ELb1ELb0ELb1ELb0ELb1ELb0ELi2ELi4ELi2ELi2ELb0EEENS1_21CollectiveEpilogueBwdISB_SC_SE_Li256ELb0ELb1ELi4EEENS1_19SingleTileSchedulerILb0ELb0ELb0ELi80EEEEEEEEEvNT_6ParamsE --------------------------
	.section	.nv.info._ZN7cutlass13device_kernelIN5flash19enable_sm80_to_sm89INS1_16FlashAttnBwdSm80INS1_25CollectiveMainloopBwdSm80ILi2ELi1EN4cute5tupleIJNS5_1CILi64EEENS7_ILi80EEENS7_ILi192EEEEEENS_10bfloat16_tEfNS_4arch4Sm80ELb0ELb1ELb1ELb0ELb1ELb0ELb1ELb0ELi2ELi4ELi2ELi2ELb0EEENS1_21CollectiveEpilogueBwdISB_SC_SE_Li256ELb0ELb1ELi4EEENS1_19SingleTileSchedulerILb0ELb0ELb0ELi80EEEEEEEEEvNT_6ParamsE,"",@"SHT_CUDA_INFO"
	.sectionflags	@""
	.align	4


	//----- nvinfo : EIATTR_CUDA_API_VERSION
	.align		4
        /*0000*/ 	.byte	0x04, 0x37
        /*0002*/ 	.short	(.L_856 - .L_855)
.L_855:
        /*0004*/ 	.word	0x00000082


	//----- nvinfo : EIATTR_SW2861232_WAR
	.align		4
.L_856:
        /*0008*/ 	.byte	0x01, 0x35
	.zero		2


	//----- nvinfo : EIATTR_PARAM_CBANK
	.align		4
        /*000c*/ 	.byte	0x04, 0x0a
        /*000e*/ 	.short	(.L_858 - .L_857)
	.align		4
.L_857:
        /*0010*/ 	.word	index@(.nv.constant0._ZN7cutlass13device_kernelIN5flash19enable_sm80_to_sm89INS1_16FlashAttnBwdSm80INS1_25CollectiveMainloopBwdSm80ILi2ELi1EN4cute5tupleIJNS5_1CILi64EEENS7_ILi80EEENS7_ILi192EEEEEENS_10bfloat16_tEfNS_4arch4Sm80ELb0ELb1ELb1ELb0ELb1ELb0ELb1ELb0ELi2ELi4ELi2ELi2ELb0EEENS1_21CollectiveEpilogueBwdISB_SC_SE_Li256ELb0ELb1ELi4EEENS1_19SingleTileSchedulerILb0ELb0ELb0ELi80EEEEEEEEEvNT_6ParamsE)
        /*0014*/ 	.short	0x0160
        /*0016*/ 	.short	0x0270


	//----- nvinfo : EIATTR_CBANK_PARAM_SIZE
	.align		4
.L_858:
        /*0018*/ 	.byte	0x03, 0x19
        /*001a*/ 	.short	0x0270


	//----- nvinfo : EIATTR_KPARAM_INFO
	.align		4
        /*001c*/ 	.byte	0x04, 0x17
        /*001e*/ 	.short	(.L_860 - .L_859)
.L_859:
        /*0020*/ 	.word	0x00000000
        /*0024*/ 	.short	0x0000
        /*0026*/ 	.short	0x0000
        /*0028*/ 	.byte	0x00, 0xf0, 0xc1, 0x09


	//----- nvinfo : EIATTR_MAXREG_COUNT
	.align		4
.L_860:
        /*002c*/ 	.byte	0x03, 0x1b
        /*002e*/ 	.short	0x00ff


	//----- nvinfo : EIATTR_NUM_BARRIERS
	.align		4
        /*0030*/ 	.byte	0x02, 0x4c
        /*0032*/ 	.byte	0x02
	.zero		1


	//----- nvinfo : EIATTR_MERCURY_ISA_VERSION
	.align		4
        /*0034*/ 	.byte	0x03, 0x5f
        /*0036*/ 	.short	0x0000


	//----- nvinfo : EIATTR_EXIT_INSTR_OFFSETS
	.align		4
        /*0038*/ 	.byte	0x04, 0x1c
        /*003a*/ 	.short	(.L_862 - .L_861)


	//   ....[0]....
.L_861:
        /*003c*/ 	.word	0x00000030


	//   ....[1]....
        /*0040*/ 	.word	0x0000a400


	//   ....[2]....
        /*0044*/ 	.word	0x0000a500


	//   ....[3]....
        /*0048*/ 	.word	0x0000a520


	//   ....[4]....
        /*004c*/ 	.word	0x0000ad20


	//   ....[5]....
        /*0050*/ 	.word	0x0000ae20


	//   ....[6]....
        /*0054*/ 	.word	0x0000ae40


	//----- nvinfo : EIATTR_CTAIDZ_USED
	.align		4
.L_862:
        /*0058*/ 	.byte	0x01, 0x04
	.zero		2


	//----- nvinfo : EIATTR_MAX_THREADS
	.align		4
        /*005c*/ 	.byte	0x04, 0x05
        /*005e*/ 	.short	(.L_864 - .L_863)
.L_863:
        /*0060*/ 	.word	0x00000100
        /*0064*/ 	.word	0x00000001
        /*0068*/ 	.word	0x00000001


	//----- nvinfo : EIATTR_CRS_STACK_SIZE
	.align		4
.L_864:
        /*006c*/ 	.byte	0x04, 0x1e
        /*006e*/ 	.short	(.L_866 - .L_865)
.L_865:
        /*0070*/ 	.word	0x00000000
.L_866:


//--------------------- .nv.info._ZN7cutlass13device_kernelIN5flash19enable_sm80_to_sm89INS1_16FlashAttnBwdSm80INS1_25CollectiveMainloopBwdSm80ILi2ELi1EN4cute5tupleIJNS5_1CILi64EEENS7_ILi80EEENS7_ILi192EEEEEENS_10bfloat16_tEfNS_4arch4Sm80ELb0ELb1ELb1ELb0ELb0ELb0ELb1ELb0ELi2ELi4ELi2ELi2ELb0EEENS1_24CollectiveEpilogueBwdGQAISB_fSE_Li256ELb0ELb0EEENS1_19SingleTileSchedulerILb0ELb0ELb0ELi80EEEEEEEEEvNT_6ParamsE --------------------------
	.section	.nv.info._ZN7cutlass13device_kernelIN5flash19enable_sm80_to_sm89INS1_16FlashAttnBwdSm80INS1_25CollectiveMainloopBwdSm80ILi2ELi1EN4cute5tupleIJNS5_1CILi64EEENS7_ILi80EEENS7_ILi192EEEEEENS_10bfloat16_tEfNS_4arch4Sm80ELb0ELb1ELb1ELb0ELb0ELb0ELb1ELb0ELi2ELi4ELi2ELi2ELb0EEENS1_24CollectiveEpilogueBwdGQAISB_fSE_Li256ELb0ELb0EEENS1_19SingleTileSchedulerILb0ELb0ELb0ELi80EEEEEEEEEvNT_6ParamsE,"",@"SHT_CUDA_INFO"
	.sectionflags	@""
	.align	4


	//----- nvinfo : EIATTR_CUDA_API_VERSION
	.align		4
        /*0000*/ 	.byte	0x04, 0x37
        /*0002*/ 	.short	(.L_868 - .L_867)
.L_867:
        /*0004*/ 	.word	0x00000082


	//----- nvinfo : EIATTR_SW2861232_WAR
	.align		4
.L_868:
        /*0008*/ 	.byte	0x01, 0x35
	.zero		2


	//----- nvinfo : EIATTR_PARAM_CBANK
	.align		4
        /*000c*/ 	.byte	0x04, 0x0a
        /*000e*/ 	.short	(.L_870 - .L_869)
	.align		4
.L_869:
        /*0010*/ 	.word	index@(.nv.constant0._ZN7cutlass13device_kernelIN5flash19enable_sm80_to_sm89INS1_16FlashAttnBwdSm80INS1_25CollectiveMainloopBwdSm80ILi2ELi1EN4cute5tupleIJNS5_1CILi64EEENS7_ILi80EEENS7_ILi192EEEEEENS_10bfloat16_tEfNS_4arch4Sm80ELb0ELb1ELb1ELb0ELb0ELb0ELb1ELb0ELi2ELi4ELi2ELi2ELb0EEENS1_24CollectiveEpilogueBwdGQAISB_fSE_Li256ELb0ELb0EEENS1_19SingleTileSchedulerILb0ELb0ELb0ELi80EEEEEEEEEvNT_6ParamsE)
        /*0014*/ 	.short	0x0160
        /*0016*/ 	.short	0x0278


	//----- nvinfo : EIATTR_CBANK_PARAM_SIZE
	.align		4
.L_870:
        /*0018*/ 	.byte	0x03, 0x19
        /*001a*/ 	.short	0x0278


	//----- nvinfo : EIATTR_KPARAM_INFO
	.align		4
        /*001c*/ 	.byte	0x04, 0x17
        /*001e*/ 	.short	(.L_872 - .L_871)
.L_871:
        /*0020*/ 	.word	0x00000000
        /*0024*/ 	.short	0x0000
        /*0026*/ 	.short	0x0000
        /*0028*/ 	.byte	0x00, 0xf0, 0xe1, 0x09


	//----- nvinfo : EIATTR_MAXREG_COUNT
	.align		4
.L_872:
        /*002c*/ 	.byte	0x03, 0x1b
        /*002e*/ 	.short	0x00ff


	//----- nvinfo : EIATTR_NUM_BARRIERS
	.align		4
        /*0030*/ 	.byte	0x02, 0x4c
        /*0032*/ 	.byte	0x02
	.zero		1


	//----- nvinfo : EIATTR_MERCURY_ISA_VERSION
	.align		4
        /*0034*/ 	.byte	0x03, 0x5f
        /*0036*/ 	.short	0x0000


	//----- nvinfo : EIATTR_EXIT_INSTR_OFFSETS
	.align		4
        /*0038*/ 	.byte	0x04, 0x1c
        /*003a*/ 	.short	(.L_874 - .L_873)


	//   ....[0]....
.L_873:
        /*003c*/ 	.word	0x00000030


	//   ....[1]....
        /*0040*/ 	.word	0x00006f10


	//   ....[2]....
        /*0044*/ 	.word	0x000078c0


	//----- nvinfo : EIATTR_CTAIDZ_USED
	.align		4
.L_874:
        /*0048*/ 	.byte	0x01, 0x04
	.zero		2


	//----- nvinfo : EIATTR_MAX_THREADS
	.align		4
        /*004c*/ 	.byte	0x04, 0x05
        /*004e*/ 	.short	(.L_876 - .L_875)
.L_875:
        /*0050*/ 	.word	0x00000100
        /*0054*/ 	.word	0x00000001
        /*0058*/ 	.word	0x00000001


	//----- nvinfo : EIATTR_CRS_STACK_SIZE
	.align		4
.L_876:
        /*005c*/ 	.byte	0x04, 0x1e
        /*005e*/ 	.short	(.L_878 - .L_877)
.L_877:
        /*0060*/ 	.word	0x00000000
.L_878:


//--------------------- .nv.info._ZN7cutlass13device_kernelIN5flash19enable_sm80_to_sm89INS1_16FlashAttnBwdSm80INS1_25CollectiveMainloopBwdSm80ILi2ELi1EN4cute5tupleIJNS5_1CILi64EEENS7_ILi80EEENS7_ILi192EEEEEENS_10bfloat16_tEfNS_4arch4Sm80ELb0ELb1ELb1ELb0ELb1ELb0ELb1ELb0ELi2ELi4ELi2ELi2ELb0EEENS1_24CollectiveEpilogueBwdGQAISB_fSE_Li256ELb0ELb1EEENS1_19SingleTileSchedulerILb0ELb0ELb0ELi80EEEEEEEEEvNT_6ParamsE --------------------------
	.section	.nv.info._ZN7cutlass13device_kernelIN5flash19enable_sm80_to_sm89INS1_16FlashAttnBwdSm80INS1_25CollectiveMainloopBwdSm80ILi2ELi1EN4cute5tupleIJNS5_1CILi64EEENS7_ILi80EEENS7_ILi192EEEEEENS_10bfloat16_tEfNS_4arch4Sm80ELb0ELb1ELb1ELb0ELb1ELb0ELb1ELb0ELi2ELi4ELi2ELi2ELb0EEENS1_24CollectiveEpilogueBwdGQAISB_fSE_Li256ELb0ELb1EEENS1_19SingleTileSchedulerILb0ELb0ELb0ELi80EEEEEEEEEvNT_6ParamsE,"",@"SHT_CUDA_INFO"
	.sectionflags	@""
	.align	4


	//----- nvinfo : EIATTR_CUDA_API_VERSION
	.align		4
        /*0000*/ 	.byte	0x04, 0x37
        /*0002*/ 	.short	(.L_880 - .L_879)
.L_879:
        /*0004*/ 	.word	0x00000082


	//----- nvinfo : EIATTR_SW2861232_WAR
	.align		4
.L_880:
        /*0008*/ 	.byte	0x01, 0x35
	.zero		2


	//----- nvinfo : EIATTR_PARAM_CBANK
	.align		4
        /*000c*/ 	.byte	0x04, 0x0a
        /*000e*/ 	.short	(.L_882 - .L_881)
	.align		4
.L_881:
        /*0010*/ 	.word	index@(.nv.constant0._ZN7cutlass13device_kernelIN5flash19enable_sm80_to_sm89INS1_16FlashAttnBwdSm80INS1_25CollectiveMainloopBwdSm80ILi2ELi1EN4cute5tupleIJNS5_1CILi64EEENS7_ILi80EEENS7_ILi192EEEEEENS_10bfloat16_tEfNS_4arch4Sm80ELb0ELb1ELb1ELb0ELb1ELb0ELb1ELb0ELi2ELi4ELi2ELi2ELb0EEENS1_24CollectiveEpilogueBwdGQAISB_fSE_Li256ELb0ELb1EEENS1_19SingleTileSchedulerILb0ELb0ELb0ELi80EEEEEEEEEvNT_6ParamsE)
        /*0014*/ 	.short	0x0160
        /*0016*/ 	.short	0x0278


	//----- nvinfo : EIATTR_CBANK_PARAM_SIZE
	.align		4
.L_882:
        /*0018*/ 	.byte	0x03, 0x19
        /*001a*/ 	.short	0x0278


	//----- nvinfo : EIATTR_KPARAM_INFO
	.align		4
        /*001c*/ 	.byte	0x04, 0x17
        /*001e*/ 	.short	(.L_884 - .L_883)
.L_883:
        /*0020*/ 	.word	0x00000000
        /*0024*/ 	.short	0x0000
        /*0026*/ 	.short	0x0000
        /*0028*/ 	.byte	0x00, 0xf0, 0xe1, 0x09


	//----- nvinfo : EIATTR_MAXREG_COUNT
	.align		4
.L_884:
        /*002c*/ 	.byte	0x03, 0x1b
        /*002e*/ 	.short	0x00ff


	//----- nvinfo : EIATTR_NUM_BARRIERS
	.align		4
        /*0030*/ 	.byte	0x02, 0x4c
        /*0032*/ 	.byte	0x02
	.zero		1


	//----- nvinfo : EIATTR_MERCURY_ISA_VERSION
	.align		4
        /*0034*/ 	.byte	0x03, 0x5f
        /*0036*/ 	.short	0x0000


	//----- nvinfo : EIATTR_COOP_GROUP_MASK_REGIDS
	.align		4
        /*0038*/ 	.byte	0x04, 0x29
        /*003a*/ 	.short	(.L_886 - .L_885)


	//   ....[0]....
.L_885:
        /*003c*/ 	.word	0xffffffff


	//   ....[1]....
        /*0040*/ 	.word	0xffffffff


	//   ....[2]....
        /*0044*/ 	.word	0xffffffff


	//   ....[3]....
        /*0048*/ 	.word	0xffffffff


	//   ....[4]....
        /*004c*/ 	.word	0xffffffff


	//   ....[5]....
        /*0050*/ 	.word	0xffffffff


	//   ....[6]....
        /*0054*/ 	.word	0xffffffff


	//   ....[7]....
        /*0058*/ 	.word	0xffffffff


	//----- nvinfo : EIATTR_COOP_GROUP_INSTR_OFFSETS
	.align		4
.L_886:
        /*005c*/ 	.byte	0x04, 0x28
        /*005e*/ 	.short	(.L_888 - .L_887)


	//   ....[0]....
.L_887:
        /*0060*/ 	.word	0x00007170


	//   ....[1]....
        /*0064*/ 	.word	0x000071a0


	//   ....[2]....
        /*0068*/ 	.word	0x00007650


	//   ....[3]....
        /*006c*/ 	.word	0x00007660


	//   ....[4]....
        /*0070*/ 	.word	0x000077f0


	//   ....[5]....
        /*0074*/ 	.word	0x00007840


	//   ....[6]....
        /*0078*/ 	.word	0x00007cb0


	//   ....[7]....
        /*007c*/ 	.word	0x00007cc0


	//----- nvinfo : EIATTR_EXIT_INSTR_OFFSETS
	.align		4
.L_888:
        /*0080*/ 	.byte	0x04, 0x1c
        /*0082*/ 	.short	(.L_890 - .L_889)


	//   ....[0]....
.L_889:
        /*0084*/ 	.word	0x00000030


	//   ....[1]....
        /*0088*/ 	.word	0x00006f00


	//   ....[2]....
        /*008c*/ 	.word	0x00007cd0


	//   ....[3]....
        /*0090*/ 	.word	0x00007d70


	//----- nvinfo : EIATTR_CTAIDZ_USED
	.align		4
.L_890:
        /*0094*/ 	.byte	0x01, 0x04
	.zero		2


	//----- nvinfo : EIATTR_MAX_THREADS
	.align		4
        /*0098*/ 	.byte	0x04, 0x05
        /*009a*/ 	.short	(.L_892 - .L_891)
.L_891:
        /*009c*/ 	.word	0x00000100
        /*00a0*/ 	.word	0x00000001
        /*00a4*/ 	.word	0x00000001


	//----- nvinfo : EIATTR_CRS_STACK_SIZE
	.align		4
.L_892:
        /*00a8*/ 	.byte	0x04, 0x1e
        /*00aa*/ 	.short	(.L_894 - .L_893)
.L_893:
        /*00ac*/ 	.word	0x00000000
.L_894:


//--------------------- .nv.info._ZN7cutlass13device_kernelIN5flash19enable_sm80_to_sm89INS1_16FlashAttnBwdSm80INS1_25CollectiveMainloopBwdSm80ILi2ELi1EN4cute5tupleIJNS5_1CILi64EEENS7_ILi80EEENS7_ILi192EEEEEENS_10bfloat16_tEfNS_4arch4Sm80ELb0ELb1ELb1ELb1ELb0ELb0ELb1ELb0ELi2ELi4ELi2ELi2ELb0EEENS1_21CollectiveEpilogueBwdISB_SC_SE_Li256ELb1ELb1ELi4EEENS1_19SingleTileSchedulerILb1ELb0ELb0ELi80EEEEEEEEEvNT_6ParamsE --------------------------
	.section	.nv.info._ZN7cutlass13device_kernelIN5flash19enable_sm80_to_sm89INS1_16FlashAttnBwdSm80INS1_25CollectiveMainloopBwdSm80ILi2ELi1EN4cute5tupleIJNS5_1CILi64EEENS7_ILi80EEENS7_ILi192EEEEEENS_10bfloat16_tEfNS_4arch4Sm80ELb0ELb1ELb1ELb1ELb0ELb0ELb1ELb0ELi2ELi4ELi2ELi2ELb0EEENS1_21CollectiveEpilogueBwdISB_SC_SE_Li256ELb1ELb1ELi4EEENS1_19SingleTileSchedulerILb1ELb0ELb0ELi80EEEEEEEEEvNT_6ParamsE,"",@"SHT_CUDA_INFO"
	.sectionflags	@""
	.align	4


	//----- nvinfo : EIATTR_CUDA_API_VERSION
	.align		4
        /*0000*/ 	.byte	0x04, 0x37
        /*0002*/ 	.short	(.L_896 - .L_895)
.L_895:
        /*0004*/ 	.word	0x00000082


	//----- nvinfo : EIATTR_SW2861232_WAR
	.align		4
.L_896:
        /*0008*/ 	.byte	0x01, 0x35
	.zero		2


	//----- nvinfo : EIATTR_PARAM_CBANK
	.align		4
        /*000c*/ 	.byte	0x04, 0x0a
        /*000e*/ 	.short	(.L_898 - .L_897)
	.align		4
.L_897:
        /*0010*/ 	.word	index@(.nv.constant0._ZN7cutlass13device_kernelIN5flash19enable_sm80_to_sm89INS1_16FlashAttnBwdSm80INS1_25CollectiveMainloopBwdSm80ILi2ELi1EN4cute5tupleIJNS5_1CILi64EEENS7_ILi80EEENS7_ILi192EEEEEENS_10bfloat16_tEfNS_4arch4Sm80ELb0ELb1ELb1ELb1ELb0ELb0ELb1ELb0ELi2ELi4ELi2ELi2ELb0EEENS1_21CollectiveEpilogueBwdISB_SC_SE_Li256ELb1ELb1ELi4EEENS1_19SingleTileSchedulerILb1ELb0ELb0ELi80EEEEEEEEEvNT_6ParamsE)
        /*0014*/ 	.short	0x0160
        /*0016*/ 	.short	0x0270


	//----- nvinfo : EIATTR_CBANK_PARAM_SIZE
	.align		4
.L_898:
        /*0018*/ 	.byte	0x03, 0x19
        /*001a*/ 	.short	0x0270


	//----- nvinfo : EIATTR_KPARAM_INFO
	.align		4
        /*001c*/ 	.byte	0x04, 0x17
        /*001e*/ 	.short	(.L_900 - .L_899)
.L_899:
        /*0020*/ 	.word	0x00000000
        /*0024*/ 	.short	0x0000
        /*0026*/ 	.short	0x0000
        /*0028*/ 	.byte	0x00, 0xf0, 0xc1, 0x09


	//----- nvinfo : EIATTR_MAXREG_COUNT
	.align		4
.L_900:
        /*002c*/ 	.byte	0x03, 0x1b
        /*002e*/ 	.short	0x00ff


	//----- nvinfo : EIATTR_NUM_BARRIERS
	.align		4
        /*0030*/ 	.byte	0x02, 0x4c
        /*0032*/ 	.byte	0x02
	.zero		1


	//----- nvinfo : EIATTR_MERCURY_ISA_VERSION
	.align		4
        /*0034*/ 	.byte	0x03, 0x5f
        /*0036*/ 	.short	0x0000


	//----- nvinfo : EIATTR_COOP_GROUP_MASK_REGIDS
	.align		4
        /*0038*/ 	.byte	0x04, 0x29
        /*003a*/ 	.short	(.L_902 - .L_901)


	//   ....[0]....
.L_901:
        /*003c*/ 	.word	0xffffffff


	//----- nvinfo : EIATTR_COOP_GROUP_INSTR_OFFSETS
	.align		4
.L_902:
        /*0040*/ 	.byte	0x04, 0x28
        /*0042*/ 	.short	(.L_904 - .L_903)


	//   ....[0]....
.L_903:
        /*0044*/ 	.word	0x000000a0


	//----- nvinfo : EIATTR_EXIT_INSTR_OFFSETS
	.align		4
.L_904:
        /*0048*/ 	.byte	0x04, 0x1c
        /*004a*/ 	.short	(.L_906 - .L_905)


	//   ....[0]....
.L_905:
        /*004c*/ 	.word	0x00000410


	//   ....[1]....
        /*0050*/ 	.word	0x0000acd0


	//   ....[2]....
        /*0054*/ 	.word	0x0000add0


	//   ....[3]....
        /*0058*/ 	.word	0x0000adf0


	//   ....[4]....
        /*005c*/ 	.word	0x0000b820


	//   ....[5]....
        /*0060*/ 	.word	0x0000b920


	//   ....[6]....
        /*0064*/ 	.word	0x0000b940


	//----- nvinfo : EIATTR_CTAIDZ_USED
	.align		4
.L_906:
        /*0068*/ 	.byte	0x01, 0x04
	.zero		2


	//----- nvinfo : EIATTR_MAX_THREADS
	.align		4
        /*006c*/ 	.byte	0x04, 0x05
        /*006e*/ 	.short	(.L_908 - .L_907)
.L_907:
        /*0070*/ 	.word	0x00000100
        /*0074*/ 	.word	0x00000001
        /*0078*/ 	.word	0x00000001


	//----- nvinfo : EIATTR_CRS_STACK_SIZE
	.align		4
.L_908:
        /*007c*/ 	.byte	0x04, 0x1e
        /*007e*/ 	.short	(.L_910 - .L_909)
.L_909:
        /*0080*/ 	.word	0x00000000
.L_910:


//--------------------- .nv.info._ZN7cutlass13device_kernelIN5flash19enable_sm80_to_sm89INS1_16FlashAttnBwdSm80INS1_25CollectiveMainloopBwdSm80ILi2ELi1EN4cute5tupleIJNS5_1CILi64EEENS7_ILi80EEENS7_ILi192EEEEEENS_10bfloat16_tEfNS_4arch4Sm80ELb0ELb1ELb1ELb1ELb1ELb0ELb1ELb0ELi2ELi4ELi2ELi2ELb0EEENS1_21CollectiveEpilogueBwdISB_SC_SE_Li256ELb1ELb1ELi4EEENS1_19SingleTileSchedulerILb1ELb0ELb0ELi80EEEEEEEEEvNT_6ParamsE --------------------------
	.section	.nv.info._ZN7cutlass13device_kernelIN5flash19enable_sm80_to_sm89INS1_16FlashAttnBwdSm80INS1_25CollectiveMainloopBwdSm80ILi2ELi1EN4cute5tupleIJNS5_1CILi64EEENS7_ILi80EEENS7_ILi192EEEEEENS_10bfloat16_tEfNS_4arch4Sm80ELb0ELb1ELb1ELb1ELb1ELb0ELb1ELb0ELi2ELi4ELi2ELi2ELb0EEENS1_21CollectiveEpilogueBwdISB_SC_SE_Li256ELb1ELb1ELi4EEENS1_19SingleTileSchedulerILb1ELb0ELb0ELi80EEEEEEEEEvNT_6ParamsE,"",@"SHT_CUDA_INFO"
	.sectionflags	@""
	.align	4


	//----- nvinfo : EIATTR_CUDA_API_VERSION
	.align		4
        /*0000*/ 	.byte	0x04, 0x37
        /*0002*/ 	.short	(.L_912 - .L_911)
.L_911:
        /*0004*/ 	.word	0x00000082


	//----- nvinfo : EIATTR_SW2861232_WAR
	.align		4
.L_912:
        /*0008*/ 	.byte	0x01, 0x35
	.zero		2


	//----- nvinfo : EIATTR_PARAM_CBANK
	.align		4
        /*000c*/ 	.byte	0x04, 0x0a
        /*000e*/ 	.short	(.L_914 - .L_913)
	.align		4
.L_913:
        /*0010*/ 	.word	index@(.nv.constant0._ZN7cutlass13device_kernelIN5flash19enable_sm80_to_sm89INS1_16FlashAttnBwdSm80INS1_25CollectiveMainloopBwdSm80ILi2ELi1EN4cute5tupleIJNS5_1CILi64EEENS7_ILi80EEENS7_ILi192EEEEEENS_10bfloat16_tEfNS_4arch4Sm80ELb0ELb1ELb1ELb1ELb1ELb0ELb1ELb0ELi2ELi4ELi2ELi2ELb0EEENS1_21CollectiveEpilogueBwdISB_SC_SE_Li256ELb1ELb1ELi4EEENS1_19SingleTileSchedulerILb1ELb0ELb0ELi80EEEEEEEEEvNT_6ParamsE)
        /*0014*/ 	.short	0x0160
        /*0016*/ 	.short	0x0270


	//----- nvinfo : EIATTR_CBANK_PARAM_SIZE
	.align		4
.L_914:
        /*0018*/ 	.byte	0x03, 0x19
        /*001a*/ 	.short	0x0270


	//----- nvinfo : EIATTR_KPARAM_INFO
	.align		4
        /*001c*/ 	.byte	0x04, 0x17
        /*001e*/ 	.short	(.L_916 - .L_915)
.L_915:
        /*0020*/ 	.word	0x00000000
        /*0024*/ 	.short	0x0000
        /*0026*/ 	.short	0x0000
        /*0028*/ 	.byte	0x00, 0xf0, 0xc1, 0x09


	//----- nvinfo : EIATTR_MAXREG_COUNT
	.align		4
.L_916:
        /*002c*/ 	.byte	0x03, 0x1b
        /*002e*/ 	.short	0x00ff


	//----- nvinfo : EIATTR_NUM_BARRIERS
	.align		4
        /*0030*/ 	.byte	0x02, 0x4c
        /*0032*/ 	.byte	0x02
	.zero		1


	//----- nvinfo : EIATTR_MERCURY_ISA_VERSION
	.align		4
        /*0034*/ 	.byte	0x03, 0x5f
        /*0036*/ 	.short	0x0000


	//----- nvinfo : EIATTR_COOP_GROUP_MASK_REGIDS
	.align		4
        /*0038*/ 	.byte	0x04, 0x29
        /*003a*/ 	.short	(.L_918 - .L_917)


	//   ....[0]....
.L_917:
        /*003c*/ 	.word	0xffffffff


	//----- nvinfo : EIATTR_COOP_GROUP_INSTR_OFFSETS
	.align		4
.L_918:
        /*0040*/ 	.byte	0x04, 0x28
        /*0042*/ 	.short	(.L_920 - .L_919)


	//   ....[0]....
.L_919:
        /*0044*/ 	.word	0x000000a0


	//----- nvinfo : EIATTR_EXIT_INSTR_OFFSETS
	.align		4
.L_920:
        /*0048*/ 	.byte	0x04, 0x1c
        /*004a*/ 	.short	(.L_922 - .L_921)


	//   ....[0]....
.L_921:
        /*004c*/ 	.word	0x00000410


	//   ....[1]....
        /*0050*/ 	.word	0x0000acd0


	//   ....[2]....
        /*0054*/ 	.word	0x0000add0


	//   ....[3]....
        /*0058*/ 	.word	0x0000adf0


	//   ....[4]....
        /*005c*/ 	.word	0x0000b820


	//   ....[5]....
        /*0060*/ 	.word	0x0000b920


	//   ....[6]....
        /*0064*/ 	.word	0x0000b940


	//----- nvinfo : EIATTR_CTAIDZ_USED
	.align		4
.L_922:
        /*0068*/ 	.byte	0x01, 0x04
	.zero		2


	//----- nvinfo : EIATTR_MAX_THREADS
	.align		4
        /*006c*/ 	.byte	0x04, 0x05
        /*006e*/ 	.short	(.L_924 - .L_923)
.L_923:
        /*0070*/ 	.word	0x00000100
        /*0074*/ 	.word	0x00000001
        /*0078*/ 	.word	0x00000001


	//----- nvinfo : EIATTR_CRS_STACK_SIZE
	.align		4
.L_924:
        /*007c*/ 	.byte	0x04, 0x1e
        /*007e*/ 	.short	(.L_926 - .L_925)
.L_925:
        /*0080*/ 	.word	0x00000000
.L_926:


//--------------------- .nv.info._ZN7cutlass13device_kernelIN5flash19enable_sm80_to_sm89INS1_16FlashAttnBwdSm80INS1_25CollectiveMainloopBwdSm80ILi2ELi1EN4cute5tupleIJNS5_1CILi64EEENS7_ILi80EEENS7_ILi192EEEEEENS_10bfloat16_tEfNS_4arch4Sm80ELb0ELb1ELb1ELb1ELb0ELb0ELb1ELb0ELi2ELi4ELi2ELi2ELb0EEENS1_24CollectiveEpilogueBwdGQAISB_fSE_Li256ELb1ELb0EEENS1_19SingleTileSchedulerILb1ELb0ELb0ELi80EEEEEEEEEvNT_6ParamsE --------------------------
	.section	.nv.info._ZN7cutlass13device_kernelIN5flash19enable_sm80_to_sm89INS1_16FlashAttnBwdSm80INS1_25CollectiveMainloopBwdSm80ILi2ELi1EN4cute5tupleIJNS5_1CILi64EEENS7_ILi80EEENS7_ILi192EEEEEENS_10bfloat16_tEfNS_4arch4Sm80ELb0ELb1ELb1ELb1ELb0ELb0ELb1ELb0ELi2ELi4ELi2ELi2ELb0EEENS1_24CollectiveEpilogueBwdGQAISB_fSE_Li256ELb1ELb0EEENS1_19SingleTileSchedulerILb1ELb0ELb0ELi80EEEEEEEEEvNT_6ParamsE,"",@"SHT_CUDA_INFO"
	.sectionflags	@""
	.align	4


	//----- nvinfo : EIATTR_CUDA_API_VERSION
	.align		4
        /*0000*/ 	.byte	0x04, 0x37
        /*0002*/ 	.short	(.L_928 - .L_927)
.L_927:
        /*0004*/ 	.word	0x00000082


	//----- nvinfo : EIATTR_SW2861232_WAR
	.align		4
.L_928:
        /*0008*/ 	.byte	0x01, 0x35
	.zero		2


	//----- nvinfo : EIATTR_PARAM_CBANK
	.align		4
        /*000c*/ 	.byte	0x04, 0x0a
        /*000e*/ 	.short	(.L_930 - .L_929)
	.align		4
.L_929:
        /*0010*/ 	.word	index@(.nv.constant0._ZN7cutlass13device_kernelIN5flash19enable_sm80_to_sm89INS1_16FlashAttnBwdSm80INS1_25CollectiveMainloopBwdSm80ILi2ELi1EN4cute5tupleIJNS5_1CILi64EEENS7_ILi80EEENS7_ILi192EEEEEENS_10bfloat16_tEfNS_4arch4Sm80ELb0ELb1ELb1ELb1ELb0ELb0ELb1ELb0ELi2ELi4ELi2ELi2ELb0EEENS1_24CollectiveEpilogueBwdGQAISB_fSE_Li256ELb1ELb0EEENS1_19SingleTileSchedulerILb1ELb0ELb0ELi80EEEEEEEEEvNT_6ParamsE)
        /*0014*/ 	.short	0x0160
        /*0016*/ 	.short	0x0278


	//----- nvinfo : EIATTR_CBANK_PARAM_SIZE
	.align		4
.L_930:
        /*0018*/ 	.byte	0x03, 0x19
        /*001a*/ 	.short	0x0278


	//----- nvinfo : EIATTR_KPARAM_INFO
	.align		4
        /*001c*/ 	.byte	0x04, 0x17
        /*001e*/ 	.short	(.L_932 - .L_931)
.L_931:
        /*0020*/ 	.word	0x00000000
        /*0024*/ 	.short	0x0000
        /*0026*/ 	.short	0x0000
        /*0028*/ 	.byte	0x00, 0xf0, 0xe1, 0x09


	//----- nvinfo : EIATTR_MAXREG_COUNT
	.align		4
.L_932:
        /*002c*/ 	.byte	0x03, 0x1b
        /*002e*/ 	.short	0x00ff


	//----- nvinfo : EIATTR_NUM_BARRIERS
	.align		4
        /*0030*/ 	.byte	0x02, 0x4c
        /*0032*/ 	.byte	0x02
	.zero		1


	//----- nvinfo : EIATTR_MERCURY_ISA_VERSION
	.align		4
        /*0034*/ 	.byte	0x03, 0x5f
        /*0036*/ 	.short	0x0000


	//----- nvinfo : EIATTR_COOP_GROUP_MASK_REGIDS
	.align		4
        /*0038*/ 	.byte	0x04, 0x29
        /*003a*/ 	.short	(.L_934 - .L_933)


	//   ....[0]....
.L_933:
        /*003c*/ 	.word	0xffffffff


	//----- nvinfo : EIATTR_COOP_GROUP_INSTR_OFFSETS
	.align		4
.L_934:
        /*0040*/ 	.byte	0x04, 0x28
        /*0042*/ 	.short	(.L_936 - .L_935)


	//   ....[0]....
.L_935:
        /*0044*/ 	.word	0x000000a0


	//----- nvinfo : EIATTR_EXIT_INSTR_OFFSETS
	.align		4
.L_936:
        /*0048*/ 	.byte	0x04, 0x1c
        /*004a*/ 	.short	(.L_938 - .L_937)


	//   ....[0]....
.L_937:
        /*004c*/ 	.word	0x00000410


	//   ....[1]....
        /*0050*/ 	.word	0x000075d0


	//   ....[2]....
        /*0054*/ 	.word	0x00008140


	//----- nvinfo : EIATTR_CTAIDZ_USED
	.align		4
.L_938:
        /*0058*/ 	.byte	0x01, 0x04
	.zero		2


	//----- nvinfo : EIATTR_MAX_THREADS
	.align		4
        /*005c*/ 	.byte	0x04, 0x05
        /*005e*/ 	.short	(.L_940 - .L_939)
.L_939:
        /*0060*/ 	.word	0x00000100
        /*0064*/ 	.word	0x00000001
        /*0068*/ 	.word	0x00000001


	//----- nvinfo : EIATTR_CRS_STACK_SIZE
	.align		4
.L_940:
        /*006c*/ 	.byte	0x04, 0x1e
        /*006e*/ 	.short	(.L_942 - .L_941)
.L_941:
        /*0070*/ 	.word	0x00000000
.L_942:


//--------------------- .nv.info._ZN7cutlass13device_kernelIN5flash19enable_sm80_to_sm89INS1_16FlashAttnBwdSm80INS1_25CollectiveMainloopBwdSm80ILi2ELi1EN4cute5tupleIJNS5_1CILi64EEENS7_ILi80EEENS7_ILi192EEEEEENS_10bfloat16_tEfNS_4arch4Sm80ELb0ELb1ELb1ELb1ELb1ELb0ELb1ELb0ELi2ELi4ELi2ELi2ELb0EEENS1_24CollectiveEpilogueBwdGQAISB_fSE_Li256ELb1ELb1EEENS1_19SingleTileSchedulerILb1ELb0ELb0ELi80EEEEEEEEEvNT_6ParamsE --------------------------
	.section	.nv.info._ZN7cutlass13device_kernelIN5flash19enable_sm80_to_sm89INS1_16FlashAttnBwdSm80INS1_25CollectiveMainloopBwdSm80ILi2ELi1EN4cute5tupleIJNS5_1CILi64EEENS7_ILi80EEENS7_ILi192EEEEEENS_10bfloat16_tEfNS_4arch4Sm80ELb0ELb1ELb1ELb1ELb1ELb0ELb1ELb0ELi2ELi4ELi2ELi2ELb0EEENS1_24CollectiveEpilogueBwdGQAISB_fSE_Li256ELb1ELb1EEENS1_19SingleTileSchedulerILb1ELb0ELb0ELi80EEEEEEEEEvNT_6ParamsE,"",@"SHT_CUDA_INFO"
	.sectionflags	@""
	.align	4


	//----- nvinfo : EIATTR_CUDA_API_VERSION
	.align		4
        /*0000*/ 	.byte	0x04, 0x37
        /*0002*/ 	.short	(.L_944 - .L_943)
.L_943:
        /*0004*/ 	.word	0x00000082


	//----- nvinfo : EIATTR_SW2861232_WAR
	.align		4
.L_944:
        /*0008*/ 	.byte	0x01, 0x35
	.zero		2


	//----- nvinfo : EIATTR_PARAM_CBANK
	.align		4
        /*000c*/ 	.byte	0x04, 0x0a
        /*000e*/ 	.short	(.L_946 - .L_945)
	.align		4
.L_945:
        /*0010*/ 	.word	index@(.nv.constant0._ZN7cutlass13device_kernelIN5flash19enable_sm80_to_sm89INS1_16FlashAttnBwdSm80INS1_25CollectiveMainloopBwdSm80ILi2ELi1EN4cute5tupleIJNS5_1CILi64EEENS7_ILi80EEENS7_ILi192EEEEEENS_10bfloat16_tEfNS_4arch4Sm80ELb0ELb1ELb1ELb1ELb1ELb0ELb1ELb0ELi2ELi4ELi2ELi2ELb0EEENS1_24CollectiveEpilogueBwdGQAISB_fSE_Li256ELb1ELb1EEENS1_19SingleTileSchedulerILb1ELb0ELb0ELi80EEEEEEEEEvNT_6ParamsE)
        /*0014*/ 	.short	0x0160
        /*0016*/ 	.short	0x0278


	//----- nvinfo : EIATTR_CBANK_PARAM_SIZE
	.align		4
.L_946:
        /*0018*/ 	.byte	0x03, 0x19
        /*001a*/ 	.short	0x0278


	//----- nvinfo : EIATTR_KPARAM_INFO
	.align		4
        /*001c*/ 	.byte	0x04, 0x17
        /*001e*/ 	.short	(.L_948 - .L_947)
.L_947:
        /*0020*/ 	.word	0x00000000
        /*0024*/ 	.short	0x0000
        /*0026*/ 	.short	0x0000
        /*0028*/ 	.byte	0x00, 0xf0, 0xe1, 0x09


	//----- nvinfo : EIATTR_MAXREG_COUNT
	.align		4
.L_948:
        /*002c*/ 	.byte	0x03, 0x1b
        /*002e*/ 	.short	0x00ff


	//----- nvinfo : EIATTR_NUM_BARRIERS
	.align		4
        /*0030*/ 	.byte	0x02, 0x4c
        /*0032*/ 	.byte	0x02
	.zero		1


	//----- nvinfo : EIATTR_MERCURY_ISA_VERSION
	.align		4
        /*0034*/ 	.byte	0x03, 0x5f
        /*0036*/ 	.short	0x0000


	//----- nvinfo : EIATTR_COOP_GROUP_MASK_REGIDS
	.align		4
        /*0038*/ 	.byte	0x04, 0x29
        /*003a*/ 	.short	(.L_950 - .L_949)


	//   ....[0]....
.L_949:
        /*003c*/ 	.word	0xffffffff


	//   ....[1]....
        /*0040*/ 	.word	0xffffffff


	//   ....[2]....
        /*0044*/ 	.word	0xffffffff


	//   ....[3]....
        /*0048*/ 	.word	0xffffffff


	//   ....[4]....
        /*004c*/ 	.word	0xffffffff


	//   ....[5]....
        /*0050*/ 	.word	0xffffffff


	//   ....[6]....
        /*0054*/ 	.word	0xffffffff


	//   ....[7]....
        /*0058*/ 	.word	0xffffffff


	//   ....[8]....
        /*005c*/ 	.word	0xffffffff


	//----- nvinfo : EIATTR_COOP_GROUP_INSTR_OFFSETS
	.align		4
.L_950:
        /*0060*/ 	.byte	0x04, 0x28
        /*0062*/ 	.short	(.L_952 - .L_951)


	//   ....[0]....
.L_951:
        /*0064*/ 	.word	0x000000a0


	//   ....[1]....
        /*0068*/ 	.word	0x000079f0


	//   ....[2]....
        /*006c*/ 	.word	0x00007a30


	//   ....[3]....
        /*0070*/ 	.word	0x00007f40


	//   ....[4]....
        /*0074*/ 	.word	0x00007f50


	//   ....[5]....
        /*0078*/ 	.word	0x00008110


	//   ....[6]....
        /*007c*/ 	.word	0x00008210


	//   ....[7]....
        /*0080*/ 	.word	0x00008600


	//   ....[8]....
        /*0084*/ 	.word	0x00008610


	//----- nvinfo : EIATTR_EXIT_INSTR_OFFSETS
	.align		4
.L_952:
        /*0088*/ 	.byte	0x04, 0x1c
        /*008a*/ 	.short	(.L_954 - .L_953)


	//   ....[0]....
.L_953:
        /*008c*/ 	.word	0x00000410


	//   ....[1]....
        /*0090*/ 	.word	0x000075f0


	//   ....[2]....
        /*0094*/ 	.word	0x00008620


	//   ....[3]....
        /*0098*/ 	.word	0x000086c0


	//----- nvinfo : EIATTR_CTAIDZ_USED
	.align		4
.L_954:
        /*009c*/ 	.byte	0x01, 0x04
	.zero		2


	//----- nvinfo : EIATTR_MAX_THREADS
	.align		4
        /*00a0*/ 	.byte	0x04, 0x05
        /*00a2*/ 	.short	(.L_956 - .L_955)
.L_955:
        /*00a4*/ 	.word	0x00000100
        /*00a8*/ 	.word	0x00000001
        /*00ac*/ 	.word	0x00000001


	//----- nvinfo : EIATTR_CRS_STACK_SIZE
	.align		4
.L_956:
        /*00b0*/ 	.byte	0x04, 0x1e
        /*00b2*/ 	.short	(.L_958 - .L_957)
.L_957:
        /*00b4*/ 	.word	0x00000000
.L_958:


//--------------------- .nv.info._ZN7cutlass13device_kernelIN5flash19enable_sm80_to_sm89INS1_16FlashAttnBwdSm80INS1_25CollectiveMainloopBwdSm80ILi2ELi1EN4cute5tupleIJNS5_1CILi64EEENS7_ILi80EEENS7_ILi192EEEEEENS_10bfloat16_tEfNS_4arch4Sm80ELb1ELb0ELb1ELb0ELb0ELb0ELb1ELb0ELi2ELi4ELi2ELi2ELb0EEENS1_21CollectiveEpilogueBwdISB_SC_SE_Li256ELb0ELb1ELi4EEENS1_25SingleTileBwdLPTSchedulerILb0ELi80ELb0EEEEEEEEEvNT_6ParamsE --------------------------
	.section	.nv.info._ZN7cutlass13device_kernelIN5flash19enable_sm80_to_sm89INS1_16FlashAttnBwdSm80INS1_25CollectiveMainloopBwdSm80ILi2ELi1EN4cute5tupleIJNS5_1CILi64EEENS7_ILi80EEENS7_ILi192EEEEEENS_10bfloat16_tEfNS_4arch4Sm80ELb1ELb0ELb1ELb0ELb0ELb0ELb1ELb0ELi2ELi4ELi2ELi2ELb0EEENS1_21CollectiveEpilogueBwdISB_SC_SE_Li256ELb0ELb1ELi4EEENS1_25SingleTileBwdLPTSchedulerILb0ELi80ELb0EEEEEEEEEvNT_6ParamsE,"",@"SHT_CUDA_INFO"
	.sectionflags	@""
	.align	4


	//----- nvinfo : EIATTR_CUDA_API_VERSION
	.align		4
        /*0000*/ 	.byte	0x04, 0x37
        /*0002*/ 	.short	(.L_960 - .L_959)
.L_959:
        /*0004*/ 	.word	0x00000082


	//----- nvinfo : EIATTR_SW2861232_WAR
	.align		4
.L_960:
        /*0008*/ 	.byte	0x01, 0x35
	.zero		2


	//----- nvinfo : EIATTR_PARAM_CBANK
	.align		4
        /*000c*/ 	.byte	0x04, 0x0a
        /*000e*/ 	.short	(.L_962 - .L_961)
	.align		4
.L_961:
        /*0010*/ 	.word	index@(.nv.constant0._ZN7cutlass13device_kernelIN5flash19enable_sm80_to_sm89INS1_16FlashAttnBwdSm80INS1_25CollectiveMainloopBwdSm80ILi2ELi1EN4cute5tupleIJNS5_1CILi64EEENS7_ILi80EEENS7_ILi192EEEEEENS_10bfloat16_tEfNS_4arch4Sm80ELb1ELb0ELb1ELb0ELb0ELb0ELb1ELb0ELi2ELi4ELi2ELi2ELb0EEENS1_21CollectiveEpilogueBwdISB_SC_SE_Li256ELb0ELb1ELi4EEENS1_25SingleTileBwdLPTSchedulerILb0ELi80ELb0EEEEEEEEEvNT_6ParamsE)
        /*0014*/ 	.short	0x0160
        /*0016*/ 	.short	0x0288


	//----- nvinfo : EIATTR_CBANK_PARAM_SIZE
	.align		4
.L_962:
        /*0018*/ 	.byte	0x03, 0x19
        /*001a*/ 	.short	0x0288


	//----- nvinfo : EIATTR_KPARAM_INFO
	.align		4
        /*001c*/ 	.byte	0x04, 0x17
        /*001e*/ 	.short	(.L_964 - .L_963)
.L_963:
        /*0020*/ 	.word	0x00000000
        /*0024*/ 	.short	0x0000
        /*0026*/ 	.short	0x0000
        /*0028*/ 	.byte	0x00, 0xf0, 0x21, 0x0a


	//----- nvinfo : EIATTR_MAXREG_COUNT
	.align		4
.L_964:
        /*002c*/ 	.byte	0x03, 0x1b
        /*002e*/ 	.short	0x00ff


	//----- nvinfo : EIATTR_NUM_BARRIERS
	.align		4
        /*0030*/ 	.byte	0x02, 0x4c
        /*0032*/ 	.byte	0x02
	.zero		1


	//----- nvinfo : EIATTR_MERCURY_ISA_VERSION
	.align		4
        /*0034*/ 	.byte	0x03, 0x5f
        /*0036*/ 	.short	0x0000


	//----- nvinfo : EIATTR_COOP_GROUP_MASK_REGIDS
	.align		4
        /*0038*/ 	.byte	0x04, 0x29
        /*003a*/ 	.short	(.L_966 - .L_965)


	//   ....[0]....
.L_965:
        /*003c*/ 	.word	0xffffffff


	//----- nvinfo : EIATTR_COOP_GROUP_INSTR_OFFSETS
	.align		4
.L_966:
        /*0040*/ 	.byte	0x04, 0x28
        /*0042*/ 	.short	(.L_968 - .L_967)


	//   ....[0]....
.L_967:
        /*0044*/ 	.word	0x00000040


	//----- nvinfo : EIATTR_EXIT_INSTR_OFFSETS
	.align		4
.L_968:
        /*0048*/ 	.byte	0x04, 0x1c
        /*004a*/ 	.short	(.L_970 - .L_969)


	//   ....[0]....
.L_969:
        /*004c*/ 	.word	0x00000470


	//   ....[1]....
        /*0050*/ 	.word	0x00009cd0


	//   ....[2]....
        /*0054*/ 	.word	0x00009dd0


	//   ....[3]....
        /*0058*/ 	.word	0x00009df0


	//   ....[4]....
        /*005c*/ 	.word	0x0000a5c0


	//   ....[5]....
        /*0060*/ 	.word	0x0000a6c0


	//   ....[6]....
        /*0064*/ 	.word	0x0000a6e0


	//----- nvinfo : EIATTR_MAX_THREADS
	.align		4
.L_970:
        /*0068*/ 	.byte	0x04, 0x05
        /*006a*/ 	.short	(.L_972 - .L_971)
.L_971:
        /*006c*/ 	.word	0x00000100
        /*0070*/ 	.word	0x00000001
        /*0074*/ 	.word	0x00000001


	//----- nvinfo : EIATTR_CRS_STACK_SIZE
	.align		4
.L_972:
        /*0078*/ 	.byte	0x04, 0x1e
        /*007a*/ 	.short	(.L_974 - .L_973)
.L_973:
        /*007c*/ 	.word	0x00000000
.L_974:


//--------------------- .nv.info._ZN7cutlass13device_kernelIN5flash19enable_sm80_to_sm89INS1_16FlashAttnBwdSm80INS1_25CollectiveMainloopBwdSm80ILi2ELi1EN4cute5tupleIJNS5_1CILi64EEENS7_ILi80EEENS7_ILi192EEEEEENS_10bfloat16_tEfNS_4arch4Sm80ELb1ELb0ELb1ELb0ELb1ELb0ELb1ELb0ELi2ELi4ELi2ELi2ELb0EEENS1_21CollectiveEpilogueBwdISB_SC_SE_Li256ELb0ELb1ELi4EEENS1_25SingleTileBwdLPTSchedulerILb0ELi80ELb1EEEEEEEEEvNT_6ParamsE --------------------------
	.section	.nv.info._ZN7cutlass13device_kernelIN5flash19enable_sm80_to_sm89INS1_16FlashAttnBwdSm80INS1_25CollectiveMainloopBwdSm80ILi2ELi1EN4cute5tupleIJNS5_1CILi64EEENS7_ILi80EEENS7_ILi192EEEEEENS_10bfloat16_tEfNS_4arch4Sm80ELb1ELb0ELb1ELb0ELb1ELb0ELb1ELb0ELi2ELi4ELi2ELi2ELb0EEENS1_21CollectiveEpilogueBwdISB_SC_SE_Li256ELb0ELb1ELi4EEENS1_25SingleTileBwdLPTSchedulerILb0ELi80ELb1EEEEEEEEEvNT_6ParamsE,"",@"SHT_CUDA_INFO"
	.sectionflags	@""
	.align	4


	//----- nvinfo : EIATTR_CUDA_API_VERSION
	.align		4
        /*0000*/ 	.byte	0x04, 0x37
        /*0002*/ 	.short	(.L_976 - .L_975)
.L_975:
        /*0004*/ 	.word	0x00000082


	//----- nvinfo : EIATTR_SW2861232_WAR
	.align		4
.L_976:
        /*0008*/ 	.byte	0x01, 0x35
	.zero		2


	//----- nvinfo : EIATTR_PARAM_CBANK
	.align		4
        /*000c*/ 	.byte	0x04, 0x0a
        /*000e*/ 	.short	(.L_978 - .L_977)
	.align		4
.L_977:
        /*0010*/ 	.word	index@(.nv.constant0._ZN7cutlass13device_kernelIN5flash19enable_sm80_to_sm89INS1_16FlashAttnBwdSm80INS1_25CollectiveMainloopBwdSm80ILi2ELi1EN4cute5tupleIJNS5_1CILi64EEENS7_ILi80EEENS7_ILi192EEEEEENS_10bfloat16_tEfNS_4arch4Sm80ELb1ELb0ELb1ELb0ELb1ELb0ELb1ELb0ELi2ELi4ELi2ELi2ELb0EEENS1_21CollectiveEpilogueBwdISB_SC_SE_Li256ELb0ELb1ELi4EEENS1_25SingleTileBwdLPTSchedulerILb0ELi80ELb1EEEEEEEEEvNT_6ParamsE)
        /*0014*/ 	.short	0x0160
        /*0016*/ 	.short	0x0288


	//----- nvinfo : EIATTR_CBANK_PARAM_SIZE
	.align		4
.L_978:
        /*0018*/ 	.byte	0x03, 0x19
        /*001a*/ 	.short	0x0288


	//----- nvinfo : EIATTR_KPARAM_INFO
	.align		4
        /*001c*/ 	.byte	0x04, 0x17
        /*001e*/ 	.short	(.L_980 - .L_979)
.L_979:
        /*0020*/ 	.word	0x00000000
        /*0024*/ 	.short	0x0000
        /*0026*/ 	.short	0x0000
        /*0028*/ 	.byte	0x00, 0xf0, 0x21, 0x0a


	//----- nvinfo : EIATTR_MAXREG_COUNT
	.align		4
.L_980:
        /*002c*/ 	.byte	0x03, 0x1b
        /*002e*/ 	.short	0x00ff


	//----- nvinfo : EIATTR_NUM_BARRIERS
	.align		4
        /*0030*/ 	.byte	0x02, 0x4c
        /*0032*/ 	.byte	0x02
	.zero		1


	//----- nvinfo : EIATTR_ANNOTATIONS
	.align		4
        /*0034*/ 	.byte	0x04, 0x55
        /*0036*/ 	.short	(.L_982 - .L_981)


	//   ....[0]....
.L_981:
        /*0038*/ 	.word	0x00000001
        /*003c*/ 	.byte	0x70, 0x1b, 0x00, 0x00, 0x01, 0x00, 0x00, 0x00, 0xa0, 0x1b, 0x00, 0x00, 0x01, 0x00, 0x00, 0x00
        /*004c*/ 	.byte	0xe0, 0x1e, 0x00, 0x00, 0x01, 0x00, 0x00, 0x00, 0x10, 0x20, 0x00, 0x00, 0x01, 0x00, 0x00, 0x00
        /*005c*/ 	.byte	0x80, 0x34, 0x00, 0x00, 0x01, 0x00, 0x00, 0x00, 0xb0, 0x34, 0x00, 0x00, 0x01, 0x00, 0x00, 0x00
        /*006c*/ 	.byte	0x00, 0x53, 0x00, 0x00, 0x01, 0x00, 0x00, 0x00, 0x30, 0x53, 0x00, 0x00


	//----- nvinfo : EIATTR_MERCURY_ISA_VERSION
	.align		4
.L_982:
        /*0078*/ 	.byte	0x03, 0x5f
        /*007a*/ 	.short	0x0000


	//----- nvinfo : EIATTR_COOP_GROUP_MASK_REGIDS
	.align		4
        /*007c*/ 	.byte	0x04, 0x29
        /*007e*/ 	.short	(.L_984 - .L_983)


	//   ....[0]....
.L_983:
        /*0080*/ 	.word	0xffffffff


	//----- nvinfo : EIATTR_COOP_GROUP_INSTR_OFFSETS
	.align		4
.L_984:
        /*0084*/ 	.byte	0x04, 0x28
        /*0086*/ 	.short	(.L_986 - .L_985)


	//   ....[0]....
.L_985:
        /*0088*/ 	.word	0x00000050


	//----- nvinfo : EIATTR_EXIT_INSTR_OFFSETS
	.align		4
.L_986:
        /*008c*/ 	.byte	0x04, 0x1c
        /*008e*/ 	.short	(.L_988 - .L_987)


	//   ....[0]....
.L_987:
        /*0090*/ 	.word	0x000004c0


	//   ....[1]....
        /*0094*/ 	.word	0x00009e70


	//   ....[2]....
        /*0098*/ 	.word	0x00009f70


	//   ....[3]....
        /*009c*/ 	.word	0x00009f90


	//   ....[4]....
        /*00a0*/ 	.word	0x0000a760


	//   ....[5]....
        /*00a4*/ 	.word	0x0000a860


	//   ....[6]....
        /*00a8*/ 	.word	0x0000a880


	//----- nvinfo : EIATTR_MAX_THREADS
	.align		4
.L_988:
        /*00ac*/ 	.byte	0x04, 0x05
        /*00ae*/ 	.short	(.L_990 - .L_989)
.L_989:
        /*00b0*/ 	.word	0x00000100
        /*00b4*/ 	.word	0x00000001
        /*00b8*/ 	.word	0x00000001


	//----- nvinfo : EIATTR_CRS_STACK_SIZE
	.align		4
.L_990:
        /*00bc*/ 	.byte	0x04, 0x1e
        /*00be*/ 	.short	(.L_992 - .L_991)
.L_991:
        /*00c0*/ 	.word	0x00000000
.L_992:


//--------------------- .nv.info._ZN7cutlass13device_kernelIN5flash19enable_sm80_to_sm89INS1_16FlashAttnBwdSm80INS1_25CollectiveMainloopBwdSm80ILi2ELi1EN4cute5tupleIJNS5_1CILi64EEENS7_ILi80EEENS7_ILi192EEEEEENS_10bfloat16_tEfNS_4arch4Sm80ELb1ELb0ELb1ELb0ELb0ELb0ELb1ELb0ELi2ELi4ELi2ELi2ELb0EEENS1_24CollectiveEpilogueBwdGQAISB_fSE_Li256ELb0ELb0EEENS1_25SingleTileBwdLPTSchedulerILb0ELi80ELb0EEEEEEEEEvNT_6ParamsE --------------------------
	.section	.nv.info._ZN7cutlass13device_kernelIN5flash19enable_sm80_to_sm89INS1_16FlashAttnBwdSm80INS1_25CollectiveMainloopBwdSm80ILi2ELi1EN4cute5tupleIJNS5_1CILi64EEENS7_ILi80EEENS7_ILi192EEEEEENS_10bfloat16_tEfNS_4arch4Sm80ELb1ELb0ELb1ELb0ELb0ELb0ELb1ELb0ELi2ELi4ELi2ELi2ELb0EEENS1_24CollectiveEpilogueBwdGQAISB_fSE_Li256ELb0ELb0EEENS1_25SingleTileBwdLPTSchedulerILb0ELi80ELb0EEEEEEEEEvNT_6ParamsE,"",@"SHT_CUDA_INFO"
	.sectionflags	@""
	.align	4


	//----- nvinfo : EIATTR_CUDA_API_VERSION
	.align		4
        /*0000*/ 	.byte	0x04, 0x37
        /*0002*/ 	.short	(.L_994 - .L_993)
.L_993:
        /*0004*/ 	.word	0x00000082


	//----- nvinfo : EIATTR_SW2861232_WAR
	.align		4
.L_994:
        /*0008*/ 	.byte	0x01, 0x35
	.zero		2


	//----- nvinfo : EIATTR_PARAM_CBANK
	.align		4
        /*000c*/ 	.byte	0x04, 0x0a
        /*000e*/ 	.short	(.L_996 - .L_995)
	.align		4
.L_995:
        /*0010*/ 	.word	index@(.nv.constant0._ZN7cutlass13device_kernelIN5flash19enable_sm80_to_sm89INS1_16FlashAttnBwdSm80INS1_25CollectiveMainloopBwdSm80ILi2ELi1EN4cute5tupleIJNS5_1CILi64EEENS7_ILi80EEENS7_ILi192EEEEEENS_10bfloat16_tEfNS_4arch4Sm80ELb1ELb0ELb1ELb0ELb0ELb0ELb1ELb0ELi2ELi4ELi2ELi2ELb0EEENS1_24CollectiveEpilogueBwdGQAISB_fSE_Li256ELb0ELb0EEENS1_25SingleTileBwdLPTSchedulerILb0ELi80ELb0EEEEEEEEEvNT_6ParamsE)
        /*0014*/ 	.short	0x0160
        /*0016*/ 	.short	0x0290


	//----- nvinfo : EIATTR_CBANK_PARAM_SIZE
	.align		4
.L_996:
        /*0018*/ 	.byte	0x03, 0x19
        /*001a*/ 	.short	0x0290


	//----- nvinfo : EIATTR_KPARAM_INFO
	.align		4
        /*001c*/ 	.byte	0x04, 0x17
        /*001e*/ 	.short	(.L_998 - .L_997)
.L_997:
        /*0020*/ 	.word	0x00000000
        /*0024*/ 	.short	0x0000
        /*0026*/ 	.short	0x0000
        /*0028*/ 	.byte	0x00, 0xf0, 0x41, 0x0a


	//----- nvinfo : EIATTR_MAXREG_COUNT
	.align		4
.L_998:
        /*002c*/ 	.byte	0x03, 0x1b
        /*002e*/ 	.short	0x00ff


	//----- nvinfo : EIATTR_NUM_BARRIERS
	.align		4
        /*0030*/ 	.byte	0x02, 0x4c
        /*0032*/ 	.byte	0x02
	.zero		1


	//----- nvinfo : EIATTR_MERCURY_ISA_VERSION
	.align		4
        /*0034*/ 	.byte	0x03, 0x5f
        /*0036*/ 	.short	0x0000


	//----- nvinfo : EIATTR_COOP_GROUP_MASK_REGIDS
	.align		4
        /*0038*/ 	.byte	0x04, 0x29
        /*003a*/ 	.short	(.L_1000 - .L_999)


	//   ....[0]....
.L_999:
        /*003c*/ 	.word	0xffffffff


	//----- nvinfo : EIATTR_COOP_GROUP_INSTR_OFFSETS
	.align		4
.L_1000:
        /*0040*/ 	.byte	0x04, 0x28
        /*0042*/ 	.short	(.L_1002 - .L_1001)


	//   ....[0]....
.L_1001:
        /*0044*/ 	.word	0x00000040


	//----- nvinfo : EIATTR_EXIT_INSTR_OFFSETS
	.align		4
.L_1002:
        /*0048*/ 	.byte	0x04, 0x1c
        /*004a*/ 	.short	(.L_1004 - .L_1003)


	//   ....[0]....
.L_1003:
        /*004c*/ 	.word	0x00000530


	//   ....[1]....
        /*0050*/ 	.word	0x00006b60


	//   ....[2]....
        /*0054*/ 	.word	0x00007580


	//----- nvinfo : EIATTR_MAX_THREADS
	.align		4
.L_1004:
        /*0058*/ 	.byte	0x04, 0x05
        /*005a*/ 	.short	(.L_1006 - .L_1005)
.L_1005:
        /*005c*/ 	.word	0x00000100
        /*0060*/ 	.word	0x00000001
        /*0064*/ 	.word	0x00000001
.L_1006:


//--------------------- .nv.info._ZN7cutlass13device_kernelIN5flash19enable_sm80_to_sm89INS1_16FlashAttnBwdSm80INS1_25CollectiveMainloopBwdSm80ILi2ELi1EN4cute5tupleIJNS5_1CILi64EEENS7_ILi80EEENS7_ILi192EEEEEENS_10bfloat16_tEfNS_4arch4Sm80ELb1ELb0ELb1ELb0ELb1ELb0ELb1ELb0ELi2ELi4ELi2ELi2ELb0EEENS1_24CollectiveEpilogueBwdGQAISB_fSE_Li256ELb0ELb1EEENS1_25SingleTileBwdLPTSchedulerILb0ELi80ELb1EEEEEEEEEvNT_6ParamsE --------------------------
	.section	.nv.info._ZN7cutlass13device_kernelIN5flash19enable_sm80_to_sm89INS1_16FlashAttnBwdSm80INS1_25CollectiveMainloopBwdSm80ILi2ELi1EN4cute5tupleIJNS5_1CILi64EEENS7_ILi80EEENS7_ILi192EEEEEENS_10bfloat16_tEfNS_4arch4Sm80ELb1ELb0ELb1ELb0ELb1ELb0ELb1ELb0ELi2ELi4ELi2ELi2ELb0EEENS1_24CollectiveEpilogueBwdGQAISB_fSE_Li256ELb0ELb1EEENS1_25SingleTileBwdLPTSchedulerILb0ELi80ELb1EEEEEEEEEvNT_6ParamsE,"",@"SHT_CUDA_INFO"
	.sectionflags	@""
	.align	4


	//----- nvinfo : EIATTR_CUDA_API_VERSION
	.align		4
        /*0000*/ 	.byte	0x04, 0x37
        /*0002*/ 	.short	(.L_1008 - .L_1007)
.L_1007:
        /*0004*/ 	.word	0x00000082


	//----- nvinfo : EIATTR_SW2861232_WAR
	.align		4
.L_1008:
        /*0008*/ 	.byte	0x01, 0x35
	.zero		2


	//----- nvinfo : EIATTR_PARAM_CBANK
	.align		4
        /*000c*/ 	.byte	0x04, 0x0a
        /*000e*/ 	.short	(.L_1010 - .L_1009)
	.align		4
.L_1009:
        /*0010*/ 	.word	index@(.nv.constant0._ZN7cutlass13device_kernelIN5flash19enable_sm80_to_sm89INS1_16FlashAttnBwdSm80INS1_25CollectiveMainloopBwdSm80ILi2ELi1EN4cute5tupleIJNS5_1CILi64EEENS7_ILi80EEENS7_ILi192EEEEEENS_10bfloat16_tEfNS_4arch4Sm80ELb1ELb0ELb1ELb0ELb1ELb0ELb1ELb0ELi2ELi4ELi2ELi2ELb0EEENS1_24CollectiveEpilogueBwdGQAISB_fSE_Li256ELb0ELb1EEENS1_25SingleTileBwdLPTSchedulerILb0ELi80ELb1EEEEEEEEEvNT_6ParamsE)
        /*0014*/ 	.short	0x0160
        /*0016*/ 	.short	0x0290


	//----- nvinfo : EIATTR_CBANK_PARAM_SIZE
	.align		4
.L_1010:
        /*0018*/ 	.byte	0x03, 0x19
        /*001a*/ 	.short	0x0290


	//----- nvinfo : EIATTR_KPARAM_INFO
	.align		4
        /*001c*/ 	.byte	0x04, 0x17
        /*001e*/ 	.short	(.L_1012 - .L_1011)
.L_1011:
        /*0020*/ 	.word	0x00000000
        /*0024*/ 	.short	0x0000
        /*0026*/ 	.short	0x0000
        /*0028*/ 	.byte	0x00, 0xf0, 0x41, 0x0a


	//----- nvinfo : EIATTR_MAXREG_COUNT
	.align		4
.L_1012:
        /*002c*/ 	.byte	0x03, 0x1b
        /*002e*/ 	.short	0x00ff


	//----- nvinfo : EIATTR_NUM_BARRIERS
	.align		4
        /*0030*/ 	.byte	0x02, 0x4c
        /*0032*/ 	.byte	0x02
	.zero		1


	//----- nvinfo : EIATTR_MERCURY_ISA_VERSION
	.align		4
        /*0034*/ 	.byte	0x03, 0x5f
        /*0036*/ 	.short	0x0000


	//----- nvinfo : EIATTR_COOP_GROUP_MASK_REGIDS
	.align		4
        /*0038*/ 	.byte	0x04, 0x29
        /*003a*/ 	.short	(.L_1014 - .L_1013)


	//   ....[0]....
.L_1013:
        /*003c*/ 	.word	0xffffffff


	//   ....[1]....
        /*0040*/ 	.word	0xffffffff


	//   ....[2]....
        /*0044*/ 	.word	0xffffffff


	//   ....[3]....
        /*0048*/ 	.word	0xffffffff


	//   ....[4]....
        /*004c*/ 	.word	0xffffffff


	//   ....[5]....
        /*0050*/ 	.word	0xffffffff


	//   ....[6]....
        /*0054*/ 	.word	0xffffffff


	//   ....[7]....
        /*0058*/ 	.word	0xffffffff


	//   ....[8]....
        /*005c*/ 	.word	0xffffffff


	//----- nvinfo : EIATTR_COOP_GROUP_INSTR_OFFSETS
	.align		4
.L_1014:
        /*0060*/ 	.byte	0x04, 0x28
        /*0062*/ 	.short	(.L_1016 - .L_1015)


	//   ....[0]....
.L_1015:
        /*0064*/ 	.word	0x00000040


	//   ....[1]....
        /*0068*/ 	.word	0x00006e50


	//   ....[2]....
        /*006c*/ 	.word	0x00006e80


	//   ....[3]....
        /*0070*/ 	.word	0x00007370


	//   ....[4]....
        /*0074*/ 	.word	0x00007380


	//   ....[5]....
        /*0078*/ 	.word	0x00007540


	//   ....[6]....
        /*007c*/ 	.word	0x00007650


	//   ....[7]....
        /*0080*/ 	.word	0x00007a40


	//   ....[8]....
        /*0084*/ 	.word	0x00007a50


	//----- nvinfo : EIATTR_EXIT_INSTR_OFFSETS
	.align		4
.L_1016:
        /*0088*/ 	.byte	0x04, 0x1c
        /*008a*/ 	.short	(.L_1018 - .L_1017)


	//   ....[0]....
.L_1017:
        /*008c*/ 	.word	0x00000590


	//   ....[1]....
        /*0090*/ 	.word	0x00006bc0


	//   ....[2]....
        /*0094*/ 	.word	0x00007a60


	//   ....[3]....
        /*0098*/ 	.word	0x00007b00


	//----- nvinfo : EIATTR_MAX_THREADS
	.align		4
.L_1018:
        /*009c*/ 	.byte	0x04, 0x05
        /*009e*/ 	.short	(.L_1020 - .L_1019)
.L_1019:
        /*00a0*/ 	.word	0x00000100
        /*00a4*/ 	.word	0x00000001
        /*00a8*/ 	.word	0x00000001


	//----- nvinfo : EIATTR_CRS_STACK_SIZE
	.align		4
.L_1020:
        /*00ac*/ 	.byte	0x04, 0x1e
        /*00ae*/ 	.short	(.L_1022 - .L_1021)
.L_1021:
        /*00b0*/ 	.word	0x00000000
.L_1022:


//--------------------- .nv.info._ZN7cutlass13device_kernelIN5flash22FlashAttnBwdPreprocessIN4cute5tupleIJNS3_1CILi64EEENS5_ILi192EEEEEENS_10bfloat16_tEfNS_4arch4Sm80ELb1ELb0EEEEEvNT_6ParamsE --------------------------
	.section	.nv.info._ZN7cutlass13device_kernelIN5flash22FlashAttnBwdPreprocessIN4cute5tupleIJNS3_1CILi64EEENS5_ILi192EEEEEENS_10bfloat16_tEfNS_4arch4Sm80ELb1ELb0EEEEEvNT_6ParamsE,"",@"SHT_CUDA_INFO"
	.sectionflags	@""
	.align	4


	//----- nvinfo : EIATTR_CUDA_API_VERSION
	.align		4
        /*0000*/ 	.byte	0x04, 0x37
        /*0002*/ 	.short	(.L_1024 - .L_1023)
.L_1023:
        /*0004*/ 	.word	0x00000082


	//----- nvinfo : EIATTR_SW2861232_WAR
	.align		4
.L_1024:
        /*0008*/ 	.byte	0x01, 0x35
	.zero		2


	//----- nvinfo : EIATTR_PARAM_CBANK
	.align		4
        /*000c*/ 	.byte	0x04, 0x0a
        /*000e*/ 	.short	(.L_1026 - .L_1025)
	.align		4
.L_1025:
        /*0010*/ 	.word	index@(.nv.constant0._ZN7cutlass13device_kernelIN5flash22FlashAttnBwdPreprocessIN4cute5tupleIJNS3_1CILi64EEENS5_ILi192EEEEEENS_10bfloat16_tEfNS_4arch4Sm80ELb1ELb0EEEEEvNT_6ParamsE)
        /*0014*/ 	.short	0x0160
        /*0016*/ 	.short	0x00f0


	//----- nvinfo : EIATTR_CBANK_PARAM_SIZE
	.align		4
.L_1026:
        /*0018*/ 	.byte	0x03, 0x19
        /*001a*/ 	.short	0x00f0


	//----- nvinfo : EIATTR_KPARAM_INFO
	.align		4
        /*001c*/ 	.byte	0x04, 0x17
        /*001e*/ 	.short	(.L_1028 - .L_1027)
.L_1027:
        /*0020*/ 	.word	0x00000000
        /*0024*/ 	.short	0x0000
        /*0026*/ 	.short	0x0000
        /*0028*/ 	.byte	0x00, 0xf0, 0xc1, 0x03


	//----- nvinfo : EIATTR_MAXREG_COUNT
	.align		4
.L_1028:
        /*002c*/ 	.byte	0x03, 0x1b
        /*002e*/ 	.short	0x0080


	//----- nvinfo : EIATTR_MERCURY_ISA_VERSION
	.align		4
        /*0030*/ 	.byte	0x03, 0x5f
        /*0032*/ 	.short	0x0000


	//----- nvinfo : EIATTR_COOP_GROUP_MASK_REGIDS
	.align		4
        /*0034*/ 	.byte	0x04, 0x29
        /*0036*/ 	.short	(.L_1030 - .L_1029)


	//   ....[0]....
.L_1029:
        /*0038*/ 	.word	0xffffffff


	//   ....[1]....
        /*003c*/ 	.word	0xffffffff


	//   ....[2]....
        /*0040*/ 	.word	0xffffffff


	//   ....[3]....
        /*0044*/ 	.word	0xffffffff


	//   ....[4]....
        /*0048*/ 	.word	0xffffffff


	//   ....[5]....
        /*004c*/ 	.word	0xffffffff


	//----- nvinfo : EIATTR_COOP_GROUP_INSTR_OFFSETS
	.align		4
.L_1030:
        /*0050*/ 	.byte	0x04, 0x28
        /*0052*/ 	.short	(.L_1032 - .L_1031)


	//   ....[0]....
.L_1031:
        /*0054*/ 	.word	0x00001430


	//   ....[1]....
        /*0058*/ 	.word	0x00001440


	//   ....[2]....
        /*005c*/ 	.word	0x00001480


	//   ....[3]....
        /*0060*/ 	.word	0x000014a0


	//   ....[4]....
        /*0064*/ 	.word	0x000014d0


	//   ....[5]....
        /*0068*/ 	.word	0x00001500


	//----- nvinfo : EIATTR_EXIT_INSTR_OFFSETS
	.align		4
.L_1032:
        /*006c*/ 	.byte	0x04, 0x1c
        /*006e*/ 	.short	(.L_1034 - .L_1033)


	//   ....[0]....
.L_1033:
        /*0070*/ 	.word	0x000019d0


	//   ....[1]....
        /*0074*/ 	.word	0x00001a30


	//----- nvinfo : EIATTR_CTAIDZ_USED
	.align		4
.L_1034:
        /*0078*/ 	.byte	0x01, 0x04
	.zero		2


	//----- nvinfo : EIATTR_MAX_THREADS
	.align		4
        /*007c*/ 	.byte	0x04, 0x05
        /*007e*/ 	.short	(.L_1036 - .L_1035)
.L_1035:
        /*0080*/ 	.word	0x00000100
        /*0084*/ 	.word	0x00000001
        /*0088*/ 	.word	0x00000001


	//----- nvinfo : EIATTR_CRS_STACK_SIZE
	.align		4
.L_1036:
        /*008c*/ 	.byte	0x04, 0x1e
        /*008e*/ 	.short	(.L_1038 - .L_1037)
.L_1037:
        /*0090*/ 	.word	0x00000000
.L_1038:


//--------------------- .nv.info._ZN7cutlass13device_kernelIN5flash19enable_sm80_to_sm89INS1_16FlashAttnBwdSm80INS1_25CollectiveMainloopBwdSm80ILi2ELi1EN4cute5tupleIJNS5_1CILi64EEENS7_ILi80EEENS7_ILi192EEEEEENS_10bfloat16_tEfNS_4arch4Sm80ELb1ELb0ELb1ELb1ELb0ELb0ELb1ELb0ELi2ELi4ELi2ELi2ELb0EEENS1_21CollectiveEpilogueBwdISB_SC_SE_Li256ELb1ELb1ELi4EEENS1_25SingleTileBwdLPTSchedulerILb1ELi80ELb0EEEEEEEEEvNT_6ParamsE --------------------------
	.section	.nv.info._ZN7cutlass13device_kernelIN5flash19enable_sm80_to_sm89INS1_16FlashAttnBwdSm80INS1_25CollectiveMainloopBwdSm80ILi2ELi1EN4cute5tupleIJNS5_1CILi64EEENS7_ILi80EEENS7_ILi192EEEEEENS_10bfloat16_tEfNS_4arch4Sm80ELb1ELb0ELb1ELb1ELb0ELb0ELb1ELb0ELi2ELi4ELi2ELi2ELb0EEENS1_21CollectiveEpilogueBwdISB_SC_SE_Li256ELb1ELb1ELi4EEENS1_25SingleTileBwdLPTSchedulerILb1ELi80ELb0EEEEEEEEEvNT_6ParamsE,"",@"SHT_CUDA_INFO"
	.sectionflags	@""
	.align	4


	//----- nvinfo : EIATTR_CUDA_API_VERSION
	.align		4
        /*0000*/ 	.byte	0x04, 0x37
        /*0002*/ 	.short	(.L_1040 - .L_1039)
.L_1039:
        /*0004*/ 	.word	0x00000082


	//----- nvinfo : EIATTR_SW2861232_WAR
	.align		4
.L_1040:
        /*0008*/ 	.byte	0x01, 0x35
	.zero		2


	//----- nvinfo : EIATTR_PARAM_CBANK
	.align		4
        /*000c*/ 	.byte	0x04, 0x0a
        /*000e*/ 	.short	(.L_1042 - .L_1041)
	.align		4
.L_1041:
        /*0010*/ 	.word	index@(.nv.constant0._ZN7cutlass13device_kernelIN5flash19enable_sm80_to_sm89INS1_16FlashAttnBwdSm80INS1_25CollectiveMainloopBwdSm80ILi2ELi1EN4cute5tupleIJNS5_1CILi64EEENS7_ILi80EEENS7_ILi192EEEEEENS_10bfloat16_tEfNS_4arch4Sm80ELb1ELb0ELb1ELb1ELb0ELb0ELb1ELb0ELi2ELi4ELi2ELi2ELb0EEENS1_21CollectiveEpilogueBwdISB_SC_SE_Li256ELb1ELb1ELi4EEENS1_25SingleTileBwdLPTSchedulerILb1ELi80ELb0EEEEEEEEEvNT_6ParamsE)
        /*0014*/ 	.short	0x0160
        /*0016*/ 	.short	0x0288


	//----- nvinfo : EIATTR_CBANK_PARAM_SIZE
	.align		4
.L_1042:
        /*0018*/ 	.byte	0x03, 0x19
        /*001a*/ 	.short	0x0288


	//----- nvinfo : EIATTR_KPARAM_INFO
	.align		4
        /*001c*/ 	.byte	0x04, 0x17
        /*001e*/ 	.short	(.L_1044 - .L_1043)
.L_1043:
        /*0020*/ 	.word	0x00000000
        /*0024*/ 	.short	0x0000
        /*0026*/ 	.short	0x0000
        /*0028*/ 	.byte	0x00, 0xf0, 0x21, 0x0a


	//----- nvinfo : EIATTR_MAXREG_COUNT
	.align		4
.L_1044:
        /*002c*/ 	.byte	0x03, 0x1b
        /*002e*/ 	.short	0x00ff


	//----- nvinfo : EIATTR_NUM_BARRIERS
	.align		4
        /*0030*/ 	.byte	0x02, 0x4c
        /*0032*/ 	.byte	0x02
	.zero		1


	//----- nvinfo : EIATTR_MERCURY_ISA_VERSION
	.align		4
        /*0034*/ 	.byte	0x03, 0x5f
        /*0036*/ 	.short	0x0000


	//----- nvinfo : EIATTR_COOP_GROUP_MASK_REGIDS
	.align		4
        /*0038*/ 	.byte	0x04, 0x29
        /*003a*/ 	.short	(.L_1046 - .L_1045)


	//   ....[0]....
.L_1045:
        /*003c*/ 	.word	0xffffffff


	//----- nvinfo : EIATTR_COOP_GROUP_INSTR_OFFSETS
	.align		4
.L_1046:
        /*0040*/ 	.byte	0x04, 0x28
        /*0042*/ 	.short	(.L_1048 - .L_1047)


	//   ....[0]....
.L_1047:
        /*0044*/ 	.word	0x00000050


	//----- nvinfo : EIATTR_EXIT_INSTR_OFFSETS
	.align		4
.L_1048:
        /*0048*/ 	.byte	0x04, 0x1c
        /*004a*/ 	.short	(.L_1050 - .L_1049)


	//   ....[0]....
.L_1049:
        /*004c*/ 	.word	0x00000760


	//   ....[1]....
        /*0050*/ 	.word	0x0000a390


	//   ....[2]....
        /*0054*/ 	.word	0x0000a490


	//   ....[3]....
        /*0058*/ 	.word	0x0000a4b0


	//   ....[4]....
        /*005c*/ 	.word	0x0000adc0


	//   ....[5]....
        /*0060*/ 	.word	0x0000aec0


	//   ....[6]....
        /*0064*/ 	.word	0x0000aee0


	//----- nvinfo : EIATTR_MAX_THREADS
	.align		4
.L_1050:
        /*0068*/ 	.byte	0x04, 0x05
        /*006a*/ 	.short	(.L_1052 - .L_1051)
.L_1051:
        /*006c*/ 	.word	0x00000100
        /*0070*/ 	.word	0x00000001
        /*0074*/ 	.word	0x00000001


	//----- nvinfo : EIATTR_CRS_STACK_SIZE
	.align		4
.L_1052:
        /*0078*/ 	.byte	0x04, 0x1e
        /*007a*/ 	.short	(.L_1054 - .L_1053)
.L_1053:
        /*007c*/ 	.word	0x00000000
.L_1054:


//--------------------- .nv.info._ZN7cutlass13device_kernelIN5flash19enable_sm80_to_sm89INS1_16FlashAttnBwdSm80INS1_25CollectiveMainloopBwdSm80ILi2ELi1EN4cute5tupleIJNS5_1CILi64EEENS7_ILi80EEENS7_ILi192EEEEEENS_10bfloat16_tEfNS_4arch4Sm80ELb1ELb0ELb1ELb1ELb1ELb0ELb1ELb0ELi2ELi4ELi2ELi2ELb0EEENS1_21CollectiveEpilogueBwdISB_SC_SE_Li256ELb1ELb1ELi4EEENS1_25SingleTileBwdLPTSchedulerILb1ELi80ELb1EEEEEEEEEvNT_6ParamsE --------------------------
	.section	.nv.info._ZN7cutlass13device_kernelIN5flash19enable_sm80_to_sm89INS1_16FlashAttnBwdSm80INS1_25CollectiveMainloopBwdSm80ILi2ELi1EN4cute5tupleIJNS5_1CILi64EEENS7_ILi80EEENS7_ILi192EEEEEENS_10bfloat16_tEfNS_4arch4Sm80ELb1ELb0ELb1ELb1ELb1ELb0ELb1ELb0ELi2ELi4ELi2ELi2ELb0EEENS1_21CollectiveEpilogueBwdISB_SC_SE_Li256ELb1ELb1ELi4EEENS1_25SingleTileBwdLPTSchedulerILb1ELi80ELb1EEEEEEEEEvNT_6ParamsE,"",@"SHT_CUDA_INFO"
	.sectionflags	@""
	.align	4


	//----- nvinfo : EIATTR_CUDA_API_VERSION
	.align		4
        /*0000*/ 	.byte	0x04, 0x37
        /*0002*/ 	.short	(.L_1056 - .L_1055)
.L_1055:
        /*0004*/ 	.word	0x00000082


	//----- nvinfo : EIATTR_SW2861232_WAR
	.align		4
.L_1056:
        /*0008*/ 	.byte	0x01, 0x35
	.zero		2


	//----- nvinfo : EIATTR_PARAM_CBANK
	.align		4
        /*000c*/ 	.byte	0x04, 0x0a
        /*000e*/ 	.short	(.L_1058 - .L_1057)
	.align		4
.L_1057:
        /*0010*/ 	.word	index@(.nv.constant0._ZN7cutlass13device_kernelIN5flash19enable_sm80_to_sm89INS1_16FlashAttnBwdSm80INS1_25CollectiveMainloopBwdSm80ILi2ELi1EN4cute5tupleIJNS5_1CILi64EEENS7_ILi80EEENS7_ILi192EEEEEENS_10bfloat16_tEfNS_4arch4Sm80ELb1ELb0ELb1ELb1ELb1ELb0ELb1ELb0ELi2ELi4ELi2ELi2ELb0EEENS1_21CollectiveEpilogueBwdISB_SC_SE_Li256ELb1ELb1ELi4EEENS1_25SingleTileBwdLPTSchedulerILb1ELi80ELb1EEEEEEEEEvNT_6ParamsE)
        /*0014*/ 	.short	0x0160
        /*0016*/ 	.short	0x0288


	//----- nvinfo : EIATTR_CBANK_PARAM_SIZE
	.align		4
.L_1058:
        /*0018*/ 	.byte	0x03, 0x19
        /*001a*/ 	.short	0x0288


	//----- nvinfo : EIATTR_KPARAM_INFO
	.align		4
        /*001c*/ 	.byte	0x04, 0x17
        /*001e*/ 	.short	(.L_1060 - .L_1059)
.L_1059:
        /*0020*/ 	.word	0x00000000
        /*0024*/ 	.short	0x0000
        /*0026*/ 	.short	0x0000
        /*0028*/ 	.byte	0x00, 0xf0, 0x21, 0x0a


	//----- nvinfo : EIATTR_MAXREG_COUNT
	.align		4
.L_1060:
        /*002c*/ 	.byte	0x03, 0x1b
        /*002e*/ 	.short	0x00ff


	//----- nvinfo : EIATTR_NUM_BARRIERS
	.align		4
        /*0030*/ 	.byte	0x02, 0x4c
        /*0032*/ 	.byte	0x02
	.zero		1


	//----- nvinfo : EIATTR_ANNOTATIONS
	.align		4
        /*0034*/ 	.byte	0x04, 0x55
        /*0036*/ 	.short	(.L_1062 - .L_1061)


	//   ....[0]....
.L_1061:
        /*0038*/ 	.word	0x00000001
        /*003c*/ 	.byte	0xa0, 0x02, 0x00, 0x00, 0x01, 0x00, 0x00, 0x00, 0x20, 0x04, 0x00, 0x00, 0x01, 0x00, 0x00, 0x00
        /*004c*/ 	.byte	0x30, 0x04, 0x00, 0x00, 0x01, 0x00, 0x00, 0x00, 0x60, 0x06, 0x00, 0x00, 0x01, 0x00, 0x00, 0x00
        /*005c*/ 	.byte	0xe0, 0x07, 0x00, 0x00, 0x01, 0x00, 0x00, 0x00, 0xf0, 0x07, 0x00, 0x00, 0x01, 0x00, 0x00, 0x00
        /*006c*/ 	.byte	0x00, 0x08, 0x00, 0x00, 0x01, 0x00, 0x00, 0x00, 0x90, 0x0a, 0x00, 0x00, 0x01, 0x00, 0x00, 0x00
        /*007c*/ 	.byte	0x40, 0x0f, 0x00, 0x00, 0x01, 0x00, 0x00, 0x00, 0x20, 0x6f, 0x00, 0x00, 0x01, 0x00, 0x00, 0x00
        /*008c*/ 	.byte	0x80, 0x99, 0x00, 0x00, 0x01, 0x00, 0x00, 0x00, 0xb0, 0x99, 0x00, 0x00, 0x01, 0x00, 0x00, 0x00
        /*009c*/ 	.byte	0xd0, 0xa6, 0x00, 0x00, 0x01, 0x00, 0x00, 0x00, 0x00, 0xa8, 0x00, 0x00, 0x01, 0x00, 0x00, 0x00
        /*00ac*/ 	.byte	0x10, 0xa8, 0x00, 0x00


	//----- nvinfo : EIATTR_MERCURY_ISA_VERSION
	.align		4
.L_1062:
        /*00b0*/ 	.byte	0x03, 0x5f
        /*00b2*/ 	.short	0x0000


	//----- nvinfo : EIATTR_COOP_GROUP_MASK_REGIDS
	.align		4
        /*00b4*/ 	.byte	0x04, 0x29
        /*00b6*/ 	.short	(.L_1064 - .L_1063)


	//   ....[0]....
.L_1063:
        /*00b8*/ 	.word	0xffffffff


	//----- nvinfo : EIATTR_COOP_GROUP_INSTR_OFFSETS
	.align		4
.L_1064:
        /*00bc*/ 	.byte	0x04, 0x28
        /*00be*/ 	.short	(.L_1066 - .L_1065)


	//   ....[0]....
.L_1065:
        /*00c0*/ 	.word	0x00000060


	//----- nvinfo : EIATTR_EXIT_INSTR_OFFSETS
	.align		4
.L_1066:
        /*00c4*/ 	.byte	0x04, 0x1c
        /*00c6*/ 	.short	(.L_1068 - .L_1067)


	//   ....[0]....
.L_1067:
        /*00c8*/ 	.word	0x00000820


	//   ....[1]....
        /*00cc*/ 	.word	0x0000a5a0


	//   ....[2]....
        /*00d0*/ 	.word	0x0000a6a0


	//   ....[3]....
        /*00d4*/ 	.word	0x0000a6c0


	//   ....[4]....
        /*00d8*/ 	.word	0x0000b030


	//   ....[5]....
        /*00dc*/ 	.word	0x0000b130


	//   ....[6]....
        /*00e0*/ 	.word	0x0000b150


	//----- nvinfo : EIATTR_MAX_THREADS
	.align		4
.L_1068:
        /*00e4*/ 	.byte	0x04, 0x05
        /*00e6*/ 	.short	(.L_1070 - .L_1069)
.L_1069:
        /*00e8*/ 	.word	0x00000100
        /*00ec*/ 	.word	0x00000001
        /*00f0*/ 	.word	0x00000001


	//----- nvinfo : EIATTR_CRS_STACK_SIZE
	.align		4
.L_1070:
        /*00f4*/ 	.byte	0x04, 0x1e
        /*00f6*/ 	.short	(.L_1072 - .L_1071)
.L_1071:
        /*00f8*/ 	.word	0x00000000
.L_1072:


//--------------------- .nv.info._ZN7cutlass13device_kernelIN5flash19enable_sm80_to_sm89INS1_16FlashAttnBwdSm80INS1_25CollectiveMainloopBwdSm80ILi2ELi1EN4cute5tupleIJNS5_1CILi64EEENS7_ILi80EEENS7_ILi192EEEEEENS_10bfloat16_tEfNS_4arch4Sm80ELb1ELb0ELb1ELb1ELb0ELb0ELb1ELb0ELi2ELi4ELi2ELi2ELb0EEENS1_24CollectiveEpilogueBwdGQAISB_fSE_Li256ELb1ELb0EEENS1_25SingleTileBwdLPTSchedulerILb1ELi80ELb0EEEEEEEEEvNT_6ParamsE --------------------------
	.section	.nv.info._ZN7cutlass13device_kernelIN5flash19enable_sm80_to_sm89INS1_16FlashAttnBwdSm80INS1_25CollectiveMainloopBwdSm80ILi2ELi1EN4cute5tupleIJNS5_1CILi64EEENS7_ILi80EEENS7_ILi192EEEEEENS_10bfloat16_tEfNS_4arch4Sm80ELb1ELb0ELb1ELb1ELb0ELb0ELb1ELb0ELi2ELi4ELi2ELi2ELb0EEENS1_24CollectiveEpilogueBwdGQAISB_fSE_Li256ELb1ELb0EEENS1_25SingleTileBwdLPTSchedulerILb1ELi80ELb0EEEEEEEEEvNT_6ParamsE,"",@"SHT_CUDA_INFO"
	.sectionflags	@""
	.align	4


	//----- nvinfo : EIATTR_CUDA_API_VERSION
	.align		4
        /*0000*/ 	.byte	0x04, 0x37
        /*0002*/ 	.short	(.L_1074 - .L_1073)
.L_1073:
        /*0004*/ 	.word	0x00000082


	//----- nvinfo : EIATTR_SW2861232_WAR
	.align		4
.L_1074:
        /*0008*/ 	.byte	0x01, 0x35
	.zero		2


	//----- nvinfo : EIATTR_PARAM_CBANK
	.align		4
        /*000c*/ 	.byte	0x04, 0x0a
        /*000e*/ 	.short	(.L_1076 - .L_1075)
	.align		4
.L_1075:
        /*0010*/ 	.word	index@(.nv.constant0._ZN7cutlass13device_kernelIN5flash19enable_sm80_to_sm89INS1_16FlashAttnBwdSm80INS1_25CollectiveMainloopBwdSm80ILi2ELi1EN4cute5tupleIJNS5_1CILi64EEENS7_ILi80EEENS7_ILi192EEEEEENS_10bfloat16_tEfNS_4arch4Sm80ELb1ELb0ELb1ELb1ELb0ELb0ELb1ELb0ELi2ELi4ELi2ELi2ELb0EEENS1_24CollectiveEpilogueBwdGQAISB_fSE_Li256ELb1ELb0EEENS1_25SingleTileBwdLPTSchedulerILb1ELi80ELb0EEEEEEEEEvNT_6ParamsE)
        /*0014*/ 	.short	0x0160
        /*0016*/ 	.short	0x0290


	//----- nvinfo : EIATTR_CBANK_PARAM_SIZE
	.align		4
.L_1076:
        /*0018*/ 	.byte	0x03, 0x19
        /*001a*/ 	.short	0x0290


	//----- nvinfo : EIATTR_KPARAM_INFO
	.align		4
        /*001c*/ 	.byte	0x04, 0x17
        /*001e*/ 	.short	(.L_1078 - .L_1077)
.L_1077:
        /*0020*/ 	.word	0x00000000
        /*0024*/ 	.short	0x0000
        /*0026*/ 	.short	0x0000
        /*0028*/ 	.byte	0x00, 0xf0, 0x41, 0x0a


	//----- nvinfo : EIATTR_MAXREG_COUNT
	.align		4
.L_1078:
        /*002c*/ 	.byte	0x03, 0x1b
        /*002e*/ 	.short	0x00ff


	//----- nvinfo : EIATTR_NUM_BARRIERS
	.align		4
        /*0030*/ 	.byte	0x02, 0x4c
        /*0032*/ 	.byte	0x02
	.zero		1


	//----- nvinfo : EIATTR_MERCURY_ISA_VERSION
	.align		4
        /*0034*/ 	.byte	0x03, 0x5f
        /*0036*/ 	.short	0x0000


	//----- nvinfo : EIATTR_COOP_GROUP_MASK_REGIDS
	.align		4
        /*0038*/ 	.byte	0x04, 0x29
        /*003a*/ 	.short	(.L_1080 - .L_1079)


	//   ....[0]....
.L_1079:
        /*003c*/ 	.word	0xffffffff


	//----- nvinfo : EIATTR_COOP_GROUP_INSTR_OFFSETS
	.align		4
.L_1080:
        /*0040*/ 	.byte	0x04, 0x28
        /*0042*/ 	.short	(.L_1082 - .L_1081)


	//   ....[0]....
.L_1081:
        /*0044*/ 	.word	0x00000050


	//----- nvinfo : EIATTR_EXIT_INSTR_OFFSETS
	.align		4
.L_1082:
        /*0048*/ 	.byte	0x04, 0x1c
        /*004a*/ 	.short	(.L_1084 - .L_1083)


	//   ....[0]....
.L_1083:
        /*004c*/ 	.word	0x000009c0


	//   ....[1]....
        /*0050*/ 	.word	0x000071b0


	//   ....[2]....
        /*0054*/ 	.word	0x00007c90


	//----- nvinfo : EIATTR_MAX_THREADS
	.align		4
.L_1084:
        /*0058*/ 	.byte	0x04, 0x05
        /*005a*/ 	.short	(.L_1086 - .L_1085)
.L_1085:
        /*005c*/ 	.word	0x00000100
        /*0060*/ 	.word	0x00000001
        /*0064*/ 	.word	0x00000001
.L_1086:


//--------------------- .nv.info._ZN7cutlass13device_kernelIN5flash32FlashAttnBwdPostprocessConvertdQIN4cute5tupleIJNS3_1CILi80EEENS5_ILi192EEEEEENS_10bfloat16_tEfNS_4arch4Sm80ELi256ENS3_8TiledMMAINS3_8MMA_AtomIJNS3_30SM80_16x8x16_F32BF16BF16F32_TNEEEENS3_6LayoutINS4_IJNS5_ILi4EEENS5_ILi2EEENS5_ILi1EEEEEENS4_IJSJ_SH_NS5_ILi0EEEEEEEENS4_IJNS5_ILi64EEENS5_ILi16EEESP_EEEEELb1EEEEEvNT_6ParamsE --------------------------
	.section	.nv.info._ZN7cutlass13device_kernelIN5flash32FlashAttnBwdPostprocessConvertdQIN4cute5tupleIJNS3_1CILi80EEENS5_ILi192EEEEEENS_10bfloat16_tEfNS_4arch4Sm80ELi256ENS3_8TiledMMAINS3_8MMA_AtomIJNS3_30SM80_16x8x16_F32BF16BF16F32_TNEEEENS3_6LayoutINS4_IJNS5_ILi4EEENS5_ILi2EEENS5_ILi1EEEEEENS4_IJSJ_SH_NS5_ILi0EEEEEEEENS4_IJNS5_ILi64EEENS5_ILi16EEESP_EEEEELb1EEEEEvNT_6ParamsE,"",@"SHT_CUDA_INFO"
	.sectionflags	@""
	.align	4


	//----- nvinfo : EIATTR_CUDA_API_VERSION
	.align		4
        /*0000*/ 	.byte	0x04, 0x37
        /*0002*/ 	.short	(.L_1088 - .L_1087)
.L_1087:
        /*0004*/ 	.word	0x00000082


	//----- nvinfo : EIATTR_SW2861232_WAR
	.align		4
.L_1088:
        /*0008*/ 	.byte	0x01, 0x35
	.zero		2


	//----- nvinfo : EIATTR_PARAM_CBANK
	.align		4
        /*000c*/ 	.byte	0x04, 0x0a
        /*000e*/ 	.short	(.L_1090 - .L_1089)
	.align		4
.L_1089:
        /*0010*/ 	.word	index@(.nv.constant0._ZN7cutlass13device_kernelIN5flash32FlashAttnBwdPostprocessConvertdQIN4cute5tupleIJNS3_1CILi80EEENS5_ILi192EEEEEENS_10bfloat16_tEfNS_4arch4Sm80ELi256ENS3_8TiledMMAINS3_8MMA_AtomIJNS3_30SM80_16x8x16_F32BF16BF16F32_TNEEEENS3_6LayoutINS4_IJNS5_ILi4EEENS5_ILi2EEENS5_ILi1EEEEEENS4_IJSJ_SH_NS5_ILi0EEEEEEEENS4_IJNS5_ILi64EEENS5_ILi16EEESP_EEEEELb1EEEEEvNT_6ParamsE)
        /*0014*/ 	.short	0x0160
        /*0016*/ 	.short	0x0070


	//----- nvinfo : EIATTR_CBANK_PARAM_SIZE
	.align		4
.L_1090:
        /*0018*/ 	.byte	0x03, 0x19
        /*001a*/ 	.short	0x0070


	//----- nvinfo : EIATTR_KPARAM_INFO
	.align		4
        /*001c*/ 	.byte	0x04, 0x17
        /*001e*/ 	.short	(.L_1092 - .L_1091)
.L_1091:
        /*0020*/ 	.word	0x00000000
        /*0024*/ 	.short	0x0000
        /*0026*/ 	.short	0x0000
        /*0028*/ 	.byte	0x00, 0xf0, 0xc1, 0x01


	//----- nvinfo : EIATTR_MAXREG_COUNT
	.align		4
.L_1092:
        /*002c*/ 	.byte	0x03, 0x1b
        /*002e*/ 	.short	0x0080


	//----- nvinfo : EIATTR_NUM_BARRIERS
	.align		4
        /*0030*/ 	.byte	0x02, 0x4c
        /*0032*/ 	.byte	0x01
	.zero		1


	//----- nvinfo : EIATTR_MERCURY_ISA_VERSION
	.align		4
        /*0034*/ 	.byte	0x03, 0x5f
        /*0036*/ 	.short	0x0000


	//----- nvinfo : EIATTR_EXIT_INSTR_OFFSETS
	.align		4
        /*0038*/ 	.byte	0x04, 0x1c
        /*003a*/ 	.short	(.L_1094 - .L_1093)


	//   ....[0]....
.L_1093:
        /*003c*/ 	.word	0x000001a0


	//   ....[1]....
        /*0040*/ 	.word	0x00001db0


	//   ....[2]....
        /*0044*/ 	.word	0x00001fc0


	//   ....[3]....
        /*0048*/ 	.word	0x00001fe0


	//----- nvinfo : EIATTR_CTAIDZ_USED
	.align		4
.L_1094:
        /*004c*/ 	.byte	0x01, 0x04
	.zero		2


	//----- nvinfo : EIATTR_MAX_THREADS
	.align		4
        /*0050*/ 	.byte	0x04, 0x05
        /*0052*/ 	.short	(.L_1096 - .L_1095)
.L_1095:
        /*0054*/ 	.word	0x00000100
        /*0058*/ 	.word	0x00000001
        /*005c*/ 	.word	0x00000001


	//----- nvinfo : EIATTR_CRS_STACK_SIZE
	.align		4
.L_1096:
        /*0060*/ 	.byte	0x04, 0x1e
        /*0062*/ 	.short	(.L_1098 - .L_1097)
.L_1097:
        /*0064*/ 	.word	0x00000000
.L_1098:


//--------------------- .nv.info._ZN7cutlass13device_kernelIN5flash32FlashAttnBwdPostprocessConvertdQIN4cute5tupleIJNS3_1CILi64EEENS5_ILi192EEEEEENS_10bfloat16_tEfNS_4arch4Sm80ELi256ENS3_8TiledMMAINS3_8MMA_AtomIJNS3_30SM80_16x8x16_F32BF16BF16F32_TNEEEENS3_6LayoutINS4_IJNS5_ILi2EEENS5_ILi4EEENS5_ILi1EEEEEENS4_IJSJ_SH_NS5_ILi0EEEEEEEENS4_IJNS5_ILi32EEES6_NS5_ILi16EEEEEEEELb0EEEEEvNT_6ParamsE --------------------------
	.section	.nv.info._ZN7cutlass13device_kernelIN5flash32FlashAttnBwdPostprocessConvertdQIN4cute5tupleIJNS3_1CILi64EEENS5_ILi192EEEEEENS_10bfloat16_tEfNS_4arch4Sm80ELi256ENS3_8TiledMMAINS3_8MMA_AtomIJNS3_30SM80_16x8x16_F32BF16BF16F32_TNEEEENS3_6LayoutINS4_IJNS5_ILi2EEENS5_ILi4EEENS5_ILi1EEEEEENS4_IJSJ_SH_NS5_ILi0EEEEEEEENS4_IJNS5_ILi32EEES6_NS5_ILi16EEEEEEEELb0EEEEEvNT_6ParamsE,"",@"SHT_CUDA_INFO"
	.sectionflags	@""
	.align	4


	//----- nvinfo : EIATTR_CUDA_API_VERSION
	.align		4
        /*0000*/ 	.byte	0x04, 0x37
        /*0002*/ 	.short	(.L_1100 - .L_1099)
.L_1099:
        /*0004*/ 	.word	0x00000082


	//----- nvinfo : EIATTR_SW2861232_WAR
	.align		4
.L_1100:
        /*0008*/ 	.byte	0x01, 0x35
	.zero		2


	//----- nvinfo : EIATTR_PARAM_CBANK
	.align		4
        /*000c*/ 	.byte	0x04, 0x0a
        /*000e*/ 	.short	(.L_1102 - .L_1101)
	.align		4
.L_1101:
        /*0010*/ 	.word	index@(.nv.constant0._ZN7cutlass13device_kernelIN5flash32FlashAttnBwdPostprocessConvertdQIN4cute5tupleIJNS3_1CILi64EEENS5_ILi192EEEEEENS_10bfloat16_tEfNS_4arch4Sm80ELi256ENS3_8TiledMMAINS3_8MMA_AtomIJNS3_30SM80_16x8x16_F32BF16BF16F32_TNEEEENS3_6LayoutINS4_IJNS5_ILi2EEENS5_ILi4EEENS5_ILi1EEEEEENS4_IJSJ_SH_NS5_ILi0EEEEEEEENS4_IJNS5_ILi32EEES6_NS5_ILi16EEEEEEEELb0EEEEEvNT_6ParamsE)
        /*0014*/ 	.short	0x0160
        /*0016*/ 	.short	0x0070


	//----- nvinfo : EIATTR_CBANK_PARAM_SIZE
	.align		4
.L_1102:
        /*0018*/ 	.byte	0x03, 0x19
        /*001a*/ 	.short	0x0070


	//----- nvinfo : EIATTR_KPARAM_INFO
	.align		4
        /*001c*/ 	.byte	0x04, 0x17
        /*001e*/ 	.short	(.L_1104 - .L_1103)
.L_1103:
        /*0020*/ 	.word	0x00000000
        /*0024*/ 	.short	0x0000
        /*0026*/ 	.short	0x0000
        /*0028*/ 	.byte	0x00, 0xf0, 0xc1, 0x01


	//----- nvinfo : EIATTR_MAXREG_COUNT
	.align		4
.L_1104:
        /*002c*/ 	.byte	0x03, 0x1b
        /*002e*/ 	.short	0x0080


	//----- nvinfo : EIATTR_NUM_BARRIERS
	.align		4
        /*0030*/ 	.byte	0x02, 0x4c
        /*0032*/ 	.byte	0x01
	.zero		1


	//----- nvinfo : EIATTR_MERCURY_ISA_VERSION
	.align		4
        /*0034*/ 	.byte	0x03, 0x5f
        /*0036*/ 	.short	0x0000


	//----- nvinfo : EIATTR_EXIT_INSTR_OFFSETS
	.align		4
        /*0038*/ 	.byte	0x04, 0x1c
        /*003a*/ 	.short	(.L_1106 - .L_1105)


	//   ....[0]....
.L_1105:
        /*003c*/ 	.word	0x00000180


	//   ....[1]....
        /*0040*/ 	.word	0x000013f0


	//   ....[2]....
        /*0044*/ 	.word	0x000015b0


	//   ....[3]....
        /*0048*/ 	.word	0x000015d0


	//----- nvinfo : EIATTR_CTAIDZ_USED
	.align		4
.L_1106:
        /*004c*/ 	.byte	0x01, 0x04
	.zero		2


	//----- nvinfo : EIATTR_MAX_THREADS
	.align		4
        /*0050*/ 	.byte	0x04, 0x05
        /*0052*/ 	.short	(.L_1108 - .L_1107)
.L_1107:
        /*0054*/ 	.word	0x00000100
        /*0058*/ 	.word	0x00000001
        /*005c*/ 	.word	0x00000001


	//----- nvinfo : EIATTR_CRS_STACK_SIZE
	.align		4
.L_1108:
        /*0060*/ 	.byte	0x04, 0x1e
        /*0062*/ 	.short	(.L_1110 - .L_1109)
.L_1109:
        /*0064*/ 	.word	0x00000000
.L_1110:


//--------------------- .nv.info._ZN7cutlass13device_kernelIN5flash19enable_sm80_to_sm89INS1_16FlashAttnBwdSm80INS1_25CollectiveMainloopBwdSm80ILi2ELi1EN4cute5tupleIJNS5_1CILi64EEENS7_ILi80EEENS7_ILi192EEEEEENS_10bfloat16_tEfNS_4arch4Sm80ELb1ELb0ELb1ELb1ELb1ELb0ELb1ELb0ELi2ELi4ELi2ELi2ELb0EEENS1_24CollectiveEpilogueBwdGQAISB_fSE_Li256ELb1ELb1EEENS1_25SingleTileBwdLPTSchedulerILb1ELi80ELb1EEEEEEEEEvNT_6ParamsE --------------------------
	.section	.nv.info._ZN7cutlass13device_kernelIN5flash19enable_sm80_to_sm89INS1_16FlashAttnBwdSm80INS1_25CollectiveMainloopBwdSm80ILi2ELi1EN4cute5tupleIJNS5_1CILi64EEENS7_ILi80EEENS7_ILi192EEEEEENS_10bfloat16_tEfNS_4arch4Sm80ELb1ELb0ELb1ELb1ELb1ELb0ELb1ELb0ELi2ELi4ELi2ELi2ELb0EEENS1_24CollectiveEpilogueBwdGQAISB_fSE_Li256ELb1ELb1EEENS1_25SingleTileBwdLPTSchedulerILb1ELi80ELb1EEEEEEEEEvNT_6ParamsE,"",@"SHT_CUDA_INFO"
	.sectionflags	@""
	.align	4


	//----- nvinfo : EIATTR_CUDA_API_VERSION
	.align		4
        /*0000*/ 	.byte	0x04, 0x37
        /*0002*/ 	.short	(.L_1112 - .L_1111)
.L_1111:
        /*0004*/ 	.word	0x00000082


	//----- nvinfo : EIATTR_SW2861232_WAR
	.align		4
.L_1112:
        /*0008*/ 	.byte	0x01, 0x35
	.zero		2


	//----- nvinfo : EIATTR_PARAM_CBANK
	.align		4
        /*000c*/ 	.byte	0x04, 0x0a
        /*000e*/ 	.short	(.L_1114 - .L_1113)
	.align		4
.L_1113:
        /*0010*/ 	.word	index@(.nv.constant0._ZN7cutlass13device_kernelIN5flash19enable_sm80_to_sm89INS1_16FlashAttnBwdSm80INS1_25CollectiveMainloopBwdSm80ILi2ELi1EN4cute5tupleIJNS5_1CILi64EEENS7_ILi80EEENS7_ILi192EEEEEENS_10bfloat16_tEfNS_4arch4Sm80ELb1ELb0ELb1ELb1ELb1ELb0ELb1ELb0ELi2ELi4ELi2ELi2ELb0EEENS1_24CollectiveEpilogueBwdGQAISB_fSE_Li256ELb1ELb1EEENS1_25SingleTileBwdLPTSchedulerILb1ELi80ELb1EEEEEEEEEvNT_6ParamsE)
        /*0014*/ 	.short	0x0160
        /*0016*/ 	.short	0x0290


	//----- nvinfo : EIATTR_CBANK_PARAM_SIZE
	.align		4
.L_1114:
        /*0018*/ 	.byte	0x03, 0x19
        /*001a*/ 	.short	0x0290


	//----- nvinfo : EIATTR_KPARAM_INFO
	.align		4
        /*001c*/ 	.byte	0x04, 0x17
        /*001e*/ 	.short	(.L_1116 - .L_1115)
.L_1115:
        /*0020*/ 	.word	0x00000000
        /*0024*/ 	.short	0x0000
        /*0026*/ 	.short	0x0000
        /*0028*/ 	.byte	0x00, 0xf0, 0x41, 0x0a


	//----- nvinfo : EIATTR_MAXREG_COUNT
	.align		4
.L_1116:
        /*002c*/ 	.byte	0x03, 0x1b
        /*002e*/ 	.short	0x00ff


	//----- nvinfo : EIATTR_NUM_BARRIERS
	.align		4
        /*0030*/ 	.byte	0x02, 0x4c
        /*0032*/ 	.byte	0x02
	.zero		1


	//----- nvinfo : EIATTR_ANNOTATIONS
	.align		4
        /*0034*/ 	.byte	0x04, 0x55
        /*0036*/ 	.short	(.L_1118 - .L_1117)


	//   ....[0]....
.L_1117:
        /*0038*/ 	.word	0x00000001
        /*003c*/ 	.byte	0xa0, 0x02, 0x00, 0x00, 0x01, 0x00, 0x00, 0x00, 0x20, 0x04, 0x00, 0x00, 0x01, 0x00, 0x00, 0x00
        /*004c*/ 	.byte	0x30, 0x04, 0x00, 0x00, 0x01, 0x00, 0x00, 0x00, 0x60, 0x06, 0x00, 0x00, 0x01, 0x00, 0x00, 0x00
        /*005c*/ 	.byte	0xe0, 0x07, 0x00, 0x00, 0x01, 0x00, 0x00, 0x00, 0xf0, 0x07, 0x00, 0x00, 0x01, 0x00, 0x00, 0x00
        /*006c*/ 	.byte	0x00, 0x08, 0x00, 0x00, 0x01, 0x00, 0x00, 0x00, 0xd0, 0x0a, 0x00, 0x00, 0x01, 0x00, 0x00, 0x00
        /*007c*/ 	.byte	0x80, 0x0f, 0x00, 0x00, 0x01, 0x00, 0x00, 0x00, 0x60, 0x6f, 0x00, 0x00, 0x01, 0x00, 0x00, 0x00
        /*008c*/ 	.byte	0x70, 0x6f, 0x00, 0x00, 0x01, 0x00, 0x00, 0x00, 0x80, 0x6f, 0x00, 0x00, 0x01, 0x00, 0x00, 0x00
        /*009c*/ 	.byte	0xa0, 0x72, 0x00, 0x00


	//----- nvinfo : EIATTR_MERCURY_ISA_VERSION
	.align		4
.L_1118:
        /*00a0*/ 	.byte	0x03, 0x5f
        /*00a2*/ 	.short	0x0000


	//----- nvinfo : EIATTR_COOP_GROUP_MASK_REGIDS
	.align		4
        /*00a4*/ 	.byte	0x04, 0x29
        /*00a6*/ 	.short	(.L_1120 - .L_1119)


	//   ....[0]....
.L_1119:
        /*00a8*/ 	.word	0xffffffff


	//   ....[1]....
        /*00ac*/ 	.word	0xffffffff


	//   ....[2]....
        /*00b0*/ 	.word	0xffffffff


	//   ....[3]....
        /*00b4*/ 	.word	0xffffffff


	//   ....[4]....
        /*00b8*/ 	.word	0xffffffff


	//   ....[5]....
        /*00bc*/ 	.word	0xffffffff


	//   ....[6]....
        /*00c0*/ 	.word	0xffffffff


	//   ....[7]....
        /*00c4*/ 	.word	0xffffffff


	//   ....[8]....
        /*00c8*/ 	.word	0xffffffff


	//----- nvinfo : EIATTR_COOP_GROUP_INSTR_OFFSETS
	.align		4
.L_1120:
        /*00cc*/ 	.byte	0x04, 0x28
        /*00ce*/ 	.short	(.L_1122 - .L_1121)


	//   ....[0]....
.L_1121:
        /*00d0*/ 	.word	0x00000060


	//   ....[1]....
        /*00d4*/ 	.word	0x00007290


	//   ....[2]....
        /*00d8*/ 	.word	0x000072d0


	//   ....[3]....
        /*00dc*/ 	.word	0x000077a0


	//   ....[4]....
        /*00e0*/ 	.word	0x000077b0


	//   ....[5]....
        /*00e4*/ 	.word	0x00007940


	//   ....[6]....
        /*00e8*/ 	.word	0x00007990


	//   ....[7]....
        /*00ec*/ 	.word	0x00007e00


	//   ....[8]....
        /*00f0*/ 	.word	0x00007e10


	//----- nvinfo : EIATTR_EXIT_INSTR_OFFSETS
	.align		4
.L_1122:
        /*00f4*/ 	.byte	0x04, 0x1c
        /*00f6*/ 	.short	(.L_1124 - .L_1123)


	//   ....[0]....
.L_1123:
        /*00f8*/ 	.word	0x00000820


	//   ....[1]....
        /*00fc*/ 	.word	0x00006f50


	//   ....[2]....
        /*0100*/ 	.word	0x00007e20


	//   ....[3]....
        /*0104*/ 	.word	0x00007ec0


	//----- nvinfo : EIATTR_MAX_THREADS
	.align		4
.L_1124:
        /*0108*/ 	.byte	0x04, 0x05
        /*010a*/ 	.short	(.L_1126 - .L_1125)
.L_1125:
        /*010c*/ 	.word	0x00000100
        /*0110*/ 	.word	0x00000001
        /*0114*/ 	.word	0x00000001


	//----- nvinfo : EIATTR_CRS_STACK_SIZE
	.align		4
.L_1126:
        /*0118*/ 	.byte	0x04, 0x1e
        /*011a*/ 	.short	(.L_1128 - .L_1127)
.L_1127:
        /*011c*/ 	.word	0x00000000
.L_1128:


//--------------------- .nv.info._ZN7cutlass13device_kernelIN5flash22FlashAttnBwdPreprocessIN4cute5tupleIJNS3_1CILi64EEENS5_ILi192EEEEEENS_10bfloat16_tEfNS_4arch4Sm80ELb1ELb1EEEEEvNT_6ParamsE --------------------------
	.section	.nv.info._ZN7cutlass13device_kernelIN5flash22FlashAttnBwdPreprocessIN4cute5tupleIJNS3_1CILi64EEENS5_ILi192EEEEEENS_10bfloat16_tEfNS_4arch4Sm80ELb1ELb1EEEEEvNT_6ParamsE,"",@"SHT_CUDA_INFO"
	.sectionflags	@""
	.align	4


	//----- nvinfo : EIATTR_CUDA_API_VERSION
	.align		4
        /*0000*/ 	.byte	0x04, 0x37
        /*0002*/ 	.short	(.L_1130 - .L_1129)
.L_1129:
        /*0004*/ 	.word	0x00000082


	//----- nvinfo : EIATTR_SW2861232_WAR
	.align		4
.L_1130:
        /*0008*/ 	.byte	0x01, 0x35
	.zero		2


	//----- nvinfo : EIATTR_PARAM_CBANK
	.align		4
        /*000c*/ 	.byte	0x04, 0x0a
        /*000e*/ 	.short	(.L_1132 - .L_1131)
	.align		4
.L_1131:
        /*0010*/ 	.word	index@(.nv.constant0._ZN7cutlass13device_kernelIN5flash22FlashAttnBwdPreprocessIN4cute5tupleIJNS3_1CILi64EEENS5_ILi192EEEEEENS_10bfloat16_tEfNS_4arch4Sm80ELb1ELb1EEEEEvNT_6ParamsE)
        /*0014*/ 	.short	0x0160
        /*0016*/ 	.short	0x00f0


	//----- nvinfo : EIATTR_CBANK_PARAM_SIZE
	.align		4
.L_1132:
        /*0018*/ 	.byte	0x03, 0x19
        /*001a*/ 	.short	0x00f0


	//----- nvinfo : EIATTR_KPARAM_INFO
	.align		4
        /*001c*/ 	.byte	0x04, 0x17
        /*001e*/ 	.short	(.L_1134 - .L_1133)
.L_1133:
        /*0020*/ 	.word	0x00000000
        /*0024*/ 	.short	0x0000
        /*0026*/ 	.short	0x0000
        /*0028*/ 	.byte	0x00, 0xf0, 0xc1, 0x03


	//----- nvinfo : EIATTR_MAXREG_COUNT
	.align		4
.L_1134:
        /*002c*/ 	.byte	0x03, 0x1b
        /*002e*/ 	.short	0x0080


	//----- nvinfo : EIATTR_MERCURY_ISA_VERSION
	.align		4
        /*0030*/ 	.byte	0x03, 0x5f
        /*0032*/ 	.short	0x0000


	//----- nvinfo : EIATTR_COOP_GROUP_MASK_REGIDS
	.align		4
        /*0034*/ 	.byte	0x04, 0x29
        /*0036*/ 	.short	(.L_1136 - .L_1135)


	//   ....[0]....
.L_1135:
        /*0038*/ 	.word	0xffffffff


	//   ....[1]....
        /*003c*/ 	.word	0xffffffff


	//   ....[2]....
        /*0040*/ 	.word	0xffffffff


	//   ....[3]....
        /*0044*/ 	.word	0xffffffff


	//   ....[4]....
        /*0048*/ 	.word	0xffffffff


	//   ....[5]....
        /*004c*/ 	.word	0xffffffff


	//----- nvinfo : EIATTR_COOP_GROUP_INSTR_OFFSETS
	.align		4
.L_1136:
        /*0050*/ 	.byte	0x04, 0x28
        /*0052*/ 	.short	(.L_1138 - .L_1137)


	//   ....[0]....
.L_1137:
        /*0054*/ 	.word	0x000017f0


	//   ....[1]....
        /*0058*/ 	.word	0x00001800


	//   ....[2]....
        /*005c*/ 	.word	0x00001840


	//   ....[3]....
        /*0060*/ 	.word	0x00001850


	//   ....[4]....
        /*0064*/ 	.word	0x000018b0


	//   ....[5]....
        /*0068*/ 	.word	0x000018e0


	//----- nvinfo : EIATTR_EXIT_INSTR_OFFSETS
	.align		4
.L_1138:
        /*006c*/ 	.byte	0x04, 0x1c
        /*006e*/ 	.short	(.L_1140 - .L_1139)


	//   ....[0]....
.L_1139:
        /*0070*/ 	.word	0x00000190


	//   ....[1]....
        /*0074*/ 	.word	0x00001e40


	//   ....[2]....
        /*0078*/ 	.word	0x00001e90


	//----- nvinfo : EIATTR_CTAIDZ_USED
	.align		4
.L_1140:
        /*007c*/ 	.byte	0x01, 0x04
	.zero		2


	//----- nvinfo : EIATTR_MAX_THREADS
	.align		4
        /*0080*/ 	.byte	0x04, 0x05
        /*0082*/ 	.short	(.L_1142 - .L_1141)
.L_1141:
        /*0084*/ 	.word	0x00000100
        /*0088*/ 	.word	0x00000001
        /*008c*/ 	.word	0x00000001


	//----- nvinfo : EIATTR_CRS_STACK_SIZE
	.align		4
.L_1142:
        /*0090*/ 	.byte	0x04, 0x1e
        /*0092*/ 	.short	(.L_1144 - .L_1143)
.L_1143:
        /*0094*/ 	.word	0x00000000
.L_1144:


//--------------------- .nv.callgraph             --------------------------
	.section	.nv.callgraph,"",@"SHT_CUDA_CALLGRAPH"
	.align	4
	.sectionentsize	8
	.align		4
        /*0000*/ 	.word	0x00000000
	.align		4
        /*0004*/ 	.word	0xffffffff
	.align		4
        /*0008*/ 	.word	0x00000000
	.align		4
        /*000c*/ 	.word	0xfffffffe
	.align		4
        /*0010*/ 	.word	0x00000000
	.align		4
        /*0014*/ 	.word	0xfffffffd
	.align		4
        /*0018*/ 	.word	0x00000000
	.align		4
        /*001c*/ 	.word	0xfffffffc


//--------------------- .nv.rel.action            --------------------------
	.section	.nv.rel.action,"",@"SHT_CUDA_RELOCINFO"
	.align	8
	.sectionentsize	8
        /*0000*/ 	.byte	0x73, 0x00, 0x00, 0x00, 0x00, 0x00, 0x00, 0x00, 0x00, 0x00, 0x00, 0x11, 0x25, 0x00, 0x05, 0x36


//--------------------- .nv.constant4             --------------------------
	.section	.nv.constant4,"a",@progbits
	.align	8
	.align		8
.nv.constant4:
        /*0000*/ 	.dword	_ZN74_INTERNAL_83fe1b93_38_flash_bwd_hdim192_bf16_softcap_sm80_cu_ef95aea4_29224cuda3std3__45__cpo5beginE
	.align		8
        /*0008*/ 	.dword	_ZN74_INTERNAL_83fe1b93_38_flash_bwd_hdim192_bf16_softcap_sm80_cu_ef95aea4_29224cuda3std3__45__cpo3endE
	.align		8
        /*0010*/ 	.dword	_ZN74_INTERNAL_83fe1b93_38_flash_bwd_hdim192_bf16_softcap_sm80_cu_ef95aea4_29224cuda3std3__45__cpo6cbeginE
	.align		8
        /*0018*/ 	.dword	_ZN74_INTERNAL_83fe1b93_38_flash_bwd_hdim192_bf16_softcap_sm80_cu_ef95aea4_29224cuda3std3__45__cpo4cendE
	.align		8
        /*0020*/ 	.dword	_ZN74_INTERNAL_83fe1b93_38_flash_bwd_hdim192_bf16_softcap_sm80_cu_ef95aea4_29224cuda3std3__476_GLOBAL__N__83fe1b93_38_flash_bwd_hdim192_bf16_softcap_sm80_cu_ef95aea4_29226ignoreE
	.align		8
        /*0028*/ 	.dword	_ZN74_INTERNAL_83fe1b93_38_flash_bwd_hdim192_bf16_softcap_sm80_cu_ef95aea4_29224cuda3std3__419piecewise_constructE
	.align		8
        /*0030*/ 	.dword	_ZN74_INTERNAL_83fe1b93_38_flash_bwd_hdim192_bf16_softcap_sm80_cu_ef95aea4_29224cuda3std3__48in_placeE
	.align		8
        /*0038*/ 	.dword	_ZN74_INTERNAL_83fe1b93_38_flash_bwd_hdim192_bf16_softcap_sm80_cu_ef95aea4_29224cuda3std6ranges3__45__cpo4swapE
	.align		8
        /*0040*/ 	.dword	_ZN74_INTERNAL_83fe1b93_38_flash_bwd_hdim192_bf16_softcap_sm80_cu_ef95aea4_29224cuda3std6ranges3__45__cpo9iter_moveE
	.align		8
        /*0048*/ 	.dword	_ZN74_INTERNAL_83fe1b93_38_flash_bwd_hdim192_bf16_softcap_sm80_cu_ef95aea4_29224cute7productE
	.align		8
        /*0050*/ 	.dword	_ZN74_INTERNAL_83fe1b93_38_flash_bwd_hdim192_bf16_softcap_sm80_cu_ef95aea4_29224cute1_E


//--------------------- .nv.constant0._ZN7cutlass13device_kernelIN5flash19enable_sm80_to_sm89INS1_16FlashAttnBwdSm80INS1_25CollectiveMainloopBwdSm80ILi1ELi1EN4cute5tupleIJNS5_1CILi64EEES8_NS7_ILi192EEEEEENS_10bfloat16_tEfNS_4arch4Sm80ELb0ELb0ELb1ELb0ELb0ELb0ELb0ELb0ELi2ELi2ELi2ELi2ELb1EEENS1_21CollectiveEpilogueBwdISA_SB_SD_Li256ELb0ELb0ELi4EEENS1_19SingleTileSchedulerILb0ELb0ELb0ELi64EEEEEEEEEvNT_6ParamsE --------------------------
	.section	.nv.constant0._ZN7cutlass13device_kernelIN5flash19enable_sm80_to_sm89INS1_16FlashAttnBwdSm80INS1_25CollectiveMainloopBwdSm80ILi1ELi1EN4cute5tupleIJNS5_1CILi64EEES8_NS7_ILi192EEEEEENS_10bfloat16_tEfNS_4arch4Sm80ELb0ELb0ELb1ELb0ELb0ELb0ELb0ELb0ELi2ELi2ELi2ELi2ELb1EEENS1_21CollectiveEpilogueBwdISA_SB_SD_Li256ELb0ELb0ELi4EEENS1_19SingleTileSchedulerILb0ELb0ELb0ELi64EEEEEEEEEvNT_6ParamsE,"a",@progbits
	.sectionflags	@""
	.align	4
.nv.constant0._ZN7cutlass13device_kernelIN5flash19enable_sm80_to_sm89INS1_16FlashAttnBwdSm80INS1_25CollectiveMainloopBwdSm80ILi1ELi1EN4cute5tupleIJNS5_1CILi64EEES8_NS7_ILi192EEEEEENS_10bfloat16_tEfNS_4arch4Sm80ELb0ELb0ELb1ELb0ELb0ELb0ELb0ELb0ELi2ELi2ELi2ELi2ELb1EEENS1_21CollectiveEpilogueBwdISA_SB_SD_Li256ELb0ELb0ELi4EEENS1_19SingleTileSchedulerILb0ELb0ELb0ELi64EEEEEEEEEvNT_6ParamsE:
	.zero		976


//--------------------- .nv.constant0._ZN7cutlass13device_kernelIN5flash19enable_sm80_to_sm89INS1_16FlashAttnBwdSm80INS1_25CollectiveMainloopBwdSm80ILi1ELi1EN4cute5tupleIJNS5_1CILi64EEES8_NS7_ILi192EEEEEENS_10bfloat16_tEfNS_4arch4Sm80ELb0ELb0ELb1ELb0ELb1ELb0ELb0ELb0ELi2ELi2ELi2ELi2ELb1EEENS1_21CollectiveEpilogueBwdISA_SB_SD_Li256ELb0ELb0ELi4EEENS1_19SingleTileSchedulerILb0ELb0ELb0ELi64EEEEEEEEEvNT_6ParamsE --------------------------
	.section	.nv.constant0._ZN7cutlass13device_kernelIN5flash19enable_sm80_to_sm89INS1_16FlashAttnBwdSm80INS1_25CollectiveMainloopBwdSm80ILi1ELi1EN4cute5tupleIJNS5_1CILi64EEES8_NS7_ILi192EEEEEENS_10bfloat16_tEfNS_4arch4Sm80ELb0ELb0ELb1ELb0ELb1ELb0ELb0ELb0ELi2ELi2ELi2ELi2ELb1EEENS1_21CollectiveEpilogueBwdISA_SB_SD_Li256ELb0ELb0ELi4EEENS1_19SingleTileSchedulerILb0ELb0ELb0ELi64EEEEEEEEEvNT_6ParamsE,"a",@progbits
	.sectionflags	@""
	.align	4
.nv.constant0._ZN7cutlass13device_kernelIN5flash19enable_sm80_to_sm89INS1_16FlashAttnBwdSm80INS1_25CollectiveMainloopBwdSm80ILi1ELi1EN4cute5tupleIJNS5_1CILi64EEES8_NS7_ILi192EEEEEENS_10bfloat16_tEfNS_4arch4Sm80ELb0ELb0ELb1ELb0ELb1ELb0ELb0ELb0ELi2ELi2ELi2ELi2ELb1EEENS1_21CollectiveEpilogueBwdISA_SB_SD_Li256ELb0ELb0ELi4EEENS1_19SingleTileSchedulerILb0ELb0ELb0ELi64EEEEEEEEEvNT_6ParamsE:
	.zero		976


//--------------------- .nv.constant0._ZN7cutlass13device_kernelIN5flash19enable_sm80_to_sm89INS1_16FlashAttnBwdSm80INS1_25CollectiveMainloopBwdSm80ILi1ELi1EN4cute5tupleIJNS5_1CILi64EEES8_NS7_ILi192EEEEEENS_10bfloat16_tEfNS_4arch4Sm80ELb0ELb0ELb1ELb0ELb0ELb0ELb0ELb0ELi2ELi2ELi2ELi2ELb1EEENS1_24CollectiveEpilogueBwdGQAISA_fSD_Li256ELb0ELb0EEENS1_19SingleTileSchedulerILb0ELb0ELb0ELi64EEEEEEEEEvNT_6ParamsE --------------------------
	.section	.nv.constant0._ZN7cutlass13device_kernelIN5flash19enable_sm80_to_sm89INS1_16FlashAttnBwdSm80INS1_25CollectiveMainloopBwdSm80ILi1ELi1EN4cute5tupleIJNS5_1CILi64EEES8_NS7_ILi192EEEEEENS_10bfloat16_tEfNS_4arch4Sm80ELb0ELb0ELb1ELb0ELb0ELb0ELb0ELb0ELi2ELi2ELi2ELi2ELb1EEENS1_24CollectiveEpilogueBwdGQAISA_fSD_Li256ELb0ELb0EEENS1_19SingleTileSchedulerILb0ELb0ELb0ELi64EEEEEEEEEvNT_6ParamsE,"a",@progbits
	.sectionflags	@""
	.align	4
.nv.constant0._ZN7cutlass13device_kernelIN5flash19enable_sm80_to_sm89INS1_16FlashAttnBwdSm80INS1_25CollectiveMainloopBwdSm80ILi1ELi1EN4cute5tupleIJNS5_1CILi64EEES8_NS7_ILi192EEEEEENS_10bfloat16_tEfNS_4arch4Sm80ELb0ELb0ELb1ELb0ELb0ELb0ELb0ELb0ELi2ELi2ELi2ELi2ELb1EEENS1_24CollectiveEpilogueBwdGQAISA_fSD_Li256ELb0ELb0EEENS1_19SingleTileSchedulerILb0ELb0ELb0ELi64EEEEEEEEEvNT_6ParamsE:
	.zero		984


//--------------------- .nv.constant0._ZN7cutlass13device_kernelIN5flash19enable_sm80_to_sm89INS1_16FlashAttnBwdSm80INS1_25CollectiveMainloopBwdSm80ILi1ELi1EN4cute5tupleIJNS5_1CILi64EEES8_NS7_ILi192EEEEEENS_10bfloat16_tEfNS_4arch4Sm80ELb0ELb0ELb1ELb0ELb1ELb0ELb0ELb0ELi2ELi2ELi2ELi2ELb1EEENS1_24CollectiveEpilogueBwdGQAISA_fSD_Li256ELb0ELb1EEENS1_19SingleTileSchedulerILb0ELb0ELb0ELi64EEEEEEEEEvNT_6ParamsE --------------------------
	.section	.nv.constant0._ZN7cutlass13device_kernelIN5flash19enable_sm80_to_sm89INS1_16FlashAttnBwdSm80INS1_25CollectiveMainloopBwdSm80ILi1ELi1EN4cute5tupleIJNS5_1CILi64EEES8_NS7_ILi192EEEEEENS_10bfloat16_tEfNS_4arch4Sm80ELb0ELb0ELb1ELb0ELb1ELb0ELb0ELb0ELi2ELi2ELi2ELi2ELb1EEENS1_24CollectiveEpilogueBwdGQAISA_fSD_Li256ELb0ELb1EEENS1_19SingleTileSchedulerILb0ELb0ELb0ELi64EEEEEEEEEvNT_6ParamsE,"a",@progbits
	.sectionflags	@""
	.align	4
.nv.constant0._ZN7cutlass13device_kernelIN5flash19enable_sm80_to_sm89INS1_16FlashAttnBwdSm80INS1_25CollectiveMainloopBwdSm80ILi1ELi1EN4cute5tupleIJNS5_1CILi64EEES8_NS7_ILi192EEEEEENS_10bfloat16_tEfNS_4arch4Sm80ELb0ELb0ELb1ELb0ELb1ELb0ELb0ELb0ELi2ELi2ELi2ELi2ELb1EEENS1_24CollectiveEpilogueBwdGQAISA_fSD_Li256ELb0ELb1EEENS1_19SingleTileSchedulerILb0ELb0ELb0ELi64EEEEEEEEEvNT_6ParamsE:
	.zero		984


//--------------------- .nv.constant0._ZN7cutlass13device_kernelIN5flash19enable_sm80_to_sm89INS1_16FlashAttnBwdSm80INS1_25CollectiveMainloopBwdSm80ILi1ELi1EN4cute5tupleIJNS5_1CILi64EEES8_NS7_ILi192EEEEEENS_10bfloat16_tEfNS_4arch4Sm80ELb0ELb0ELb1ELb1ELb0ELb0ELb0ELb0ELi2ELi2ELi2ELi2ELb1EEENS1_21CollectiveEpilogueBwdISA_SB_SD_Li256ELb1ELb0ELi4EEENS1_19SingleTileSchedulerILb1ELb0ELb0ELi64EEEEEEEEEvNT_6ParamsE --------------------------
	.section	.nv.constant0._ZN7cutlass13device_kernelIN5flash19enable_sm80_to_sm89INS1_16FlashAttnBwdSm80INS1_25CollectiveMainloopBwdSm80ILi1ELi1EN4cute5tupleIJNS5_1CILi64EEES8_NS7_ILi192EEEEEENS_10bfloat16_tEfNS_4arch4Sm80ELb0ELb0ELb1ELb1ELb0ELb0ELb0ELb0ELi2ELi2ELi2ELi2ELb1EEENS1_21CollectiveEpilogueBwdISA_SB_SD_Li256ELb1ELb0ELi4EEENS1_19SingleTileSchedulerILb1ELb0ELb0ELi64EEEEEEEEEvNT_6ParamsE,"a",@progbits
	.sectionflags	@""
	.align	4
.nv.constant0._ZN7cutlass13device_kernelIN5flash19enable_sm80_to_sm89INS1_16FlashAttnBwdSm80INS1_25CollectiveMainloopBwdSm80ILi1ELi1EN4cute5tupleIJNS5_1CILi64EEES8_NS7_ILi192EEEEEENS_10bfloat16_tEfNS_4arch4Sm80ELb0ELb0ELb1ELb1ELb0ELb0ELb0ELb0ELi2ELi2ELi2ELi2ELb1EEENS1_21CollectiveEpilogueBwdISA_SB_SD_Li256ELb1ELb0ELi4EEENS1_19SingleTileSchedulerILb1ELb0ELb0ELi64EEEEEEEEEvNT_6ParamsE:
	.zero		976


//--------------------- .nv.constant0._ZN7cutlass13device_kernelIN5flash19enable_sm80_to_sm89INS1_16FlashAttnBwdSm80INS1_25CollectiveMainloopBwdSm80ILi1ELi1EN4cute5tupleIJNS5_1CILi64EEES8_NS7_ILi192EEEEEENS_10bfloat16_tEfNS_4arch4Sm80ELb0ELb0ELb1ELb1ELb1ELb0ELb0ELb0ELi2ELi2ELi2ELi2ELb1EEENS1_21CollectiveEpilogueBwdISA_SB_SD_Li256ELb1ELb0ELi4EEENS1_19SingleTileSchedulerILb1ELb0ELb0ELi64EEEEEEEEEvNT_6ParamsE --------------------------
	.section	.nv.constant0._ZN7cutlass13device_kernelIN5flash19enable_sm80_to_sm89INS1_16FlashAttnBwdSm80INS1_25CollectiveMainloopBwdSm80ILi1ELi1EN4cute5tupleIJNS5_1CILi64EEES8_NS7_ILi192EEEEEENS_10bfloat16_tEfNS_4arch4Sm80ELb0ELb0ELb1ELb1ELb1ELb0ELb0ELb0ELi2ELi2ELi2ELi2ELb1EEENS1_21CollectiveEpilogueBwdISA_SB_SD_Li256ELb1ELb0ELi4EEENS1_19SingleTileSchedulerILb1ELb0ELb0ELi64EEEEEEEEEvNT_6ParamsE,"a",@progbits
	.sectionflags	@""
	.align	4
.nv.constant0._ZN7cutlass13device_kernelIN5flash19enable_sm80_to_sm89INS1_16FlashAttnBwdSm80INS1_25CollectiveMainloopBwdSm80ILi1ELi1EN4cute5tupleIJNS5_1CILi64EEES8_NS7_ILi192EEEEEENS_10bfloat16_tEfNS_4arch4Sm80ELb0ELb0ELb1ELb1ELb1ELb0ELb0ELb0ELi2ELi2ELi2ELi2ELb1EEENS1_21CollectiveEpilogueBwdISA_SB_SD_Li256ELb1ELb0ELi4EEENS1_19SingleTileSchedulerILb1ELb0ELb0ELi64EEEEEEEEEvNT_6ParamsE:
	.zero		976


//--------------------- .nv.constant0._ZN7cutlass13device_kernelIN5flash19enable_sm80_to_sm89INS1_16FlashAttnBwdSm80INS1_25CollectiveMainloopBwdSm80ILi1ELi1EN4cute5tupleIJNS5_1CILi64EEES8_NS7_ILi192EEEEEENS_10bfloat16_tEfNS_4arch4Sm80ELb0ELb0ELb1ELb1ELb0ELb0ELb0ELb0ELi2ELi2ELi2ELi2ELb1EEENS1_24CollectiveEpilogueBwdGQAISA_fSD_Li256ELb1ELb0EEENS1_19SingleTileSchedulerILb1ELb0ELb0ELi64EEEEEEEEEvNT_6ParamsE --------------------------
	.section	.nv.constant0._ZN7cutlass13device_kernelIN5flash19enable_sm80_to_sm89INS1_16FlashAttnBwdSm80INS1_25CollectiveMainloopBwdSm80ILi1ELi1EN4cute5tupleIJNS5_1CILi64EEES8_NS7_ILi192EEEEEENS_10bfloat16_tEfNS_4arch4Sm80ELb0ELb0ELb1ELb1ELb0ELb0ELb0ELb0ELi2ELi2ELi2ELi2ELb1EEENS1_24CollectiveEpilogueBwdGQAISA_fSD_Li256ELb1ELb0EEENS1_19SingleTileSchedulerILb1ELb0ELb0ELi64EEEEEEEEEvNT_6ParamsE,"a",@progbits
	.sectionflags	@""
	.align	4
.nv.constant0._ZN7cutlass13device_kernelIN5flash19enable_sm80_to_sm89INS1_16FlashAttnBwdSm80INS1_25CollectiveMainloopBwdSm80ILi1ELi1EN4cute5tupleIJNS5_1CILi64EEES8_NS7_ILi192EEEEEENS_10bfloat16_tEfNS_4arch4Sm80ELb0ELb0ELb1ELb1ELb0ELb0ELb0ELb0ELi2ELi2ELi2ELi2ELb1EEENS1_24CollectiveEpilogueBwdGQAISA_fSD_Li256ELb1ELb0EEENS1_19SingleTileSchedulerILb1ELb0ELb0ELi64EEEEEEEEEvNT_6ParamsE:
	.zero		984


//--------------------- .nv.constant0._ZN7cutlass13device_kernelIN5flash19enable_sm80_to_sm89INS1_16FlashAttnBwdSm80INS1_25CollectiveMainloopBwdSm80ILi1ELi1EN4cute5tupleIJNS5_1CILi64EEES8_NS7_ILi192EEEEEENS_10bfloat16_tEfNS_4arch4Sm80ELb0ELb0ELb1ELb1ELb1ELb0ELb0ELb0ELi2ELi2ELi2ELi2ELb1EEENS1_24CollectiveEpilogueBwdGQAISA_fSD_Li256ELb1ELb1EEENS1_19SingleTileSchedulerILb1ELb0ELb0ELi64EEEEEEEEEvNT_6ParamsE --------------------------
	.section	.nv.constant0._ZN7cutlass13device_kernelIN5flash19enable_sm80_to_sm89INS1_16FlashAttnBwdSm80INS1_25CollectiveMainloopBwdSm80ILi1ELi1EN4cute5tupleIJNS5_1CILi64EEES8_NS7_ILi192EEEEEENS_10bfloat16_tEfNS_4arch4Sm80ELb0ELb0ELb1ELb1ELb1ELb0ELb0ELb0ELi2ELi2ELi2ELi2ELb1EEENS1_24CollectiveEpilogueBwdGQAISA_fSD_Li256ELb1ELb1EEENS1_19SingleTileSchedulerILb1ELb0ELb0ELi64EEEEEEEEEvNT_6ParamsE,"a",@progbits
	.sectionflags	@""
	.align	4
.nv.constant0._ZN7cutlass13device_kernelIN5flash19enable_sm80_to_sm89INS1_16FlashAttnBwdSm80INS1_25CollectiveMainloopBwdSm80ILi1ELi1EN4cute5tupleIJNS5_1CILi64EEES8_NS7_ILi192EEEEEENS_10bfloat16_tEfNS_4arch4Sm80ELb0ELb0ELb1ELb1ELb1ELb0ELb0ELb0ELi2ELi2ELi2ELi2ELb1EEENS1_24CollectiveEpilogueBwdGQAISA_fSD_Li256ELb1ELb1EEENS1_19SingleTileSchedulerILb1ELb0ELb0ELi64EEEEEEEEEvNT_6ParamsE:
	.zero		984


//--------------------- .nv.constant0._ZN7cutlass13device_kernelIN5flash19enable_sm80_to_sm89INS1_16FlashAttnBwdSm80INS1_25CollectiveMainloopBwdSm80ILi1ELi1EN4cute5tupleIJNS5_1CILi64EEES8_NS7_ILi192EEEEEENS_10bfloat16_tEfNS_4arch4Sm80ELb0ELb1ELb1ELb0ELb0ELb0ELb0ELb0ELi2ELi2ELi2ELi2ELb1EEENS1_21CollectiveEpilogueBwdISA_SB_SD_Li256ELb0ELb0ELi4EEENS1_19SingleTileSchedulerILb0ELb0ELb0ELi64EEEEEEEEEvNT_6ParamsE --------------------------
	.section	.nv.constant0._ZN7cutlass13device_kernelIN5flash19enable_sm80_to_sm89INS1_16FlashAttnBwdSm80INS1_25CollectiveMainloopBwdSm80ILi1ELi1EN4cute5tupleIJNS5_1CILi64EEES8_NS7_ILi192EEEEEENS_10bfloat16_tEfNS_4arch4Sm80ELb0ELb1ELb1ELb0ELb0ELb0ELb0ELb0ELi2ELi2ELi2ELi2ELb1EEENS1_21CollectiveEpilogueBwdISA_SB_SD_Li256ELb0ELb0ELi4EEENS1_19SingleTileSchedulerILb0ELb0ELb0ELi64EEEEEEEEEvNT_6ParamsE,"a",@progbits
	.sectionflags	@""
	.align	4
.nv.constant0._ZN7cutlass13device_kernelIN5flash19enable_sm80_to_sm89INS1_16FlashAttnBwdSm80INS1_25CollectiveMainloopBwdSm80ILi1ELi1EN4cute5tupleIJNS5_1CILi64EEES8_NS7_ILi192EEEEEENS_10bfloat16_tEfNS_4arch4Sm80ELb0ELb1ELb1ELb0ELb0ELb0ELb0ELb0ELi2ELi2ELi2ELi2ELb1EEENS1_21CollectiveEpilogueBwdISA_SB_SD_Li256ELb0ELb0ELi4EEENS1_19SingleTileSchedulerILb0ELb0ELb0ELi64EEEEEEEEEvNT_6ParamsE:
	.zero		976


//--------------------- .nv.constant0._ZN7cutlass13device_kernelIN5flash19enable_sm80_to_sm89INS1_16FlashAttnBwdSm80INS1_25CollectiveMainloopBwdSm80ILi1ELi1EN4cute5tupleIJNS5_1CILi64EEES8_NS7_ILi192EEEEEENS_10bfloat16_tEfNS_4arch4Sm80ELb0ELb1ELb1ELb0ELb1ELb0ELb0ELb0ELi2ELi2ELi2ELi2ELb1EEENS1_21CollectiveEpilogueBwdISA_SB_SD_Li256ELb0ELb0ELi4EEENS1_19SingleTileSchedulerILb0ELb0ELb0ELi64EEEEEEEEEvNT_6ParamsE --------------------------
	.section	.nv.constant0._ZN7cutlass13device_kernelIN5flash19enable_sm80_to_sm89INS1_16FlashAttnBwdSm80INS1_25CollectiveMainloopBwdSm80ILi1ELi1EN4cute5tupleIJNS5_1CILi64EEES8_NS7_ILi192EEEEEENS_10bfloat16_tEfNS_4arch4Sm80ELb0ELb1ELb1ELb0ELb1ELb0ELb0ELb0ELi2ELi2ELi2ELi2ELb1EEENS1_21CollectiveEpilogueBwdISA_SB_SD_Li256ELb0ELb0ELi4EEENS1_19SingleTileSchedulerILb0ELb0ELb0ELi64EEEEEEEEEvNT_6ParamsE,"a",@progbits
	.sectionflags	@""
	.align	4
.nv.constant0._ZN7cutlass13device_kernelIN5flash19enable_sm80_to_sm89INS1_16FlashAttnBwdSm80INS1_25CollectiveMainloopBwdSm80ILi1ELi1EN4cute5tupleIJNS5_1CILi64EEES8_NS7_ILi192EEEEEENS_10bfloat16_tEfNS_4arch4Sm80ELb0ELb1ELb1ELb0ELb1ELb0ELb0ELb0ELi2ELi2ELi2ELi2ELb1EEENS1_21CollectiveEpilogueBwdISA_SB_SD_Li256ELb0ELb0ELi4EEENS1_19SingleTileSchedulerILb0ELb0ELb0ELi64EEEEEEEEEvNT_6ParamsE:
	.zero		976


//--------------------- .nv.constant0._ZN7cutlass13device_kernelIN5flash19enable_sm80_to_sm89INS1_16FlashAttnBwdSm80INS1_25CollectiveMainloopBwdSm80ILi1ELi1EN4cute5tupleIJNS5_1CILi64EEES8_NS7_ILi192EEEEEENS_10bfloat16_tEfNS_4arch4Sm80ELb0ELb1ELb1ELb0ELb0ELb0ELb0ELb0ELi2ELi2ELi2ELi2ELb1EEENS1_24CollectiveEpilogueBwdGQAISA_fSD_Li256ELb0ELb0EEENS1_19SingleTileSchedulerILb0ELb0ELb0ELi64EEEEEEEEEvNT_6ParamsE --------------------------
	.section	.nv.constant0._ZN7cutlass13device_kernelIN5flash19enable_sm80_to_sm89INS1_16FlashAttnBwdSm80INS1_25CollectiveMainloopBwdSm80ILi1ELi1EN4cute5tupleIJNS5_1CILi64EEES8_NS7_ILi192EEEEEENS_10bfloat16_tEfNS_4arch4Sm80ELb0ELb1ELb1ELb0ELb0ELb0ELb0ELb0ELi2ELi2ELi2ELi2ELb1EEENS1_24CollectiveEpilogueBwdGQAISA_fSD_Li256ELb0ELb0EEENS1_19SingleTileSchedulerILb0ELb0ELb0ELi64EEEEEEEEEvNT_6ParamsE,"a",@progbits
	.sectionflags	@""
	.align	4
.nv.constant0._ZN7cutlass13device_kernelIN5flash19enable_sm80_to_sm89INS1_16FlashAttnBwdSm80INS1_25CollectiveMainloopBwdSm80ILi1ELi1EN4cute5tupleIJNS5_1CILi64EEES8_NS7_ILi192EEEEEENS_10bfloat16_tEfNS_4arch4Sm80ELb0ELb1ELb1ELb0ELb0ELb0ELb0ELb0ELi2ELi2ELi2ELi2ELb1EEENS1_24CollectiveEpilogueBwdGQAISA_fSD_Li256ELb0ELb0EEENS1_19SingleTileSchedulerILb0ELb0ELb0ELi64EEEEEEEEEvNT_6ParamsE:
	.zero		984


//--------------------- .nv.constant0._ZN7cutlass13device_kernelIN5flash19enable_sm80_to_sm89INS1_16FlashAttnBwdSm80INS1_25CollectiveMainloopBwdSm80ILi1ELi1EN4cute5tupleIJNS5_1CILi64EEES8_NS7_ILi192EEEEEENS_10bfloat16_tEfNS_4arch4Sm80ELb0ELb1ELb1ELb0ELb1ELb0ELb0ELb0ELi2ELi2ELi2ELi2ELb1EEENS1_24CollectiveEpilogueBwdGQAISA_fSD_Li256ELb0ELb1EEENS1_19SingleTileSchedulerILb0ELb0ELb0ELi64EEEEEEEEEvNT_6ParamsE --------------------------
	.section	.nv.constant0._ZN7cutlass13device_kernelIN5flash19enable_sm80_to_sm89INS1_16FlashAttnBwdSm80INS1_25CollectiveMainloopBwdSm80ILi1ELi1EN4cute5tupleIJNS5_1CILi64EEES8_NS7_ILi192EEEEEENS_10bfloat16_tEfNS_4arch4Sm80ELb0ELb1ELb1ELb0ELb1ELb0ELb0ELb0ELi2ELi2ELi2ELi2ELb1EEENS1_24CollectiveEpilogueBwdGQAISA_fSD_Li256ELb0ELb1EEENS1_19SingleTileSchedulerILb0ELb0ELb0ELi64EEEEEEEEEvNT_6ParamsE,"a",@progbits
	.sectionflags	@""
	.align	4
.nv.constant0._ZN7cutlass13device_kernelIN5flash19enable_sm80_to_sm89INS1_16FlashAttnBwdSm80INS1_25CollectiveMainloopBwdSm80ILi1ELi1EN4cute5tupleIJNS5_1CILi64EEES8_NS7_ILi192EEEEEENS_10bfloat16_tEfNS_4arch4Sm80ELb0ELb1ELb1ELb0ELb1ELb0ELb0ELb0ELi2ELi2ELi2ELi2ELb1EEENS1_24CollectiveEpilogueBwdGQAISA_fSD_Li256ELb0ELb1EEENS1_19SingleTileSchedulerILb0ELb0ELb0ELi64EEEEEEEEEvNT_6ParamsE:
	.zero		984


//--------------------- .nv.constant0._ZN7cutlass13device_kernelIN5flash19enable_sm80_to_sm89INS1_16FlashAttnBwdSm80INS1_25CollectiveMainloopBwdSm80ILi1ELi1EN4cute5tupleIJNS5_1CILi64EEES8_NS7_ILi192EEEEEENS_10bfloat16_tEfNS_4arch4Sm80ELb0ELb1ELb1ELb1ELb0ELb0ELb0ELb0ELi2ELi2ELi2ELi2ELb1EEENS1_21CollectiveEpilogueBwdISA_SB_SD_Li256ELb1ELb0ELi4EEENS1_19SingleTileSchedulerILb1ELb0ELb0ELi64EEEEEEEEEvNT_6ParamsE --------------------------
	.section	.nv.constant0._ZN7cutlass13device_kernelIN5flash19enable_sm80_to_sm89INS1_16FlashAttnBwdSm80INS1_25CollectiveMainloopBwdSm80ILi1ELi1EN4cute5tupleIJNS5_1CILi64EEES8_NS7_ILi192EEEEEENS_10bfloat16_tEfNS_4arch4Sm80ELb0ELb1ELb1ELb1ELb0ELb0ELb0ELb0ELi2ELi2ELi2ELi2ELb1EEENS1_21CollectiveEpilogueBwdISA_SB_SD_Li256ELb1ELb0ELi4EEENS1_19SingleTileSchedulerILb1ELb0ELb0ELi64EEEEEEEEEvNT_6ParamsE,"a",@progbits
	.sectionflags	@""
	.align	4
.nv.constant0._ZN7cutlass13device_kernelIN5flash19enable_sm80_to_sm89INS1_16FlashAttnBwdSm80INS1_25CollectiveMainloopBwdSm80ILi1ELi1EN4cute5tupleIJNS5_1CILi64EEES8_NS7_ILi192EEEEEENS_10bfloat16_tEfNS_4arch4Sm80ELb0ELb1ELb1ELb1ELb0ELb0ELb0ELb0ELi2ELi2ELi2ELi2ELb1EEENS1_21CollectiveEpilogueBwdISA_SB_SD_Li256ELb1ELb0ELi4EEENS1_19SingleTileSchedulerILb1ELb0ELb0ELi64EEEEEEEEEvNT_6ParamsE:
	.zero		976


//--------------------- .nv.constant0._ZN7cutlass13device_kernelIN5flash19enable_sm80_to_sm89INS1_16FlashAttnBwdSm80INS1_25CollectiveMainloopBwdSm80ILi1ELi1EN4cute5tupleIJNS5_1CILi64EEES8_NS7_ILi192EEEEEENS_10bfloat16_tEfNS_4arch4Sm80ELb0ELb1ELb1ELb1ELb1ELb0ELb0ELb0ELi2ELi2ELi2ELi2ELb1EEENS1_21CollectiveEpilogueBwdISA_SB_SD_Li256ELb1ELb0ELi4EEENS1_19SingleTileSchedulerILb1ELb0ELb0ELi64EEEEEEEEEvNT_6ParamsE --------------------------
	.section	.nv.constant0._ZN7cutlass13device_kernelIN5flash19enable_sm80_to_sm89INS1_16FlashAttnBwdSm80INS1_25CollectiveMainloopBwdSm80ILi1ELi1EN4cute5tupleIJNS5_1CILi64EEES8_NS7_ILi192EEEEEENS_10bfloat16_tEfNS_4arch4Sm80ELb0ELb1ELb1ELb1ELb1ELb0ELb0ELb0ELi2ELi2ELi2ELi2ELb1EEENS1_21CollectiveEpilogueBwdISA_SB_SD_Li256ELb1ELb0ELi4EEENS1_19SingleTileSchedulerILb1ELb0ELb0ELi64EEEEEEEEEvNT_6ParamsE,"a",@progbits
	.sectionflags	@""
	.align	4
.nv.constant0._ZN7cutlass13device_kernelIN5flash19enable_sm80_to_sm89INS1_16FlashAttnBwdSm80INS1_25CollectiveMainloopBwdSm80ILi1ELi1EN4cute5tupleIJNS5_1CILi64EEES8_NS7_ILi192EEEEEENS_10bfloat16_tEfNS_4arch4Sm80ELb0ELb1ELb1ELb1ELb1ELb0ELb0ELb0ELi2ELi2ELi2ELi2ELb1EEENS1_21CollectiveEpilogueBwdISA_SB_SD_Li256ELb1ELb0ELi4EEENS1_19SingleTileSchedulerILb1ELb0ELb0ELi64EEEEEEEEEvNT_6ParamsE:
	.zero		976


//--------------------- .nv.constant0._ZN7cutlass13device_kernelIN5flash19enable_sm80_to_sm89INS1_16FlashAttnBwdSm80INS1_25CollectiveMainloopBwdSm80ILi1ELi1EN4cute5tupleIJNS5_1CILi64EEES8_NS7_ILi192EEEEEENS_10bfloat16_tEfNS_4arch4Sm80ELb0ELb1ELb1ELb1ELb0ELb0ELb0ELb0ELi2ELi2ELi2ELi2ELb1EEENS1_24CollectiveEpilogueBwdGQAISA_fSD_Li256ELb1ELb0EEENS1_19SingleTileSchedulerILb1ELb0ELb0ELi64EEEEEEEEEvNT_6ParamsE --------------------------
	.section	.nv.constant0._ZN7cutlass13device_kernelIN5flash19enable_sm80_to_sm89INS1_16FlashAttnBwdSm80INS1_25CollectiveMainloopBwdSm80ILi1ELi1EN4cute5tupleIJNS5_1CILi64EEES8_NS7_ILi192EEEEEENS_10bfloat16_tEfNS_4arch4Sm80ELb0ELb1ELb1ELb1ELb0ELb0ELb0ELb0ELi2ELi2ELi2ELi2ELb1EEENS1_24CollectiveEpilogueBwdGQAISA_fSD_Li256ELb1ELb0EEENS1_19SingleTileSchedulerILb1ELb0ELb0ELi64EEEEEEEEEvNT_6ParamsE,"a",@progbits
	.sectionflags	@""
	.align	4
.nv.constant0._ZN7cutlass13device_kernelIN5flash19enable_sm80_to_sm89INS1_16FlashAttnBwdSm80INS1_25CollectiveMainloopBwdSm80ILi1ELi1EN4cute5tupleIJNS5_1CILi64EEES8_NS7_ILi192EEEEEENS_10bfloat16_tEfNS_4arch4Sm80ELb0ELb1ELb1ELb1ELb0ELb0ELb0ELb0ELi2ELi2ELi2ELi2ELb1EEENS1_24CollectiveEpilogueBwdGQAISA_fSD_Li256ELb1ELb0EEENS1_19SingleTileSchedulerILb1ELb0ELb0ELi64EEEEEEEEEvNT_6ParamsE:
	.zero		984


//--------------------- .nv.constant0._ZN7cutlass13device_kernelIN5flash19enable_sm80_to_sm89INS1_16FlashAttnBwdSm80INS1_25CollectiveMainloopBwdSm80ILi1ELi1EN4cute5tupleIJNS5_1CILi64EEES8_NS7_ILi192EEEEEENS_10bfloat16_tEfNS_4arch4Sm80ELb0ELb1ELb1ELb1ELb1ELb0ELb0ELb0ELi2ELi2ELi2ELi2ELb1EEENS1_24CollectiveEpilogueBwdGQAISA_fSD_Li256ELb1ELb1EEENS1_19SingleTileSchedulerILb1ELb0ELb0ELi64EEEEEEEEEvNT_6ParamsE --------------------------
	.section	.nv.constant0._ZN7cutlass13device_kernelIN5flash19enable_sm80_to_sm89INS1_16FlashAttnBwdSm80INS1_25CollectiveMainloopBwdSm80ILi1ELi1EN4cute5tupleIJNS5_1CILi64EEES8_NS7_ILi192EEEEEENS_10bfloat16_tEfNS_4arch4Sm80ELb0ELb1ELb1ELb1ELb1ELb0ELb0ELb0ELi2ELi2ELi2ELi2ELb1EEENS1_24CollectiveEpilogueBwdGQAISA_fSD_Li256ELb1ELb1EEENS1_19SingleTileSchedulerILb1ELb0ELb0ELi64EEEEEEEEEvNT_6ParamsE,"a",@progbits
	.sectionflags	@""
	.align	4
.nv.constant0._ZN7cutlass13device_kernelIN5flash19enable_sm80_to_sm89INS1_16FlashAttnBwdSm80INS1_25CollectiveMainloopBwdSm80ILi1ELi1EN4cute5tupleIJNS5_1CILi64EEES8_NS7_ILi192EEEEEENS_10bfloat16_tEfNS_4arch4Sm80ELb0ELb1ELb1ELb1ELb1ELb0ELb0ELb0ELi2ELi2ELi2ELi2ELb1EEENS1_24CollectiveEpilogueBwdGQAISA_fSD_Li256ELb1ELb1EEENS1_19SingleTileSchedulerILb1ELb0ELb0ELi64EEEEEEEEEvNT_6ParamsE:
	.zero		984


//--------------------- .nv.constant0._ZN7cutlass13device_kernelIN5flash19enable_sm80_to_sm89INS1_16FlashAttnBwdSm80INS1_25CollectiveMainloopBwdSm80ILi1ELi1EN4cute5tupleIJNS5_1CILi64EEES8_NS7_ILi192EEEEEENS_10bfloat16_tEfNS_4arch4Sm80ELb1ELb0ELb1ELb0ELb0ELb0ELb0ELb0ELi2ELi2ELi2ELi2ELb1EEENS1_21CollectiveEpilogueBwdISA_SB_SD_Li256ELb0ELb0ELi4EEENS1_25SingleTileBwdLPTSchedulerILb0ELi64ELb0EEEEEEEEEvNT_6ParamsE --------------------------
	.section	.nv.constant0._ZN7cutlass13device_kernelIN5flash19enable_sm80_to_sm89INS1_16FlashAttnBwdSm80INS1_25CollectiveMainloopBwdSm80ILi1ELi1EN4cute5tupleIJNS5_1CILi64EEES8_NS7_ILi192EEEEEENS_10bfloat16_tEfNS_4arch4Sm80ELb1ELb0ELb1ELb0ELb0ELb0ELb0ELb0ELi2ELi2ELi2ELi2ELb1EEENS1_21CollectiveEpilogueBwdISA_SB_SD_Li256ELb0ELb0ELi4EEENS1_25SingleTileBwdLPTSchedulerILb0ELi64ELb0EEEEEEEEEvNT_6ParamsE,"a",@progbits
	.sectionflags	@""
	.align	4
.nv.constant0._ZN7cutlass13device_kernelIN5flash19enable_sm80_to_sm89INS1_16FlashAttnBwdSm80INS1_25CollectiveMainloopBwdSm80ILi1ELi1EN4cute5tupleIJNS5_1CILi64EEES8_NS7_ILi192EEEEEENS_10bfloat16_tEfNS_4arch4Sm80ELb1ELb0ELb1ELb0ELb0ELb0ELb0ELb0ELi2ELi2ELi2ELi2ELb1EEENS1_21CollectiveEpilogueBwdISA_SB_SD_Li256ELb0ELb0ELi4EEENS1_25SingleTileBwdLPTSchedulerILb0ELi64ELb0EEEEEEEEEvNT_6ParamsE:
	.zero		1000


//--------------------- .nv.constant0._ZN7cutlass13device_kernelIN5flash19enable_sm80_to_sm89INS1_16FlashAttnBwdSm80INS1_25CollectiveMainloopBwdSm80ILi1ELi1EN4cute5tupleIJNS5_1CILi64EEES8_NS7_ILi192EEEEEENS_10bfloat16_tEfNS_4arch4Sm80ELb1ELb0ELb1ELb0ELb1ELb0ELb0ELb0ELi2ELi2ELi2ELi2ELb1EEENS1_21CollectiveEpilogueBwdISA_SB_SD_Li256ELb0ELb0ELi4EEENS1_25SingleTileBwdLPTSchedulerILb0ELi64ELb1EEEEEEEEEvNT_6ParamsE --------------------------
	.section	.nv.constant0._ZN7cutlass13device_kernelIN5flash19enable_sm80_to_sm89INS1_16FlashAttnBwdSm80INS1_25CollectiveMainloopBwdSm80ILi1ELi1EN4cute5tupleIJNS5_1CILi64EEES8_NS7_ILi192EEEEEENS_10bfloat16_tEfNS_4arch4Sm80ELb1ELb0ELb1ELb0ELb1ELb0ELb0ELb0ELi2ELi2ELi2ELi2ELb1EEENS1_21CollectiveEpilogueBwdISA_SB_SD_Li256ELb0ELb0ELi4EEENS1_25SingleTileBwdLPTSchedulerILb0ELi64ELb1EEEEEEEEEvNT_6ParamsE,"a",@progbits
	.sectionflags	@""
	.align	4
.nv.constant0._ZN7cutlass13device_kernelIN5flash19enable_sm80_to_sm89INS1_16FlashAttnBwdSm80INS1_25CollectiveMainloopBwdSm80ILi1ELi1EN4cute5tupleIJNS5_1CILi64EEES8_NS7_ILi192EEEEEENS_10bfloat16_tEfNS_4arch4Sm80ELb1ELb0ELb1ELb0ELb1ELb0ELb0ELb0ELi2ELi2ELi2ELi2ELb1EEENS1_21CollectiveEpilogueBwdISA_SB_SD_Li256ELb0ELb0ELi4EEENS1_25SingleTileBwdLPTSchedulerILb0ELi64ELb1EEEEEEEEEvNT_6ParamsE:
	.zero		1000


//--------------------- .nv.constant0._ZN7cutlass13device_kernelIN5flash19enable_sm80_to_sm89INS1_16FlashAttnBwdSm80INS1_25CollectiveMainloopBwdSm80ILi1ELi1EN4cute5tupleIJNS5_1CILi64EEES8_NS7_ILi192EEEEEENS_10bfloat16_tEfNS_4arch4Sm80ELb1ELb0ELb1ELb0ELb0ELb0ELb0ELb0ELi2ELi2ELi2ELi2ELb1EEENS1_24CollectiveEpilogueBwdGQAISA_fSD_Li256ELb0ELb0EEENS1_25SingleTileBwdLPTSchedulerILb0ELi64ELb0EEEEEEEEEvNT_6ParamsE --------------------------
	.section	.nv.constant0._ZN7cutlass13device_kernelIN5flash19enable_sm80_to_sm89INS1_16FlashAttnBwdSm80INS1_25CollectiveMainloopBwdSm80ILi1ELi1EN4cute5tupleIJNS5_1CILi64EEES8_NS7_ILi192EEEEEENS_10bfloat16_tEfNS_4arch4Sm80ELb1ELb0ELb1ELb0ELb0ELb0ELb0ELb0ELi2ELi2ELi2ELi2ELb1EEENS1_24CollectiveEpilogueBwdGQAISA_fSD_Li256ELb0ELb0EEENS1_25SingleTileBwdLPTSchedulerILb0ELi64ELb0EEEEEEEEEvNT_6ParamsE,"a",@progbits
	.sectionflags	@""
	.align	4
.nv.constant0._ZN7cutlass13device_kernelIN5flash19enable_sm80_to_sm89INS1_16FlashAttnBwdSm80INS1_25CollectiveMainloopBwdSm80ILi1ELi1EN4cute5tupleIJNS5_1CILi64EEES8_NS7_ILi192EEEEEENS_10bfloat16_tEfNS_4arch4Sm80ELb1ELb0ELb1ELb0ELb0ELb0ELb0ELb0ELi2ELi2ELi2ELi2ELb1EEENS1_24CollectiveEpilogueBwdGQAISA_fSD_Li256ELb0ELb0EEENS1_25SingleTileBwdLPTSchedulerILb0ELi64ELb0EEEEEEEEEvNT_6ParamsE:
	.zero		1008


//--------------------- .nv.constant0._ZN7cutlass13device_kernelIN5flash19enable_sm80_to_sm89INS1_16FlashAttnBwdSm80INS1_25CollectiveMainloopBwdSm80ILi1ELi1EN4cute5tupleIJNS5_1CILi64EEES8_NS7_ILi192EEEEEENS_10bfloat16_tEfNS_4arch4Sm80ELb1ELb0ELb1ELb0ELb1ELb0ELb0ELb0ELi2ELi2ELi2ELi2ELb1EEENS1_24CollectiveEpilogueBwdGQAISA_fSD_Li256ELb0ELb1EEENS1_25SingleTileBwdLPTSchedulerILb0ELi64ELb1EEEEEEEEEvNT_6ParamsE --------------------------
	.section	.nv.constant0._ZN7cutlass13device_kernelIN5flash19enable_sm80_to_sm89INS1_16FlashAttnBwdSm80INS1_25CollectiveMainloopBwdSm80ILi1ELi1EN4cute5tupleIJNS5_1CILi64EEES8_NS7_ILi192EEEEEENS_10bfloat16_tEfNS_4arch4Sm80ELb1ELb0ELb1ELb0ELb1ELb0ELb0ELb0ELi2ELi2ELi2ELi2ELb1EEENS1_24CollectiveEpilogueBwdGQAISA_fSD_Li256ELb0ELb1EEENS1_25SingleTileBwdLPTSchedulerILb0ELi64ELb1EEEEEEEEEvNT_6ParamsE,"a",@progbits
	.sectionflags	@""
	.align	4
.nv.constant0._ZN7cutlass13device_kernelIN5flash19enable_sm80_to_sm89INS1_16FlashAttnBwdSm80INS1_25CollectiveMainloopBwdSm80ILi1ELi1EN4cute5tupleIJNS5_1CILi64EEES8_NS7_ILi192EEEEEENS_10bfloat16_tEfNS_4arch4Sm80ELb1ELb0ELb1ELb0ELb1ELb0ELb0ELb0ELi2ELi2ELi2ELi2ELb1EEENS1_24CollectiveEpilogueBwdGQAISA_fSD_Li256ELb0ELb1EEENS1_25SingleTileBwdLPTSchedulerILb0ELi64ELb1EEEEEEEEEvNT_6ParamsE:
	.zero		1008


//--------------------- .nv.constant0._ZN7cutlass13device_kernelIN5flash19enable_sm80_to_sm89INS1_16FlashAttnBwdSm80INS1_25CollectiveMainloopBwdSm80ILi1ELi1EN4cute5tupleIJNS5_1CILi64EEES8_NS7_ILi192EEEEEENS_10bfloat16_tEfNS_4arch4Sm80ELb1ELb0ELb1ELb1ELb0ELb0ELb0ELb0ELi2ELi2ELi2ELi2ELb1EEENS1_21CollectiveEpilogueBwdISA_SB_SD_Li256ELb1ELb0ELi4EEENS1_25SingleTileBwdLPTSchedulerILb1ELi64ELb0EEEEEEEEEvNT_6ParamsE --------------------------
	.section	.nv.constant0._ZN7cutlass13device_kernelIN5flash19enable_sm80_to_sm89INS1_16FlashAttnBwdSm80INS1_25CollectiveMainloopBwdSm80ILi1ELi1EN4cute5tupleIJNS5_1CILi64EEES8_NS7_ILi192EEEEEENS_10bfloat16_tEfNS_4arch4Sm80ELb1ELb0ELb1ELb1ELb0ELb0ELb0ELb0ELi2ELi2ELi2ELi2ELb1EEENS1_21CollectiveEpilogueBwdISA_SB_SD_Li256ELb1ELb0ELi4EEENS1_25SingleTileBwdLPTSchedulerILb1ELi64ELb0EEEEEEEEEvNT_6ParamsE,"a",@progbits
	.sectionflags	@""
	.align	4
.nv.constant0._ZN7cutlass13device_kernelIN5flash19enable_sm80_to_sm89INS1_16FlashAttnBwdSm80INS1_25CollectiveMainloopBwdSm80ILi1ELi1EN4cute5tupleIJNS5_1CILi64EEES8_NS7_ILi192EEEEEENS_10bfloat16_tEfNS_4arch4Sm80ELb1ELb0ELb1ELb1ELb0ELb0ELb0ELb0ELi2ELi2ELi2ELi2ELb1EEENS1_21CollectiveEpilogueBwdISA_SB_SD_Li256ELb1ELb0ELi4EEENS1_25SingleTileBwdLPTSchedulerILb1ELi64ELb0EEEEEEEEEvNT_6ParamsE:
	.zero		1000


//--------------------- .nv.constant0._ZN7cutlass13device_kernelIN5flash19enable_sm80_to_sm89INS1_16FlashAttnBwdSm80INS1_25CollectiveMainloopBwdSm80ILi1ELi1EN4cute5tupleIJNS5_1CILi64EEES8_NS7_ILi192EEEEEENS_10bfloat16_tEfNS_4arch4Sm80ELb1ELb0ELb1ELb1ELb1ELb0ELb0ELb0ELi2ELi2ELi2ELi2ELb1EEENS1_21CollectiveEpilogueBwdISA_SB_SD_Li256ELb1ELb0ELi4EEENS1_25SingleTileBwdLPTSchedulerILb1ELi64ELb1EEEEEEEEEvNT_6ParamsE --------------------------
	.section	.nv.constant0._ZN7cutlass13device_kernelIN5flash19enable_sm80_to_sm89INS1_16FlashAttnBwdSm80INS1_25CollectiveMainloopBwdSm80ILi1ELi1EN4cute5tupleIJNS5_1CILi64EEES8_NS7_ILi192EEEEEENS_10bfloat16_tEfNS_4arch4Sm80ELb1ELb0ELb1ELb1ELb1ELb0ELb0ELb0ELi2ELi2ELi2ELi2ELb1EEENS1_21CollectiveEpilogueBwdISA_SB_SD_Li256ELb1ELb0ELi4EEENS1_25SingleTileBwdLPTSchedulerILb1ELi64ELb1EEEEEEEEEvNT_6ParamsE,"a",@progbits
	.sectionflags	@""
	.align	4
.nv.constant0._ZN7cutlass13device_kernelIN5flash19enable_sm80_to_sm89INS1_16FlashAttnBwdSm80INS1_25CollectiveMainloopBwdSm80ILi1ELi1EN4cute5tupleIJNS5_1CILi64EEES8_NS7_ILi192EEEEEENS_10bfloat16_tEfNS_4arch4Sm80ELb1ELb0ELb1ELb1ELb1ELb0ELb0ELb0ELi2ELi2ELi2ELi2ELb1EEENS1_21CollectiveEpilogueBwdISA_SB_SD_Li256ELb1ELb0ELi4EEENS1_25SingleTileBwdLPTSchedulerILb1ELi64ELb1EEEEEEEEEvNT_6ParamsE:
	.zero		1000


//--------------------- .nv.constant0._ZN7cutlass13device_kernelIN5flash19enable_sm80_to_sm89INS1_16FlashAttnBwdSm80INS1_25CollectiveMainloopBwdSm80ILi1ELi1EN4cute5tupleIJNS5_1CILi64EEES8_NS7_ILi192EEEEEENS_10bfloat16_tEfNS_4arch4Sm80ELb1ELb0ELb1ELb1ELb0ELb0ELb0ELb0ELi2ELi2ELi2ELi2ELb1EEENS1_24CollectiveEpilogueBwdGQAISA_fSD_Li256ELb1ELb0EEENS1_25SingleTileBwdLPTSchedulerILb1ELi64ELb0EEEEEEEEEvNT_6ParamsE --------------------------
	.section	.nv.constant0._ZN7cutlass13device_kernelIN5flash19enable_sm80_to_sm89INS1_16FlashAttnBwdSm80INS1_25CollectiveMainloopBwdSm80ILi1ELi1EN4cute5tupleIJNS5_1CILi64EEES8_NS7_ILi192EEEEEENS_10bfloat16_tEfNS_4arch4Sm80ELb1ELb0ELb1ELb1ELb0ELb0ELb0ELb0ELi2ELi2ELi2ELi2ELb1EEENS1_24CollectiveEpilogueBwdGQAISA_fSD_Li256ELb1ELb0EEENS1_25SingleTileBwdLPTSchedulerILb1ELi64ELb0EEEEEEEEEvNT_6ParamsE,"a",@progbits
	.sectionflags	@""
	.align	4
.nv.constant0._ZN7cutlass13device_kernelIN5flash19enable_sm80_to_sm89INS1_16FlashAttnBwdSm80INS1_25CollectiveMainloopBwdSm80ILi1ELi1EN4cute5tupleIJNS5_1CILi64EEES8_NS7_ILi192EEEEEENS_10bfloat16_tEfNS_4arch4Sm80ELb1ELb0ELb1ELb1ELb0ELb0ELb0ELb0ELi2ELi2ELi2ELi2ELb1EEENS1_24CollectiveEpilogueBwdGQAISA_fSD_Li256ELb1ELb0EEENS1_25SingleTileBwdLPTSchedulerILb1ELi64ELb0EEEEEEEEEvNT_6ParamsE:
	.zero		1008


//--------------------- .nv.constant0._ZN7cutlass13device_kernelIN5flash19enable_sm80_to_sm89INS1_16FlashAttnBwdSm80INS1_25CollectiveMainloopBwdSm80ILi1ELi1EN4cute5tupleIJNS5_1CILi64EEES8_NS7_ILi192EEEEEENS_10bfloat16_tEfNS_4arch4Sm80ELb1ELb0ELb1ELb1ELb1ELb0ELb0ELb0ELi2ELi2ELi2ELi2ELb1EEENS1_24CollectiveEpilogueBwdGQAISA_fSD_Li256ELb1ELb1EEENS1_25SingleTileBwdLPTSchedulerILb1ELi64ELb1EEEEEEEEEvNT_6ParamsE --------------------------
	.section	.nv.constant0._ZN7cutlass13device_kernelIN5flash19enable_sm80_to_sm89INS1_16FlashAttnBwdSm80INS1_25CollectiveMainloopBwdSm80ILi1ELi1EN4cute5tupleIJNS5_1CILi64EEES8_NS7_ILi192EEEEEENS_10bfloat16_tEfNS_4arch4Sm80ELb1ELb0ELb1ELb1ELb1ELb0ELb0ELb0ELi2ELi2ELi2ELi2ELb1EEENS1_24CollectiveEpilogueBwdGQAISA_fSD_Li256ELb1ELb1EEENS1_25SingleTileBwdLPTSchedulerILb1ELi64ELb1EEEEEEEEEvNT_6ParamsE,"a",@progbits
	.sectionflags	@""
	.align	4
.nv.constant0._ZN7cutlass13device_kernelIN5flash19enable_sm80_to_sm89INS1_16FlashAttnBwdSm80INS1_25CollectiveMainloopBwdSm80ILi1ELi1EN4cute5tupleIJNS5_1CILi64EEES8_NS7_ILi192EEEEEENS_10bfloat16_tEfNS_4arch4Sm80ELb1ELb0ELb1ELb1ELb1ELb0ELb0ELb0ELi2ELi2ELi2ELi2ELb1EEENS1_24CollectiveEpilogueBwdGQAISA_fSD_Li256ELb1ELb1EEENS1_25SingleTileBwdLPTSchedulerILb1ELi64ELb1EEEEEEEEEvNT_6ParamsE:
	.zero		1008


//--------------------- .nv.constant0._ZN7cutlass13device_kernelIN5flash19enable_sm80_to_sm89INS1_16FlashAttnBwdSm80INS1_25CollectiveMainloopBwdSm80ILi2ELi1EN4cute5tupleIJNS5_1CILi64EEENS7_ILi80EEENS7_ILi192EEEEEENS_10bfloat16_tEfNS_4arch4Sm80ELb0ELb0ELb1ELb0ELb0ELb0ELb1ELb0ELi2ELi4ELi2ELi2ELb0EEENS1_21CollectiveEpilogueBwdISB_SC_SE_Li256ELb0ELb1ELi4EEENS1_19SingleTileSchedulerILb0ELb0ELb0ELi80EEEEEEEEEvNT_6ParamsE --------------------------
	.section	.nv.constant0._ZN7cutlass13device_kernelIN5flash19enable_sm80_to_sm89INS1_16FlashAttnBwdSm80INS1_25CollectiveMainloopBwdSm80ILi2ELi1EN4cute5tupleIJNS5_1CILi64EEENS7_ILi80EEENS7_ILi192EEEEEENS_10bfloat16_tEfNS_4arch4Sm80ELb0ELb0ELb1ELb0ELb0ELb0ELb1ELb0ELi2ELi4ELi2ELi2ELb0EEENS1_21CollectiveEpilogueBwdISB_SC_SE_Li256ELb0ELb1ELi4EEENS1_19SingleTileSchedulerILb0ELb0ELb0ELi80EEEEEEEEEvNT_6ParamsE,"a",@progbits
	.sectionflags	@""
	.align	4
.nv.constant0._ZN7cutlass13device_kernelIN5flash19enable_sm80_to_sm89INS1_16FlashAttnBwdSm80INS1_25CollectiveMainloopBwdSm80ILi2ELi1EN4cute5tupleIJNS5_1CILi64EEENS7_ILi80EEENS7_ILi192EEEEEENS_10bfloat16_tEfNS_4arch4Sm80ELb0ELb0ELb1ELb0ELb0ELb0ELb1ELb0ELi2ELi4ELi2ELi2ELb0EEENS1_21CollectiveEpilogueBwdISB_SC_SE_Li256ELb0ELb1ELi4EEENS1_19SingleTileSchedulerILb0ELb0ELb0ELi80EEEEEEEEEvNT_6ParamsE:
	.zero		976


//--------------------- .nv.constant0._ZN7cutlass13device_kernelIN5flash19enable_sm80_to_sm89INS1_16FlashAttnBwdSm80INS1_25CollectiveMainloopBwdSm80ILi2ELi1EN4cute5tupleIJNS5_1CILi64EEENS7_ILi80EEENS7_ILi192EEEEEENS_10bfloat16_tEfNS_4arch4Sm80ELb0ELb0ELb1ELb0ELb1ELb0ELb1ELb0ELi2ELi4ELi2ELi2ELb0EEENS1_21CollectiveEpilogueBwdISB_SC_SE_Li256ELb0ELb1ELi4EEENS1_19SingleTileSchedulerILb0ELb0ELb0ELi80EEEEEEEEEvNT_6ParamsE --------------------------
	.section	.nv.constant0._ZN7cutlass13device_kernelIN5flash19enable_sm80_to_sm89INS1_16FlashAttnBwdSm80INS1_25CollectiveMainloopBwdSm80ILi2ELi1EN4cute5tupleIJNS5_1CILi64EEENS7_ILi80EEENS7_ILi192EEEEEENS_10bfloat16_tEfNS_4arch4Sm80ELb0ELb0ELb1ELb0ELb1ELb0ELb1ELb0ELi2ELi4ELi2ELi2ELb0EEENS1_21CollectiveEpilogueBwdISB_SC_SE_Li256ELb0ELb1ELi4EEENS1_19SingleTileSchedulerILb0ELb0ELb0ELi80EEEEEEEEEvNT_6ParamsE,"a",@progbits
	.sectionflags	@""
	.align	4
.nv.constant0._ZN7cutlass13device_kernelIN5flash19enable_sm80_to_sm89INS1_16FlashAttnBwdSm80INS1_25CollectiveMainloopBwdSm80ILi2ELi1EN4cute5tupleIJNS5_1CILi64EEENS7_ILi80EEENS7_ILi192EEEEEENS_10bfloat16_tEfNS_4arch4Sm80ELb0ELb0ELb1ELb0ELb1ELb0ELb1ELb0ELi2ELi4ELi2ELi2ELb0EEENS1_21CollectiveEpilogueBwdISB_SC_SE_Li256ELb0ELb1ELi4EEENS1_19SingleTileSchedulerILb0ELb0ELb0ELi80EEEEEEEEEvNT_6ParamsE:
	.zero		976


//--------------------- .nv.constant0._ZN7cutlass13device_kernelIN5flash19enable_sm80_to_sm89INS1_16FlashAttnBwdSm80INS1_25CollectiveMainloopBwdSm80ILi2ELi1EN4cute5tupleIJNS5_1CILi64EEENS7_ILi80EEENS7_ILi192EEEEEENS_10bfloat16_tEfNS_4arch4Sm80ELb0ELb0ELb1ELb0ELb0ELb0ELb1ELb0ELi2ELi4ELi2ELi2ELb0EEENS1_24CollectiveEpilogueBwdGQAISB_fSE_Li256ELb0ELb0EEENS1_19SingleTileSchedulerILb0ELb0ELb0ELi80EEEEEEEEEvNT_6ParamsE --------------------------
	.section	.nv.constant0._ZN7cutlass13device_kernelIN5flash19enable_sm80_to_sm89INS1_16FlashAttnBwdSm80INS1_25CollectiveMainloopBwdSm80ILi2ELi1EN4cute5tupleIJNS5_1CILi64EEENS7_ILi80EEENS7_ILi192EEEEEENS_10bfloat16_tEfNS_4arch4Sm80ELb0ELb0ELb1ELb0ELb0ELb0ELb1ELb0ELi2ELi4ELi2ELi2ELb0EEENS1_24CollectiveEpilogueBwdGQAISB_fSE_Li256ELb0ELb0EEENS1_19SingleTileSchedulerILb0ELb0ELb0ELi80EEEEEEEEEvNT_6ParamsE,"a",@progbits
	.sectionflags	@""
	.align	4
.nv.constant0._ZN7cutlass13device_kernelIN5flash19enable_sm80_to_sm89INS1_16FlashAttnBwdSm80INS1_25CollectiveMainloopBwdSm80ILi2ELi1EN4cute5tupleIJNS5_1CILi64EEENS7_ILi80EEENS7_ILi192EEEEEENS_10bfloat16_tEfNS_4arch4Sm80ELb0ELb0ELb1ELb0ELb0ELb0ELb1ELb0ELi2ELi4ELi2ELi2ELb0EEENS1_24CollectiveEpilogueBwdGQAISB_fSE_Li256ELb0ELb0EEENS1_19SingleTileSchedulerILb0ELb0ELb0ELi80EEEEEEEEEvNT_6ParamsE:
	.zero		984


//--------------------- .nv.constant0._ZN7cutlass13device_kernelIN5flash19enable_sm80_to_sm89INS1_16FlashAttnBwdSm80INS1_25CollectiveMainloopBwdSm80ILi2ELi1EN4cute5tupleIJNS5_1CILi64EEENS7_ILi80EEENS7_ILi192EEEEEENS_10bfloat16_tEfNS_4arch4Sm80ELb0ELb0ELb1ELb0ELb1ELb0ELb1ELb0ELi2ELi4ELi2ELi2ELb0EEENS1_24CollectiveEpilogueBwdGQAISB_fSE_Li256ELb0ELb1EEENS1_19SingleTileSchedulerILb0ELb0ELb0ELi80EEEEEEEEEvNT_6ParamsE --------------------------
	.section	.nv.constant0._ZN7cutlass13device_kernelIN5flash19enable_sm80_to_sm89INS1_16FlashAttnBwdSm80INS1_25CollectiveMainloopBwdSm80ILi2ELi1EN4cute5tupleIJNS5_1CILi64EEENS7_ILi80EEENS7_ILi192EEEEEENS_10bfloat16_tEfNS_4arch4Sm80ELb0ELb0ELb1ELb0ELb1ELb0ELb1ELb0ELi2ELi4ELi2ELi2ELb0EEENS1_24CollectiveEpilogueBwdGQAISB_fSE_Li256ELb0ELb1EEENS1_19SingleTileSchedulerILb0ELb0ELb0ELi80EEEEEEEEEvNT_6ParamsE,"a",@progbits
	.sectionflags	@""
	.align	4
.nv.constant0._ZN7cutlass13device_kernelIN5flash19enable_sm80_to_sm89INS1_16FlashAttnBwdSm80INS1_25CollectiveMainloopBwdSm80ILi2ELi1EN4cute5tupleIJNS5_1CILi64EEENS7_ILi80EEENS7_ILi192EEEEEENS_10bfloat16_tEfNS_4arch4Sm80ELb0ELb0ELb1ELb0ELb1ELb0ELb1ELb0ELi2ELi4ELi2ELi2ELb0EEENS1_24CollectiveEpilogueBwdGQAISB_fSE_Li256ELb0ELb1EEENS1_19SingleTileSchedulerILb0ELb0ELb0ELi80EEEEEEEEEvNT_6ParamsE:
	.zero		984


//--------------------- .nv.constant0._ZN7cutlass13device_kernelIN5flash19enable_sm80_to_sm89INS1_16FlashAttnBwdSm80INS1_25CollectiveMainloopBwdSm80ILi2ELi1EN4cute5tupleIJNS5_1CILi64EEENS7_ILi80EEENS7_ILi192EEEEEENS_10bfloat16_tEfNS_4arch4Sm80ELb0ELb0ELb1ELb1ELb0ELb0ELb1ELb0ELi2ELi4ELi2ELi2ELb0EEENS1_21CollectiveEpilogueBwdISB_SC_SE_Li256ELb1ELb1ELi4EEENS1_19SingleTileSchedulerILb1ELb0ELb0ELi80EEEEEEEEEvNT_6ParamsE --------------------------
	.section	.nv.constant0._ZN7cutlass13device_kernelIN5flash19enable_sm80_to_sm89INS1_16FlashAttnBwdSm80INS1_25CollectiveMainloopBwdSm80ILi2ELi1EN4cute5tupleIJNS5_1CILi64EEENS7_ILi80EEENS7_ILi192EEEEEENS_10bfloat16_tEfNS_4arch4Sm80ELb0ELb0ELb1ELb1ELb0ELb0ELb1ELb0ELi2ELi4ELi2ELi2ELb0EEENS1_21CollectiveEpilogueBwdISB_SC_SE_Li256ELb1ELb1ELi4EEENS1_19SingleTileSchedulerILb1ELb0ELb0ELi80EEEEEEEEEvNT_6ParamsE,"a",@progbits
	.sectionflags	@""
	.align	4
.nv.constant0._ZN7cutlass13device_kernelIN5flash19enable_sm80_to_sm89INS1_16FlashAttnBwdSm80INS1_25CollectiveMainloopBwdSm80ILi2ELi1EN4cute5tupleIJNS5_1CILi64EEENS7_ILi80EEENS7_ILi192EEEEEENS_10bfloat16_tEfNS_4arch4Sm80ELb0ELb0ELb1ELb1ELb0ELb0ELb1ELb0ELi2ELi4ELi2ELi2ELb0EEENS1_21CollectiveEpilogueBwdISB_SC_SE_Li256ELb1ELb1ELi4EEENS1_19SingleTileSchedulerILb1ELb0ELb0ELi80EEEEEEEEEvNT_6ParamsE:
	.zero		976


//--------------------- .nv.constant0._ZN7cutlass13device_kernelIN5flash19enable_sm80_to_sm89INS1_16FlashAttnBwdSm80INS1_25CollectiveMainloopBwdSm80ILi2ELi1EN4cute5tupleIJNS5_1CILi64EEENS7_ILi80EEENS7_ILi192EEEEEENS_10bfloat16_tEfNS_4arch4Sm80ELb0ELb0ELb1ELb1ELb1ELb0ELb1ELb0ELi2ELi4ELi2ELi2ELb0EEENS1_21CollectiveEpilogueBwdISB_SC_SE_Li256ELb1ELb1ELi4EEENS1_19SingleTileSchedulerILb1ELb0ELb0ELi80EEEEEEEEEvNT_6ParamsE --------------------------
	.section	.nv.constant0._ZN7cutlass13device_kernelIN5flash19enable_sm80_to_sm89INS1_16FlashAttnBwdSm80INS1_25CollectiveMainloopBwdSm80ILi2ELi1EN4cute5tupleIJNS5_1CILi64EEENS7_ILi80EEENS7_ILi192EEEEEENS_10bfloat16_tEfNS_4arch4Sm80ELb0ELb0ELb1ELb1ELb1ELb0ELb1ELb0ELi2ELi4ELi2ELi2ELb0EEENS1_21CollectiveEpilogueBwdISB_SC_SE_Li256ELb1ELb1ELi4EEENS1_19SingleTileSchedulerILb1ELb0ELb0ELi80EEEEEEEEEvNT_6ParamsE,"a",@progbits
	.sectionflags	@""
	.align	4
.nv.constant0._ZN7cutlass13device_kernelIN5flash19enable_sm80_to_sm89INS1_16FlashAttnBwdSm80INS1_25CollectiveMainloopBwdSm80ILi2ELi1EN4cute5tupleIJNS5_1CILi64EEENS7_ILi80EEENS7_ILi192EEEEEENS_10bfloat16_tEfNS_4arch4Sm80ELb0ELb0ELb1ELb1ELb1ELb0ELb1ELb0ELi2ELi4ELi2ELi2ELb0EEENS1_21CollectiveEpilogueBwdISB_SC_SE_Li256ELb1ELb1ELi4EEENS1_19SingleTileSchedulerILb1ELb0ELb0ELi80EEEEEEEEEvNT_6ParamsE:
	.zero		976


//--------------------- .nv.constant0._ZN7cutlass13device_kernelIN5flash19enable_sm80_to_sm89INS1_16FlashAttnBwdSm80INS1_25CollectiveMainloopBwdSm80ILi2ELi1EN4cute5tupleIJNS5_1CILi64EEENS7_ILi80EEENS7_ILi192EEEEEENS_10bfloat16_tEfNS_4arch4Sm80ELb0ELb0ELb1ELb1ELb0ELb0ELb1ELb0ELi2ELi4ELi2ELi2ELb0EEENS1_24CollectiveEpilogueBwdGQAISB_fSE_Li256ELb1ELb0EEENS1_19SingleTileSchedulerILb1ELb0ELb0ELi80EEEEEEEEEvNT_6ParamsE --------------------------
	.section	.nv.constant0._ZN7cutlass13device_kernelIN5flash19enable_sm80_to_sm89INS1_16FlashAttnBwdSm80INS1_25CollectiveMainloopBwdSm80ILi2ELi1EN4cute5tupleIJNS5_1CILi64EEENS7_ILi80EEENS7_ILi192EEEEEENS_10bfloat16_tEfNS_4arch4Sm80ELb0ELb0ELb1ELb1ELb0ELb0ELb1ELb0ELi2ELi4ELi2ELi2ELb0EEENS1_24CollectiveEpilogueBwdGQAISB_fSE_Li256ELb1ELb0EEENS1_19SingleTileSchedulerILb1ELb0ELb0ELi80EEEEEEEEEvNT_6ParamsE,"a",@progbits
	.sectionflags	@""
	.align	4
.nv.constant0._ZN7cutlass13device_kernelIN5flash19enable_sm80_to_sm89INS1_16FlashAttnBwdSm80INS1_25CollectiveMainloopBwdSm80ILi2ELi1EN4cute5tupleIJNS5_1CILi64EEENS7_ILi80EEENS7_ILi192EEEEEENS_10bfloat16_tEfNS_4arch4Sm80ELb0ELb0ELb1ELb1ELb0ELb0ELb1ELb0ELi2ELi4ELi2ELi2ELb0EEENS1_24CollectiveEpilogueBwdGQAISB_fSE_Li256ELb1ELb0EEENS1_19SingleTileSchedulerILb1ELb0ELb0ELi80EEEEEEEEEvNT_6ParamsE:
	.zero		984


//--------------------- .nv.constant0._ZN7cutlass13device_kernelIN5flash19enable_sm80_to_sm89INS1_16FlashAttnBwdSm80INS1_25CollectiveMainloopBwdSm80ILi2ELi1EN4cute5tupleIJNS5_1CILi64EEENS7_ILi80EEENS7_ILi192EEEEEENS_10bfloat16_tEfNS_4arch4Sm80ELb0ELb0ELb1ELb1ELb1ELb0ELb1ELb0ELi2ELi4ELi2ELi2ELb0EEENS1_24CollectiveEpilogueBwdGQAISB_fSE_Li256ELb1ELb1EEENS1_19SingleTileSchedulerILb1ELb0ELb0ELi80EEEEEEEEEvNT_6ParamsE --------------------------
	.section	.nv.constant0._ZN7cutlass13device_kernelIN5flash19enable_sm80_to_sm89INS1_16FlashAttnBwdSm80INS1_25CollectiveMainloopBwdSm80ILi2ELi1EN4cute5tupleIJNS5_1CILi64EEENS7_ILi80EEENS7_ILi192EEEEEENS_10bfloat16_tEfNS_4arch4Sm80ELb0ELb0ELb1ELb1ELb1ELb0ELb1ELb0ELi2ELi4ELi2ELi2ELb0EEENS1_24CollectiveEpilogueBwdGQAISB_fSE_Li256ELb1ELb1EEENS1_19SingleTileSchedulerILb1ELb0ELb0ELi80EEEEEEEEEvNT_6ParamsE,"a",@progbits
	.sectionflags	@""
	.align	4
.nv.constant0._ZN7cutlass13device_kernelIN5flash19enable_sm80_to_sm89INS1_16FlashAttnBwdSm80INS1_25CollectiveMainloopBwdSm80ILi2ELi1EN4cute5tupleIJNS5_1CILi64EEENS7_ILi80EEENS7_ILi192EEEEEENS_10bfloat16_tEfNS_4arch4Sm80ELb0ELb0ELb1ELb1ELb1ELb0ELb1ELb0ELi2ELi4ELi2ELi2ELb0EEENS1_24CollectiveEpilogueBwdGQAISB_fSE_Li256ELb1ELb1EEENS1_19SingleTileSchedulerILb1ELb0ELb0ELi80EEEEEEEEEvNT_6ParamsE:
	.zero		984


//--------------------- .nv.constant0._ZN7cutlass13device_kernelIN5flash19enable_sm80_to_sm89INS1_16FlashAttnBwdSm80INS1_25CollectiveMainloopBwdSm80ILi2ELi1EN4cute5tupleIJNS5_1CILi64EEENS7_ILi80EEENS7_ILi192EEEEEENS_10bfloat16_tEfNS_4arch4Sm80ELb0ELb1ELb1ELb0ELb0ELb0ELb1ELb0ELi2ELi4ELi2ELi2ELb0EEENS1_21CollectiveEpilogueBwdISB_SC_SE_Li256ELb0ELb1ELi4EEENS1_19SingleTileSchedulerILb0ELb0ELb0ELi80EEEEEEEEEvNT_6ParamsE --------------------------
	.section	.nv.constant0._ZN7cutlass13device_kernelIN5flash19enable_sm80_to_sm89INS1_16FlashAttnBwdSm80INS1_25CollectiveMainloopBwdSm80ILi2ELi1EN4cute5tupleIJNS5_1CILi64EEENS7_ILi80EEENS7_ILi192EEEEEENS_10bfloat16_tEfNS_4arch4Sm80ELb0ELb1ELb1ELb0ELb0ELb0ELb1ELb0ELi2ELi4ELi2ELi2ELb0EEENS1_21CollectiveEpilogueBwdISB_SC_SE_Li256ELb0ELb1ELi4EEENS1_19SingleTileSchedulerILb0ELb0ELb0ELi80EEEEEEEEEvNT_6ParamsE,"a",@progbits
	.sectionflags	@""
	.align	4
.nv.constant0._ZN7cutlass13device_kernelIN5flash19enable_sm80_to_sm89INS1_16FlashAttnBwdSm80INS1_25CollectiveMainloopBwdSm80ILi2ELi1EN4cute5tupleIJNS5_1CILi64EEENS7_ILi80EEENS7_ILi192EEEEEENS_10bfloat16_tEfNS_4arch4Sm80ELb0ELb1ELb1ELb0ELb0ELb0ELb1ELb0ELi2ELi4ELi2ELi2ELb0EEENS1_21CollectiveEpilogueBwdISB_SC_SE_Li256ELb0ELb1ELi4EEENS1_19SingleTileSchedulerILb0ELb0ELb0ELi80EEEEEEEEEvNT_6ParamsE:
	.zero		976


//--------------------- .nv.constant0._ZN7cutlass13device_kernelIN5flash19enable_sm80_to_sm89INS1_16FlashAttnBwdSm80INS1_25CollectiveMainloopBwdSm80ILi2ELi1EN4cute5tupleIJNS5_1CILi64EEENS7_ILi80EEENS7_ILi192EEEEEENS_10bfloat16_tEfNS_4arch4Sm80ELb0ELb1ELb1ELb0ELb1ELb0ELb1ELb0ELi2ELi4ELi2ELi2ELb0EEENS1_21CollectiveEpilogueBwdISB_SC_SE_Li256ELb0ELb1ELi4EEENS1_19SingleTileSchedulerILb0ELb0ELb0ELi80EEEEEEEEEvNT_6ParamsE --------------------------
	.section	.nv.constant0._ZN7cutlass13device_kernelIN5flash19enable_sm80_to_sm89INS1_16FlashAttnBwdSm80INS1_25CollectiveMainloopBwdSm80ILi2ELi1EN4cute5tupleIJNS5_1CILi64EEENS7_ILi80EEENS7_ILi192EEEEEENS_10bfloat16_tEfNS_4arch4Sm80ELb0ELb1ELb1ELb0ELb1ELb0ELb1ELb0ELi2ELi4ELi2ELi2ELb0EEENS1_21CollectiveEpilogueBwdISB_SC_SE_Li256ELb0ELb1ELi4EEENS1_19SingleTileSchedulerILb0ELb0ELb0ELi80EEEEEEEEEvNT_6ParamsE,"a",@progbits
	.sectionflags	@""
	.align	4
.nv.constant0._ZN7cutlass13device_kernelIN5flash19enable_sm80_to_sm89INS1_16FlashAttnBwdSm80INS1_25CollectiveMainloopBwdSm80ILi2ELi1EN4cute5tupleIJNS5_1CILi64EEENS7_ILi80EEENS7_ILi192EEEEEENS_10bfloat16_tEfNS_4arch4Sm80ELb0ELb1ELb1ELb0ELb1ELb0ELb1ELb0ELi2ELi4ELi2ELi2ELb0EEENS1_21CollectiveEpilogueBwdISB_SC_SE_Li256ELb0ELb1ELi4EEENS1_19SingleTileSchedulerILb0ELb0ELb0ELi80EEEEEEEEEvNT_6ParamsE:
	.zero		976


//--------------------- .nv.constant0._ZN7cutlass13device_kernelIN5flash19enable_sm80_to_sm89INS1_16FlashAttnBwdSm80INS1_25CollectiveMainloopBwdSm80ILi2ELi1EN4cute5tupleIJNS5_1CILi64EEENS7_ILi80EEENS7_ILi192EEEEEENS_10bfloat16_tEfNS_4arch4Sm80ELb0ELb1ELb1ELb0ELb0ELb0ELb1ELb0ELi2ELi4ELi2ELi2ELb0EEENS1_24CollectiveEpilogueBwdGQAISB_fSE_Li256ELb0ELb0EEENS1_19SingleTileSchedulerILb0ELb0ELb0ELi80EEEEEEEEEvNT_6ParamsE --------------------------
	.section	.nv.constant0._ZN7cutlass13device_kernelIN5flash19enable_sm80_to_sm89INS1_16FlashAttnBwdSm80INS1_25CollectiveMainloopBwdSm80ILi2ELi1EN4cute5tupleIJNS5_1CILi64EEENS7_ILi80EEENS7_ILi192EEEEEENS_10bfloat16_tEfNS_4arch4Sm80ELb0ELb1ELb1ELb0ELb0ELb0ELb1ELb0ELi2ELi4ELi2ELi2ELb0EEENS1_24CollectiveEpilogueBwdGQAISB_fSE_Li256ELb0ELb0EEENS1_19SingleTileSchedulerILb0ELb0ELb0ELi80EEEEEEEEEvNT_6ParamsE,"a",@progbits
	.sectionflags	@""
	.align	4
.nv.constant0._ZN7cutlass13device_kernelIN5flash19enable_sm80_to_sm89INS1_16FlashAttnBwdSm80INS1_25CollectiveMainloopBwdSm80ILi2ELi1EN4cute5tupleIJNS5_1CILi64EEENS7_ILi80EEENS7_ILi192EEEEEENS_10bfloat16_tEfNS_4arch4Sm80ELb0ELb1ELb1ELb0ELb0ELb0ELb1ELb0ELi2ELi4ELi2ELi2ELb0EEENS1_24CollectiveEpilogueBwdGQAISB_fSE_Li256ELb0ELb0EEENS1_19SingleTileSchedulerILb0ELb0ELb0ELi80EEEEEEEEEvNT_6ParamsE:
	.zero		984


//--------------------- .nv.constant0._ZN7cutlass13device_kernelIN5flash19enable_sm80_to_sm89INS1_16FlashAttnBwdSm80INS1_25CollectiveMainloopBwdSm80ILi2ELi1EN4cute5tupleIJNS5_1CILi64EEENS7_ILi80EEENS7_ILi192EEEEEENS_10bfloat16_tEfNS_4arch4Sm80ELb0ELb1ELb1ELb0ELb1ELb0ELb1ELb0ELi2ELi4ELi2ELi2ELb0EEENS1_24CollectiveEpilogueBwdGQAISB_fSE_Li256ELb0ELb1EEENS1_19SingleTileSchedulerILb0ELb0ELb0ELi80EEEEEEEEEvNT_6ParamsE --------------------------
	.section	.nv.constant0._ZN7cutlass13device_kernelIN5flash19enable_sm80_to_sm89INS1_16FlashAttnBwdSm80INS1_25CollectiveMainloopBwdSm80ILi2ELi1EN4cute5tupleIJNS5_1CILi64EEENS7_ILi80EEENS7_ILi192EEEEEENS_10bfloat16_tEfNS_4arch4Sm80ELb0ELb1ELb1ELb0ELb1ELb0ELb1ELb0ELi2ELi4ELi2ELi2ELb0EEENS1_24CollectiveEpilogueBwdGQAISB_fSE_Li256ELb0ELb1EEENS1_19SingleTileSchedulerILb0ELb0ELb0ELi80EEEEEEEEEvNT_6ParamsE,"a",@progbits
	.sectionflags	@""
	.align	4
.nv.constant0._ZN7cutlass13device_kernelIN5flash19enable_sm80_to_sm89INS1_16FlashAttnBwdSm80INS1_25CollectiveMainloopBwdSm80ILi2ELi1EN4cute5tupleIJNS5_1CILi64EEENS7_ILi80EEENS7_ILi192EEEEEENS_10bfloat16_tEfNS_4arch4Sm80ELb0ELb1ELb1ELb0ELb1ELb0ELb1ELb0ELi2ELi4ELi2ELi2ELb0EEENS1_24CollectiveEpilogueBwdGQAISB_fSE_Li256ELb0ELb1EEENS1_19SingleTileSchedulerILb0ELb0ELb0ELi80EEEEEEEEEvNT_6ParamsE:
	.zero		984


//--------------------- .nv.constant0._ZN7cutlass13device_kernelIN5flash19enable_sm80_to_sm89INS1_16FlashAttnBwdSm80INS1_25CollectiveMainloopBwdSm80ILi2ELi1EN4cute5tupleIJNS5_1CILi64EEENS7_ILi80EEENS7_ILi192EEEEEENS_10bfloat16_tEfNS_4arch4Sm80ELb0ELb1ELb1ELb1ELb0ELb0ELb1ELb0ELi2ELi4ELi2ELi2ELb0EEENS1_21CollectiveEpilogueBwdISB_SC_SE_Li256ELb1ELb1ELi4EEENS1_19SingleTileSchedulerILb1ELb0ELb0ELi80EEEEEEEEEvNT_6ParamsE --------------------------
	.section	.nv.constant0._ZN7cutlass13device_kernelIN5flash19enable_sm80_to_sm89INS1_16FlashAttnBwdSm80INS1_25CollectiveMainloopBwdSm80ILi2ELi1EN4cute5tupleIJNS5_1CILi64EEENS7_ILi80EEENS7_ILi192EEEEEENS_10bfloat16_tEfNS_4arch4Sm80ELb0ELb1ELb1ELb1ELb0ELb0ELb1ELb0ELi2ELi4ELi2ELi2ELb0EEENS1_21CollectiveEpilogueBwdISB_SC_SE_Li256ELb1ELb1ELi4EEENS1_19SingleTileSchedulerILb1ELb0ELb0ELi80EEEEEEEEEvNT_6ParamsE,"a",@progbits
	.sectionflags	@""
	.align	4
.nv.constant0._ZN7cutlass13device_kernelIN5flash19enable_sm80_to_sm89INS1_16FlashAttnBwdSm80INS1_25CollectiveMainloopBwdSm80ILi2ELi1EN4cute5tupleIJNS5_1CILi64EEENS7_ILi80EEENS7_ILi192EEEEEENS_10bfloat16_tEfNS_4arch4Sm80ELb0ELb1ELb1ELb1ELb0ELb0ELb1ELb0ELi2ELi4ELi2ELi2ELb0EEENS1_21CollectiveEpilogueBwdISB_SC_SE_Li256ELb1ELb1ELi4EEENS1_19SingleTileSchedulerILb1ELb0ELb0ELi80EEEEEEEEEvNT_6ParamsE:
	.zero		976


//--------------------- .nv.constant0._ZN7cutlass13device_kernelIN5flash19enable_sm80_to_sm89INS1_16FlashAttnBwdSm80INS1_25CollectiveMainloopBwdSm80ILi2ELi1EN4cute5tupleIJNS5_1CILi64EEENS7_ILi80EEENS7_ILi192EEEEEENS_10bfloat16_tEfNS_4arch4Sm80ELb0ELb1ELb1ELb1ELb1ELb0ELb1ELb0ELi2ELi4ELi2ELi2ELb0EEENS1_21CollectiveEpilogueBwdISB_SC_SE_Li256ELb1ELb1ELi4EEENS1_19SingleTileSchedulerILb1ELb0ELb0ELi80EEEEEEEEEvNT_6ParamsE --------------------------
	.section	.nv.constant0._ZN7cutlass13device_kernelIN5flash19enable_sm80_to_sm89INS1_16FlashAttnBwdSm80INS1_25CollectiveMainloopBwdSm80ILi2ELi1EN4cute5tupleIJNS5_1CILi64EEENS7_ILi80EEENS7_ILi192EEEEEENS_10bfloat16_tEfNS_4arch4Sm80ELb0ELb1ELb1ELb1ELb1ELb0ELb1ELb0ELi2ELi4ELi2ELi2ELb0EEENS1_21CollectiveEpilogueBwdISB_SC_SE_Li256ELb1ELb1ELi4EEENS1_19SingleTileSchedulerILb1ELb0ELb0ELi80EEEEEEEEEvNT_6ParamsE,"a",@progbits
	.sectionflags	@""
	.align	4
.nv.constant0._ZN7cutlass13device_kernelIN5flash19enable_sm80_to_sm89INS1_16FlashAttnBwdSm80INS1_25CollectiveMainloopBwdSm80ILi2ELi1EN4cute5tupleIJNS5_1CILi64EEENS7_ILi80EEENS7_ILi192EEEEEENS_10bfloat16_tEfNS_4arch4Sm80ELb0ELb1ELb1ELb1ELb1ELb0ELb1ELb0ELi2ELi4ELi2ELi2ELb0EEENS1_21CollectiveEpilogueBwdISB_SC_SE_Li256ELb1ELb1ELi4EEENS1_19SingleTileSchedulerILb1ELb0ELb0ELi80EEEEEEEEEvNT_6ParamsE:
	.zero		976


//--------------------- .nv.constant0._ZN7cutlass13device_kernelIN5flash19enable_sm80_to_sm89INS1_16FlashAttnBwdSm80INS1_25CollectiveMainloopBwdSm80ILi2ELi1EN4cute5tupleIJNS5_1CILi64EEENS7_ILi80EEENS7_ILi192EEEEEENS_10bfloat16_tEfNS_4arch4Sm80ELb0ELb1ELb1ELb1ELb0ELb0ELb1ELb0ELi2ELi4ELi2ELi2ELb0EEENS1_24CollectiveEpilogueBwdGQAISB_fSE_Li256ELb1ELb0EEENS1_19SingleTileSchedulerILb1ELb0ELb0ELi80EEEEEEEEEvNT_6ParamsE --------------------------
	.section	.nv.constant0._ZN7cutlass13device_kernelIN5flash19enable_sm80_to_sm89INS1_16FlashAttnBwdSm80INS1_25CollectiveMainloopBwdSm80ILi2ELi1EN4cute5tupleIJNS5_1CILi64EEENS7_ILi80EEENS7_ILi192EEEEEENS_10bfloat16_tEfNS_4arch4Sm80ELb0ELb1ELb1ELb1ELb0ELb0ELb1ELb0ELi2ELi4ELi2ELi2ELb0EEENS1_24CollectiveEpilogueBwdGQAISB_fSE_Li256ELb1ELb0EEENS1_19SingleTileSchedulerILb1ELb0ELb0ELi80EEEEEEEEEvNT_6ParamsE,"a",@progbits
	.sectionflags	@""
	.align	4
.nv.constant0._ZN7cutlass13device_kernelIN5flash19enable_sm80_to_sm89INS1_16FlashAttnBwdSm80INS1_25CollectiveMainloopBwdSm80ILi2ELi1EN4cute5tupleIJNS5_1CILi64EEENS7_ILi80EEENS7_ILi192EEEEEENS_10bfloat16_tEfNS_4arch4Sm80ELb0ELb1ELb1ELb1ELb0ELb0ELb1ELb0ELi2ELi4ELi2ELi2ELb0EEENS1_24CollectiveEpilogueBwdGQAISB_fSE_Li256ELb1ELb0EEENS1_19SingleTileSchedulerILb1ELb0ELb0ELi80EEEEEEEEEvNT_6ParamsE:
	.zero		984


//--------------------- .nv.constant0._ZN7cutlass13device_kernelIN5flash19enable_sm80_to_sm89INS1_16FlashAttnBwdSm80INS1_25CollectiveMainloopBwdSm80ILi2ELi1EN4cute5tupleIJNS5_1CILi64EEENS7_ILi80EEENS7_ILi192EEEEEENS_10bfloat16_tEfNS_4arch4Sm80ELb0ELb1ELb1ELb1ELb1ELb0ELb1ELb0ELi2ELi4ELi2ELi2ELb0EEENS1_24CollectiveEpilogueBwdGQAISB_fSE_Li256ELb1ELb1EEENS1_19SingleTileSchedulerILb1ELb0ELb0ELi80EEEEEEEEEvNT_6ParamsE --------------------------
	.section	.nv.constant0._ZN7cutlass13device_kernelIN5flash19enable_sm80_to_sm89INS1_16FlashAttnBwdSm80INS1_25CollectiveMainloopBwdSm80ILi2ELi1EN4cute5tupleIJNS5_1CILi64EEENS7_ILi80EEENS7_ILi192EEEEEENS_10bfloat16_tEfNS_4arch4Sm80ELb0ELb1ELb1ELb1ELb1ELb0ELb1ELb0ELi2ELi4ELi2ELi2ELb0EEENS1_24CollectiveEpilogueBwdGQAISB_fSE_Li256ELb1ELb1EEENS1_19SingleTileSchedulerILb1ELb0ELb0ELi80EEEEEEEEEvNT_6ParamsE,"a",@progbits
	.sectionflags	@""
	.align	4
.nv.constant0._ZN7cutlass13device_kernelIN5flash19enable_sm80_to_sm89INS1_16FlashAttnBwdSm80INS1_25CollectiveMainloopBwdSm80ILi2ELi1EN4cute5tupleIJNS5_1CILi64EEENS7_ILi80EEENS7_ILi192EEEEEENS_10bfloat16_tEfNS_4arch4Sm80ELb0ELb1ELb1ELb1ELb1ELb0ELb1ELb0ELi2ELi4ELi2ELi2ELb0EEENS1_24CollectiveEpilogueBwdGQAISB_fSE_Li256ELb1ELb1EEENS1_19SingleTileSchedulerILb1ELb0ELb0ELi80EEEEEEEEEvNT_6ParamsE:
	.zero		984


//--------------------- .nv.constant0._ZN7cutlass13device_kernelIN5flash19enable_sm80_to_sm89INS1_16FlashAttnBwdSm80INS1_25CollectiveMainloopBwdSm80ILi2ELi1EN4cute5tupleIJNS5_1CILi64EEENS7_ILi80EEENS7_ILi192EEEEEENS_10bfloat16_tEfNS_4arch4Sm80ELb1ELb0ELb1ELb0ELb0ELb0ELb1ELb0ELi2ELi4ELi2ELi2ELb0EEENS1_21CollectiveEpilogueBwdISB_SC_SE_Li256ELb0ELb1ELi4EEENS1_25SingleTileBwdLPTSchedulerILb0ELi80ELb0EEEEEEEEEvNT_6ParamsE --------------------------
	.section	.nv.constant0._ZN7cutlass13device_kernelIN5flash19enable_sm80_to_sm89INS1_16FlashAttnBwdSm80INS1_25CollectiveMainloopBwdSm80ILi2ELi1EN4cute5tupleIJNS5_1CILi64EEENS7_ILi80EEENS7_ILi192EEEEEENS_10bfloat16_tEfNS_4arch4Sm80ELb1ELb0ELb1ELb0ELb0ELb0ELb1ELb0ELi2ELi4ELi2ELi2ELb0EEENS1_21CollectiveEpilogueBwdISB_SC_SE_Li256ELb0ELb1ELi4EEENS1_25SingleTileBwdLPTSchedulerILb0ELi80ELb0EEEEEEEEEvNT_6ParamsE,"a",@progbits
	.sectionflags	@""
	.align	4
.nv.constant0._ZN7cutlass13device_kernelIN5flash19enable_sm80_to_sm89INS1_16FlashAttnBwdSm80INS1_25CollectiveMainloopBwdSm80ILi2ELi1EN4cute5tupleIJNS5_1CILi64EEENS7_ILi80EEENS7_ILi192EEEEEENS_10bfloat16_tEfNS_4arch4Sm80ELb1ELb0ELb1ELb0ELb0ELb0ELb1ELb0ELi2ELi4ELi2ELi2ELb0EEENS1_21CollectiveEpilogueBwdISB_SC_SE_Li256ELb0ELb1ELi4EEENS1_25SingleTileBwdLPTSchedulerILb0ELi80ELb0EEEEEEEEEvNT_6ParamsE:
	.zero		1000


//--------------------- .nv.constant0._ZN7cutlass13device_kernelIN5flash19enable_sm80_to_sm89INS1_16FlashAttnBwdSm80INS1_25CollectiveMainloopBwdSm80ILi2ELi1EN4cute5tupleIJNS5_1CILi64EEENS7_ILi80EEENS7_ILi192EEEEEENS_10bfloat16_tEfNS_4arch4Sm80ELb1ELb0ELb1ELb0ELb1ELb0ELb1ELb0ELi2ELi4ELi2ELi2ELb0EEENS1_21CollectiveEpilogueBwdISB_SC_SE_Li256ELb0ELb1ELi4EEENS1_25SingleTileBwdLPTSchedulerILb0ELi80ELb1EEEEEEEEEvNT_6ParamsE --------------------------
	.section	.nv.constant0._ZN7cutlass13device_kernelIN5flash19enable_sm80_to_sm89INS1_16FlashAttnBwdSm80INS1_25CollectiveMainloopBwdSm80ILi2ELi1EN4cute5tupleIJNS5_1CILi64EEENS7_ILi80EEENS7_ILi192EEEEEENS_10bfloat16_tEfNS_4arch4Sm80ELb1ELb0ELb1ELb0ELb1ELb0ELb1ELb0ELi2ELi4ELi2ELi2ELb0EEENS1_21CollectiveEpilogueBwdISB_SC_SE_Li256ELb0ELb1ELi4EEENS1_25SingleTileBwdLPTSchedulerILb0ELi80ELb1EEEEEEEEEvNT_6ParamsE,"a",@progbits
	.sectionflags	@""
	.align	4
.nv.constant0._ZN7cutlass13device_kernelIN5flash19enable_sm80_to_sm89INS1_16FlashAttnBwdSm80INS1_25CollectiveMainloopBwdSm80ILi2ELi1EN4cute5tupleIJNS5_1CILi64EEENS7_ILi80EEENS7_ILi192EEEEEENS_10bfloat16_tEfNS_4arch4Sm80ELb1ELb0ELb1ELb0ELb1ELb0ELb1ELb0ELi2ELi4ELi2ELi2ELb0EEENS1_21CollectiveEpilogueBwdISB_SC_SE_Li256ELb0ELb1ELi4EEENS1_25SingleTileBwdLPTSchedulerILb0ELi80ELb1EEEEEEEEEvNT_6ParamsE:
	.zero		1000


//--------------------- .nv.constant0._ZN7cutlass13device_kernelIN5flash19enable_sm80_to_sm89INS1_16FlashAttnBwdSm80INS1_25CollectiveMainloopBwdSm80ILi2ELi1EN4cute5tupleIJNS5_1CILi64EEENS7_ILi80EEENS7_ILi192EEEEEENS_10bfloat16_tEfNS_4arch4Sm80ELb1ELb0ELb1ELb0ELb0ELb0ELb1ELb0ELi2ELi4ELi2ELi2ELb0EEENS1_24CollectiveEpilogueBwdGQAISB_fSE_Li256ELb0ELb0EEENS1_25SingleTileBwdLPTSchedulerILb0ELi80ELb0EEEEEEEEEvNT_6ParamsE --------------------------
	.section	.nv.constant0._ZN7cutlass13device_kernelIN5flash19enable_sm80_to_sm89INS1_16FlashAttnBwdSm80INS1_25CollectiveMainloopBwdSm80ILi2ELi1EN4cute5tupleIJNS5_1CILi64EEENS7_ILi80EEENS7_ILi192EEEEEENS_10bfloat16_tEfNS_4arch4Sm80ELb1ELb0ELb1ELb0ELb0ELb0ELb1ELb0ELi2ELi4ELi2ELi2ELb0EEENS1_24CollectiveEpilogueBwdGQAISB_fSE_Li256ELb0ELb0EEENS1_25SingleTileBwdLPTSchedulerILb0ELi80ELb0EEEEEEEEEvNT_6ParamsE,"a",@progbits
	.sectionflags	@""
	.align	4
.nv.constant0._ZN7cutlass13device_kernelIN5flash19enable_sm80_to_sm89INS1_16FlashAttnBwdSm80INS1_25CollectiveMainloopBwdSm80ILi2ELi1EN4cute5tupleIJNS5_1CILi64EEENS7_ILi80EEENS7_ILi192EEEEEENS_10bfloat16_tEfNS_4arch4Sm80ELb1ELb0ELb1ELb0ELb0ELb0ELb1ELb0ELi2ELi4ELi2ELi2ELb0EEENS1_24CollectiveEpilogueBwdGQAISB_fSE_Li256ELb0ELb0EEENS1_25SingleTileBwdLPTSchedulerILb0ELi80ELb0EEEEEEEEEvNT_6ParamsE:
	.zero		1008


//--------------------- .nv.constant0._ZN7cutlass13device_kernelIN5flash19enable_sm80_to_sm89INS1_16FlashAttnBwdSm80INS1_25CollectiveMainloopBwdSm80ILi2ELi1EN4cute5tupleIJNS5_1CILi64EEENS7_ILi80EEENS7_ILi192EEEEEENS_10bfloat16_tEfNS_4arch4Sm80ELb1ELb0ELb1ELb0ELb1ELb0ELb1ELb0ELi2ELi4ELi2ELi2ELb0EEENS1_24CollectiveEpilogueBwdGQAISB_fSE_Li256ELb0ELb1EEENS1_25SingleTileBwdLPTSchedulerILb0ELi80ELb1EEEEEEEEEvNT_6ParamsE --------------------------
	.section	.nv.constant0._ZN7cutlass13device_kernelIN5flash19enable_sm80_to_sm89INS1_16FlashAttnBwdSm80INS1_25CollectiveMainloopBwdSm80ILi2ELi1EN4cute5tupleIJNS5_1CILi64EEENS7_ILi80EEENS7_ILi192EEEEEENS_10bfloat16_tEfNS_4arch4Sm80ELb1ELb0ELb1ELb0ELb1ELb0ELb1ELb0ELi2ELi4ELi2ELi2ELb0EEENS1_24CollectiveEpilogueBwdGQAISB_fSE_Li256ELb0ELb1EEENS1_25SingleTileBwdLPTSchedulerILb0ELi80ELb1EEEEEEEEEvNT_6ParamsE,"a",@progbits
	.sectionflags	@""
	.align	4
.nv.constant0._ZN7cutlass13device_kernelIN5flash19enable_sm80_to_sm89INS1_16FlashAttnBwdSm80INS1_25CollectiveMainloopBwdSm80ILi2ELi1EN4cute5tupleIJNS5_1CILi64EEENS7_ILi80EEENS7_ILi192EEEEEENS_10bfloat16_tEfNS_4arch4Sm80ELb1ELb0ELb1ELb0ELb1ELb0ELb1ELb0ELi2ELi4ELi2ELi2ELb0EEENS1_24CollectiveEpilogueBwdGQAISB_fSE_Li256ELb0ELb1EEENS1_25SingleTileBwdLPTSchedulerILb0ELi80ELb1EEEEEEEEEvNT_6ParamsE:
	.zero		1008


//--------------------- .nv.constant0._ZN7cutlass13device_kernelIN5flash22FlashAttnBwdPreprocessIN4cute5tupleIJNS3_1CILi64EEENS5_ILi192EEEEEENS_10bfloat16_tEfNS_4arch4Sm80ELb1ELb0EEEEEvNT_6ParamsE --------------------------
	.section	.nv.constant0._ZN7cutlass13device_kernelIN5flash22FlashAttnBwdPreprocessIN4cute5tupleIJNS3_1CILi64EEENS5_ILi192EEEEEENS_10bfloat16_tEfNS_4arch4Sm80ELb1ELb0EEEEEvNT_6ParamsE,"a",@progbits
	.sectionflags	@""
	.align	4
.nv.constant0._ZN7cutlass13device_kernelIN5flash22FlashAttnBwdPreprocessIN4cute5tupleIJNS3_1CILi64EEENS5_ILi192EEEEEENS_10bfloat16_tEfNS_4arch4Sm80ELb1ELb0EEEEEvNT_6ParamsE:
	.zero		592


//--------------------- .nv.constant0._ZN7cutlass13device_kernelIN5flash19enable_sm80_to_sm89INS1_16FlashAttnBwdSm80INS1_25CollectiveMainloopBwdSm80ILi2ELi1EN4cute5tupleIJNS5_1CILi64EEENS7_ILi80EEENS7_ILi192EEEEEENS_10bfloat16_tEfNS_4arch4Sm80ELb1ELb0ELb1ELb1ELb0ELb0ELb1ELb0ELi2ELi4ELi2ELi2ELb0EEENS1_21CollectiveEpilogueBwdISB_SC_SE_Li256ELb1ELb1ELi4EEENS1_25SingleTileBwdLPTSchedulerILb1ELi80ELb0EEEEEEEEEvNT_6ParamsE --------------------------
	.section	.nv.constant0._ZN7cutlass13device_kernelIN5flash19enable_sm80_to_sm89INS1_16FlashAttnBwdSm80INS1_25CollectiveMainloopBwdSm80ILi2ELi1EN4cute5tupleIJNS5_1CILi64EEENS7_ILi80EEENS7_ILi192EEEEEENS_10bfloat16_tEfNS_4arch4Sm80ELb1ELb0ELb1ELb1ELb0ELb0ELb1ELb0ELi2ELi4ELi2ELi2ELb0EEENS1_21CollectiveEpilogueBwdISB_SC_SE_Li256ELb1ELb1ELi4EEENS1_25SingleTileBwdLPTSchedulerILb1ELi80ELb0EEEEEEEEEvNT_6ParamsE,"a",@progbits
	.sectionflags	@""
	.align	4
.nv.constant0._ZN7cutlass13device_kernelIN5flash19enable_sm80_to_sm89INS1_16FlashAttnBwdSm80INS1_25CollectiveMainloopBwdSm80ILi2ELi1EN4cute5tupleIJNS5_1CILi64EEENS7_ILi80EEENS7_ILi192EEEEEENS_10bfloat16_tEfNS_4arch4Sm80ELb1ELb0ELb1ELb1ELb0ELb0ELb1ELb0ELi2ELi4ELi2ELi2ELb0EEENS1_21CollectiveEpilogueBwdISB_SC_SE_Li256ELb1ELb1ELi4EEENS1_25SingleTileBwdLPTSchedulerILb1ELi80ELb0EEEEEEEEEvNT_6ParamsE:
	.zero		1000


//--------------------- .nv.constant0._ZN7cutlass13device_kernelIN5flash19enable_sm80_to_sm89INS1_16FlashAttnBwdSm80INS1_25CollectiveMainloopBwdSm80ILi2ELi1EN4cute5tupleIJNS5_1CILi64EEENS7_ILi80EEENS7_ILi192EEEEEENS_10bfloat16_tEfNS_4arch4Sm80ELb1ELb0ELb1ELb1ELb1ELb0ELb1ELb0ELi2ELi4ELi2ELi2ELb0EEENS1_21CollectiveEpilogueBwdISB_SC_SE_Li256ELb1ELb1ELi4EEENS1_25SingleTileBwdLPTSchedulerILb1ELi80ELb1EEEEEEEEEvNT_6ParamsE --------------------------
	.section	.nv.constant0._ZN7cutlass13device_kernelIN5flash19enable_sm80_to_sm89INS1_16FlashAttnBwdSm80INS1_25CollectiveMainloopBwdSm80ILi2ELi1EN4cute5tupleIJNS5_1CILi64EEENS7_ILi80EEENS7_ILi192EEEEEENS_10bfloat16_tEfNS_4arch4Sm80ELb1ELb0ELb1ELb1ELb1ELb0ELb1ELb0ELi2ELi4ELi2ELi2ELb0EEENS1_21CollectiveEpilogueBwdISB_SC_SE_Li256ELb1ELb1ELi4EEENS1_25SingleTileBwdLPTSchedulerILb1ELi80ELb1EEEEEEEEEvNT_6ParamsE,"a",@progbits
	.sectionflags	@""
	.align	4
.nv.constant0._ZN7cutlass13device_kernelIN5flash19enable_sm80_to_sm89INS1_16FlashAttnBwdSm80INS1_25CollectiveMainloopBwdSm80ILi2ELi1EN4cute5tupleIJNS5_1CILi64EEENS7_ILi80EEENS7_ILi192EEEEEENS_10bfloat16_tEfNS_4arch4Sm80ELb1ELb0ELb1ELb1ELb1ELb0ELb1ELb0ELi2ELi4ELi2ELi2ELb0EEENS1_21CollectiveEpilogueBwdISB_SC_SE_Li256ELb1ELb1ELi4EEENS1_25SingleTileBwdLPTSchedulerILb1ELi80ELb1EEEEEEEEEvNT_6ParamsE:
	.zero		1000


//--------------------- .nv.constant0._ZN7cutlass13device_kernelIN5flash19enable_sm80_to_sm89INS1_16FlashAttnBwdSm80INS1_25CollectiveMainloopBwdSm80ILi2ELi1EN4cute5tupleIJNS5_1CILi64EEENS7_ILi80EEENS7_ILi192EEEEEENS_10bfloat16_tEfNS_4arch4Sm80ELb1ELb0ELb1ELb1ELb0ELb0ELb1ELb0ELi2ELi4ELi2ELi2ELb0EEENS1_24CollectiveEpilogueBwdGQAISB_fSE_Li256ELb1ELb0EEENS1_25SingleTileBwdLPTSchedulerILb1ELi80ELb0EEEEEEEEEvNT_6ParamsE --------------------------
	.section	.nv.constant0._ZN7cutlass13device_kernelIN5flash19enable_sm80_to_sm89INS1_16FlashAttnBwdSm80INS1_25CollectiveMainloopBwdSm80ILi2ELi1EN4cute5tupleIJNS5_1CILi64EEENS7_ILi80EEENS7_ILi192EEEEEENS_10bfloat16_tEfNS_4arch4Sm80ELb1ELb0ELb1ELb1ELb0ELb0ELb1ELb0ELi2ELi4ELi2ELi2ELb0EEENS1_24CollectiveEpilogueBwdGQAISB_fSE_Li256ELb1ELb0EEENS1_25SingleTileBwdLPTSchedulerILb1ELi80ELb0EEEEEEEEEvNT_6ParamsE,"a",@progbits
	.sectionflags	@""
	.align	4
.nv.constant0._ZN7cutlass13device_kernelIN5flash19enable_sm80_to_sm89INS1_16FlashAttnBwdSm80INS1_25CollectiveMainloopBwdSm80ILi2ELi1EN4cute5tupleIJNS5_1CILi64EEENS7_ILi80EEENS7_ILi192EEEEEENS_10bfloat16_tEfNS_4arch4Sm80ELb1ELb0ELb1ELb1ELb0ELb0ELb1ELb0ELi2ELi4ELi2ELi2ELb0EEENS1_24CollectiveEpilogueBwdGQAISB_fSE_Li256ELb1ELb0EEENS1_25SingleTileBwdLPTSchedulerILb1ELi80ELb0EEEEEEEEEvNT_6ParamsE:
	.zero		1008


//--------------------- .nv.constant0._ZN7cutlass13device_kernelIN5flash32FlashAttnBwdPostprocessConvertdQIN4cute5tupleIJNS3_1CILi80EEENS5_ILi192EEEEEENS_10bfloat16_tEfNS_4arch4Sm80ELi256ENS3_8TiledMMAINS3_8MMA_AtomIJNS3_30SM80_16x8x16_F32BF16BF16F32_TNEEEENS3_6LayoutINS4_IJNS5_ILi4EEENS5_ILi2EEENS5_ILi1EEEEEENS4_IJSJ_SH_NS5_ILi0EEEEEEEENS4_IJNS5_ILi64EEENS5_ILi16EEESP_EEEEELb1EEEEEvNT_6ParamsE --------------------------
	.section	.nv.constant0._ZN7cutlass13device_kernelIN5flash32FlashAttnBwdPostprocessConvertdQIN4cute5tupleIJNS3_1CILi80EEENS5_ILi192EEEEEENS_10bfloat16_tEfNS_4arch4Sm80ELi256ENS3_8TiledMMAINS3_8MMA_AtomIJNS3_30SM80_16x8x16_F32BF16BF16F32_TNEEEENS3_6LayoutINS4_IJNS5_ILi4EEENS5_ILi2EEENS5_ILi1EEEEEENS4_IJSJ_SH_NS5_ILi0EEEEEEEENS4_IJNS5_ILi64EEENS5_ILi16EEESP_EEEEELb1EEEEEvNT_6ParamsE,"a",@progbits
	.sectionflags	@""
	.align	4
.nv.constant0._ZN7cutlass13device_kernelIN5flash32FlashAttnBwdPostprocessConvertdQIN4cute5tupleIJNS3_1CILi80EEENS5_ILi192EEEEEENS_10bfloat16_tEfNS_4arch4Sm80ELi256ENS3_8TiledMMAINS3_8MMA_AtomIJNS3_30SM80_16x8x16_F32BF16BF16F32_TNEEEENS3_6LayoutINS4_IJNS5_ILi4EEENS5_ILi2EEENS5_ILi1EEEEEENS4_IJSJ_SH_NS5_ILi0EEEEEEEENS4_IJNS5_ILi64EEENS5_ILi16EEESP_EEEEELb1EEEEEvNT_6ParamsE:
	.zero		464


//--------------------- .nv.constant0._ZN7cutlass13device_kernelIN5flash32FlashAttnBwdPostprocessConvertdQIN4cute5tupleIJNS3_1CILi64EEENS5_ILi192EEEEEENS_10bfloat16_tEfNS_4arch4Sm80ELi256ENS3_8TiledMMAINS3_8MMA_AtomIJNS3_30SM80_16x8x16_F32BF16BF16F32_TNEEEENS3_6LayoutINS4_IJNS5_ILi2EEENS5_ILi4EEENS5_ILi1EEEEEENS4_IJSJ_SH_NS5_ILi0EEEEEEEENS4_IJNS5_ILi32EEES6_NS5_ILi16EEEEEEEELb0EEEEEvNT_6ParamsE --------------------------
	.section	.nv.constant0._ZN7cutlass13device_kernelIN5flash32FlashAttnBwdPostprocessConvertdQIN4cute5tupleIJNS3_1CILi64EEENS5_ILi192EEEEEENS_10bfloat16_tEfNS_4arch4Sm80ELi256ENS3_8TiledMMAINS3_8MMA_AtomIJNS3_30SM80_16x8x16_F32BF16BF16F32_TNEEEENS3_6LayoutINS4_IJNS5_ILi2EEENS5_ILi4EEENS5_ILi1EEEEEENS4_IJSJ_SH_NS5_ILi0EEEEEEEENS4_IJNS5_ILi32EEES6_NS5_ILi16EEEEEEEELb0EEEEEvNT_6ParamsE,"a",@progbits
	.sectionflags	@""
	.align	4
.nv.constant0._ZN7cutlass13device_kernelIN5flash32FlashAttnBwdPostprocessConvertdQIN4cute5tupleIJNS3_1CILi64EEENS5_ILi192EEEEEENS_10bfloat16_tEfNS_4arch4Sm80ELi256ENS3_8TiledMMAINS3_8MMA_AtomIJNS3_30SM80_16x8x16_F32BF16BF16F32_TNEEEENS3_6LayoutINS4_IJNS5_ILi2EEENS5_ILi4EEENS5_ILi1EEEEEENS4_IJSJ_SH_NS5_ILi0EEEEEEEENS4_IJNS5_ILi32EEES6_NS5_ILi16EEEEEEEELb0EEEEEvNT_6ParamsE:
	.zero		464


//--------------------- .nv.constant0._ZN7cutlass13device_kernelIN5flash19enable_sm80_to_sm89INS1_16FlashAttnBwdSm80INS1_25CollectiveMainloopBwdSm80ILi2ELi1EN4cute5tupleIJNS5_1CILi64EEENS7_ILi80EEENS7_ILi192EEEEEENS_10bfloat16_tEfNS_4arch4Sm80ELb1ELb0ELb1ELb1ELb1ELb0ELb1ELb0ELi2ELi4ELi2ELi2ELb0EEENS1_24CollectiveEpilogueBwdGQAISB_fSE_Li256ELb1ELb1EEENS1_25SingleTileBwdLPTSchedulerILb1ELi80ELb1EEEEEEEEEvNT_6ParamsE --------------------------
	.section	.nv.constant0._ZN7cutlass13device_kernelIN5flash19enable_sm80_to_sm89INS1_16FlashAttnBwdSm80INS1_25CollectiveMainloopBwdSm80ILi2ELi1EN4cute5tupleIJNS5_1CILi64EEENS7_ILi80EEENS7_ILi192EEEEEENS_10bfloat16_tEfNS_4arch4Sm80ELb1ELb0ELb1ELb1ELb1ELb0ELb1ELb0ELi2ELi4ELi2ELi2ELb0EEENS1_24CollectiveEpilogueBwdGQAISB_fSE_Li256ELb1ELb1EEENS1_25SingleTileBwdLPTSchedulerILb1ELi80ELb1EEEEEEEEEvNT_6ParamsE,"a",@progbits
	.sectionflags	@""
	.align	4
.nv.constant0._ZN7cutlass13device_kernelIN5flash19enable_sm80_to_sm89INS1_16FlashAttnBwdSm80INS1_25CollectiveMainloopBwdSm80ILi2ELi1EN4cute5tupleIJNS5_1CILi64EEENS7_ILi80EEENS7_ILi192EEEEEENS_10bfloat16_tEfNS_4arch4Sm80ELb1ELb0ELb1ELb1ELb1ELb0ELb1ELb0ELi2ELi4ELi2ELi2ELb0EEENS1_24CollectiveEpilogueBwdGQAISB_fSE_Li256ELb1ELb1EEENS1_25SingleTileBwdLPTSchedulerILb1ELi80ELb1EEEEEEEEEvNT_6ParamsE:
	.zero		1008


//--------------------- .nv.constant0._ZN7cutlass13device_kernelIN5flash22FlashAttnBwdPreprocessIN4cute5tupleIJNS3_1CILi64EEENS5_ILi192EEEEEENS_10bfloat16_tEfNS_4arch4Sm80ELb1ELb1EEEEEvNT_6ParamsE --------------------------
	.section	.nv.constant0._ZN7cutlass13device_kernelIN5flash22FlashAttnBwdPreprocessIN4cute5tupleIJNS3_1CILi64EEENS5_ILi192EEEEEENS_10bfloat16_tEfNS_4arch4Sm80ELb1ELb1EEEEEvNT_6ParamsE,"a",@progbits
	.sectionflags	@""
	.align	4
.nv.constant0._ZN7cutlass13device_kernelIN5flash22FlashAttnBwdPreprocessIN4cute5tupleIJNS3_1CILi64EEENS5_ILi192EEEEEENS_10bfloat16_tEfNS_4arch4Sm80ELb1ELb1EEEEEvNT_6ParamsE:
	.zero		592


//--------------------- .text._ZN7cutlass13device_kernelIN5flash19enable_sm80_to_sm89INS1_16FlashAttnBwdSm80INS1_25CollectiveMainloopBwdSm80ILi1ELi1EN4cute5tupleIJNS5_1CILi64EEES8_NS7_ILi192EEEEEENS_10bfloat16_tEfNS_4arch4Sm80ELb0ELb0ELb1ELb0ELb0ELb0ELb0ELb0ELi2ELi2ELi2ELi2ELb1EEENS1_21CollectiveEpilogueBwdISA_SB_SD_Li256ELb0ELb0ELi4EEENS1_19SingleTileSchedulerILb0ELb0ELb0ELi64EEEEEEEEEvNT_6ParamsE --------------------------
	.section	.text._ZN7cutlass13device_kernelIN5flash19enable_sm80_to_sm89INS1_16FlashAttnBwdSm80INS1_25CollectiveMainloopBwdSm80ILi1ELi1EN4cute5tupleIJNS5_1CILi64EEES8_NS7_ILi192EEEEEENS_10bfloat16_tEfNS_4arch4Sm80ELb0ELb0ELb1ELb0ELb0ELb0ELb0ELb0ELi2ELi2ELi2ELi2ELb1EEENS1_21CollectiveEpilogueBwdISA_SB_SD_Li256ELb0ELb0ELi4EEENS1_19SingleTileSchedulerILb0ELb0ELb0ELi64EEEEEEEEEvNT_6ParamsE,"ax",@progbits
	.sectioninfo	@"SHI_REGISTERS=255"
	.align	128
.text._ZN7cutlass13device_kernelIN5flash19enable_sm80_to_sm89INS1_16FlashAttnBwdSm80INS1_25CollectiveMainloopBwdSm80ILi1ELi1EN4cute5tupleIJNS5_1CILi64EEES8_NS7_ILi192EEEEEENS_10bfloat16_tEfNS_4arch4Sm80ELb0ELb0ELb1ELb0ELb0ELb0ELb0ELb0ELi2ELi2ELi2ELi2ELb1EEENS1_21CollectiveEpilogueBwdISA_SB_SD_Li256ELb0ELb0ELi4EEENS1_19SingleTileSchedulerILb0ELb0ELb0ELi64EEEEEEEEEvNT_6ParamsE:
        .type           _ZN7cutlass13device_kernelIN5flash19enable_sm80_to_sm89INS1_16FlashAttnBwdSm80INS1_25CollectiveMainloopBwdSm80ILi1ELi1EN4cute5tupleIJNS5_1CILi64EEES8_NS7_ILi192EEEEEENS_10bfloat16_tEfNS_4arch4Sm80ELb0ELb0ELb1ELb0ELb0ELb0ELb0ELb0ELi2ELi2ELi2ELi2ELb1EEENS1_21CollectiveEpilogueBwdISA_SB_SD_Li256ELb0ELb0ELi4EEENS1_19SingleTileSchedulerILb0ELb0ELb0ELi64EEEEEEEEEvNT_6ParamsE,@function
        .size           _ZN7cutlass13device_kernelIN5flash19enable_sm80_to_sm89INS1_16FlashAttnBwdSm80INS1_25CollectiveMainloopBwdSm80ILi1ELi1EN4cute5tupleIJNS5_1CILi64EEES8_NS7_ILi192EEEEEENS_10bfloat16_tEfNS_4arch4Sm80ELb0ELb0ELb1ELb0ELb0ELb0ELb0ELb0ELi2ELi2ELi2ELi2ELb1EEENS1_21CollectiveEpilogueBwdISA_SB_SD_Li256ELb0ELb0ELi4EEENS1_19SingleTileSchedulerILb0ELb0ELb0ELi64EEEEEEEEEvNT_6ParamsE,(.L_x_1371 - _ZN7cutlass13device_kernelIN5flash19enable_sm80_to_sm89INS1_16FlashAttnBwdSm80INS1_25CollectiveMainloopBwdSm80ILi1ELi1EN4cute5tupleIJNS5_1CILi64EEES8_NS7_ILi192EEEEEENS_10bfloat16_tEfNS_4arch4Sm80ELb0ELb0ELb1ELb0ELb0ELb0ELb0ELb0ELi2ELi2ELi2ELi2ELb1EEENS1_21CollectiveEpilogueBwdISA_SB_SD_Li256ELb0ELb0ELi4EEENS1_19SingleTileSchedulerILb0ELb0ELb0ELi64EEEEEEEEEvNT_6ParamsE)
        .other          _ZN7cutlass13device_kernelIN5flash19enable_sm80_to_sm89INS1_16FlashAttnBwdSm80INS1_25CollectiveMainloopBwdSm80ILi1ELi1EN4cute5tupleIJNS5_1CILi64EEES8_NS7_ILi192EEEEEENS_10bfloat16_tEfNS_4arch4Sm80ELb0ELb0ELb1ELb0ELb0ELb0ELb0ELb0ELi2ELi2ELi2ELi2ELb1EEENS1_21CollectiveEpilogueBwdISA_SB_SD_Li256ELb0ELb0ELi4EEENS1_19SingleTileSchedulerILb0ELb0ELb0ELi64EEEEEEEEEvNT_6ParamsE,@"STO_CUDA_ENTRY STV_DEFAULT"
_ZN7cutlass13device_kernelIN5flash19enable_sm80_to_sm89INS1_16FlashAttnBwdSm80INS1_25CollectiveMainloopBwdSm80ILi1ELi1EN4cute5tupleIJNS5_1CILi64EEES8_NS7_ILi192EEEEEENS_10bfloat16_tEfNS_4arch4Sm80ELb0ELb0ELb1ELb0ELb0ELb0ELb0ELb0ELi2ELi2ELi2ELi2ELb1EEENS1_21CollectiveEpilogueBwdISA_SB_SD_Li256ELb0ELb0ELi4EEENS1_19SingleTileSchedulerILb0ELb0ELb0ELi64EEEEEEEEEvNT_6ParamsE:
[----:B------:R-:W-:-:S03]  /*0000*/  MOV R1, c[0x0][0x28] ;  /* 0x00000a0000017a02 */ /* 0x000fc60000000f00 */
[----:B------:R-:W1:Y:S01]  /*0010*/  S2UR UR12, SR_CTAID.Z ;  /* 0x00000000000c79c3 */ /* 0x000e620000002700 */
[----:B------:R-:W-:Y:S02]  /*0020*/  IADD3 R1, R1, -0x10, RZ ;  /* 0xfffffff001017810 */ /* 0x000fe40007ffe0ff */
[----:B-1----:R-:W-:-:S13]  /*0030*/  ISETP.LE.AND P0, PT, RZ, UR12, PT ;  /* 0x0000000cff007c0c */ /* 0x002fda000bf03270 */
[----:B------:R-:W-:Y:S05]  /*0040*/  @!P0 EXIT ;  /* 0x000000000000894d */ /* 0x000fea0003800000 */
[----:B------:R-:W1:Y:S01]  /*0050*/  S2R R238, SR_TID.X ;  /* 0x0000000000ee7919 */ /* 0x000e620000002100 */
[----:B------:R-:W-:Y:S01]  /*0060*/  IMAD.MOV.U32 R0, RZ, RZ, c[0x0][0x248] ;  /* 0x00009200ff007624 */ /* 0x000fe200078e00ff */
[----:B------:R-:W-:Y:S01]  /*0070*/  USHF.R.S32.HI UR22, URZ, 0x1f, UR12 ;  /* 0x0000001f3f167899 */ /* 0x000fe2000801140c */
[----:B------:R-:W-:Y:S01]  /*0080*/  IMAD.MOV.U32 R29, RZ, RZ, -0x40 ;  /* 0xffffffc0ff1d7424 */ /* 0x000fe200078e00ff */
[----:B------:R-:W2:Y:S01]  /*0090*/  S2R R30, SR_CTAID.Y ;  /* 0x00000000001e7919 */ /* 0x000ea20000002600 */
[----:B------:R-:W-:Y:S01]  /*00a0*/  ULDC.64 UR4, c[0x0][0x278] ;  /* 0x00009e0000047ab9 */ /* 0x000fe20000000a00 */
[----:B------:R-:W-:Y:S01]  /*00b0*/  ISETP.NE.AND P1, PT, R0, 0x1, PT ;  /* 0x000000010000780c */ /* 0x000fe20003f25270 */
[----:B------:R-:W-:Y:S01]  /*00c0*/  UIMAD UR6, UR22, UR4, URZ ;  /* 0x00000004160672a4 */ /* 0x000fe2000f8e023f */
[----:B------:R-:W3:Y:S01]  /*00d0*/  S2R R252, SR_CTAID.X ;  /* 0x0000000000fc7919 */ /* 0x000ee20000002500 */
[----:B------:R-:W-:Y:S01]  /*00e0*/  UIMAD.WIDE.U32 UR16, UR12, UR4, URZ ;  /* 0x000000040c1072a5 */ /* 0x000fe2000f8e003f */
[----:B------:R-:W-:Y:S01]  /*00f0*/  IMAD.MOV.U32 R220, RZ, RZ, 0x20 ;  /* 0x00000020ffdc7424 */ /* 0x000fe200078e00ff */
[----:B------:R-:W-:Y:S01]  /*0100*/  UIMAD UR5, UR12, UR5, UR6 ;  /* 0x000000050c0572a4 */ /* 0x000fe2000f8e0206 */
[----:B------:R-:W-:Y:S01]  /*0110*/  IMAD.MOV.U32 R222, RZ, RZ, 0x40 ;  /* 0x00000040ffde7424 */ /* 0x000fe200078e00ff */
[----:B------:R-:W-:Y:S01]  /*0120*/  ULDC.64 UR24, c[0x0][0x118] ;  /* 0x0000460000187ab9 */ /* 0x000fe20000000a00 */
[----:B------:R-:W-:Y:S01]  /*0130*/  LOP3.LUT R234, R234, 0xffffffef, RZ, 0xc0, !PT ;  /* 0xffffffefeaea7812 */ /* 0x000fe200078ec0ff */
[----:B------:R-:W-:-:S02]  /*0140*/  UIADD3 UR9, UR17, UR5, URZ ;  /* 0x0000000511097290 */ /* 0x000fc4000fffe03f */
[----:B------:R-:W-:Y:S01]  /*0150*/  ULDC.64 UR6, c[0x0][0x1e8] ;  /* 0x00007a0000067ab9 */ /* 0x000fe20000000a00 */
[----:B------:R-:W-:Y:S01]  /*0160*/  LOP3.LUT R234, R234, 0xfffffffb, RZ, 0xc0, !PT ;  /* 0xfffffffbeaea7812 */ /* 0x000fe200078ec0ff */
[----:B------:R-:W-:Y:S02]  /*0170*/  ULDC.64 UR4, c[0x0][0x1b8] ;  /* 0x00006e0000047ab9 */ /* 0x000fe40000000a00 */
[----:B------:R-:W-:Y:S02]  /*0180*/  UIMAD UR6, UR22, UR6, URZ ;  /* 0x00000006160672a4 */ /* 0x000fe4000f8e023f */
[----:B------:R-:W-:Y:S01]  /*0190*/  UIMAD UR4, UR22, UR4, URZ ;  /* 0x00000004160472a4 */ /* 0x000fe2000f8e023f */
[----:B-1----:R-:W-:Y:S01]  /*01a0*/  IMAD.SHL.U32 R242, R238, 0x4, RZ ;  /* 0x00000004eef27824 */ /* 0x002fe200078e00ff */
[----:B------:R-:W-:Y:S01]  /*01b0*/  SHF.R.S32.HI R27, RZ, 0x1f, R238 ;  /* 0x0000001fff1b7819 */ /* 0x000fe200000114ee */
[----:B------:R-:W-:Y:S01]  /*01c0*/  UIMAD UR7, UR12, UR7, UR6 ;  /* 0x000000070c0772a4 */ /* 0x000fe2000f8e0206 */
[----:B--2---:R-:W-:Y:S01]  /*01d0*/  SHF.R.S32.HI R31, RZ, 0x1f, R30 ;  /* 0x0000001fff1f7819 */ /* 0x004fe2000001141e */
[C---:B------:R-:W-:Y:S01]  /*01e0*/  @P1 IMAD.HI.U32 R5, R30.reuse, c[0x0][0x24c], RZ ;  /* 0x000093001e051a27 */ /* 0x040fe200078e00ff */
[--C-:B------:R-:W-:Y:S01]  /*01f0*/  SHF.R.S32.HI R243, RZ, 0x1f, R242.reuse ;  /* 0x0000001ffff37819 */ /* 0x100fe200000114f2 */
[----:B------:R-:W-:Y:S01]  /*0200*/  UIMAD UR6, UR12, UR5, UR4 ;  /* 0x000000050c0672a4 */ /* 0x000fe2000f8e0204 */
[-C--:B------:R-:W-:Y:S01]  /*0210*/  LEA.HI R24, R27, R238.reuse, RZ, 0x3 ;  /* 0x000000ee1b187211 */ /* 0x080fe200078f18ff */
[----:B------:R-:W-:Y:S01]  /*0220*/  IMAD R4, R31, c[0x0][0x270], RZ ;  /* 0x00009c001f047a24 */ /* 0x000fe200078e02ff */
[----:B------:R-:W-:Y:S01]  /*0230*/  ULDC.64 UR4, c[0x0][0x188] ;  /* 0x0000620000047ab9 */ /* 0x000fe20000000a00 */
[C---:B------:R-:W-:Y:S01]  /*0240*/  IMAD.WIDE.U32 R2, R30.reuse, c[0x0][0x270], R242 ;  /* 0x00009c001e027a25 */ /* 0x040fe200078e00f2 */
[----:B------:R-:W-:Y:S01]  /*0250*/  SHF.R.S32.HI R240, RZ, 0x3, R24 ;  /* 0x00000003fff07819 */ /* 0x000fe20000011418 */
[----:B------:R-:W-:Y:S01]  /*0260*/  UIMAD.WIDE.U32 UR18, UR12, UR4, URZ ;  /* 0x000000040c1272a5 */ /* 0x000fe2000f8e003f */
[-C--:B------:R-:W-:Y:S01]  /*0270*/  LEA.HI R21, R27, R238.reuse, RZ, 0x4 ;  /* 0x000000ee1b157211 */ /* 0x080fe200078f20ff */
[----:B------:R-:W-:Y:S01]  /*0280*/  IMAD R4, R30, c[0x0][0x274], R4 ;  /* 0x00009d001e047a24 */ /* 0x000fe200078e0204 */
[----:B------:R-:W-:Y:S01]  /*0290*/  IADD3 R25, P0, R2, UR16, RZ ;  /* 0x0000001002197c10 */ /* 0x000fe2000ff1e0ff */
[----:B------:R-:W-:Y:S01]  /*02a0*/  IMAD.MOV.U32 R0, RZ, RZ, R30 ;  /* 0x000000ffff007224 */ /* 0x000fe200078e001e */
[----:B------:R-:W-:Y:S01]  /*02b0*/  LOP3.LUT R2, R24, 0xfffffff8, RZ, 0xc0, !PT ;  /* 0xfffffff818027812 */ /* 0x000fe200078ec0ff */
[----:B------:R-:W-:Y:S01]  /*02c0*/  UIMAD UR4, UR22, UR4, URZ ;  /* 0x00000004160472a4 */ /* 0x000fe2000f8e023f */
[----:B------:R-:W-:Y:S01]  /*02d0*/  @P1 SHF.R.U32.HI R0, RZ, c[0x0][0x250], R5 ;  /* 0x00009400ff001a19 */ /* 0x000fe20000011605 */
[----:B------:R-:W-:Y:S01]  /*02e0*/  IMAD R12, R31, c[0x0][0x180], RZ ;  /* 0x000060001f0c7a24 */ /* 0x000fe200078e02ff */
[----:B------:R-:W-:Y:S01]  /*02f0*/  IADD3.X R28, R3, UR9, R4, P0, !PT ;  /* 0x00000009031c7c10 */ /* 0x000fe200087fe404 */
[----:B------:R-:W-:Y:S01]  /*0300*/  IMAD.IADD R18, R238, 0x1, -R2 ;  /* 0x00000001ee127824 */ /* 0x000fe200078e0a02 */
[----:B------:R-:W-:Y:S01]  /*0310*/  LEA.HI R3, R27, R238, RZ, 0x6 ;  /* 0x000000ee1b037211 */ /* 0x000fe200078f30ff */
[----:B------:R-:W-:Y:S01]  /*0320*/  IMAD.SHL.U32 R4, R240, 0x40, RZ ;  /* 0x00000040f0047824 */ /* 0x000fe200078e00ff */
[----:B------:R-:W-:Y:S01]  /*0330*/  SHF.R.S32.HI R2, RZ, 0x1f, R0 ;  /* 0x0000001fff027819 */ /* 0x000fe20000011400 */
[----:B------:R-:W-:Y:S01]  /*0340*/  IMAD.SHL.U32 R236, R18, 0x8, RZ ;  /* 0x0000000812ec7824 */ /* 0x000fe200078e00ff */
[----:B------:R-:W-:Y:S01]  /*0350*/  SHF.R.S32.HI R20, RZ, 0x6, R3 ;  /* 0x00000006ff147819 */ /* 0x000fe20000011403 */
[----:B------:R-:W-:Y:S01]  /*0360*/  UIMAD UR4, UR12, UR5, UR4 ;  /* 0x000000050c0472a4 */ /* 0x000fe2000f8e0204 */
[----:B------:R-:W-:Y:S01]  /*0370*/  LOP3.LUT R8, R4, 0x1c0, RZ, 0xc0, !PT ;  /* 0x000001c004087812 */ /* 0x000fe200078ec0ff */
[C---:B------:R-:W-:Y:S01]  /*0380*/  IMAD R3, R2.reuse, c[0x0][0x1e0], RZ ;  /* 0x0000780002037a24 */ /* 0x040fe200078e02ff */
[----:B------:R-:W-:Y:S01]  /*0390*/  SHF.R.S32.HI R237, RZ, 0x1f, R236 ;  /* 0x0000001fffed7819 */ /* 0x000fe200000114ec */
[----:B------:R-:W-:Y:S01]  /*03a0*/  IMAD R2, R2, c[0x0][0x1b0], RZ ;  /* 0x00006c0002027a24 */ /* 0x000fe200078e02ff */
[----:B------:R-:W-:Y:S01]  /*03b0*/  SHF.R.S32.HI R241, RZ, 0x1f, R240 ;  /* 0x0000001ffff17819 */ /* 0x000fe200000114f0 */
[C---:B------:R-:W-:Y:S01]  /*03c0*/  IMAD R6, R0.reuse, c[0x0][0x1e4], R3 ;  /* 0x0000790000067a24 */ /* 0x040fe200078e0203 */
[----:B------:R-:W-:Y:S01]  /*03d0*/  UIADD3 UR8, UR19, UR4, URZ ;  /* 0x0000000413087290 */ /* 0x000fe2000fffe03f */
[----:B------:R-:W-:Y:S01]  /*03e0*/  IMAD R7, R0, c[0x0][0x1b4], R2 ;  /* 0x00006d0000077a24 */ /* 0x000fe200078e0202 */
[----:B------:R-:W-:Y:S01]  /*03f0*/  IADD3 R235, R236, 0x40, RZ ;  /* 0x00000040eceb7810 */ /* 0x000fe20007ffe0ff */
[----:B------:R-:W-:Y:S01]  /*0400*/  IMAD.WIDE.U32 R4, R0, c[0x0][0x1e0], R236 ;  /* 0x0000780000047a25 */ /* 0x000fe200078e00ec */
[----:B------:R-:W-:Y:S01]  /*0410*/  IADD3 R244, R236, 0x80, RZ ;  /* 0x00000080ecf47810 */ /* 0x000fe20007ffe0ff */
[----:B------:R-:W-:-:S02]  /*0420*/  ULDC.64 UR4, c[0x0][0x290] ;  /* 0x0000a40000047ab9 */ /* 0x000fc40000000a00 */
[----:B------:R-:W-:Y:S01]  /*0430*/  IMAD.WIDE.U32 R2, R0, c[0x0][0x1b0], R236 ;  /* 0x00006c0000027a25 */ /* 0x000fe200078e00ec */
[----:B------:R-:W-:Y:S01]  /*0440*/  LOP3.LUT R0, R8, 0x38, R236, 0xf8, !PT ;  /* 0x0000003808007812 */ /* 0x000fe200078ef8ec */
[----:B------:R-:W-:Y:S01]  /*0450*/  UIMAD.WIDE.U32 UR14, UR12, UR4, URZ ;  /* 0x000000040c0e72a5 */ /* 0x000fe2000f8e003f */
[----:B------:R-:W-:Y:S01]  /*0460*/  SHF.R.U32.HI R8, RZ, 0x3, R8 ;  /* 0x00000003ff087819 */ /* 0x000fe20000011608 */
[----:B------:R-:W-:Y:S01]  /*0470*/  IMAD.SHL.U32 R19, R20, 0x200, RZ ;  /* 0x0000020014137824 */ /* 0x000fe200078e00ff */
[----:B------:R-:W-:Y:S01]  /*0480*/  UMOV UR20, 0x6 ;  /* 0x0000000600147882 */ /* 0x000fe20000000000 */
[----:B------:R-:W-:Y:S02]  /*0490*/  IMAD.IADD R5, R5, 0x1, R6 ;  /* 0x0000000105057824 */ /* 0x000fe400078e0206 */
[----:B------:R-:W-:Y:S01]  /*04a0*/  IMAD.U32 R6, RZ, RZ, UR12 ;  /* 0x0000000cff067e24 */ /* 0x000fe2000f8e00ff */
[----:B------:R-:W-:Y:S01]  /*04b0*/  LOP3.LUT R230, R19, R0, R8, 0xf6, !PT ;  /* 0x0000000013e67212 */ /* 0x000fe200078ef608 */
[----:B------:R-:W-:-:S02]  /*04c0*/  IMAD.IADD R3, R3, 0x1, R7 ;  /* 0x0000000103037824 */ /* 0x000fc400078e0207 */
[----:B------:R-:W-:Y:S02]  /*04d0*/  IMAD.U32 R0, RZ, RZ, UR12 ;  /* 0x0000000cff007e24 */ /* 0x000fe4000f8e00ff */
[----:B------:R-:W-:-:S04]  /*04e0*/  IMAD.WIDE.U32 R6, R6, c[0x0][0x1e8], R4 ;  /* 0x00007a0006067a25 */ /* 0x000fc800078e0004 */
[----:B------:R-:W-:Y:S01]  /*04f0*/  IMAD.WIDE.U32 R4, R0, c[0x0][0x1b8], R2 ;  /* 0x00006e0000047a25 */ /* 0x000fe200078e0002 */
[----:B------:R-:W-:-:S03]  /*0500*/  IADD3 R3, R7, UR7, RZ ;  /* 0x0000000707037c10 */ /* 0x000fc6000fffe0ff */
[----:B------:R-:W-:Y:S01]  /*0510*/  IMAD R0, R241, c[0x0][0x178], RZ ;  /* 0x00005e00f1007a24 */ /* 0x000fe200078e02ff */
[----:B------:R-:W-:Y:S01]  /*0520*/  IADD3 R7, R5, UR6, RZ ;  /* 0x0000000605077c10 */ /* 0x000fe2000fffe0ff */
[----:B---3--:R-:W-:Y:S01]  /*0530*/  IMAD.WIDE R8, R252, 0x40, R240 ;  /* 0x00000040fc087825 */ /* 0x008fe200078e02f0 */
[----:B------:R-:W-:-:S03]  /*0540*/  UIMAD UR6, UR22, UR4, URZ ;  /* 0x00000004160672a4 */ /* 0x000fc6000f8e023f */
[C---:B------:R-:W-:Y:S01]  /*0550*/  IMAD R0, R240.reuse, c[0x0][0x17c], R0 ;  /* 0x00005f00f0007a24 */ /* 0x040fe200078e0200 */
[----:B------:R-:W-:Y:S01]  /*0560*/  UIMAD UR5, UR12, UR5, UR6 ;  /* 0x000000050c0572a4 */ /* 0x000fe2000f8e0206 */
[----:B------:R-:W-:-:S03]  /*0570*/  IMAD.WIDE.U32 R10, R240, c[0x0][0x178], R236 ;  /* 0x00005e00f00a7a25 */ /* 0x000fc600078e00ec */
[----:B------:R-:W-:Y:S01]  /*0580*/  UIADD3 UR10, UR15, UR5, URZ ;  /* 0x000000050f0a7290 */ /* 0x000fe2000fffe03f */
[----:B------:R-:W-:Y:S01]  /*0590*/  IMAD R5, R9, c[0x0][0x1d8], RZ ;  /* 0x0000760009057a24 */ /* 0x000fe200078e02ff */
[----:B------:R1:W-:Y:S01]  /*05a0*/  STL.64 [R1], R10 ;  /* 0x0000000a01007387 */ /* 0x0003e20000100a00 */
[----:B------:R-:W-:Y:S01]  /*05b0*/  IMAD.IADD R249, R11, 0x1, R0 ;  /* 0x000000010bf97824 */ /* 0x000fe200078e0200 */
[----:B------:R-:W-:Y:S01]  /*05c0*/  ULDC.64 UR4, c[0x0][0x178] ;  /* 0x00005e0000047ab9 */ /* 0x000fe20000000a00 */
[----:B------:R-:W-:Y:S01]  /*05d0*/  IMAD.MOV.U32 R248, RZ, RZ, R10 ;  /* 0x000000fffff87224 */ /* 0x000fe200078e000a */
[----:B------:R-:W-:Y:S01]  /*05e0*/  USHF.L.U64.HI UR11, UR4, UR20, UR5 ;  /* 0x00000014040b7299 */ /* 0x000fe20008010205 */
[----:B------:R-:W-:Y:S01]  /*05f0*/  IMAD.MOV.U32 R2, RZ, RZ, R6 ;  /* 0x000000ffff027224 */ /* 0x000fe200078e0006 */
[----:B------:R-:W-:Y:S01]  /*0600*/  USHF.L.U32 UR13, UR4, 0x6, URZ ;  /* 0x00000006040d7899 */ /* 0x000fe2000800063f */
[----:B------:R-:W-:Y:S02]  /*0610*/  IMAD.MOV.U32 R6, RZ, RZ, R4 ;  /* 0x000000ffff067224 */ /* 0x000fe400078e0004 */
[C---:B------:R-:W-:Y:S01]  /*0620*/  IMAD R0, R8.reuse, c[0x0][0x1dc], R5 ;  /* 0x0000770008007a24 */ /* 0x040fe200078e0205 */
[----:B------:R-:W-:Y:S01]  /*0630*/  ULDC.64 UR4, c[0x0][0x218] ;  /* 0x0000860000047ab9 */ /* 0x000fe20000000a00 */
[----:B------:R-:W-:Y:S01]  /*0640*/  IMAD.WIDE.U32 R4, R8, c[0x0][0x1d8], R2 ;  /* 0x0000760008047a25 */ /* 0x000fe200078e0002 */
[----:B------:R-:W-:-:S02]  /*0650*/  UIMAD UR6, UR22, UR4, URZ ;  /* 0x00000004160672a4 */ /* 0x000fc4000f8e023f */
[----:B------:R-:W-:Y:S01]  /*0660*/  UIMAD.WIDE.U32 UR26, UR12, UR4, URZ ;  /* 0x000000040c1a72a5 */ /* 0x000fe2000f8e003f */
[----:B------:R-:W-:Y:S01]  /*0670*/  IMAD R9, R9, c[0x0][0x1a8], RZ ;  /* 0x00006a0009097a24 */ /* 0x000fe200078e02ff */
[----:B------:R-:W-:Y:S01]  /*0680*/  LEA R2, P0, R4, c[0x0][0x1c0], 0x1 ;  /* 0x0000700004027a11 */ /* 0x000fe200078008ff */
[----:B------:R-:W-:Y:S01]  /*0690*/  IMAD R3, R30, c[0x0][0x184], R12 ;  /* 0x000061001e037a24 */ /* 0x000fe200078e020c */
[----:B------:R-:W-:Y:S01]  /*06a0*/  UIMAD UR5, UR12, UR5, UR6 ;  /* 0x000000050c0572a4 */ /* 0x000fe2000f8e0206 */
[----:B------:R-:W-:Y:S01]  /*06b0*/  IMAD.IADD R0, R5, 0x1, R0 ;  /* 0x0000000105007824 */ /* 0x000fe200078e0200 */
[----:B------:R-:W-:Y:S01]  /*06c0*/  UMOV UR4, 0x5 ;  /* 0x0000000500047882 */ /* 0x000fe20000000000 */
[C---:B------:R-:W-:Y:S01]  /*06d0*/  IMAD R5, R8.reuse, c[0x0][0x1ac], R9 ;  /* 0x00006b0008057a24 */ /* 0x040fe200078e0209 */
[----:B------:R-:W-:Y:S01]  /*06e0*/  UIADD3 UR21, UR27, UR5, URZ ;  /* 0x000000051b157290 */ /* 0x000fe2000fffe03f */
[----:B------:R-:W-:Y:S01]  /*06f0*/  IMAD.WIDE.U32 R8, R8, c[0x0][0x1a8], R6 ;  /* 0x00006a0008087a25 */ /* 0x000fe200078e0006 */
[----:B------:R-:W-:-:S02]  /*0700*/  ULDC.64 UR6, c[0x0][0x208] ;  /* 0x0000820000067ab9 */ /* 0x000fc40000000a00 */
[----:B------:R-:W-:Y:S01]  /*0710*/  USHF.L.U32 UR5, UR6, 0x5, URZ ;  /* 0x0000000506057899 */ /* 0x000fe2000800063f */
[----:B-1----:R-:W-:Y:S01]  /*0720*/  IMAD.WIDE.U32 R10, R30, c[0x0][0x180], R248 ;  /* 0x000060001e0a7a25 */ /* 0x002fe200078e00f8 */
[----:B------:R-:W-:Y:S02]  /*0730*/  USHF.L.U64.HI UR4, UR6, UR4, UR7 ;  /* 0x0000000406047299 */ /* 0x000fe40008010207 */
[----:B------:R-:W-:Y:S01]  /*0740*/  USHF.L.U32 UR23, UR5, 0x1, URZ ;  /* 0x0000000105177899 */ /* 0x000fe2000800063f */
[----:B------:R-:W-:Y:S01]  /*0750*/  IMAD.MOV.U32 R7, RZ, RZ, c[0x0][0x1d8] ;  /* 0x00007600ff077624 */ /* 0x000fe200078e00ff */
[----:B------:R-:W-:Y:S01]  /*0760*/  IADD3 R12, P1, R10, UR18, RZ ;  /* 0x000000120a0c7c10 */ /* 0x000fe2000ff3e0ff */
[----:B------:R-:W-:Y:S01]  /*0770*/  IMAD R29, R252, R29, c[0x0][0x198] ;  /* 0x00006600fc1d7624 */ /* 0x000fe200078e021d */
[----:B------:R-:W-:Y:S01]  /*0780*/  USHF.L.U64.HI UR4, UR5, 0x1, UR4 ;  /* 0x0000000105047899 */ /* 0x000fe20008010204 */
[----:B------:R-:W-:Y:S01]  /*0790*/  IMAD.SHL.U32 R230, R230, 0x2, RZ ;  /* 0x00000002e6e67824 */ /* 0x000fe200078e00ff */
[----:B------:R-:W-:Y:S01]  /*07a0*/  IADD3.X R10, R11, UR8, R3, P1, !PT ;  /* 0x000000080b0a7c10 */ /* 0x000fe20008ffe403 */
[----:B------:R-:W-:Y:S01]  /*07b0*/  IMAD R17, R31, c[0x0][0x288], RZ ;  /* 0x0000a2001f117a24 */ /* 0x000fe200078e02ff */
[----:B------:R-:W-:Y:S01]  /*07c0*/  LEA.HI.X R3, R4, c[0x0][0x1c4], R0, 0x1, P0 ;  /* 0x0000710004037a11 */ /* 0x000fe200000f0c00 */
[----:B------:R-:W-:Y:S01]  /*07d0*/  IMAD.IADD R0, R9, 0x1, R5 ;  /* 0x0000000109007824 */ /* 0x000fe200078e0205 */
[----:B------:R-:W-:Y:S01]  /*07e0*/  LEA R4, P0, R8, c[0x0][0x190], 0x1 ;  /* 0x0000640008047a11 */ /* 0x000fe200078008ff */
[----:B------:R-:W-:Y:S01]  /*07f0*/  IMAD.MOV.U32 R9, RZ, RZ, c[0x0][0x1dc] ;  /* 0x00007700ff097624 */ /* 0x000fe200078e00ff */
[C---:B------:R-:W-:Y:S01]  /*0800*/  LEA R6, P1, R7.reuse, R2, 0x6 ;  /* 0x0000000207067211 */ /* 0x040fe200078230ff */
[----:B------:R-:W-:Y:S01]  /*0810*/  IMAD R17, R30, c[0x0][0x28c], R17 ;  /* 0x0000a3001e117a24 */ /* 0x000fe200078e0211 */
[----:B------:R-:W-:Y:S01]  /*0820*/  LEA.HI.X R5, R8, c[0x0][0x194], R0, 0x1, P0 ;  /* 0x0000650008057a11 */ /* 0x000fe200000f0c00 */
[----:B------:R-:W-:Y:S01]  /*0830*/  IMAD.MOV.U32 R0, RZ, RZ, c[0x0][0x1a8] ;  /* 0x00006a00ff007624 */ /* 0x000fe200078e00ff */
[----:B------:R-:W-:Y:S01]  /*0840*/  LEA.HI.X R7, R7, R3, R9, 0x6, P1 ;  /* 0x0000000307077211 */ /* 0x000fe200008f3409 */
[----:B------:R-:W-:Y:S01]  /*0850*/  IMAD.MOV.U32 R9, RZ, RZ, c[0x0][0x1ac] ;  /* 0x00006b00ff097624 */ /* 0x000fe200078e00ff */
[----:B------:R-:W-:Y:S01]  /*0860*/  ISETP.GE.AND P1, PT, R236, c[0x0][0x1cc], PT ;  /* 0x00007300ec007a0c */ /* 0x000fe20003f26270 */
[----:B------:R-:W-:Y:S01]  /*0870*/  IMAD.WIDE.U32 R250, R240, c[0x0][0x208], R236 ;  /* 0x00008200f0fa7a25 */ /* 0x000fe200078e00ec */
[----:B------:R-:W-:-:S02]  /*0880*/  LEA R8, P0, R0, R4, 0x6 ;  /* 0x0000000400087211 */ /* 0x000fc400078030ff */
[----:B------:R-:W-:Y:S01]  /*0890*/  LEA R14, P2, R12, c[0x0][0x160], 0x1 ;  /* 0x000058000c0e7a11 */ /* 0x000fe200078408ff */
[----:B------:R-:W-:Y:S01]  /*08a0*/  IMAD.MOV.U32 R246, RZ, RZ, R250 ;  /* 0x000000fffff67224 */ /* 0x000fe200078e00fa */
[----:B------:R-:W-:Y:S01]  /*08b0*/  LEA.HI.X R9, R0, R5, R9, 0x6, P0 ;  /* 0x0000000500097211 */ /* 0x000fe200000f3409 */
[----:B------:R-:W-:Y:S01]  /*08c0*/  IMAD.IADD R0, R29, 0x1, -R240 ;  /* 0x000000011d007824 */ /* 0x000fe200078e0af0 */
[----:B------:R-:W-:Y:S01]  /*08d0*/  LEA.HI.X R15, R12, c[0x0][0x164], R10, 0x1, P2 ;  /* 0x000059000c0f7a11 */ /* 0x000fe200010f0c0a */
[----:B------:R-:W-:Y:S01]  /*08e0*/  IMAD.WIDE.U32 R10, R30, c[0x0][0x288], R242 ;  /* 0x0000a2001e0a7a25 */ /* 0x000fe200078e00f2 */
[----:B------:R-:W-:Y:S02]  /*08f0*/  ISETP.GE.AND P0, PT, R235, c[0x0][0x1cc], PT ;  /* 0x00007300eb007a0c */ /* 0x000fe40003f06270 */
[----:B------:R-:W-:Y:S02]  /*0900*/  ISETP.LT.OR P3, PT, R0, 0x1, P1 ;  /* 0x000000010000780c */ /* 0x000fe40000f61670 */
[----:B------:R-:W-:-:S02]  /*0910*/  ISETP.GE.AND P2, PT, R244, c[0x0][0x1cc], PT ;  /* 0x00007300f4007a0c */ /* 0x000fc40003f46270 */
[----:B------:R-:W-:Y:S02]  /*0920*/  P2R R16, PR, RZ, 0x8 ;  /* 0x00000008ff107803 */ /* 0x000fe40000000000 */
[C---:B------:R-:W-:Y:S02]  /*0930*/  ISETP.LT.OR P3, PT, R0.reuse, 0x21, P1 ;  /* 0x000000210000780c */ /* 0x040fe40000f61670 */
[C---:B------:R-:W-:Y:S02]  /*0940*/  ISETP.LT.OR P6, PT, R0.reuse, 0x1, P0 ;  /* 0x000000010000780c */ /* 0x040fe400007c1670 */
[C---:B------:R-:W-:Y:S02]  /*0950*/  ISETP.LT.OR P1, PT, R0.reuse, 0x21, P0 ;  /* 0x000000210000780c */ /* 0x040fe40000721670 */
[C---:B------:R-:W-:Y:S02]  /*0960*/  ISETP.LT.OR P5, PT, R0.reuse, 0x1, P2 ;  /* 0x000000010000780c */ /* 0x040fe400017a1670 */
[----:B------:R-:W-:-:S02]  /*0970*/  ISETP.LT.OR P0, PT, R0, 0x21, P2 ;  /* 0x000000210000780c */ /* 0x000fc40001701670 */
[----:B------:R-:W-:Y:S02]  /*0980*/  ISETP.NE.AND P2, PT, R16, RZ, PT ;  /* 0x000000ff1000720c */ /* 0x000fe40003f45270 */
[----:B------:R-:W-:Y:S02]  /*0990*/  IADD3 R22, P4, R10, UR14, RZ ;  /* 0x0000000e0a167c10 */ /* 0x000fe4000ff9e0ff */
[----:B------:R-:W-:Y:S02]  /*09a0*/  SHF.R.S32.HI R12, RZ, 0x4, R21 ;  /* 0x00000004ff0c7819 */ /* 0x000fe40000011415 */
[----:B------:R-:W-:Y:S02]  /*09b0*/  IADD3.X R26, R11, UR10, R17, P4, !PT ;  /* 0x0000000a0b1a7c10 */ /* 0x000fe4000a7fe411 */
[----:B------:R-:W-:Y:S02]  /*09c0*/  ISETP.GE.AND P4, PT, R235, c[0x0][0x19c], PT ;  /* 0x00006700eb007a0c */ /* 0x000fe40003f86270 */
[----:B------:R-:W-:-:S02]  /*09d0*/  LEA.HI R13, R21, R12, RZ, 0x1 ;  /* 0x0000000c150d7211 */ /* 0x000fc400078f08ff */
[----:B------:R-:W-:Y:S01]  /*09e0*/  IADD3 R17, -R240, c[0x0][0x168], RZ ;  /* 0x00005a00f0117a10 */ /* 0x000fe20007ffe1ff */
[----:B------:R1:W-:Y:S01]  /*09f0*/  LDGSTS.E.BYPASS.LTC128B.128 [R230+0x6080], [R2.64], !P2 ;  /* 0x0608000002e67fae */ /* 0x0003e2000d101d58 */
[----:B------:R-:W-:Y:S02]  /*0a00*/  ISETP.GE.AND P2, PT, R235, c[0x0][0x16c], PT ;  /* 0x00005b00eb007a0c */ /* 0x000fe40003f46270 */
[----:B------:R-:W-:Y:S01]  /*0a10*/  LOP3.LUT R13, R13, 0xfffffffe, RZ, 0xc0, !PT ;  /* 0xfffffffe0d0d7812 */ /* 0x000fe200078ec0ff */
[----:B------:R1:W-:Y:S01]  /*0a20*/  LDGSTS.E.BYPASS.LTC128B.128 [R230+0x8080], [R2.64+0x80], !P6 ;  /* 0x0808008002e67fae */ /* 0x0003e2000f101d58 */
[----:B------:R-:W-:Y:S02]  /*0a30*/  ISETP.LT.OR P6, PT, R0, 0x1, P4 ;  /* 0x000000010000780c */ /* 0x000fe400027c1670 */
[----:B------:R-:W-:Y:S01]  /*0a40*/  SEL R10, RZ, 0x2, P2 ;  /* 0x00000002ff0a7807 */ /* 0x000fe20001000000 */
[----:B------:R1:W-:Y:S01]  /*0a50*/  LDGSTS.E.BYPASS.LTC128B.128 [R230+0xa080], [R2.64+0x100], !P5 ;  /* 0x0a08010002e67fae */ /* 0x0003e2000e901d58 */
[----:B------:R-:W-:Y:S01]  /*0a60*/  ISETP.GE.AND P5, PT, R236, c[0x0][0x19c], PT ;  /* 0x00006700ec007a0c */ /* 0x000fe20003fa6270 */
[----:B------:R-:W-:Y:S01]  /*0a70*/  IMAD.IADD R13, R12, 0x1, -R13 ;  /* 0x000000010c0d7824 */ /* 0x000fe200078e0a0d */
[C---:B------:R-:W-:Y:S01]  /*0a80*/  ISETP.LT.OR P4, PT, R0.reuse, 0x21, P4 ;  /* 0x000000210000780c */ /* 0x040fe20002781670 */
[----:B------:R2:W-:Y:S01]  /*0a90*/  LDGSTS.E.BYPASS.LTC128B.128 [R230+0x7080], [R6.64], !P3 ;  /* 0x0708000006e67fae */ /* 0x0005e2000d901d58 */
[----:B------:R-:W-:-:S02]  /*0aa0*/  ISETP.LT.OR P3, PT, R0, 0x1, P5 ;  /* 0x000000010000780c */ /* 0x000fc40002f61670 */
[----:B------:R-:W-:Y:S01]  /*0ab0*/  ISETP.LT.OR P2, PT, R0, 0x21, P5 ;  /* 0x000000210000780c */ /* 0x000fe20002f41670 */
[----:B------:R2:W-:Y:S01]  /*0ac0*/  LDGSTS.E.BYPASS.LTC128B.128 [R230+0x9080], [R6.64+0x80], !P1 ;  /* 0x0908008006e67fae */ /* 0x0005e2000c901d58 */
[----:B------:R-:W-:-:S03]  /*0ad0*/  ISETP.GE.AND P1, PT, R244, c[0x0][0x16c], PT ;  /* 0x00005b00f4007a0c */ /* 0x000fc60003f26270 */
[----:B------:R2:W-:Y:S01]  /*0ae0*/  LDGSTS.E.BYPASS.LTC128B.128 [R230+0xb080], [R6.64+0x100], !P0 ;  /* 0x0b08010006e67fae */ /* 0x0005e2000c101d58 */
[----:B------:R-:W-:-:S03]  /*0af0*/  ISETP.GE.AND P0, PT, R236, c[0x0][0x16c], PT ;  /* 0x00005b00ec007a0c */ /* 0x000fc60003f06270 */
[----:B------:R-:W0:Y:S04]  /*0b00*/  LDGDEPBAR ;  /* 0x00000000000079af */ /* 0x000e280000000000 */
[----:B------:R3:W-:Y:S01]  /*0b10*/  LDGSTS.E.BYPASS.LTC128B.128 [R230+0x80], [R4.64], !P3 ;  /* 0x0008000004e67fae */ /* 0x0007e2000d901d58 */
[----:B------:R-:W-:-:S03]  /*0b20*/  LOP3.LUT P3, RZ, R18, 0x2, RZ, 0xc0, !PT ;  /* 0x0000000212ff7812 */ /* 0x000fc6000786c0ff */
[----:B------:R3:W-:Y:S01]  /*0b30*/  LDGSTS.E.BYPASS.LTC128B.128 [R230+0x2080], [R4.64+0x80], !P6 ;  /* 0x0208008004e67fae */ /* 0x0007e2000f101d58 */
[----:B-1----:R-:W-:Y:S02]  /*0b40*/  IMAD.SHL.U32 R2, R18, 0x40, RZ ;  /* 0x0000004012027824 */ /* 0x002fe400078e00ff */
[----:B------:R-:W-:-:S03]  /*0b50*/  IMAD R3, R13, 0x800, R19 ;  /* 0x000008000d037824 */ /* 0x000fc600078e0213 */
[----:B------:R-:W-:-:S04]  /*0b60*/  LOP3.LUT R16, R2, 0x1c0, RZ, 0xc0, !PT ;  /* 0x000001c002107812 */ /* 0x000fc800078ec0ff */
[----:B------:R-:W-:Y:S02]  /*0b70*/  LOP3.LUT R2, R16, 0x8, R24, 0xf8, !PT ;  /* 0x0000000810027812 */ /* 0x000fe400078ef818 */
[----:B------:R-:W-:Y:S02]  /*0b80*/  SHF.R.U32.HI R23, RZ, 0x3, R16 ;  /* 0x00000003ff177819 */ /* 0x000fe40000011610 */
[----:B--2---:R-:W-:Y:S02]  /*0b90*/  SEL R6, RZ, 0x1, P0 ;  /* 0x00000001ff067807 */ /* 0x004fe40000000000 */
[----:B------:R-:W-:Y:S02]  /*0ba0*/  ISETP.GE.AND P0, PT, R244, c[0x0][0x19c], PT ;  /* 0x00006700f4007a0c */ /* 0x000fe40003f06270 */
[----:B------:R-:W-:Y:S02]  /*0bb0*/  SEL R7, RZ, 0x4, P1 ;  /* 0x00000004ff077807 */ /* 0x000fe40000800000 */
[----:B------:R-:W-:-:S02]  /*0bc0*/  ISETP.LT.OR P1, PT, R0, 0x1, P0 ;  /* 0x000000010000780c */ /* 0x000fc40000721670 */
[----:B------:R-:W-:Y:S02]  /*0bd0*/  ISETP.LT.OR P0, PT, R0, 0x21, P0 ;  /* 0x000000210000780c */ /* 0x000fe40000701670 */
[----:B------:R-:W-:Y:S01]  /*0be0*/  IADD3 R0, R7, R10, R6 ;  /* 0x0000000a07007210 */ /* 0x000fe20007ffe006 */
[----:B------:R-:W-:Y:S01]  /*0bf0*/  IMAD R6, R31, c[0x0][0x210], RZ ;  /* 0x000084001f067a24 */ /* 0x000fe200078e02ff */
[----:B------:R-:W-:Y:S02]  /*0c00*/  LOP3.LUT R2, R2, R23, RZ, 0x3c, !PT ;  /* 0x0000001702027212 */ /* 0x000fe400078e3cff */
[----:B------:R-:W-:Y:S01]  /*0c10*/  LOP3.LUT P6, RZ, R0, 0x2, RZ, 0xc0, !PT ;  /* 0x0000000200ff7812 */ /* 0x000fe200078cc0ff */
[----:B------:R-:W-:Y:S01]  /*0c20*/  IMAD R6, R30, c[0x0][0x214], R6 ;  /* 0x000085001e067a24 */ /* 0x000fe200078e0206 */
[----:B------:R-:W-:Y:S01]  /*0c30*/  LOP3.LUT P5, RZ, R0, 0x4, RZ, 0xc0, !PT ;  /* 0x0000000400ff7812 */ /* 0x000fe200078ac0ff */
[----:B------:R-:W-:Y:S02]  /*0c40*/  IMAD R0, R241, c[0x0][0x208], RZ ;  /* 0x00008200f1007a24 */ /* 0x000fe400078e02ff */
[----:B------:R3:W-:Y:S01]  /*0c50*/  LDGSTS.E.BYPASS.LTC128B.128 [R230+0x4080], [R4.64+0x100], !P1 ;  /* 0x0408010004e67fae */ /* 0x0007e2000c901d58 */
[----:B------:R-:W-:Y:S01]  /*0c60*/  IMAD.IADD R2, R3, 0x1, R2 ;  /* 0x0000000103027824 */ /* 0x000fe200078e0202 */
[----:B------:R-:W-:Y:S01]  /*0c70*/  LOP3.LUT P1, RZ, R18, 0x4, RZ, 0xc0, !PT ;  /* 0x0000000412ff7812 */ /* 0x000fe2000782c0ff */
[----:B------:R-:W-:Y:S01]  /*0c80*/  IMAD R0, R240, c[0x0][0x20c], R0 ;  /* 0x00008300f0007a24 */ /* 0x000fe200078e0200 */
[----:B------:R1:W-:Y:S01]  /*0c90*/  LDGSTS.E.BYPASS.LTC128B.128 [R230+0x1080], [R8.64], !P2 ;  /* 0x0108000008e67fae */ /* 0x0003e2000d101d58 */
[----:B------:R-:W-:Y:S01]  /*0ca0*/  IMAD.SHL.U32 R224, R2, 0x2, RZ ;  /* 0x0000000202e07824 */ /* 0x000fe200078e00ff */
[----:B------:R-:W-:Y:S01]  /*0cb0*/  SEL R222, R222, 0xffffffc0, !P1 ;  /* 0xffffffc0dede7807 */ /* 0x000fe20004800000 */
[----:B------:R-:W-:Y:S01]  /*0cc0*/  IMAD.IADD R247, R251, 0x1, R0 ;  /* 0x00000001fbf77824 */ /* 0x000fe200078e0200 */
[----:B------:R1:W-:Y:S01]  /*0cd0*/  LDGSTS.E.BYPASS.LTC128B.128 [R230+0x3080], [R8.64+0x80], !P4 ;  /* 0x0308008008e67fae */ /* 0x0003e2000e101d58 */
[----:B------:R-:W-:-:S02]  /*0ce0*/  SEL R0, R220, 0xffffffe0, !P3 ;  /* 0xffffffe0dc007807 */ /* 0x000fc40005800000 */
[----:B------:R-:W-:Y:S01]  /*0cf0*/  IMAD.IADD R227, R224, 0x1, R222 ;  /* 0x00000001e0e37824 */ /* 0x000fe200078e02de */
[----:B------:R1:W-:Y:S01]  /*0d00*/  LDGSTS.E.BYPASS.LTC128B.128 [R230+0x5080], [R8.64+0x100], !P0 ;  /* 0x0508010008e67fae */ /* 0x0003e2000c101d58 */
[----:B------:R-:W-:Y:S01]  /*0d10*/  ISETP.GE.AND P4, PT, R236, c[0x0][0x16c], PT ;  /* 0x00005b00ec007a0c */ /* 0x000fe20003f86270 */
[----:B------:R-:W-:Y:S01]  /*0d20*/  IMAD.IADD R225, R224, 0x1, R0 ;  /* 0x00000001e0e17824 */ /* 0x000fe200078e0200 */
[C---:B------:R-:W-:Y:S01]  /*0d30*/  ISETP.LT.OR P3, PT, R17.reuse, 0x1, !P6 ;  /* 0x000000011100780c */ /* 0x040fe20007761670 */
[----:B------:R-:W0:Y:S01]  /*0d40*/  LDGDEPBAR ;  /* 0x00000000000079af */ /* 0x000e220000000000 */
[C---:B------:R-:W-:Y:S01]  /*0d50*/  ISETP.LT.OR P1, PT, R17.reuse, 0x1, P4 ;  /* 0x000000011100780c */ /* 0x040fe20002721670 */
[----:B------:R-:W-:Y:S01]  /*0d60*/  IMAD.IADD R226, R222, 0x1, R225 ;  /* 0x00000001dee27824 */ /* 0x000fe200078e02e1 */
[----:B------:R-:W-:Y:S01]  /*0d70*/  ISETP.LT.OR P2, PT, R17, 0x1, !P5 ;  /* 0x000000011100780c */ /* 0x000fe20006f41670 */
[----:B------:R-:W-:Y:S01]  /*0d80*/  IMAD.WIDE.U32 R2, R30, c[0x0][0x210], R246 ;  /* 0x000084001e027a25 */ /* 0x000fe200078e00f6 */
[----:B------:R-:W-:-:S04]  /*0d90*/  @P6 LOP3.LUT R234, R234, 0x4, RZ, 0xfc, !PT ;  /* 0x00000004eaea6812 */ /* 0x000fc800078efcff */
[----:B------:R-:W-:Y:S02]  /*0da0*/  @P5 LOP3.LUT R234, R234, 0x10, RZ, 0xfc, !PT ;  /* 0x00000010eaea5812 */ /* 0x000fe400078efcff */
[----:B---3--:R-:W-:Y:S02]  /*0db0*/  IADD3 R4, P0, R14, UR13, RZ ;  /* 0x0000000d0e047c10 */ /* 0x008fe4000ff1e0ff */
[----:B------:R-:W-:Y:S02]  /*0dc0*/  LOP3.LUT R234, R234, 0xfffffff7, RZ, 0xc0, !PT ;  /* 0xfffffff7eaea7812 */ /* 0x000fe400078ec0ff */
[----:B------:R-:W-:Y:S02]  /*0dd0*/  IADD3.X R5, R15, UR11, RZ, P0, !PT ;  /* 0x0000000b0f057c10 */ /* 0x000fe400087fe4ff */
[----:B------:R-:W-:Y:S02]  /*0de0*/  IADD3 R0, P0, R2, UR26, RZ ;  /* 0x0000001a02007c10 */ /* 0x000fe4000ff1e0ff */
[----:B------:R-:W-:-:S02]  /*0df0*/  @P4 LOP3.LUT R234, R234, 0x8, RZ, 0xfc, !PT ;  /* 0x00000008eaea4812 */ /* 0x000fc400078efcff */
[----:B------:R-:W-:Y:S01]  /*0e00*/  IADD3.X R3, R3, UR21, R6, P0, !PT ;  /* 0x0000001503037c10 */ /* 0x000fe200087fe406 */
[----:B------:R-:W-:Y:S01]  /*0e10*/  IMAD.U32 R6, RZ, RZ, UR13 ;  /* 0x0000000dff067e24 */ /* 0x000fe2000f8e00ff */
[----:B------:R-:W-:Y:S01]  /*0e20*/  LEA R2, P0, R0, c[0x0][0x1f0], 0x1 ;  /* 0x00007c0000027a11 */ /* 0x000fe200078008ff */
[----:B------:R-:W-:-:S04]  /*0e30*/  DEPBAR.LE SB0, 0x1 ;  /* 0x000080400000791a */ /* 0x000fc80000000000 */
[----:B------:R-:W-:Y:S01]  /*0e40*/  BAR.SYNC.DEFER_BLOCKING 0x0 ;  /* 0x0000000000007b1d */ /* 0x000fe20000010000 */
[----:B------:R-:W-:Y:S01]  /*0e50*/  LEA.HI.X R3, R0, c[0x0][0x1f4], R3, 0x1, P0 ;  /* 0x00007d0000037a11 */ /* 0x000fe200000f0c03 */
[----:B-1----:R-:W-:Y:S01]  /*0e60*/  IMAD.U32 R8, RZ, RZ, UR23 ;  /* 0x00000017ff087e24 */ /* 0x002fe2000f8e00ff */
[----:B------:R-:W-:-:S03]  /*0e70*/  LOP3.LUT R234, R234, 0xfffffffd, RZ, 0xc0, !PT ;  /* 0xfffffffdeaea7812 */ /* 0x000fc600078ec0ff */
[----:B------:R1:W2:Y:S04]  /*0e80*/  LDSM.16.M88.4 R148, [R224+0x6080] ;  /* 0x00608000e094783b */ /* 0x0002a80000000200 */
[----:B------:R1:W3:Y:S04]  /*0e90*/  LDSM.16.M88.4 R152, [R225+0x6080] ;  /* 0x00608000e198783b */ /* 0x0002e80000000200 */
[----:B------:R1:W4:Y:S04]  /*0ea0*/  LDSM.16.M88.4 R160, [R227+0x6080] ;  /* 0x00608000e3a0783b */ /* 0x0003280000000200 */
[----:B------:R1:W1:Y:S04]  /*0eb0*/  LDSM.16.M88.4 R164, [R226+0x6080] ;  /* 0x00608000e2a4783b */ /* 0x0002680000000200 */
        /* <DEDUP_REMOVED lines=8> */
[----:B------:R-:W-:Y:S06]  /*0f40*/  BAR.SYNC.DEFER_BLOCKING 0x0 ;  /* 0x0000000000007b1d */ /* 0x000fec0000010000 */
[----:B------:R-:W-:Y:S01]  /*0f50*/  @!PT LDS RZ, [RZ] ;  /* 0x00000000fffff984 */ /* 0x000fe20000000800 */
[----:B------:R-:W-:Y:S01]  /*0f60*/  @!PT LDS RZ, [RZ] ;  /* 0x00000000fffff984 */ /* 0x000fe20000000800 */
[----:B------:R-:W-:Y:S01]  /*0f70*/  @!PT LDS RZ, [RZ] ;  /* 0x00000000fffff984 */ /* 0x000fe20000000800 */
[----:B------:R5:W-:Y:S01]  /*0f80*/  LDGSTS.E.BYPASS.LTC128B.128 [R230+0x6080], [R14.64], !P1 ;  /* 0x060800000ee67fae */ /* 0x000be2000c901d58 */
[----:B------:R-:W-:-:S02]  /*0f90*/  ISETP.LT.OR P1, PT, R17, 0x21, P4 ;  /* 0x000000211100780c */ /* 0x000fc40002721670 */
[----:B------:R-:W-:Y:S01]  /*0fa0*/  ISETP.GE.AND P4, PT, R236, c[0x0][0x1fc], PT ;  /* 0x00007f00ec007a0c */ /* 0x000fe20003f86270 */
[----:B------:R5:W-:Y:S01]  /*0fb0*/  LDGSTS.E.BYPASS.LTC128B.128 [R230+0x8080], [R14.64+0x80], !P3 ;  /* 0x080800800ee67fae */ /* 0x000be2000d901d58 */
[C---:B------:R-:W-:Y:S02]  /*0fc0*/  ISETP.LT.OR P3, PT, R17.reuse, 0x21, !P5 ;  /* 0x000000211100780c */ /* 0x040fe40006f61670 */
[----:B------:R-:W-:Y:S01]  /*0fd0*/  ISETP.GT.AND P5, PT, R238, 0xf, PT ;  /* 0x0000000fee00780c */ /* 0x000fe20003fa4270 */
[----:B------:R5:W-:Y:S01]  /*0fe0*/  LDGSTS.E.BYPASS.LTC128B.128 [R230+0xa080], [R14.64+0x100], !P2 ;  /* 0x0a0801000ee67fae */ /* 0x000be2000d101d58 */
[----:B------:R-:W-:-:S05]  /*0ff0*/  ISETP.LT.OR P2, PT, R17, 0x21, !P6 ;  /* 0x000000211100780c */ /* 0x000fca0007741670 */
[----:B------:R1:W-:Y:S01]  /*1000*/  LDGSTS.E.BYPASS.LTC128B.128 [R230+0x7080], [R4.64], !P1 ;  /* 0x0708000004e67fae */ /* 0x0003e2000c901d58 */
[----:B------:R-:W-:-:S04]  /*1010*/  IADD3 R6, P1, P0, R6, 0x80, R14 ;  /* 0x0000008006067810 */ /* 0x000fc8000783e00e */
[----:B------:R-:W-:Y:S01]  /*1020*/  IADD3.X R7, RZ, UR11, R15, P1, P0 ;  /* 0x0000000bff077c10 */ /* 0x000fe20008fe040f */
[----:B------:R-:W-:Y:S01]  /*1030*/  @!P5 IMAD.SHL.U32 R0, R238, 0x10, RZ ;  /* 0x00000010ee00d824 */ /* 0x000fe200078e00ff */
[----:B------:R-:W-:-:S03]  /*1040*/  @P5 LOP3.LUT R234, R234, 0x2, RZ, 0xfc, !PT ;  /* 0x00000002eaea5812 */ /* 0x000fc600078efcff */
[----:B------:R2:W-:Y:S01]  /*1050*/  LDGSTS.E.BYPASS.LTC128B.128 [R230+0x9080], [R6.64], !P2 ;  /* 0x0908000006e67fae */ /* 0x0005e2000d101d58 */
[----:B------:R-:W-:Y:S01]  /*1060*/  ISETP.GE.AND P2, PT, R244, c[0x0][0x1fc], PT ;  /* 0x00007f00f4007a0c */ /* 0x000fe20003f46270 */
[----:B-1----:R-:W-:-:S05]  /*1070*/  IMAD.U32 R4, RZ, RZ, UR13 ;  /* 0x0000000dff047e24 */ /* 0x002fca000f8e00ff */
[----:B------:R-:W-:-:S04]  /*1080*/  IADD3 R4, P1, P0, R4, 0x100, R14 ;  /* 0x0000010004047810 */ /* 0x000fc8000783e00e */
[----:B------:R-:W-:Y:S02]  /*1090*/  IADD3.X R5, RZ, UR11, R15, P1, P0 ;  /* 0x0000000bff057c10 */ /* 0x000fe40008fe040f */
[----:B------:R-:W-:-:S03]  /*10a0*/  IADD3 R8, P1, P0, R8, 0x100, R2 ;  /* 0x0000010008087810 */ /* 0x000fc6000783e002 */
[----:B------:R1:W-:Y:S01]  /*10b0*/  LDGSTS.E.BYPASS.LTC128B.128 [R230+0xb080], [R4.64], !P3 ;  /* 0x0b08000004e67fae */ /* 0x0003e2000d901d58 */
[----:B------:R-:W-:Y:S02]  /*10c0*/  IADD3.X R9, RZ, UR4, R3, P1, P0 ;  /* 0x00000004ff097c10 */ /* 0x000fe40008fe0403 */
[----:B------:R-:W-:Y:S02]  /*10d0*/  ISETP.GE.AND P3, PT, R235, c[0x0][0x1fc], PT ;  /* 0x00007f00eb007a0c */ /* 0x000fe40003f66270 */
[----:B------:R-:W-:Y:S02]  /*10e0*/  ISETP.LT.OR P1, PT, R17, 0x1, P4 ;  /* 0x000000011100780c */ /* 0x000fe40002721670 */
[----:B-1----:R-:W-:-:S04]  /*10f0*/  LEA R4, P0, R25, c[0x0][0x258], 0x2 ;  /* 0x0000960019047a11 */ /* 0x002fc800078010ff */
[----:B------:R-:W-:Y:S02]  /*1100*/  LEA.HI.X R5, R25, c[0x0][0x25c], R28, 0x2, P0 ;  /* 0x0000970019057a11 */ /* 0x000fe400000f141c */
[----:B------:R-:W-:-:S03]  /*1110*/  ISETP.LT.OR P0, PT, R17, 0x1, P3 ;  /* 0x000000011100780c */ /* 0x000fc60001f01670 */
[----:B------:R1:W-:Y:S04]  /*1120*/  @!P5 LDGSTS.E.BYPASS.LTC128B.128 [R0+0x12080], [R4.64] ;  /* 0x120800000400dfae */ /* 0x0003e8000b901d58 */
[----:B------:R-:W0:Y:S04]  /*1130*/  LDGDEPBAR ;  /* 0x00000000000079af */ /* 0x000e280000000000 */
[----:B------:R3:W-:Y:S01]  /*1140*/  LDGSTS.E.BYPASS.LTC128B.128 [R230+0xc080], [R2.64], !P1 ;  /* 0x0c08000002e67fae */ /* 0x0007e2000c901d58 */
[----:B------:R-:W-:-:S03]  /*1150*/  ISETP.LT.OR P1, PT, R17, 0x21, P3 ;  /* 0x000000211100780c */ /* 0x000fc60001f21670 */
[----:B------:R3:W-:Y:S01]  /*1160*/  LDGSTS.E.BYPASS.LTC128B.128 [R230+0xe080], [R2.64+0x80], !P0 ;  /* 0x0e08008002e67fae */ /* 0x0007e2000c101d58 */
[----:B------:R-:W-:-:S13]  /*1170*/  ISETP.LT.OR P0, PT, R17, 0x1, P2 ;  /* 0x000000011100780c */ /* 0x000fda0001701670 */
[----:B------:R3:W-:Y:S01]  /*1180*/  LDGSTS.E.BYPASS.LTC128B.128 [R230+0x10080], [R2.64+0x100], !P0 ;  /* 0x1008010002e67fae */ /* 0x0007e2000c101d58 */
[-C--:B-1----:R-:W-:Y:S02]  /*1190*/  LEA.HI R4, R27, R238.reuse, RZ, 0x2 ;  /* 0x000000ee1b047211 */ /* 0x082fe400078f10ff */
[----:B------:R-:W-:Y:S02]  /*11a0*/  LOP3.LUT R0, R21, 0xfffffff0, RZ, 0xc0, !PT ;  /* 0xfffffff015007812 */ /* 0x000fe400078ec0ff */
[----:B------:R-:W-:Y:S02]  /*11b0*/  LEA.HI R5, R27, R238, RZ, 0x5 ;  /* 0x000000ee1b057211 */ /* 0x000fe400078f28ff */
[----:B--2---:R-:W-:Y:S01]  /*11c0*/  SHF.R.S32.HI R7, RZ, 0x2, R4 ;  /* 0x00000002ff077819 */ /* 0x004fe20000011404 */
[----:B------:R-:W-:Y:S01]  /*11d0*/  IMAD.IADD R0, R238, 0x1, -R0 ;  /* 0x00000001ee007824 */ /* 0x000fe200078e0a00 */
[----:B------:R-:W-:Y:S02]  /*11e0*/  SHF.R.S32.HI R6, RZ, 0x1f, R4 ;  /* 0x0000001fff067819 */ /* 0x000fe40000011404 */
[----:B------:R-:W-:-:S02]  /*11f0*/  SHF.R.S32.HI R12, RZ, 0x5, R5 ;  /* 0x00000005ff0c7819 */ /* 0x000fc40000011405 */
[----:B------:R-:W-:Y:S02]  /*1200*/  LEA.HI R6, R6, R7, RZ, 0x3 ;  /* 0x0000000706067211 */ /* 0x000fe400078f18ff */
[----:B------:R-:W-:Y:S02]  /*1210*/  LEA.HI R10, R5, R12, RZ, 0x1 ;  /* 0x0000000c050a7211 */ /* 0x000fe400078f08ff */
[----:B-----5:R-:W-:Y:S02]  /*1220*/  SHF.R.S32.HI R14, RZ, 0x1f, R0 ;  /* 0x0000001fff0e7819 */ /* 0x020fe40000011400 */
[----:B------:R-:W-:Y:S02]  /*1230*/  LOP3.LUT R15, R6, 0xfffffff8, RZ, 0xc0, !PT ;  /* 0xfffffff8060f7812 */ /* 0x000fe400078ec0ff */
[----:B------:R-:W-:Y:S02]  /*1240*/  LOP3.LUT R11, R10, 0xfffffffe, RZ, 0xc0, !PT ;  /* 0xfffffffe0a0b7812 */ /* 0x000fe400078ec0ff */
[----:B------:R-:W-:Y:S01]  /*1250*/  LEA.HI R14, R14, R0, RZ, 0x3 ;  /* 0x000000000e0e7211 */ /* 0x000fe200078f18ff */
[----:B------:R-:W-:Y:S01]  /*1260*/  IMAD.IADD R15, R7, 0x1, -R15 ;  /* 0x00000001070f7824 */ /* 0x000fe200078e0a0f */
[----:B------:R-:W-:Y:S01]  /*1270*/  LOP3.LUT R4, R4, 0x7ffffffc, RZ, 0xc0, !PT ;  /* 0x7ffffffc04047812 */ /* 0x000fe200078ec0ff */
[----:B------:R-:W-:Y:S01]  /*1280*/  IMAD.IADD R12, R12, 0x1, -R11 ;  /* 0x000000010c0c7824 */ /* 0x000fe200078e0a0b */
[----:B---3--:R-:W-:Y:S01]  /*1290*/  IADD3 R2, P0, R2, UR23, RZ ;  /* 0x0000001702027c10 */ /* 0x008fe2000ff1e0ff */
[----:B------:R-:W-:Y:S01]  /*12a0*/  IMAD.SHL.U32 R11, R15, 0x40, RZ ;  /* 0x000000400f0b7824 */ /* 0x000fe200078e00ff */
[----:B------:R-:W-:Y:S01]  /*12b0*/  LOP3.LUT R10, R14, 0xfffffff8, RZ, 0xc0, !PT ;  /* 0xfffffff80e0a7812 */ /* 0x000fe200078ec0ff */
[----:B------:R-:W-:Y:S01]  /*12c0*/  IMAD.SHL.U32 R233, R12, 0x10, RZ ;  /* 0x000000100ce97824 */ /* 0x000fe200078e00ff */
[----:B------:R-:W-:-:S02]  /*12d0*/  IADD3.X R3, R3, UR4, RZ, P0, !PT ;  /* 0x0000000403037c10 */ /* 0x000fc400087fe4ff */
[----:B------:R-:W-:Y:S01]  /*12e0*/  ISETP.LT.OR P0, PT, R17, 0x21, P4 ;  /* 0x000000211100780c */ /* 0x000fe20002701670 */
[----:B------:R-:W-:Y:S01]  /*12f0*/  IMAD.IADD R0, R0, 0x1, -R10 ;  /* 0x0000000100007824 */ /* 0x000fe200078e0a0a */
[----:B------:R-:W-:Y:S01]  /*1300*/  LOP3.LUT R11, R11, 0x1c0, RZ, 0xc0, !PT ;  /* 0x000001c00b0b7812 */ /* 0x000fe200078ec0ff */
[----:B------:R-:W-:Y:S01]  /*1310*/  IMAD.SHL.U32 R10, R20, 0x8, RZ ;  /* 0x00000008140a7824 */ /* 0x000fe200078e00ff */
[----:B------:R-:W-:Y:S02]  /*1320*/  LOP3.LUT R16, R16, 0x10, R233, 0xf8, !PT ;  /* 0x0000001010107812 */ /* 0x000fe400078ef8e9 */
[----:B------:R-:W-:Y:S02]  /*1330*/  SHF.R.U32.HI R18, RZ, 0x3, R11 ;  /* 0x00000003ff127819 */ /* 0x000fe4000001160b */
[----:B------:R-:W-:Y:S02]  /*1340*/  LOP3.LUT R10, R10, 0x18, RZ, 0xc0, !PT ;  /* 0x000000180a0a7812 */ /* 0x000fe400078ec0ff */
[----:B------:R-:W-:-:S02]  /*1350*/  LOP3.LUT R16, R16, 0x8, R24, 0xf8, !PT ;  /* 0x0000000810107812 */ /* 0x000fc400078ef818 */
[----:B------:R-:W-:Y:S01]  /*1360*/  LOP3.LUT R11, R18, R11, R10, 0x1e, !PT ;  /* 0x0000000b120b7212 */ /* 0x000fe200078e1e0a */
[----:B------:R1:W-:Y:S01]  /*1370*/  LDGSTS.E.BYPASS.LTC128B.128 [R230+0xd080], [R2.64], !P0 ;  /* 0x0d08000002e67fae */ /* 0x0003e2000c101d58 */
[----:B------:R-:W-:Y:S02]  /*1380*/  LEA R6, P0, R22, c[0x0][0x280], 0x2 ;  /* 0x0000a00016067a11 */ /* 0x000fe400078010ff */
[----:B------:R-:W-:Y:S01]  /*1390*/  LOP3.LUT R16, R16, R23, RZ, 0x3c, !PT ;  /* 0x0000001710107212 */ /* 0x000fe200078e3cff */
[----:B------:R1:W-:Y:S01]  /*13a0*/  LDGSTS.E.BYPASS.LTC128B.128 [R230+0xf080], [R2.64+0x80], !P1 ;  /* 0x0f08008002e67fae */ /* 0x0003e2000c901d58 */
[----:B------:R-:W-:Y:S02]  /*13b0*/  LEA.HI.X R7, R22, c[0x0][0x284], R26, 0x2, P0 ;  /* 0x0000a10016077a11 */ /* 0x000fe400000f141a */
[----:B------:R-:W-:Y:S01]  /*13c0*/  ISETP.LT.OR P0, PT, R17, 0x21, P2 ;  /* 0x000000211100780c */ /* 0x000fe20001701670 */
[C---:B------:R-:W-:Y:S01]  /*13d0*/  IMAD.SHL.U32 R17, R13.reuse, 0x20, RZ ;  /* 0x000000200d117824 */ /* 0x040fe200078e00ff */
[----:B------:R-:W-:Y:S01]  /*13e0*/  LOP3.LUT P1, RZ, R0, 0x4, RZ, 0xc0, !PT ;  /* 0x0000000400ff7812 */ /* 0x000fe2000782c0ff */
[----:B------:R-:W-:Y:S01]  /*13f0*/  IMAD R223, R13, 0x200, R16 ;  /* 0x000002000ddf7824 */ /* 0x000fe200078e0210 */
[----:B------:R-:W-:-:S02]  /*1400*/  ISETP.LT.AND P2, PT, RZ, c[0x0][0x168], PT ;  /* 0x00005a00ff007a0c */ /* 0x000fc40003f41270 */
[----:B------:R-:W-:Y:S01]  /*1410*/  LOP3.LUT R17, R10, 0x20, R17, 0xf8, !PT ;  /* 0x000000200a117812 */ /* 0x000fe200078ef811 */
[----:B------:R-:W-:Y:S01]  /*1420*/  IMAD.SHL.U32 R10, R12, 0x400, RZ ;  /* 0x000004000c0a7824 */ /* 0x000fe200078e00ff */
[----:B------:R-:W-:Y:S02]  /*1430*/  LOP3.LUT R15, R15, 0x4, RZ, 0xc0, !PT ;  /* 0x000000040f0f7812 */ /* 0x000fe400078ec0ff */
[----:B------:R-:W-:-:S03]  /*1440*/  SEL R220, R220, 0xffffffe0, !P1 ;  /* 0xffffffe0dcdc7807 */ /* 0x000fc60004800000 */
[----:B------:R2:W-:Y:S01]  /*1450*/  LDGSTS.E.BYPASS.LTC128B.128 [R230+0x11080], [R8.64], !P0 ;  /* 0x1108000008e67fae */ /* 0x0005e2000c101d58 */
[C---:B------:R-:W-:Y:S01]  /*1460*/  LOP3.LUT P0, RZ, R0.reuse, 0x2, RZ, 0xc0, !PT ;  /* 0x0000000200ff7812 */ /* 0x040fe2000780c0ff */
[----:B------:R-:W-:-:S05]  /*1470*/  IMAD.SHL.U32 R0, R0, 0x40, RZ ;  /* 0x0000004000007824 */ /* 0x000fca00078e00ff */
[----:B------:R-:W-:Y:S01]  /*1480*/  LOP3.LUT R0, R0, 0x1c0, RZ, 0xc0, !PT ;  /* 0x000001c000007812 */ /* 0x000fe200078ec0ff */
[C---:B-1----:R-:W-:Y:S01]  /*1490*/  IMAD.IADD R2, R238.reuse, 0x1, -R4 ;  /* 0x00000001ee027824 */ /* 0x042fe200078e0a04 */
[----:B------:R-:W-:Y:S01]  /*14a0*/  LOP3.LUT R4, R5, 0xffffffe0, RZ, 0xc0, !PT ;  /* 0xffffffe005047812 */ /* 0x000fe200078ec0ff */
[----:B------:R-:W-:Y:S02]  /*14b0*/  @!P5 IMAD.SHL.U32 R3, R238, 0x10, RZ ;  /* 0x00000010ee03d824 */ /* 0x000fe400078e00ff */
[----:B------:R-:W-:Y:S02]  /*14c0*/  IMAD R2, R2, 0x2, R10 ;  /* 0x0000000202027824 */ /* 0x000fe400078e020a */
[----:B------:R-:W-:Y:S01]  /*14d0*/  IMAD.IADD R4, R238, 0x1, -R4 ;  /* 0x00000001ee047824 */ /* 0x000fe200078e0a04 */
[----:B------:R1:W-:Y:S01]  /*14e0*/  @!P5 LDGSTS.E.BYPASS.LTC128B.128 [R3+0x12180], [R6.64] ;  /* 0x121800000603dfae */ /* 0x0003e2000b901d58 */
[----:B------:R-:W-:Y:S02]  /*14f0*/  IMAD.IADD R11, R2, 0x1, R11 ;  /* 0x00000001020b7824 */ /* 0x000fe400078e020b */
[----:B------:R-:W-:Y:S01]  /*1500*/  IMAD.SHL.U32 R2, R13, 0x8, RZ ;  /* 0x000000080d027824 */ /* 0x000fe200078e00ff */
[----:B------:R-:W0:Y:S01]  /*1510*/  LDGDEPBAR ;  /* 0x00000000000079af */ /* 0x000e220000000000 */
[----:B------:R-:W-:-:S03]  /*1520*/  IMAD.SHL.U32 R231, R11, 0x2, RZ ;  /* 0x000000020be77824 */ /* 0x000fc600078e00ff */
[----:B------:R-:W-:Y:S02]  /*1530*/  LOP3.LUT R5, R0, 0x8, R2, 0xf8, !PT ;  /* 0x0000000800057812 */ /* 0x000fe400078ef802 */
[----:B------:R-:W-:-:S04]  /*1540*/  SHF.R.U32.HI R2, RZ, 0x3, R0 ;  /* 0x00000003ff027819 */ /* 0x000fc80000011600 */
[----:B------:R-:W-:Y:S01]  /*1550*/  LOP3.LUT R0, R2, R17, R0, 0x1e, !PT ;  /* 0x0000001102007212 */ /* 0x000fe200078e1e00 */
[----:B-1----:R-:W-:Y:S01]  /*1560*/  IMAD.SHL.U32 R3, R14, 0x40, RZ ;  /* 0x000000400e037824 */ /* 0x002fe200078e00ff */
[----:B------:R-:W-:Y:S02]  /*1570*/  LOP3.LUT R6, R5, R2, RZ, 0x3c, !PT ;  /* 0x0000000205067212 */ /* 0x000fe400078e3cff */
[----:B------:R-:W-:Y:S02]  /*1580*/  SHF.R.S32.HI R5, RZ, 0x1f, R4 ;  /* 0x0000001fff057819 */ /* 0x000fe40000011404 */
[----:B------:R-:W-:Y:S02]  /*1590*/  LOP3.LUT R3, R3, 0xfffffe00, RZ, 0xc0, !PT ;  /* 0xfffffe0003037812 */ /* 0x000fe400078ec0ff */
[----:B------:R-:W-:Y:S02]  /*15a0*/  LEA.HI R5, R5, R4, RZ, 0x2 ;  /* 0x0000000405057211 */ /* 0x000fe400078f10ff */
[----:B------:R-:W-:-:S02]  /*15b0*/  IADD3 R2, R6, R3, R10 ;  /* 0x0000000306027210 */ /* 0x000fc40007ffe00a */
[----:B------:R-:W-:Y:S01]  /*15c0*/  LOP3.LUT R0, R0, R3, RZ, 0xfc, !PT ;  /* 0x0000000300007212 */ /* 0x000fe200078efcff */
[----:B------:R-:W-:Y:S01]  /*15d0*/  IMAD.MOV.U32 R3, RZ, RZ, 0x10 ;  /* 0x00000010ff037424 */ /* 0x000fe200078e00ff */
[----:B------:R-:W-:Y:S02]  /*15e0*/  LEA.HI R233, R5, R233, RZ, 0x1e ;  /* 0x000000e905e97211 */ /* 0x000fe400078ff0ff */
[----:B------:R-:W-:Y:S02]  /*15f0*/  IADD3 R10, R231, 0x12280, RZ ;  /* 0x00012280e70a7810 */ /* 0x000fe40007ffe0ff */
[----:B------:R-:W-:Y:S01]  /*1600*/  SEL R3, R3, 0xfffffff0, !P0 ;  /* 0xfffffff003037807 */ /* 0x000fe20004000000 */
[----:B------:R-:W-:Y:S05]  /*1610*/  @P2 BRA `(.L_x_0) ;  /* 0x0000031000002947 */ /* 0x000fea0003800000 */
[----:B--2-4-:R-:W-:Y:S01]  /*1620*/  CS2R R126, SRZ ;  /* 0x00000000007e7805 */ /* 0x014fe2000001ff00 */
[----:B------:R-:W-:Y:S01]  /*1630*/  CS2R R124, SRZ ;  /* 0x00000000007c7805 */ /* 0x000fe2000001ff00 */
        /* <DEDUP_REMOVED lines=46> */
[----:B------:R-:W-:Y:S05]  /*1920*/  BRA `(.L_x_1) ;  /* 0x0000362000007947 */ /* 0x000fea0003800000 */
.L_x_0:
[----:B--2-4-:R-:W-:Y:S01]  /*1930*/  SHF.R.S32.HI R6, RZ, 0x1f, R20 ;  /* 0x0000001fff067819 */ /* 0x014fe20000011414 */
[----:B------:R-:W-:Y:S01]  /*1940*/  IMAD R9, R31, c[0x0][0x238], RZ ;  /* 0x00008e001f097a24 */ /* 0x000fe200078e02ff */
[--C-:B------:R-:W-:Y:S01]  /*1950*/  SHF.R.S32.HI R239, RZ, 0x1f, R238.reuse ;  /* 0x0000001fffef7819 */ /* 0x100fe200000114ee */
[----:B------:R-:W-:Y:S01]  /*1960*/  ULDC UR23, c[0x0][0x20c] ;  /* 0x0000830000177ab9 */ /* 0x000fe20000000800 */
[----:B------:R-:W-:Y:S01]  /*1970*/  LEA.HI R6, R6, R20, RZ, 0x2 ;  /* 0x0000001406067211 */ /* 0x000fe200078f10ff */
[----:B------:R-:W-:Y:S01]  /*1980*/  IMAD R9, R30, c[0x0][0x23c], R9 ;  /* 0x00008f001e097a24 */ /* 0x000fe200078e0209 */
[----:B------:R-:W-:Y:S01]  /*1990*/  LOP3.LUT R8, R5, 0xfffffffc, RZ, 0xc0, !PT ;  /* 0xfffffffc05087812 */ /* 0x000fe200078ec0ff */
[----:B------:R-:W-:Y:S01]  /*19a0*/  USHF.L.U32 UR7, UR6, 0x6, URZ ;  /* 0x0000000606077899 */ /* 0x000fe2000800063f */
[----:B------:R-:W-:Y:S01]  /*19b0*/  LOP3.LUT R5, R6, 0xfffffffc, RZ, 0xc0, !PT ;  /* 0xfffffffc06057812 */ /* 0x000fe200078ec0ff */
[----:B------:R-:W-:Y:S01]  /*19c0*/  IMAD.WIDE.U32 R6, R30, c[0x0][0x238], R238 ;  /* 0x00008e001e067a25 */ /* 0x000fe200078e00ee */
[----:B------:R-:W-:Y:S01]  /*19d0*/  ISETP.NE.AND P0, PT, R15, RZ, PT ;  /* 0x000000ff0f00720c */ /* 0x000fe20003f05270 */
[----:B------:R-:W-:Y:S01]  /*19e0*/  ULDC.64 UR4, c[0x0][0x240] ;  /* 0x0000900000047ab9 */ /* 0x000fe20000000a00 */
[----:B------:R-:W-:Y:S01]  /*19f0*/  IADD3 R232, R231, 0x122c0, RZ ;  /* 0x000122c0e7e87810 */ /* 0x000fe20007ffe0ff */
[----:B------:R-:W-:Y:S01]  /*1a00*/  IMAD.IADD R20, R20, 0x1, -R5 ;  /* 0x0000000114147824 */ /* 0x000fe200078e0a05 */
[----:B------:R-:W-:Y:S01]  /*1a10*/  USHF.L.U64.HI UR6, UR6, UR20, UR23 ;  /* 0x0000001406067299 */ /* 0x000fe20008010217 */
[----:B------:R-:W-:Y:S01]  /*1a20*/  IMAD.IADD R8, R4, 0x1, -R8 ;  /* 0x0000000104087824 */ /* 0x000fe200078e0a08 */
[----:B------:R-:W-:Y:S01]  /*1a30*/  MOV R4, R6 ;  /* 0x0000000600047202 */ /* 0x000fe20000000f00 */
[----:B------:R-:W-:Y:S01]  /*1a40*/  IMAD.IADD R5, R7, 0x1, R9 ;  /* 0x0000000107057824 */ /* 0x000fe200078e0209 */
[----:B------:R-:W-:Y:S01]  /*1a50*/  ULDC UR20, c[0x0][0x168] ;  /* 0x00005a0000147ab9 */ /* 0x000fe20000000800 */
[----:B------:R-:W-:Y:S01]  /*1a60*/  IMAD.U32 R7, RZ, RZ, UR12 ;  /* 0x0000000cff077e24 */ /* 0x000fe2000f8e00ff */
[----:B------:R-:W-:Y:S01]  /*1a70*/  UIMAD UR4, UR22, UR4, URZ ;  /* 0x00000004160472a4 */ /* 0x000fe2000f8e023f */
[----:B------:R-:W-:Y:S01]  /*1a80*/  IMAD R20, R20, -0x8, R29 ;  /* 0xfffffff814147824 */ /* 0x000fe200078e021d */
[----:B------:R-:W-:Y:S01]  /*1a90*/  UIADD3 UR20, UR20, 0x3f, URZ ;  /* 0x0000003f14147890 */ /* 0x000fe2000fffe03f */
[----:B------:R-:W-:Y:S01]  /*1aa0*/  IMAD.WIDE.U32 R12, R7, c[0x0][0x240], R4 ;  /* 0x00009000070c7a25 */ /* 0x000fe200078e0004 */
[----:B------:R-:W-:Y:S01]  /*1ab0*/  @P0 IADD3 R232, R10, -0x40, RZ ;  /* 0xffffffc00ae80810 */ /* 0x000fe20007ffe0ff */
[----:B------:R-:W-:Y:S01]  /*1ac0*/  UIMAD UR4, UR12, UR5, UR4 ;  /* 0x000000050c0472a4 */ /* 0x000fe2000f8e0204 */
[----:B------:R-:W-:Y:S01]  /*1ad0*/  LOP3.LUT R234, R234, 0xfffffffe, RZ, 0xc0, !PT ;  /* 0xfffffffeeaea7812 */ /* 0x000fe200078ec0ff */
[----:B------:R-:W-:Y:S01]  /*1ae0*/  IMAD R8, R8, -0x2, R20 ;  /* 0xfffffffe08087824 */ /* 0x000fe200078e0214 */
[----:B------:R1:W-:Y:S01]  /*1af0*/  STL.64 [R1+0x8], R12 ;  /* 0x0000080c01007387 */ /* 0x0003e20000100a00 */
[----:B------:R-:W-:Y:S01]  /*1b00*/  IMAD.SHL.U32 R2, R2, 0x2, RZ ;  /* 0x0000000202027824 */ /* 0x000fe200078e00ff */
[----:B------:R-:W-:Y:S01]  /*1b10*/  USHF.R.S32.HI UR5, URZ, 0x1f, UR20 ;  /* 0x0000001f3f057899 */ /* 0x000fe20008011414 */
[----:B------:R-:W-:Y:S01]  /*1b20*/  LEA R222, R223, R222, 0x1 ;  /* 0x000000dedfde7211 */ /* 0x000fe200078e08ff */
[----:B------:R-:W-:Y:S01]  /*1b30*/  IMAD.SHL.U32 R0, R0, 0x2, RZ ;  /* 0x0000000200007824 */ /* 0x000fe200078e00ff */
[----:B------:R-:W-:Y:S01]  /*1b40*/  ISETP.GT.AND P0, PT, R8, RZ, PT ;  /* 0x000000ff0800720c */ /* 0x000fe20003f04270 */
[----:B------:R-:W-:Y:S01]  /*1b50*/  IMAD R3, R3, 0x2, R2 ;  /* 0x0000000203037824 */ /* 0x000fe200078e0202 */
[----:B------:R-:W-:Y:S01]  /*1b60*/  ULEA.HI UR5, UR5, UR20, URZ, 0x6 ;  /* 0x0000001405057291 */ /* 0x000fe2000f8f303f */
[C---:B------:R-:W-:Y:S01]  /*1b70*/  LEA R221, R220.reuse, R2, 0x1 ;  /* 0x00000002dcdd7211 */ /* 0x040fe200078e08ff */
[----:B------:R-:W-:Y:S01]  /*1b80*/  IMAD.SHL.U32 R223, R223, 0x2, RZ ;  /* 0x00000002dfdf7824 */ /* 0x000fe200078e00ff */
        /* <DEDUP_REMOVED lines=48> */
[----:B------:R-:W-:Y:S01]  /*1e90*/  IMAD R220, R220, 0x2, R3 ;  /* 0x00000002dcdc7824 */ /* 0x000fe200078e0203 */
[----:B------:R-:W-:Y:S01]  /*1ea0*/  IADD3 R245, R13, UR4, RZ ;  /* 0x000000040df57c10 */ /* 0x000fe2000fffe0ff */
[----:B------:R-:W-:Y:S01]  /*1eb0*/  USHF.R.S32.HI UR22, URZ, 0x6, UR5 ;  /* 0x000000063f167899 */ /* 0x000fe20008011405 */
[C---:B------:R-:W-:Y:S01]  /*1ec0*/  ISETP.GT.AND P6, PT, R8.reuse, 0x1, PT ;  /* 0x000000010800780c */ /* 0x040fe20003fc4270 */
[----:B------:R-:W-:Y:S01]  /*1ed0*/  UMOV UR20, URZ ;  /* 0x0000003f00147c82 */ /* 0x000fe20008000000 */
[----:B------:R-:W-:-:S02]  /*1ee0*/  ISETP.GT.AND P5, PT, R8, 0x20, PT ;  /* 0x000000200800780c */ /* 0x000fc40003fa4270 */
[----:B------:R-:W-:Y:S02]  /*1ef0*/  @P0 LOP3.LUT R234, R234, 0x1, RZ, 0xfc, !PT ;  /* 0x00000001eaea0812 */ /* 0x000fe400078efcff */
[----:B-1----:R-:W-:Y:S02]  /*1f00*/  ISETP.GT.AND P4, PT, R8, 0x21, PT ;  /* 0x000000210800780c */ /* 0x002fe40003f84270 */
.L_x_4:
[----:B------:R-:W-:Y:S04]  /*1f10*/  DEPBAR.LE SB0, 0x0 ;  /* 0x000080000000791a */ /* 0x000fe80000000000 */
[----:B------:R-:W-:Y:S01]  /*1f20*/  BAR.SYNC.DEFER_BLOCKING 0x0 ;  /* 0x0000000000007b1d */ /* 0x000fe20000010000 */
[----:B------:R-:W-:Y:S01]  /*1f30*/  LOP3.LUT P0, RZ, R234, 0x1, RZ, 0xc0, !PT ;  /* 0x00000001eaff7812 */ /* 0x000fe2000780c0ff */
[----:B------:R-:W-:Y:S04]  /*1f40*/  UIADD3 UR23, UR20, 0x1, URZ ;  /* 0x0000000114177890 */ /* 0x000fe8000fffe03f */
[----:B------:R-:W-:Y:S01]  /*1f50*/  UISETP.GE.AND UP0, UPT, UR23, UR22, UPT ;  /* 0x000000161700728c */ /* 0x000fe2000bf06270 */
[----:B-1----:R-:W-:Y:S06]  /*1f60*/  LDSM.16.M88.4 R16, [R2+0x6080] ;  /* 0x006080000210783b */ /* 0x002fec0000000200 */
[----:B------:R-:W1:Y:S06]  /*1f70*/  LDSM.16.M88.4 R20, [R224+0x80] ;  /* 0x00008000e014783b */ /* 0x000e6c0000000200 */
[----:B------:R-:W2:Y:S06]  /*1f80*/  LDSM.16.M88.4 R12, [R2+0x7080] ;  /* 0x00708000020c783b */ /* 0x000eac0000000200 */
[----:B------:R-:W-:Y:S06]  /*1f90*/  LDSM.16.M88.4 R24, [R3+0x6080] ;  /* 0x006080000318783b */ /* 0x000fec0000000200 */
[----:B------:R-:W3:Y:S06]  /*1fa0*/  LDSM.16.M88.4 R28, [R225+0x80] ;  /* 0x00008000e11c783b */ /* 0x000eec0000000200 */
[----:B------:R-:W4:Y:S06]  /*1fb0*/  LDSM.16.M88.4 R32, [R3+0x7080] ;  /* 0x007080000320783b */ /* 0x000f2c0000000200 */
[----:B------:R-:W-:Y:S06]  /*1fc0*/  LDSM.16.M88.4 R132, [R221+0x6080] ;  /* 0x00608000dd84783b */ /* 0x000fec0000000200 */
[----:B------:R-:W5:Y:S01]  /*1fd0*/  LDSM.16.M88.4 R136, [R227+0x80] ;  /* 0x00008000e388783b */ /* 0x000f620000000200 */
[-C--:B-1----:R-:W-:Y:S05]  /*1fe0*/  HMMA.16816.F32.BF16 R4, R16, R20.reuse, RZ ;  /* 0x000000141004723c */ /* 0x082fea00000418ff */
[----:B------:R-:W1:Y:S03]  /*1ff0*/  LDSM.16.M88.4 R140, [R221+0x7080] ;  /* 0x00708000dd8c783b */ /* 0x000e660000000200 */
[C---:B--2---:R-:W-:Y:S03]  /*2000*/  HMMA.16816.F32.BF16 R8, R12.reuse, R20, RZ ;  /* 0x000000140c08723c */ /* 0x044fe600000418ff */
[----:B------:R-:W-:Y:S06]  /*2010*/  LDSM.16.M88.4 R144, [R226+0x80] ;  /* 0x00008000e290783b */ /* 0x000fec0000000200 */
[----:B------:R-:W-:Y:S01]  /*2020*/  LDS R200, [R233.X4+0x12080] ;  /* 0x01208000e9c87984 */ /* 0x000fe20000004800 */
[-C--:B------:R-:W-:Y:S05]  /*2030*/  HMMA.16816.F32.BF16 R12, R12, R22.reuse, RZ ;  /* 0x000000160c0c723c */ /* 0x080fea00000418ff */
[----:B------:R-:W-:Y:S03]  /*2040*/  LDS R201, [R233.X4+0x120a0] ;  /* 0x0120a000e9c97984 */ /* 0x000fe60000004800 */
[----:B------:R-:W-:Y:S03]  /*2050*/  HMMA.16816.F32.BF16 R16, R16, R22, RZ ;  /* 0x000000161010723c */ /* 0x000fe600000418ff */
[----:B------:R-:W2:Y:S05]  /*2060*/  LDSM.16.M88.4 R20, [R220+0x6080] ;  /* 0x00608000dc14783b */ /* 0x000eaa0000000200 */
[-C--:B---3--:R-:W-:Y:S01]  /*2070*/  HMMA.16816.F32.BF16 R4, R24, R28.reuse, R4 ;  /* 0x0000001c1804723c */ /* 0x088fe20000041804 */
[----:B------:R-:W-:Y:S06]  /*2080*/  LDS R202, [R233.X4+0x12100] ;  /* 0x01210000e9ca7984 */ /* 0x000fec0000004800 */
[----:B------:R-:W-:Y:S01]  /*2090*/  LDS R203, [R233.X4+0x12120] ;  /* 0x01212000e9cb7984 */ /* 0x000fe20000004800 */
[C---:B----4-:R-:W-:Y:S08]  /*20a0*/  HMMA.16816.F32.BF16 R8, R32.reuse, R28, R8 ;  /* 0x0000001c2008723c */ /* 0x050ff00000041808 */
[-C--:B------:R-:W-:Y:S01]  /*20b0*/  HMMA.16816.F32.BF16 R12, R32, R30.reuse, R12 ;  /* 0x0000001e200c723c */ /* 0x080fe2000004180c */
[----:B------:R-:W3:Y:S07]  /*20c0*/  LDSM.16.M88.4 R32, [R220+0x7080] ;  /* 0x00708000dc20783b */ /* 0x000eee0000000200 */
[----:B------:R-:W-:Y:S01]  /*20d0*/  HMMA.16816.F32.BF16 R16, R24, R30, R16 ;  /* 0x0000001e1810723c */ /* 0x000fe20000041810 */
[----:B------:R-:W-:Y:S06]  /*20e0*/  LDSM.16.M88.4 R24, [R2+0x8080] ;  /* 0x008080000218783b */ /* 0x000fec0000000200 */
[----:B------:R-:W4:Y:S01]  /*20f0*/  LDSM.16.M88.4 R28, [R224+0x2080] ;  /* 0x00208000e01c783b */ /* 0x000f220000000200 */
[-C--:B-----5:R-:W-:Y:S08]  /*2100*/  HMMA.16816.F32.BF16 R4, R132, R136.reuse, R4 ;  /* 0x000000888404723c */ /* 0x0a0ff00000041804 */
[C---:B-1----:R-:W-:Y:S08]  /*2110*/  HMMA.16816.F32.BF16 R8, R140.reuse, R136, R8 ;  /* 0x000000888c08723c */ /* 0x042ff00000041808 */
[-C--:B------:R-:W-:Y:S01]  /*2120*/  HMMA.16816.F32.BF16 R12, R140, R138.reuse, R12 ;  /* 0x0000008a8c0c723c */ /* 0x080fe2000004180c */
[----:B------:R-:W1:Y:S07]  /*2130*/  LDSM.16.M88.4 R140, [R2+0x9080] ;  /* 0x00908000028c783b */ /* 0x000e6e0000000200 */
[----:B------:R-:W-:Y:S01]  /*2140*/  HMMA.16816.F32.BF16 R16, R132, R138, R16 ;  /* 0x0000008a8410723c */ /* 0x000fe20000041810 */
[----:B------:R-:W-:Y:S06]  /*2150*/  LDSM.16.M88.4 R132, [R3+0x8080] ;  /* 0x008080000384783b */ /* 0x000fec0000000200 */
[----:B------:R-:W5:Y:S01]  /*2160*/  LDSM.16.M88.4 R136, [R225+0x2080] ;  /* 0x00208000e188783b */ /* 0x000f620000000200 */
[-C--:B--2---:R-:W-:Y:S08]  /*2170*/  HMMA.16816.F32.BF16 R4, R20, R144.reuse, R4 ;  /* 0x000000901404723c */ /* 0x084ff00000041804 */
[C---:B---3--:R-:W-:Y:S08]  /*2180*/  HMMA.16816.F32.BF16 R8, R32.reuse, R144, R8 ;  /* 0x000000902008723c */ /* 0x048ff00000041808 */
[-C--:B------:R-:W-:Y:S01]  /*2190*/  HMMA.16816.F32.BF16 R12, R32, R146.reuse, R12 ;  /* 0x00000092200c723c */ /* 0x080fe2000004180c */
[----:B------:R-:W2:Y:S07]  /*21a0*/  LDSM.16.M88.4 R32, [R3+0x9080] ;  /* 0x009080000320783b */ /* 0x000eae0000000200 */
[----:B------:R-:W-:Y:S01]  /*21b0*/  HMMA.16816.F32.BF16 R16, R20, R146, R16 ;  /* 0x000000921410723c */ /* 0x000fe20000041810 */
[----:B------:R-:W-:Y:S06]  /*21c0*/  LDSM.16.M88.4 R20, [R221+0x8080] ;  /* 0x00808000dd14783b */ /* 0x000fec0000000200 */
[----:B------:R-:W3:Y:S01]  /*21d0*/  LDSM.16.M88.4 R144, [R227+0x2080] ;  /* 0x00208000e390783b */ /* 0x000ee20000000200 */
[-C--:B----4-:R-:W-:Y:S08]  /*21e0*/  HMMA.16816.F32.BF16 R4, R24, R28.reuse, R4 ;  /* 0x0000001c1804723c */ /* 0x090ff00000041804 */
[C---:B-1----:R-:W-:Y:S08]  /*21f0*/  HMMA.16816.F32.BF16 R8, R140.reuse, R28, R8 ;  /* 0x0000001c8c08723c */ /* 0x042ff00000041808 */
[-C--:B------:R-:W-:Y:S01]  /*2200*/  HMMA.16816.F32.BF16 R12, R140, R30.reuse, R12 ;  /* 0x0000001e8c0c723c */ /* 0x080fe2000004180c */
[----:B------:R-:W1:Y:S07]  /*2210*/  LDSM.16.M88.4 R140, [R221+0x9080] ;  /* 0x00908000dd8c783b */ /* 0x000e6e0000000200 */
[----:B------:R-:W-:Y:S01]  /*2220*/  HMMA.16816.F32.BF16 R16, R24, R30, R16 ;  /* 0x0000001e1810723c */ /* 0x000fe20000041810 */
[----:B------:R-:W-:Y:S06]  /*2230*/  LDSM.16.M88.4 R24, [R220+0x8080] ;  /* 0x00808000dc18783b */ /* 0x000fec0000000200 */
[----:B------:R-:W4:Y:S01]  /*2240*/  LDSM.16.M88.4 R28, [R226+0x2080] ;  /* 0x00208000e21c783b */ /* 0x000f220000000200 */
[-C--:B-----5:R-:W-:Y:S08]  /*2250*/  HMMA.16816.F32.BF16 R4, R132, R136.reuse, R4 ;  /* 0x000000888404723c */ /* 0x0a0ff00000041804 */
[C---:B--2---:R-:W-:Y:S08]  /*2260*/  HMMA.16816.F32.BF16 R8, R32.reuse, R136, R8 ;  /* 0x000000882008723c */ /* 0x044ff00000041808 */
[-C--:B------:R-:W-:Y:S01]  /*2270*/  HMMA.16816.F32.BF16 R12, R32, R138.reuse, R12 ;  /* 0x0000008a200c723c */ /* 0x080fe2000004180c */
[----:B------:R-:W2:Y:S07]  /*2280*/  LDSM.16.M88.4 R32, [R220+0x9080] ;  /* 0x00908000dc20783b */ /* 0x000eae0000000200 */
[----:B------:R-:W-:Y:S01]  /*2290*/  HMMA.16816.F32.BF16 R16, R132, R138, R16 ;  /* 0x0000008a8410723c */ /* 0x000fe20000041810 */
[----:B------:R-:W-:Y:S06]  /*22a0*/  LDSM.16.M88.4 R132, [R2+0xa080] ;  /* 0x00a080000284783b */ /* 0x000fec0000000200 */
[----:B------:R-:W5:Y:S01]  /*22b0*/  LDSM.16.M88.4 R136, [R224+0x4080] ;  /* 0x00408000e088783b */ /* 0x000f620000000200 */
[-C--:B---3--:R-:W-:Y:S08]  /*22c0*/  HMMA.16816.F32.BF16 R4, R20, R144.reuse, R4 ;  /* 0x000000901404723c */ /* 0x088ff00000041804 */
[C---:B-1----:R-:W-:Y:S08]  /*22d0*/  HMMA.16816.F32.BF16 R8, R140.reuse, R144, R8 ;  /* 0x000000908c08723c */ /* 0x042ff00000041808 */
[-C--:B------:R-:W-:Y:S01]  /*22e0*/  HMMA.16816.F32.BF16 R12, R140, R146.reuse, R12 ;  /* 0x000000928c0c723c */ /* 0x080fe2000004180c */
[----:B------:R-:W1:Y:S07]  /*22f0*/  LDSM.16.M88.4 R140, [R2+0xb080] ;  /* 0x00b08000028c783b */ /* 0x000e6e0000000200 */
[----:B------:R-:W-:Y:S01]  /*2300*/  HMMA.16816.F32.BF16 R16, R20, R146, R16 ;  /* 0x000000921410723c */ /* 0x000fe20000041810 */
[----:B------:R-:W-:Y:S06]  /*2310*/  LDSM.16.M88.4 R20, [R3+0xa080] ;  /* 0x00a080000314783b */ /* 0x000fec0000000200 */
[----:B------:R-:W3:Y:S01]  /*2320*/  LDSM.16.M88.4 R144, [R225+0x4080] ;  /* 0x00408000e190783b */ /* 0x000ee20000000200 */
[-C--:B----4-:R-:W-:Y:S08]  /*2330*/  HMMA.16816.F32.BF16 R4, R24, R28.reuse, R4 ;  /* 0x0000001c1804723c */ /* 0x090ff00000041804 */
[C---:B--2---:R-:W-:Y:S08]  /*2340*/  HMMA.16816.F32.BF16 R8, R32.reuse, R28, R8 ;  /* 0x0000001c2008723c */ /* 0x044ff00000041808 */
[-C--:B------:R-:W-:Y:S01]  /*2350*/  HMMA.16816.F32.BF16 R12, R32, R30.reuse, R12 ;  /* 0x0000001e200c723c */ /* 0x080fe2000004180c */
[----:B------:R-:W-:Y:S07]  /*2360*/  LDSM.16.M88.4 R32, [R227+0x4080] ;  /* 0x00408000e320783b */ /* 0x000fee0000000200 */
[----:B------:R-:W-:Y:S01]  /*2370*/  HMMA.16816.F32.BF16 R16, R24, R30, R16 ;  /* 0x0000001e1810723c */ /* 0x000fe20000041810 */
[----:B------:R-:W2:Y:S06]  /*2380*/  LDSM.16.M88.4 R24, [R3+0xb080] ;  /* 0x00b080000318783b */ /* 0x000eac0000000200 */
[----:B------:R-:W4:Y:S01]  /*2390*/  LDSM.16.M88.4 R28, [R221+0xa080] ;  /* 0x00a08000dd1c783b */ /* 0x000f220000000200 */
[-C--:B-----5:R-:W-:Y:S08]  /*23a0*/  HMMA.16816.F32.BF16 R4, R132, R136.reuse, R4 ;  /* 0x000000888404723c */ /* 0x0a0ff00000041804 */
[C---:B-1----:R-:W-:Y:S08]  /*23b0*/  HMMA.16816.F32.BF16 R8, R140.reuse, R136, R8 ;  /* 0x000000888c08723c */ /* 0x042ff00000041808 */
[-C--:B------:R-:W-:Y:S08]  /*23c0*/  HMMA.16816.F32.BF16 R12, R140, R138.reuse, R12 ;  /* 0x0000008a8c0c723c */ /* 0x080ff0000004180c */
[----:B------:R-:W-:Y:S01]  /*23d0*/  HMMA.16816.F32.BF16 R16, R132, R138, R16 ;  /* 0x0000008a8410723c */ /* 0x000fe20000041810 */
[----:B------:R-:W1:Y:S06]  /*23e0*/  LDSM.16.M88.4 R132, [R221+0xb080] ;  /* 0x00b08000dd84783b */ /* 0x000e6c0000000200 */
[----:B------:R-:W-:Y:S01]  /*23f0*/  LDSM.16.M88.4 R136, [R226+0x4080] ;  /* 0x00408000e288783b */ /* 0x000fe20000000200 */
[-C--:B---3--:R-:W-:Y:S08]  /*2400*/  HMMA.16816.F32.BF16 R4, R20, R144.reuse, R4 ;  /* 0x000000901404723c */ /* 0x088ff00000041804 */
[C---:B--2---:R-:W-:Y:S08]  /*2410*/  HMMA.16816.F32.BF16 R8, R24.reuse, R144, R8 ;  /* 0x000000901808723c */ /* 0x044ff00000041808 */
[-C--:B------:R-:W-:Y:S01]  /*2420*/  HMMA.16816.F32.BF16 R12, R24, R146.reuse, R12 ;  /* 0x00000092180c723c */ /* 0x080fe2000004180c */
[----:B------:R-:W2:Y:S07]  /*2430*/  LDSM.16.M88.4 R24, [R220+0xa080] ;  /* 0x00a08000dc18783b */ /* 0x000eae0000000200 */
[----:B------:R-:W-:Y:S01]  /*2440*/  HMMA.16816.F32.BF16 R16, R20, R146, R16 ;  /* 0x000000921410723c */ /* 0x000fe20000041810 */
[----:B------:R-:W3:Y:S01]  /*2450*/  LDSM.16.M88.4 R20, [R220+0xb080] ;  /* 0x00b08000dc14783b */ /* 0x000ee20000000200 */
[----:B------:R-:W-:Y:S05]  /*2460*/  DEPBAR.LE SB0, 0x0 ;  /* 0x000080000000791a */ /* 0x000fea0000000000 */
[----:B------:R-:W-:Y:S01]  /*2470*/  BAR.SYNC.DEFER_BLOCKING 0x0 ;  /* 0x0000000000007b1d */ /* 0x000fe20000010000 */
[-C--:B----4-:R-:W-:Y:S08]  /*2480*/  HMMA.16816.F32.BF16 R4, R28, R32.reuse, R4 ;  /* 0x000000201c04723c */ /* 0x090ff00000041804 */
[C---:B-1----:R-:W-:Y:S08]  /*2490*/  HMMA.16816.F32.BF16 R8, R132.reuse, R32, R8 ;  /* 0x000000208408723c */ /* 0x042ff00000041808 */
[-C--:B------:R-:W-:Y:S01]  /*24a0*/  HMMA.16816.F32.BF16 R12, R132, R34.reuse, R12 ;  /* 0x00000022840c723c */ /* 0x080fe2000004180c */
[----:B------:R-:W1:Y:S07]  /*24b0*/  LDSM.16.M88.4 R140, [R2+0xc080] ;  /* 0x00c08000028c783b */ /* 0x000e6e0000000200 */
[----:B------:R-:W-:Y:S01]  /*24c0*/  HMMA.16816.F32.BF16 R16, R28, R34, R16 ;  /* 0x000000221c10723c */ /* 0x000fe20000041810 */
[----:B------:R-:W4:Y:S07]  /*24d0*/  LDSM.16.M88.4 R144, [R2+0xd080] ;  /* 0x00d080000290783b */ /* 0x000f2e0000000200 */
[-C--:B--2---:R-:W-:Y:S01]  /*24e0*/  HMMA.16816.F32.BF16 R4, R24, R136.reuse, R4 ;  /* 0x000000881804723c */ /* 0x084fe20000041804 */
[----:B------:R-:W2:Y:S07]  /*24f0*/  LDSM.16.M88.4 R132, [R3+0xc080] ;  /* 0x00c080000384783b */ /* 0x000eae0000000200 */
[C---:B---3--:R-:W-:Y:S01]  /*2500*/  HMMA.16816.F32.BF16 R8, R20.reuse, R136, R8 ;  /* 0x000000881408723c */ /* 0x048fe20000041808 */
[----:B------:R-:W3:Y:S07]  /*2510*/  LDSM.16.M88.4 R156, [R3+0xd080] ;  /* 0x00d08000039c783b */ /* 0x000eee0000000200 */
[-C--:B------:R-:W-:Y:S08]  /*2520*/  HMMA.16816.F32.BF16 R12, R20, R138.reuse, R12 ;  /* 0x0000008a140c723c */ /* 0x080ff0000004180c */
[----:B------:R-:W-:Y:S01]  /*2530*/  HMMA.16816.F32.BF16 R16, R24, R138, R16 ;  /* 0x0000008a1810723c */ /* 0x000fe20000041810 */
[----:B------:R-:W5:Y:S03]  /*2540*/  LDSM.16.M88.4 R136, [R221+0xc080] ;  /* 0x00c08000dd88783b */ /* 0x000f660000000200 */
[----:B------:R-:W-:Y:S02]  /*2550*/  FMUL.FTZ R4, R4, c[0x0][0x2b4] ;  /* 0x0000ad0004047a20 */ /* 0x000fe40000410000 */
[----:B------:R-:W-:Y:S02]  /*2560*/  FMUL.FTZ R5, R5, c[0x0][0x2b4] ;  /* 0x0000ad0005057a20 */ /* 0x000fe40000410000 */
[-C--:B-1----:R-:W-:Y:S01]  /*2570*/  HMMA.16816.F32.BF16 R20, R140, R148.reuse, RZ ;  /* 0x000000948c14723c */ /* 0x082fe200000418ff */
[----:B------:R-:W1:Y:S03]  /*2580*/  MUFU.TANH R206, R4 ;  /* 0x0000000400ce7308 */ /* 0x000e660000002400 */
[----:B------:R-:W-:Y:S02]  /*2590*/  FMUL.FTZ R6, R6, c[0x0][0x2b4] ;  /* 0x0000ad0006067a20 */ /* 0x000fe40000410000 */
[----:B------:R-:W-:Y:S02]  /*25a0*/  FMUL.FTZ R7, R7, c[0x0][0x2b4] ;  /* 0x0000ad0007077a20 */ /* 0x000fe40000410000 */
[C---:B----4-:R-:W-:Y:S03]  /*25b0*/  HMMA.16816.F32.BF16 R24, R144.reuse, R148, RZ ;  /* 0x000000949018723c */ /* 0x050fe600000418ff */
[----:B------:R-:W4:Y:S01]  /*25c0*/  MUFU.TANH R204, R5 ;  /* 0x0000000500cc7308 */ /* 0x000f220000002400 */
[----:B------:R-:W-:Y:S02]  /*25d0*/  FMUL.FTZ R8, R8, c[0x0][0x2b4] ;  /* 0x0000ad0008087a20 */ /* 0x000fe40000410000 */
[----:B------:R-:W-:Y:S02]  /*25e0*/  FMUL.FTZ R9, R9, c[0x0][0x2b4] ;  /* 0x0000ad0009097a20 */ /* 0x000fe40000410000 */
[-C--:B------:R-:W-:Y:S01]  /*25f0*/  HMMA.16816.F32.BF16 R28, R144, R150.reuse, RZ ;  /* 0x00000096901c723c */ /* 0x080fe200000418ff */
[----:B------:R-:W1:Y:S03]  /*2600*/  LDSM.16.M88.4 R144, [R221+0xd080] ;  /* 0x00d08000dd90783b */ /* 0x000e660000000200 */
[----:B------:R-:W-:Y:S01]  /*2610*/  FMUL.FTZ R10, R10, c[0x0][0x2b4] ;  /* 0x0000ad000a0a7a20 */ /* 0x000fe20000410000 */
[----:B------:R-:W1:Y:S01]  /*2620*/  MUFU.TANH R205, R6 ;  /* 0x0000000600cd7308 */ /* 0x000e620000002400 */
[----:B------:R-:W-:Y:S02]  /*2630*/  FMUL.FTZ R11, R11, c[0x0][0x2b4] ;  /* 0x0000ad000b0b7a20 */ /* 0x000fe40000410000 */
[----:B------:R-:W-:Y:S01]  /*2640*/  HMMA.16816.F32.BF16 R32, R140, R150, RZ ;  /* 0x000000968c20723c */ /* 0x000fe200000418ff */
[----:B------:R-:W1:Y:S03]  /*2650*/  LDSM.16.M88.4 R140, [R220+0xc080] ;  /* 0x00c08000dc8c783b */ /* 0x000e660000000200 */
[----:B------:R-:W-:Y:S02]  /*2660*/  FMUL.FTZ R12, R12, c[0x0][0x2b4] ;  /* 0x0000ad000c0c7a20 */ /* 0x000fe40000410000 */
[----:B------:R-:W-:Y:S01]  /*2670*/  FMUL.FTZ R13, R13, c[0x0][0x2b4] ;  /* 0x0000ad000d0d7a20 */ /* 0x000fe20000410000 */
[----:B------:R4:W-:Y:S01]  /*2680*/  MUFU.TANH R207, R7 ;  /* 0x0000000700cf7308 */ /* 0x0009e20000002400 */
[-C--:B--2---:R-:W-:Y:S05]  /*2690*/  HMMA.16816.F32.BF16 R20, R132, R152.reuse, R20 ;  /* 0x000000988414723c */ /* 0x084fea0000041814 */
[----:B------:R-:W-:Y:S02]  /*26a0*/  FMUL.FTZ R14, R14, c[0x0][0x2b4] ;  /* 0x0000ad000e0e7a20 */ /* 0x000fe40000410000 */
[----:B------:R-:W-:Y:S01]  /*26b0*/  FMUL.FTZ R15, R15, c[0x0][0x2b4] ;  /* 0x0000ad000f0f7a20 */ /* 0x000fe20000410000 */
[C---:B---3--:R-:W-:Y:S04]  /*26c0*/  HMMA.16816.F32.BF16 R24, R156.reuse, R152, R24 ;  /* 0x000000989c18723c */ /* 0x048fe80000041818 */
[----:B------:R-:W-:Y:S02]  /*26d0*/  FMUL.FTZ R17, R17, c[0x0][0x2b4] ;  /* 0x0000ad0011117a20 */ /* 0x000fe40000410000 */
[----:B------:R-:W-:Y:S02]  /*26e0*/  FMUL.FTZ R18, R18, c[0x0][0x2b4] ;  /* 0x0000ad0012127a20 */ /* 0x000fe40000410000 */
[-C--:B------:R-:W-:Y:S01]  /*26f0*/  HMMA.16816.F32.BF16 R28, R156, R154.reuse, R28 ;  /* 0x0000009a9c1c723c */ /* 0x080fe2000004181c */
[----:B------:R-:W2:Y:S03]  /*2700*/  LDSM.16.M88.4 R156, [R220+0xd080] ;  /* 0x00d08000dc9c783b */ /* 0x000ea60000000200 */
[----:B------:R-:W-:Y:S02]  /*2710*/  FMUL.FTZ R19, R19, c[0x0][0x2b4] ;  /* 0x0000ad0013137a20 */ /* 0x000fe40000410000 */
[----:B------:R-:W-:Y:S01]  /*2720*/  FMUL.FTZ R16, R16, c[0x0][0x2b4] ;  /* 0x0000ad0010107a20 */ /* 0x000fe20000410000 */
[----:B----4-:R-:W-:Y:S01]  /*2730*/  LDSM.16.M88.4 R4, [R220+0xe080] ;  /* 0x00e08000dc04783b */ /* 0x010fe20000000200 */
[----:B------:R-:W-:Y:S05]  /*2740*/  HMMA.16816.F32.BF16 R32, R132, R154, R32 ;  /* 0x0000009a8420723c */ /* 0x000fea0000041820 */
[----:B------:R-:W3:Y:S03]  /*2750*/  LDSM.16.M88.4 R132, [R2+0xe080] ;  /* 0x00e080000284783b */ /* 0x000ee60000000200 */
[-C--:B-----5:R-:W-:Y:S08]  /*2760*/  HMMA.16816.F32.BF16 R20, R136, R160.reuse, R20 ;  /* 0x000000a08814723c */ /* 0x0a0ff00000041814 */
[C---:B-1----:R-:W-:Y:S08]  /*2770*/  HMMA.16816.F32.BF16 R24, R144.reuse, R160, R24 ;  /* 0x000000a09018723c */ /* 0x042ff00000041818 */
[-C--:B------:R-:W-:Y:S01]  /*2780*/  HMMA.16816.F32.BF16 R28, R144, R162.reuse, R28 ;  /* 0x000000a2901c723c */ /* 0x080fe2000004181c */
[----:B------:R-:W1:Y:S07]  /*2790*/  LDSM.16.M88.4 R144, [R2+0xf080] ;  /* 0x00f080000290783b */ /* 0x000e6e0000000200 */
[----:B------:R-:W-:Y:S01]  /*27a0*/  HMMA.16816.F32.BF16 R32, R136, R162, R32 ;  /* 0x000000a28820723c */ /* 0x000fe20000041820 */
[----:B------:R-:W4:Y:S07]  /*27b0*/  LDSM.16.M88.4 R136, [R3+0xe080] ;  /* 0x00e080000388783b */ /* 0x000f2e0000000200 */
[-C--:B------:R-:W-:Y:S08]  /*27c0*/  HMMA.16816.F32.BF16 R20, R140, R164.reuse, R20 ;  /* 0x000000a48c14723c */ /* 0x080ff00000041814 */
[C---:B--2---:R-:W-:Y:S08]  /*27d0*/  HMMA.16816.F32.BF16 R24, R156.reuse, R164, R24 ;  /* 0x000000a49c18723c */ /* 0x044ff00000041818 */
[-C--:B------:R-:W-:Y:S01]  /*27e0*/  HMMA.16816.F32.BF16 R28, R156, R166.reuse, R28 ;  /* 0x000000a69c1c723c */ /* 0x080fe2000004181c */
[----:B------:R-:W2:Y:S07]  /*27f0*/  LDSM.16.M88.4 R156, [R3+0xf080] ;  /* 0x00f08000039c783b */ /* 0x000eae0000000200 */
[----:B------:R-:W-:Y:S01]  /*2800*/  HMMA.16816.F32.BF16 R32, R140, R166, R32 ;  /* 0x000000a68c20723c */ /* 0x000fe20000041820 */
[----:B------:R-:W5:Y:S07]  /*2810*/  LDSM.16.M88.4 R140, [R221+0xe080] ;  /* 0x00e08000dd8c783b */ /* 0x000f6e0000000200 */
[-C--:B---3--:R-:W-:Y:S08]  /*2820*/  HMMA.16816.F32.BF16 R20, R132, R168.reuse, R20 ;  /* 0x000000a88414723c */ /* 0x088ff00000041814 */
[C---:B-1----:R-:W-:Y:S08]  /*2830*/  HMMA.16816.F32.BF16 R24, R144.reuse, R168, R24 ;  /* 0x000000a89018723c */ /* 0x042ff00000041818 */
[-C--:B------:R-:W-:Y:S01]  /*2840*/  HMMA.16816.F32.BF16 R28, R144, R170.reuse, R28 ;  /* 0x000000aa901c723c */ /* 0x080fe2000004181c */
[----:B------:R-:W1:Y:S07]  /*2850*/  LDSM.16.M88.4 R144, [R221+0xf080] ;  /* 0x00f08000dd90783b */ /* 0x000e6e0000000200 */
[----:B------:R-:W-:Y:S01]  /*2860*/  HMMA.16816.F32.BF16 R32, R132, R170, R32 ;  /* 0x000000aa8420723c */ /* 0x000fe20000041820 */
[----:B------:R-:W3:Y:S07]  /*2870*/  LDSM.16.M88.4 R132, [R220+0xf080] ;  /* 0x00f08000dc84783b */ /* 0x000eee0000000200 */
[-C--:B----4-:R-:W-:Y:S08]  /*2880*/  HMMA.16816.F32.BF16 R20, R136, R172.reuse, R20 ;  /* 0x000000ac8814723c */ /* 0x090ff00000041814 */
[C---:B--2---:R-:W-:Y:S08]  /*2890*/  HMMA.16816.F32.BF16 R24, R156.reuse, R172, R24 ;  /* 0x000000ac9c18723c */ /* 0x044ff00000041818 */
[-C--:B------:R-:W-:Y:S01]  /*28a0*/  HMMA.16816.F32.BF16 R28, R156, R174.reuse, R28 ;  /* 0x000000ae9c1c723c */ /* 0x080fe2000004181c */
[----:B------:R-:W2:Y:S07]  /*28b0*/  MUFU.TANH R157, R8 ;  /* 0x00000008009d7308 */ /* 0x000eae0000002400 */
[----:B------:R-:W-:Y:S01]  /*28c0*/  HMMA.16816.F32.BF16 R32, R136, R174, R32 ;  /* 0x000000ae8820723c */ /* 0x000fe20000041820 */
[----:B------:R-:W4:Y:S02]  /*28d0*/  LDSM.16.M88.4 R136, [R2+0x10080] ;  /* 0x010080000288783b */ /* 0x000f240000000200 */
[----:B------:R-:W-:Y:S05]  /*28e0*/  MUFU.TANH R156, R9 ;  /* 0x00000009009c7308 */ /* 0x000fea0000002400 */
[-C--:B-----5:R-:W-:Y:S05]  /*28f0*/  HMMA.16816.F32.BF16 R20, R140, R176.reuse, R20 ;  /* 0x000000b08c14723c */ /* 0x0a0fea0000041814 */
[----:B------:R-:W-:Y:S03]  /*2900*/  MUFU.TANH R158, R10 ;  /* 0x0000000a009e7308 */ /* 0x000fe60000002400 */
[C---:B-1----:R-:W-:Y:S08]  /*2910*/  HMMA.16816.F32.BF16 R24, R144.reuse, R176, R24 ;  /* 0x000000b09018723c */ /* 0x042ff00000041818 */
[-C--:B------:R-:W-:Y:S01]  /*2920*/  HMMA.16816.F32.BF16 R28, R144, R178.reuse, R28 ;  /* 0x000000b2901c723c */ /* 0x080fe2000004181c */
[----:B------:R1:W-:Y:S07]  /*2930*/  MUFU.TANH R147, R11 ;  /* 0x0000000b00937308 */ /* 0x0003ee0000002400 */
[----:B------:R-:W-:Y:S03]  /*2940*/  HMMA.16816.F32.BF16 R32, R140, R178, R32 ;  /* 0x000000b28c20723c */ /* 0x000fe60000041820 */
[----:B------:R-:W-:Y:S05]  /*2950*/  MUFU.TANH R145, R12 ;  /* 0x0000000c00917308 */ /* 0x000fea0000002400 */
[-C--:B------:R-:W-:Y:S05]  /*2960*/  HMMA.16816.F32.BF16 R20, R4, R180.reuse, R20 ;  /* 0x000000b40414723c */ /* 0x080fea0000041814 */
[----:B------:R-:W-:Y:S03]  /*2970*/  MUFU.TANH R143, R13 ;  /* 0x0000000d008f7308 */ /* 0x000fe60000002400 */
[C---:B---3--:R-:W-:Y:S01]  /*2980*/  HMMA.16816.F32.BF16 R24, R132.reuse, R180, R24 ;  /* 0x000000b48418723c */ /* 0x048fe20000041818 */
[----:B-1----:R-:W1:Y:S06]  /*2990*/  LDSM.16.M88.4 R8, [R2+0x11080] ;  /* 0x011080000208783b */ /* 0x002e6c0000000200 */
[----:B------:R-:W-:Y:S01]  /*29a0*/  MUFU.TANH R146, R14 ;  /* 0x0000000e00927308 */ /* 0x000fe20000002400 */
[-C--:B------:R-:W-:Y:S01]  /*29b0*/  HMMA.16816.F32.BF16 R28, R132, R182.reuse, R28 ;  /* 0x000000b6841c723c */ /* 0x080fe2000004181c */
[----:B------:R-:W3:Y:S07]  /*29c0*/  LDSM.16.M88.4 R132, [R3+0x10080] ;  /* 0x010080000384783b */ /* 0x000eee0000000200 */
[----:B------:R-:W-:Y:S01]  /*29d0*/  HMMA.16816.F32.BF16 R32, R4, R182, R32 ;  /* 0x000000b60420723c */ /* 0x000fe20000041820 */
[----:B------:R-:W5:Y:S01]  /*29e0*/  LDSM.16.M88.4 R4, [R3+0x11080] ;  /* 0x011080000304783b */ /* 0x000f620000000200 */
[----:B------:R2:W-:Y:S06]  /*29f0*/  MUFU.TANH R144, R15 ;  /* 0x0000000f00907308 */ /* 0x0005ec0000002400 */
[-C--:B----4-:R-:W-:Y:S04]  /*2a00*/  HMMA.16816.F32.BF16 R20, R136, R184.reuse, R20 ;  /* 0x000000b88814723c */ /* 0x090fe80000041814 */
[----:B------:R4:W3:Y:S10]  /*2a10*/  MUFU.TANH R140, R16 ;  /* 0x00000010008c7308 */ /* 0x0008f40000002400 */
[----:B------:R-:W3:Y:S01]  /*2a20*/  MUFU.TANH R141, R17 ;  /* 0x00000011008d7308 */ /* 0x000ee20000002400 */
[C---:B-1----:R-:W-:Y:S01]  /*2a30*/  HMMA.16816.F32.BF16 R24, R8.reuse, R184, R24 ;  /* 0x000000b80818723c */ /* 0x042fe20000041818 */
[----:B--2---:R-:W-:Y:S08]  /*2a40*/  LDSM.16.M88.4 R12, [R221+0x11080] ;  /* 0x01108000dd0c783b */ /* 0x004ff00000000200 */
[----:B------:R-:W1:Y:S01]  /*2a50*/  MUFU.TANH R142, R18 ;  /* 0x00000012008e7308 */ /* 0x000e620000002400 */
[-C--:B------:R-:W-:Y:S01]  /*2a60*/  HMMA.16816.F32.BF16 R28, R8, R186.reuse, R28 ;  /* 0x000000ba081c723c */ /* 0x080fe2000004181c */
[----:B------:R-:W2:Y:S02]  /*2a70*/  LDSM.16.M88.4 R8, [R221+0x10080] ;  /* 0x01008000dd08783b */ /* 0x000ea40000000200 */
[----:B----4-:R-:W-:Y:S05]  /*2a80*/  FSEL R16, R206, -INF , P0 ;  /* 0xff800000ce107808 */ /* 0x010fea0000000000 */
[----:B------:R-:W-:Y:S01]  /*2a90*/  HMMA.16816.F32.BF16 R32, R136, R186, R32 ;  /* 0x000000ba8820723c */ /* 0x000fe20000041820 */
[----:B------:R-:W4:Y:S03]  /*2aa0*/  MUFU.TANH R139, R19 ;  /* 0x00000013008b7308 */ /* 0x000f260000002400 */
[--C-:B------:R-:W-:Y:S03]  /*2ab0*/  FFMA.FTZ R16, R16, c[0x0][0x29c], -R200.reuse ;  /* 0x0000a70010107a23 */ /* 0x100fe600000108c8 */
[----:B------:R-:W-:Y:S01]  /*2ac0*/  FSEL R136, R204, -INF , P6 ;  /* 0xff800000cc887808 */ /* 0x000fe20003000000 */
[-C--:B---3--:R-:W-:Y:S03]  /*2ad0*/  HMMA.16816.F32.BF16 R20, R132, R188.reuse, R20 ;  /* 0x000000bc8414723c */ /* 0x088fe60000041814 */
[----:B------:R3:W1:Y:S02]  /*2ae0*/  MUFU.EX2 R137, R16 ;  /* 0x0000001000897308 */ /* 0x0006640000000800 */
[----:B------:R-:W-:Y:S03]  /*2af0*/  FFMA.FTZ R136, R136, c[0x0][0x29c], -R200 ;  /* 0x0000a70088887a23 */ /* 0x000fe600000108c8 */
[C---:B-----5:R-:W-:Y:S05]  /*2b00*/  HMMA.16816.F32.BF16 R24, R4.reuse, R188, R24 ;  /* 0x000000bc0418723c */ /* 0x060fea0000041818 */
[----:B------:R-:W5:Y:S03]  /*2b10*/  MUFU.EX2 R136, R136 ;  /* 0x0000008800887308 */ /* 0x000f660000000800 */
[-C--:B------:R-:W-:Y:S01]  /*2b20*/  HMMA.16816.F32.BF16 R28, R4, R190.reuse, R28 ;  /* 0x000000be041c723c */ /* 0x080fe2000004181c */
[----:B------:R-:W1:Y:S07]  /*2b30*/  LDSM.16.M88.4 R4, [R220+0x10080] ;  /* 0x01008000dc04783b */ /* 0x000e6e0000000200 */
[----:B------:R-:W-:Y:S04]  /*2b40*/  HMMA.16816.F32.BF16 R32, R132, R190, R32 ;  /* 0x000000be8420723c */ /* 0x000fe80000041820 */
[----:B---3--:R-:W-:Y:S03]  /*2b50*/  FSEL R16, R205, -INF , P0 ;  /* 0xff800000cd107808 */ /* 0x008fe60000000000 */
[----:B------:R-:W-:Y:S01]  /*2b60*/  FSEL R134, R157, -INF , P0 ;  /* 0xff8000009d867808 */ /* 0x000fe20000000000 */
[-C--:B--2---:R-:W-:Y:S05]  /*2b70*/  HMMA.16816.F32.BF16 R20, R8, R192.reuse, R20 ;  /* 0x000000c00814723c */ /* 0x084fea0000041814 */
[--C-:B------:R-:W-:Y:S01]  /*2b80*/  FFMA.FTZ R138, R16, c[0x0][0x29c], -R201.reuse ;  /* 0x0000a700108a7a23 */ /* 0x100fe200000108c9 */
[----:B------:R-:W-:Y:S01]  /*2b90*/  FSEL R132, R207, -INF , P6 ;  /* 0xff800000cf847808 */ /* 0x000fe20003000000 */
[----:B------:R-:W2:Y:S01]  /*2ba0*/  LDSM.16.M88.4 R16, [R220+0x11080] ;  /* 0x01108000dc10783b */ /* 0x000ea20000000200 */
[C---:B------:R-:W-:Y:S01]  /*2bb0*/  HMMA.16816.F32.BF16 R24, R12.reuse, R192, R24 ;  /* 0x000000c00c18723c */ /* 0x040fe20000041818 */
[----:B------:R-:W-:Y:S03]  /*2bc0*/  MUFU.EX2 R133, R138 ;  /* 0x0000008a00857308 */ /* 0x000fe60000000800 */
[--C-:B------:R-:W-:Y:S02]  /*2bd0*/  FFMA.FTZ R134, R134, c[0x0][0x29c], -R202.reuse ;  /* 0x0000a70086867a23 */ /* 0x100fe400000108ca */
[----:B------:R-:W-:Y:S02]  /*2be0*/  FFMA.FTZ R132, R132, c[0x0][0x29c], -R201 ;  /* 0x0000a70084847a23 */ /* 0x000fe400000108c9 */
[-C--:B------:R-:W-:Y:S01]  /*2bf0*/  HMMA.16816.F32.BF16 R28, R12, R194.reuse, R28 ;  /* 0x000000c20c1c723c */ /* 0x080fe2000004181c */
[----:B------:R-:W3:Y:S02]  /*2c00*/  LDS R12, [R233.X4+0x12180] ;  /* 0x01218000e90c7984 */ /* 0x000ee40000004800 */
[----:B------:R-:W-:Y:S01]  /*2c10*/  MUFU.EX2 R13, R134 ;  /* 0x00000086000d7308 */ /* 0x000fe20000000800 */
[----:B------:R-:W-:Y:S03]  /*2c20*/  FFMA.FTZ R135, -R140, R140, 1 ;  /* 0x3f8000008c877423 */ /* 0x000fe6000001018c */
[----:B------:R-:W-:Y:S01]  /*2c30*/  FSEL R14, R156, -INF , P6 ;  /* 0xff8000009c0e7808 */ /* 0x000fe20003000000 */
[----:B------:R-:W-:Y:S04]  /*2c40*/  HMMA.16816.F32.BF16 R32, R8, R194, R32 ;  /* 0x000000c20820723c */ /* 0x000fe80000041820 */
[----:B------:R-:W-:Y:S01]  /*2c50*/  FFMA.FTZ R14, R14, c[0x0][0x29c], -R202 ;  /* 0x0000a7000e0e7a23 */ /* 0x000fe200000108ca */
[----:B------:R-:W-:Y:S01]  /*2c60*/  MUFU.EX2 R132, R132 ;  /* 0x0000008400847308 */ /* 0x000fe20000000800 */
[----:B------:R-:W-:Y:S01]  /*2c70*/  FFMA.FTZ R15, -R206, R206, 1 ;  /* 0x3f800000ce0f7423 */ /* 0x000fe200000101ce */
[----:B------:R-:W-:Y:S01]  /*2c80*/  FSEL R8, R158, -INF , P0 ;  /* 0xff8000009e087808 */ /* 0x000fe20000000000 */
[-C--:B-1----:R-:W-:Y:S01]  /*2c90*/  HMMA.16816.F32.BF16 R20, R4, R196.reuse, R20 ;  /* 0x000000c40414723c */ /* 0x082fe20000041814 */
[----:B------:R-:W-:Y:S04]  /*2ca0*/  PLOP3.LUT P0, PT, PT, PT, UP0, 0x80, 0x0 ;  /* 0x000000000000781c */ /* 0x000fe80003f0f008 */
[----:B------:R-:W-:Y:S01]  /*2cb0*/  FFMA.FTZ R8, R8, c[0x0][0x29c], -R203 ;  /* 0x0000a70008087a23 */ /* 0x000fe200000108cb */
[----:B------:R-:W-:Y:S01]  /*2cc0*/  FSEL R10, R141, -INF , P4 ;  /* 0xff8000008d0a7808 */ /* 0x000fe20002000000 */
[----:B------:R1:W-:Y:S01]  /*2cd0*/  MUFU.EX2 R11, R14 ;  /* 0x0000000e000b7308 */ /* 0x0003e20000000800 */
[C---:B--2---:R-:W-:Y:S09]  /*2ce0*/  HMMA.16816.F32.BF16 R24, R16.reuse, R196, R24 ;  /* 0x000000c41018723c */ /* 0x044ff20000041818 */
[----:B------:R2:W-:Y:S01]  /*2cf0*/  MUFU.EX2 R138, R8 ;  /* 0x00000008008a7308 */ /* 0x0005e20000000800 */
[-C--:B------:R-:W-:Y:S06]  /*2d00*/  HMMA.16816.F32.BF16 R28, R16, R198.reuse, R28 ;  /* 0x000000c6101c723c */ /* 0x080fec000004181c */
[--C-:B---3--:R-:W-:Y:S02]  /*2d10*/  FADD.FTZ R20, R20, -R12.reuse ;  /* 0x8000000c14147221 */ /* 0x108fe40000010000 */
[----:B------:R-:W-:Y:S01]  /*2d20*/  FADD.FTZ R21, R21, -R12 ;  /* 0x8000000c15157221 */ /* 0x000fe20000010000 */
[----:B------:R-:W-:Y:S04]  /*2d30*/  HMMA.16816.F32.BF16 R32, R4, R198, R32 ;  /* 0x000000c60420723c */ /* 0x000fe80000041820 */
[----:B-1----:R-:W-:Y:S01]  /*2d40*/  FFMA.FTZ R14, R10, c[0x0][0x29c], -R200 ;  /* 0x0000a7000a0e7a23 */ /* 0x002fe200000108c8 */
[----:B------:R-:W-:Y:S01]  /*2d50*/  FSEL R10, R142, -INF , P5 ;  /* 0xff8000008e0a7808 */ /* 0x000fe20002800000 */
[----:B------:R-:W-:Y:S01]  /*2d60*/  FFMA.FTZ R19, -R204, R204, 1 ;  /* 0x3f800000cc137423 */ /* 0x000fe200000101cc */
[----:B------:R-:W-:Y:S01]  /*2d70*/  FSEL R7, R143, -INF , P4 ;  /* 0xff8000008f077808 */ /* 0x000fe20002000000 */
[----:B------:R1:W3:Y:S01]  /*2d80*/  MUFU.EX2 R4, R14 ;  /* 0x0000000e00047308 */ /* 0x0002e20000000800 */
[----:B----4-:R-:W-:Y:S03]  /*2d90*/  FSEL R5, R139, -INF , P4 ;  /* 0xff8000008b057808 */ /* 0x010fe60002000000 */
[----:B--2---:R-:W-:Y:S01]  /*2da0*/  FSEL R8, R140, -INF , P5 ;  /* 0xff8000008c087808 */ /* 0x004fe20002800000 */
[--C-:B------:R-:W-:Y:S01]  /*2db0*/  FFMA.FTZ R10, R10, c[0x0][0x29c], -R201.reuse ;  /* 0x0000a7000a0a7a23 */ /* 0x100fe200000108c9 */
[----:B------:R-:W-:Y:S01]  /*2dc0*/  FSEL R6, R145, -INF , P5 ;  /* 0xff80000091067808 */ /* 0x000fe20002800000 */
[----:B------:R-:W-:Y:S02]  /*2dd0*/  FFMA.FTZ R134, R7, c[0x0][0x29c], -R202 ;  /* 0x0000a70007867a23 */ /* 0x000fe400000108ca */
[----:B------:R-:W-:Y:S01]  /*2de0*/  FFMA.FTZ R8, R8, c[0x0][0x29c], -R200 ;  /* 0x0000a70008087a23 */ /* 0x000fe200000108c8 */
[----:B------:R2:W-:Y:S01]  /*2df0*/  MUFU.EX2 R7, R10 ;  /* 0x0000000a00077308 */ /* 0x0005e20000000800 */
[----:B------:R-:W-:Y:S02]  /*2e00*/  FFMA.FTZ R16, R5, c[0x0][0x29c], -R201 ;  /* 0x0000a70005107a23 */ /* 0x000fe400000108c9 */
[----:B------:R-:W4:Y:S01]  /*2e10*/  LDS R5, [R233.X4+0x12200] ;  /* 0x01220000e9057984 */ /* 0x000f220000004800 */
[----:B------:R-:W-:Y:S01]  /*2e20*/  FFMA.FTZ R17, R6, c[0x0][0x29c], -R202 ;  /* 0x0000a70006117a23 */ /* 0x000fe200000108ca */
[----:B------:R-:W-:Y:S01]  /*2e30*/  FSEL R6, R146, -INF , P5 ;  /* 0xff80000092067808 */ /* 0x000fe20002800000 */
[--C-:B------:R-:W-:Y:S04]  /*2e40*/  FADD.FTZ R33, R33, -R12.reuse ;  /* 0x8000000c21217221 */ /* 0x100fe80000010000 */
[----:B------:R3:W3:Y:S01]  /*2e50*/  MUFU.EX2 R9, R8 ;  /* 0x0000000800097308 */ /* 0x0006e20000000800 */
[----:B-1----:R-:W-:Y:S01]  /*2e60*/  FMUL.FTZ R14, R137, R20 ;  /* 0x00000014890e7220 */ /* 0x002fe20000410000 */
[C---:B-----5:R-:W-:Y:S01]  /*2e70*/  F2FP.BF16.PACK_AB R20, R136.reuse, R137 ;  /* 0x000000898814723e */ /* 0x060fe200000010ff */
[----:B------:R-:W-:Y:S02]  /*2e80*/  FMUL.FTZ R136, R136, R21 ;  /* 0x0000001588887220 */ /* 0x000fe40000410000 */
[----:B------:R-:W-:Y:S01]  /*2e90*/  FMUL.FTZ R15, R15, R14 ;  /* 0x0000000e0f0f7220 */ /* 0x000fe20000410000 */
[----:B------:R-:W-:Y:S01]  /*2ea0*/  FSEL R14, R144, -INF , P4 ;  /* 0xff800000900e7808 */ /* 0x000fe20002000000 */
[----:B------:R-:W-:Y:S02]  /*2eb0*/  FMUL.FTZ R19, R19, R136 ;  /* 0x0000008813137220 */ /* 0x000fe40000410000 */
[--C-:B------:R-:W-:Y:S01]  /*2ec0*/  FFMA.FTZ R136, R6, c[0x0][0x29c], -R203.reuse ;  /* 0x0000a70006887a23 */ /* 0x100fe200000108cb */
[----:B--2---:R-:W-:Y:S01]  /*2ed0*/  FSEL R10, R147, -INF , P6 ;  /* 0xff800000930a7808 */ /* 0x004fe20003000000 */
[----:B------:R-:W1:Y:S01]  /*2ee0*/  MUFU.EX2 R6, R16 ;  /* 0x0000001000067308 */ /* 0x000e620000000800 */
[----:B------:R-:W-:Y:S01]  /*2ef0*/  F2FP.BF16.PACK_AB R19, R19, R15 ;  /* 0x0000000f1313723e */ /* 0x000fe200000010ff */
[----:B---3--:R-:W-:Y:S02]  /*2f00*/  FMUL.FTZ R33, R4, R33 ;  /* 0x0000002104217220 */ /* 0x008fe40000410000 */
[----:B------:R-:W-:Y:S02]  /*2f10*/  FFMA.FTZ R21, R10, c[0x0][0x29c], -R203 ;  /* 0x0000a7000a157a23 */ /* 0x000fe400000108cb */
[----:B------:R-:W-:Y:S02]  /*2f20*/  FADD.FTZ R10, R32, -R12 ;  /* 0x8000000c200a7221 */ /* 0x000fe40000010000 */
[----:B------:R-:W-:Y:S01]  /*2f30*/  FFMA.FTZ R32, -R205, R205, 1 ;  /* 0x3f800000cd207423 */ /* 0x000fe200000101cd */
[----:B------:R-:W2:Y:S01]  /*2f40*/  LDS R8, [R233.X4+0x121a0] ;  /* 0x0121a000e9087984 */ /* 0x000ea20000004800 */
[----:B------:R-:W-:Y:S01]  /*2f50*/  FMUL.FTZ R10, R9, R10 ;  /* 0x0000000a090a7220 */ /* 0x000fe20000410000 */
[----:B------:R-:W-:Y:S01]  /*2f60*/  F2FP.BF16.PACK_AB R18, R4, R9 ;  /* 0x000000090412723e */ /* 0x000fe200000010ff */
[----:B------:R-:W-:Y:S01]  /*2f70*/  FFMA.FTZ R9, -R141, R141, 1 ;  /* 0x3f8000008d097423 */ /* 0x000fe2000001018d */
[----:B------:R3:W-:Y:S01]  /*2f80*/  MUFU.EX2 R15, R21 ;  /* 0x00000015000f7308 */ /* 0x0007e20000000800 */
[----:B------:R-:W-:Y:S02]  /*2f90*/  FMUL.FTZ R135, R135, R10 ;  /* 0x0000000a87877220 */ /* 0x000fe40000410000 */
[----:B------:R-:W-:Y:S02]  /*2fa0*/  FMUL.FTZ R33, R9, R33 ;  /* 0x0000002109217220 */ /* 0x000fe40000410000 */
[--C-:B----4-:R-:W-:Y:S02]  /*2fb0*/  FADD.FTZ R24, R24, -R5.reuse ;  /* 0x8000000518187221 */ /* 0x110fe40000010000 */
[--C-:B------:R-:W-:Y:S02]  /*2fc0*/  FADD.FTZ R25, R25, -R5.reuse ;  /* 0x8000000519197221 */ /* 0x100fe40000010000 */
[--C-:B------:R-:W-:Y:S01]  /*2fd0*/  FADD.FTZ R12, R28, -R5.reuse ;  /* 0x800000051c0c7221 */ /* 0x100fe20000010000 */
[----:B------:R4:W5:Y:S01]  /*2fe0*/  MUFU.EX2 R10, R17 ;  /* 0x00000011000a7308 */ /* 0x0009620000000800 */
[----:B-1----:R-:W-:Y:S01]  /*2ff0*/  F2FP.BF16.PACK_AB R16, R6, R7 ;  /* 0x000000070610723e */ /* 0x002fe200000010ff */
[----:B------:R-:W-:Y:S02]  /*3000*/  FADD.FTZ R5, R29, -R5 ;  /* 0x800000051d057221 */ /* 0x000fe40000010000 */
[----:B------:R-:W-:Y:S02]  /*3010*/  FFMA.FTZ R137, R14, c[0x0][0x29c], -R203 ;  /* 0x0000a7000e897a23 */ /* 0x000fe400000108cb */
[----:B------:R-:W-:Y:S04]  /*3020*/  FFMA.FTZ R14, -R156, R156, 1 ;  /* 0x3f8000009c0e7423 */ /* 0x000fe8000001019c */
[----:B------:R-:W1:Y:S01]  /*3030*/  MUFU.EX2 R9, R134 ;  /* 0x0000008600097308 */ /* 0x000e620000000800 */
[----:B---3--:R-:W-:Y:S01]  /*3040*/  FMUL.FTZ R21, R13, R24 ;  /* 0x000000180d157220 */ /* 0x008fe20000410000 */
[----:B----4-:R-:W-:Y:S01]  /*3050*/  F2FP.BF16.PACK_AB R17, R132, R133 ;  /* 0x000000858411723e */ /* 0x010fe200000010ff */
[----:B-----5:R-:W-:Y:S02]  /*3060*/  FMUL.FTZ R12, R10, R12 ;  /* 0x0000000c0a0c7220 */ /* 0x020fe40000410000 */
[--C-:B--2---:R-:W-:Y:S02]  /*3070*/  FADD.FTZ R4, R22, -R8.reuse ;  /* 0x8000000816047221 */ /* 0x104fe40000010000 */
[--C-:B------:R-:W-:Y:S02]  /*3080*/  FADD.FTZ R35, R35, -R8.reuse ;  /* 0x8000000823237221 */ /* 0x100fe40000010000 */
[----:B------:R-:W-:Y:S02]  /*3090*/  FMUL.FTZ R4, R133, R4 ;  /* 0x0000000485047220 */ /* 0x000fe40000410000 */
[----:B------:R-:W-:Y:S02]  /*30a0*/  FMUL.FTZ R6, R6, R35 ;  /* 0x0000002306067220 */ /* 0x000fe40000410000 */
[----:B------:R-:W-:Y:S02]  /*30b0*/  FFMA.FTZ R22, -R139, R139, 1 ;  /* 0x3f8000008b167423 */ /* 0x000fe4000001018b */
[--C-:B------:R-:W-:Y:S02]  /*30c0*/  FADD.FTZ R23, R23, -R8.reuse ;  /* 0x8000000817177221 */ /* 0x100fe40000010000 */
[----:B------:R-:W-:Y:S02]  /*30d0*/  FMUL.FTZ R32, R32, R4 ;  /* 0x0000000420207220 */ /* 0x000fe40000410000 */
[----:B------:R-:W2:Y:S01]  /*30e0*/  LDS R4, [R233.X4+0x12220] ;  /* 0x01222000e9047984 */ /* 0x000ea20000004800 */
[----:B------:R-:W-:Y:S02]  /*30f0*/  FMUL.FTZ R23, R132, R23 ;  /* 0x0000001784177220 */ /* 0x000fe40000410000 */
[----:B------:R-:W-:Y:S01]  /*3100*/  FMUL.FTZ R22, R22, R6 ;  /* 0x0000000616167220 */ /* 0x000fe20000410000 */
[----:B------:R-:W-:Y:S01]  /*3110*/  F2FP.BF16.PACK_AB R6, R11, R13 ;  /* 0x0000000d0b06723e */ /* 0x000fe200000010ff */
[----:B------:R-:W-:Y:S01]  /*3120*/  FFMA.FTZ R13, -R157, R157, 1 ;  /* 0x3f8000009d0d7423 */ /* 0x000fe2000001019d */
[----:B------:R-:W-:Y:S01]  /*3130*/  STS [R231+0x12280], R20 ;  /* 0x01228014e7007388 */ /* 0x000fe20000000800 */
[----:B------:R-:W-:Y:S02]  /*3140*/  FADD.FTZ R34, R34, -R8 ;  /* 0x8000000822227221 */ /* 0x000fe40000010000 */
[----:B------:R-:W-:Y:S02]  /*3150*/  FFMA.FTZ R8, -R207, R207, 1 ;  /* 0x3f800000cf087423 */ /* 0x000fe400000101cf */
[----:B------:R-:W-:Y:S01]  /*3160*/  FMUL.FTZ R11, R11, R25 ;  /* 0x000000190b0b7220 */ /* 0x000fe20000410000 */
[----:B------:R-:W-:Y:S01]  /*3170*/  STS [R231+0x12680], R17 ;  /* 0x01268011e7007388 */ /* 0x000fe20000000800 */
[----:B------:R-:W-:Y:S01]  /*3180*/  FMUL.FTZ R23, R8, R23 ;  /* 0x0000001708177220 */ /* 0x000fe20000410000 */
[----:B-1----:R-:W-:Y:S01]  /*3190*/  F2FP.BF16.PACK_AB R8, R9, R10 ;  /* 0x0000000a0908723e */ /* 0x002fe200000010ff */
[----:B------:R-:W-:Y:S02]  /*31a0*/  FMUL.FTZ R21, R13, R21 ;  /* 0x000000150d157220 */ /* 0x000fe40000410000 */
[----:B------:R-:W-:Y:S01]  /*31b0*/  FFMA.FTZ R10, -R145, R145, 1 ;  /* 0x3f800000910a7423 */ /* 0x000fe20000010191 */
[----:B------:R-:W-:Y:S01]  /*31c0*/  STS [R232], R18 ;  /* 0x00000012e8007388 */ /* 0x000fe20000000800 */
[----:B------:R-:W-:Y:S02]  /*31d0*/  FFMA.FTZ R13, -R143, R143, 1 ;  /* 0x3f8000008f0d7423 */ /* 0x000fe4000001018f */
[----:B------:R-:W-:Y:S02]  /*31e0*/  FMUL.FTZ R5, R9, R5 ;  /* 0x0000000509057220 */ /* 0x000fe40000410000 */
[----:B------:R-:W-:Y:S01]  /*31f0*/  FMUL.FTZ R14, R14, R11 ;  /* 0x0000000b0e0e7220 */ /* 0x000fe20000410000 */
[----:B------:R1:W-:Y:S01]  /*3200*/  STS [R232+0x400], R16 ;  /* 0x00040010e8007388 */ /* 0x0003e20000000800 */
[----:B------:R-:W-:Y:S01]  /*3210*/  FMUL.FTZ R11, R10, R12 ;  /* 0x0000000c0a0b7220 */ /* 0x000fe20000410000 */
[----:B------:R-:W-:Y:S01]  /*3220*/  MUFU.EX2 R9, R137 ;  /* 0x0000008900097308 */ /* 0x000fe20000000800 */
[----:B------:R-:W-:Y:S01]  /*3230*/  FMUL.FTZ R5, R13, R5 ;  /* 0x000000050d057220 */ /* 0x000fe20000410000 */
[----:B------:R-:W-:Y:S01]  /*3240*/  F2FP.BF16.PACK_AB R10, R23, R32 ;  /* 0x00000020170a723e */ /* 0x000fe200000010ff */
[----:B------:R-:W-:Y:S01]  /*3250*/  FMUL.FTZ R34, R7, R34 ;  /* 0x0000002207227220 */ /* 0x000fe20000410000 */
[----:B------:R3:W-:Y:S01]  /*3260*/  STS [R231+0x13280], R6 ;  /* 0x01328006e7007388 */ /* 0x0007e20000000800 */
[----:B------:R-:W-:Y:S01]  /*3270*/  FFMA.FTZ R7, -R142, R142, 1 ;  /* 0x3f8000008e077423 */ /* 0x000fe2000001018e */
[----:B------:R-:W-:Y:S02]  /*3280*/  F2FP.BF16.PACK_AB R11, R5, R11 ;  /* 0x0000000b050b723e */ /* 0x000fe400000010ff */
[----:B------:R-:W-:Y:S01]  /*3290*/  F2FP.BF16.PACK_AB R5, R15, R138 ;  /* 0x0000008a0f05723e */ /* 0x000fe200000010ff */
[----:B------:R-:W-:Y:S01]  /*32a0*/  FMUL.FTZ R34, R7, R34 ;  /* 0x0000002207227220 */ /* 0x000fe20000410000 */
[----:B------:R-:W-:Y:S01]  /*32b0*/  F2FP.BF16.PACK_AB R13, R33, R135 ;  /* 0x00000087210d723e */ /* 0x000fe200000010ff */
[----:B------:R-:W4:Y:S01]  /*32c0*/  MUFU.EX2 R7, R136 ;  /* 0x0000008800077308 */ /* 0x000f220000000800 */
[----:B------:R-:W-:Y:S01]  /*32d0*/  F2FP.BF16.PACK_AB R14, R14, R21 ;  /* 0x000000150e0e723e */ /* 0x000fe200000010ff */
[----:B------:R5:W-:Y:S01]  /*32e0*/  STS [R231+0x13680], R5 ;  /* 0x01368005e7007388 */ /* 0x000be20000000800 */
[--C-:B--2---:R-:W-:Y:S01]  /*32f0*/  FADD.FTZ R31, R31, -R4.reuse ;  /* 0x800000041f1f7221 */ /* 0x104fe20000010000 */
[----:B------:R-:W-:Y:S01]  /*3300*/  F2FP.BF16.PACK_AB R12, R22, R34 ;  /* 0x00000022160c723e */ /* 0x000fe200000010ff */
[--C-:B------:R-:W-:Y:S03]  /*3310*/  FADD.FTZ R26, R26, -R4.reuse ;  /* 0x800000041a1a7221 */ /* 0x100fe60000010000 */
[----:B------:R-:W-:Y:S01]  /*3320*/  STS [R232+0x1000], R8 ;  /* 0x00100008e8007388 */ /* 0x000fe20000000800 */
[----:B------:R-:W-:Y:S02]  /*3330*/  FMUL.FTZ R26, R138, R26 ;  /* 0x0000001a8a1a7220 */ /* 0x000fe40000410000 */
[----:B-1----:R-:W-:Y:S02]  /*3340*/  FFMA.FTZ R16, -R147, R147, 1 ;  /* 0x3f80000093107423 */ /* 0x002fe40000010193 */
[--C-:B---3--:R-:W-:Y:S04]  /*3350*/  FADD.FTZ R6, R30, -R4.reuse ;  /* 0x800000041e067221 */ /* 0x108fe80000010000 */
[----:B----4-:R-:W-:Y:S02]  /*3360*/  FMUL.FTZ R6, R7, R6 ;  /* 0x0000000607067220 */ /* 0x010fe40000410000 */
[----:B-----5:R-:W-:Y:S01]  /*3370*/  FADD.FTZ R5, R27, -R4 ;  /* 0x800000041b057221 */ /* 0x020fe20000010000 */
[C---:B------:R-:W-:Y:S01]  /*3380*/  F2FP.BF16.PACK_AB R4, R9.reuse, R7 ;  /* 0x000000070904723e */ /* 0x040fe200000010ff */
[----:B------:R-:W-:Y:S02]  /*3390*/  FMUL.FTZ R9, R9, R31 ;  /* 0x0000001f09097220 */ /* 0x000fe40000410000 */
[----:B------:R-:W-:Y:S02]  /*33a0*/  FMUL.FTZ R5, R15, R5 ;  /* 0x000000050f057220 */ /* 0x000fe40000410000 */
[----:B------:R1:W-:Y:S01]  /*33b0*/  STS [R232+0x1400], R4 ;  /* 0x00140004e8007388 */ /* 0x0003e20000000800 */
[----:B------:R-:W-:Y:S02]  /*33c0*/  FFMA.FTZ R15, -R158, R158, 1 ;  /* 0x3f8000009e0f7423 */ /* 0x000fe4000001019e */
[----:B------:R-:W-:Y:S02]  /*33d0*/  FMUL.FTZ R5, R16, R5 ;  /* 0x0000000510057220 */ /* 0x000fe40000410000 */
[----:B------:R-:W-:Y:S01]  /*33e0*/  FMUL.FTZ R7, R15, R26 ;  /* 0x0000001a0f077220 */ /* 0x000fe20000410000 */
[----:B------:R-:W-:Y:S01]  /*33f0*/  BAR.SYNC.DEFER_BLOCKING 0x0 ;  /* 0x0000000000007b1d */ /* 0x000fe20000010000 */
[----:B------:R-:W-:Y:S02]  /*3400*/  FFMA.FTZ R15, -R146, R146, 1 ;  /* 0x3f800000920f7423 */ /* 0x000fe40000010192 */
[----:B------:R-:W-:Y:S01]  /*3410*/  FFMA.FTZ R16, -R144, R144, 1 ;  /* 0x3f80000090107423 */ /* 0x000fe20000010190 */
[----:B------:R-:W-:Y:S01]  /*3420*/  F2FP.BF16.PACK_AB R5, R5, R7 ;  /* 0x000000070505723e */ /* 0x000fe200000010ff */
[----:B------:R-:W-:Y:S02]  /*3430*/  FMUL.FTZ R6, R15, R6 ;  /* 0x000000060f067220 */ /* 0x000fe40000410000 */
[----:B-1----:R-:W-:Y:S01]  /*3440*/  FMUL.FTZ R4, R16, R9 ;  /* 0x0000000910047220 */ /* 0x002fe20000410000 */
[----:B------:R-:W-:Y:S04]  /*3450*/  STS [R231+0x14280], R19 ;  /* 0x01428013e7007388 */ /* 0x000fe80000000800 */
[----:B------:R-:W-:Y:S02]  /*3460*/  F2FP.BF16.PACK_AB R4, R4, R6 ;  /* 0x000000060404723e */ /* 0x000fe400000010ff */
[----:B------:R-:W-:Y:S06]  /*3470*/  STS [R231+0x14680], R10 ;  /* 0x0146800ae7007388 */ /* 0x000fec0000000800 */
[----:B------:R-:W-:Y:S06]  /*3480*/  STS [R232+0x2000], R13 ;  /* 0x0020000de8007388 */ /* 0x000fec0000000800 */
[----:B------:R-:W-:Y:S06]  /*3490*/  STS [R232+0x2400], R12 ;  /* 0x0024000ce8007388 */ /* 0x000fec0000000800 */
[----:B------:R-:W-:Y:S06]  /*34a0*/  STS [R231+0x15280], R14 ;  /* 0x0152800ee7007388 */ /* 0x000fec0000000800 */
[----:B------:R-:W-:Y:S06]  /*34b0*/  STS [R231+0x15680], R5 ;  /* 0x01568005e7007388 */ /* 0x000fec0000000800 */
[----:B------:R-:W-:Y:S06]  /*34c0*/  STS [R232+0x3000], R11 ;  /* 0x0030000be8007388 */ /* 0x000fec0000000800 */
[----:B------:R-:W-:Y:S06]  /*34d0*/  STS [R232+0x3400], R4 ;  /* 0x00340004e8007388 */ /* 0x000fec0000000800 */
[----:B------:R-:W-:Y:S06]  /*34e0*/  LDSM.16.MT88.4 R4, [R223+0x12280] ;  /* 0x01228000df04783b */ /* 0x000fec0000004200 */
[----:B------:R-:W1:Y:S06]  /*34f0*/  LDSM.16.MT88.4 R8, [R0+0xc080] ;  /* 0x00c080000008783b */ /* 0x000e6c0000004200 */
[----:B------:R-:W2:Y:S06]  /*3500*/  LDSM.16.MT88.4 R12, [R222+0x12280] ;  /* 0x01228000de0c783b */ /* 0x000eac0000004200 */
[----:B------:R-:W3:Y:S06]  /*3510*/  LDSM.16.MT88.4 R16, [R0+0xe080] ;  /* 0x00e080000010783b */ /* 0x000eec0000004200 */
[----:B------:R-:W4:Y:S06]  /*3520*/  LDSM.16.MT88.4 R20, [R0+0x10080] ;  /* 0x010080000014783b */ /* 0x000f2c0000004200 */
[----:B------:R-:W-:Y:S06]  /*3530*/  LDSM.16.MT88.4 R24, [R223+0x12a80] ;  /* 0x012a8000df18783b */ /* 0x000fec0000004200 */
[----:B------:R-:W5:Y:S06]  /*3540*/  LDSM.16.MT88.4 R28, [R0+0xc880] ;  /* 0x00c88000001c783b */ /* 0x000f6c0000004200 */
[----:B------:R-:W4:Y:S01]  /*3550*/  LDSM.16.MT88.4 R32, [R222+0x12a80] ;  /* 0x012a8000de20783b */ /* 0x000f220000004200 */
[-C--:B-1----:R-:W-:Y:S05]  /*3560*/  HMMA.16816.F32.BF16 R36, R4, R8.reuse, R36 ;  /* 0x000000080424723c */ /* 0x082fea0000041824 */
[----:B------:R-:W1:Y:S03]  /*3570*/  LDSM.16.MT88.4 R132, [R0+0xe880] ;  /* 0x00e880000084783b */ /* 0x000e660000004200 */
[C---:B--2---:R-:W-:Y:S03]  /*3580*/  HMMA.16816.F32.BF16 R40, R12.reuse, R8, R40 ;  /* 0x000000080c28723c */ /* 0x044fe60000041828 */
[----:B------:R-:W-:Y:S06]  /*3590*/  LDSM.16.MT88.4 R136, [R223+0x13a80] ;  /* 0x013a8000df88783b */ /* 0x000fec0000004200 */
[----:B------:R-:W-:Y:S01]  /*35a0*/  LDSM.16.MT88.4 R140, [R0+0xd880] ;  /* 0x00d88000008c783b */ /* 0x000fe20000004200 */
[-C--:B------:R-:W-:Y:S08]  /*35b0*/  HMMA.16816.F32.BF16 R44, R12, R10.reuse, R44 ;  /* 0x0000000a0c2c723c */ /* 0x080ff0000004182c */
[C---:B------:R-:W-:Y:S01]  /*35c0*/  HMMA.16816.F32.BF16 R48, R4.reuse, R10, R48 ;  /* 0x0000000a0430723c */ /* 0x040fe20000041830 */
[----:B------:R-:W2:Y:S07]  /*35d0*/  LDSM.16.MT88.4 R8, [R0+0x10880] ;  /* 0x010880000008783b */ /* 0x000eae0000004200 */
[-C--:B---3--:R-:W-:Y:S08]  /*35e0*/  HMMA.16816.F32.BF16 R52, R4, R16.reuse, R52 ;  /* 0x000000100434723c */ /* 0x088ff00000041834 */
[C---:B------:R-:W-:Y:S08]  /*35f0*/  HMMA.16816.F32.BF16 R56, R12.reuse, R16, R56 ;  /* 0x000000100c38723c */ /* 0x040ff00000041838 */
[-C--:B------:R-:W-:Y:S08]  /*3600*/  HMMA.16816.F32.BF16 R60, R12, R18.reuse, R60 ;  /* 0x000000120c3c723c */ /* 0x080ff0000004183c */
[C---:B------:R-:W-:Y:S01]  /*3610*/  HMMA.16816.F32.BF16 R64, R4.reuse, R18, R64 ;  /* 0x000000120440723c */ /* 0x040fe20000041840 */
[----:B------:R-:W-:Y:S07]  /*3620*/  LDSM.16.MT88.4 R16, [R0+0xd080] ;  /* 0x00d080000010783b */ /* 0x000fee0000004200 */
[-C--:B----4-:R-:W-:Y:S08]  /*3630*/  HMMA.16816.F32.BF16 R68, R4, R20.reuse, R68 ;  /* 0x000000140444723c */ /* 0x090ff00000041844 */
[C---:B------:R-:W-:Y:S08]  /*3640*/  HMMA.16816.F32.BF16 R72, R12.reuse, R20, R72 ;  /* 0x000000140c48723c */ /* 0x040ff00000041848 */
[-C--:B------:R-:W-:Y:S01]  /*3650*/  HMMA.16816.F32.BF16 R76, R12, R22.reuse, R76 ;  /* 0x000000160c4c723c */ /* 0x080fe2000004184c */
[----:B------:R-:W3:Y:S07]  /*3660*/  LDSM.16.MT88.4 R12, [R223+0x13280] ;  /* 0x01328000df0c783b */ /* 0x000eee0000004200 */
[----:B------:R-:W-:Y:S01]  /*3670*/  HMMA.16816.F32.BF16 R80, R4, R22, R80 ;  /* 0x000000160450723c */ /* 0x000fe20000041850 */
[----:B------:R-:W4:Y:S06]  /*3680*/  LDSM.16.MT88.4 R4, [R222+0x13280] ;  /* 0x01328000de04783b */ /* 0x000f2c0000004200 */
[----:B------:R-:W2:Y:S01]  /*3690*/  LDSM.16.MT88.4 R20, [R0+0xf080] ;  /* 0x00f080000014783b */ /* 0x000ea20000004200 */
[-C--:B-----5:R-:W-:Y:S08]  /*36a0*/  HMMA.16816.F32.BF16 R36, R24, R28.reuse, R36 ;  /* 0x0000001c1824723c */ /* 0x0a0ff00000041824 */
[C---:B------:R-:W-:Y:S08]  /*36b0*/  HMMA.16816.F32.BF16 R40, R32.reuse, R28, R40 ;  /* 0x0000001c2028723c */ /* 0x040ff00000041828 */
[-C--:B------:R-:W-:Y:S08]  /*36c0*/  HMMA.16816.F32.BF16 R44, R32, R30.reuse, R44 ;  /* 0x0000001e202c723c */ /* 0x080ff0000004182c */
[C---:B------:R-:W-:Y:S01]  /*36d0*/  HMMA.16816.F32.BF16 R48, R24.reuse, R30, R48 ;  /* 0x0000001e1830723c */ /* 0x040fe20000041830 */
[----:B------:R-:W5:Y:S07]  /*36e0*/  LDSM.16.MT88.4 R28, [R0+0x11080] ;  /* 0x01108000001c783b */ /* 0x000f6e0000004200 */
[-C--:B-1----:R-:W-:Y:S08]  /*36f0*/  HMMA.16816.F32.BF16 R52, R24, R132.reuse, R52 ;  /* 0x000000841834723c */ /* 0x082ff00000041834 */
[C---:B------:R-:W-:Y:S08]  /*3700*/  HMMA.16816.F32.BF16 R56, R32.reuse, R132, R56 ;  /* 0x000000842038723c */ /* 0x040ff00000041838 */
[-C--:B------:R-:W-:Y:S08]  /*3710*/  HMMA.16816.F32.BF16 R60, R32, R134.reuse, R60 ;  /* 0x00000086203c723c */ /* 0x080ff0000004183c */
[C---:B------:R-:W-:Y:S01]  /*3720*/  HMMA.16816.F32.BF16 R64, R24.reuse, R134, R64 ;  /* 0x000000861840723c */ /* 0x040fe20000041840 */
[----:B------:R-:W1:Y:S07]  /*3730*/  LDSM.16.MT88.4 R132, [R222+0x13a80] ;  /* 0x013a8000de84783b */ /* 0x000e6e0000004200 */
[-C--:B--2---:R-:W-:Y:S08]  /*3740*/  HMMA.16816.F32.BF16 R68, R24, R8.reuse, R68 ;  /* 0x000000081844723c */ /* 0x084ff00000041844 */
[C---:B------:R-:W-:Y:S08]  /*3750*/  HMMA.16816.F32.BF16 R72, R32.reuse, R8, R72 ;  /* 0x000000082048723c */ /* 0x040ff00000041848 */
[-C--:B------:R-:W-:Y:S08]  /*3760*/  HMMA.16816.F32.BF16 R76, R32, R10.reuse, R76 ;  /* 0x0000000a204c723c */ /* 0x080ff0000004184c */
[----:B------:R-:W-:Y:S01]  /*3770*/  HMMA.16816.F32.BF16 R80, R24, R10, R80 ;  /* 0x0000000a1850723c */ /* 0x000fe20000041850 */
[----:B------:R-:W2:Y:S07]  /*3780*/  LDSM.16.MT88.4 R8, [R0+0xf880] ;  /* 0x00f880000008783b */ /* 0x000eae0000004200 */
[-C--:B---3--:R-:W-:Y:S08]  /*3790*/  HMMA.16816.F32.BF16 R36, R12, R16.reuse, R36 ;  /* 0x000000100c24723c */ /* 0x088ff00000041824 */
[C---:B----4-:R-:W-:Y:S08]  /*37a0*/  HMMA.16816.F32.BF16 R40, R4.reuse, R16, R40 ;  /* 0x000000100428723c */ /* 0x050ff00000041828 */
[-C--:B------:R-:W-:Y:S08]  /*37b0*/  HMMA.16816.F32.BF16 R44, R4, R18.reuse, R44 ;  /* 0x00000012042c723c */ /* 0x080ff0000004182c */
[C---:B------:R-:W-:Y:S01]  /*37c0*/  HMMA.16816.F32.BF16 R48, R12.reuse, R18, R48 ;  /* 0x000000120c30723c */ /* 0x040fe20000041830 */
[----:B------:R-:W3:Y:S06]  /*37d0*/  LDSM.16.MT88.4 R16, [R0+0x11880] ;  /* 0x011880000010783b */ /* 0x000eec0000004200 */
[----:B------:R-:W-:Y:S01]  /*37e0*/  BAR.SYNC.DEFER_BLOCKING 0x0 ;  /* 0x0000000000007b1d */ /* 0x000fe20000010000 */
[-C--:B------:R-:W-:Y:S08]  /*37f0*/  HMMA.16816.F32.BF16 R52, R12, R20.reuse, R52 ;  /* 0x000000140c34723c */ /* 0x080ff00000041834 */
[C---:B------:R-:W-:Y:S08]  /*3800*/  HMMA.16816.F32.BF16 R56, R4.reuse, R20, R56 ;  /* 0x000000140438723c */ /* 0x040ff00000041838 */
[-C--:B------:R-:W-:Y:S08]  /*3810*/  HMMA.16816.F32.BF16 R60, R4, R22.reuse, R60 ;  /* 0x00000016043c723c */ /* 0x080ff0000004183c */
[C---:B------:R-:W-:Y:S08]  /*3820*/  HMMA.16816.F32.BF16 R64, R12.reuse, R22, R64 ;  /* 0x000000160c40723c */ /* 0x040ff00000041840 */
[-C--:B-----5:R-:W-:Y:S01]  /*3830*/  HMMA.16816.F32.BF16 R68, R12, R28.reuse, R68 ;  /* 0x0000001c0c44723c */ /* 0x0a0fe20000041844 */
[----:B------:R4:W2:Y:S06]  /*3840*/  LDSM.16.MT88.4 R20, [R222+0x14280] ;  /* 0x01428000de14783b */ /* 0x0008ac0000004200 */
[----:B------:R4:W2:Y:S01]  /*3850*/  LDSM.16.MT88.4 R24, [R0+0x8080] ;  /* 0x008080000018783b */ /* 0x0008a20000004200 */
[C---:B------:R-:W-:Y:S05]  /*3860*/  HMMA.16816.F32.BF16 R72, R4.reuse, R28, R72 ;  /* 0x0000001c0448723c */ /* 0x040fea0000041848 */
[----:B------:R4:W2:Y:S03]  /*3870*/  LDSM.16.MT88.4 R32, [R223+0x14a80] ;  /* 0x014a8000df20783b */ /* 0x0008a60000004200 */
[-C--:B------:R-:W-:Y:S03]  /*3880*/  HMMA.16816.F32.BF16 R76, R4, R30.reuse, R76 ;  /* 0x0000001e044c723c */ /* 0x080fe6000004184c */
[----:B------:R4:W2:Y:S05]  /*3890*/  LDSM.16.MT88.4 R4, [R223+0x14280] ;  /* 0x01428000df04783b */ /* 0x0008aa0000004200 */
[----:B------:R-:W-:Y:S01]  /*38a0*/  HMMA.16816.F32.BF16 R80, R12, R30, R80 ;  /* 0x0000001e0c50723c */ /* 0x000fe20000041850 */
[----:B------:R4:W3:Y:S06]  /*38b0*/  LDSM.16.MT88.4 R12, [R0+0x6080] ;  /* 0x00608000000c783b */ /* 0x0008ec0000004200 */
[----:B------:R4:W3:Y:S01]  /*38c0*/  LDSM.16.MT88.4 R28, [R0+0xa080] ;  /* 0x00a08000001c783b */ /* 0x0008e20000004200 */
[-C--:B------:R-:W-:Y:S05]  /*38d0*/  HMMA.16816.F32.BF16 R36, R136, R140.reuse, R36 ;  /* 0x0000008c8824723c */ /* 0x080fea0000041824 */
[----:B------:R4:W3:Y:S03]  /*38e0*/  LDSM.16.MT88.4 R156, [R222+0x14a80] ;  /* 0x014a8000de9c783b */ /* 0x0008e60000004200 */
[C---:B-1----:R-:W-:Y:S03]  /*38f0*/  HMMA.16816.F32.BF16 R40, R132.reuse, R140, R40 ;  /* 0x0000008c8428723c */ /* 0x042fe60000041828 */
[----:B------:R4:W1:Y:S05]  /*3900*/  LDSM.16.MT88.4 R144, [R0+0x6880] ;  /* 0x006880000090783b */ /* 0x00086a0000004200 */
[-C--:B------:R-:W-:Y:S01]  /*3910*/  HMMA.16816.F32.BF16 R44, R132, R142.reuse, R44 ;  /* 0x0000008e842c723c */ /* 0x080fe2000004182c */
[----:B------:R4:W1:Y:S06]  /*3920*/  LDSM.16.MT88.4 R200, [R0+0x8880] ;  /* 0x0088800000c8783b */ /* 0x00086c0000004200 */
[----:B------:R4:W1:Y:S01]  /*3930*/  LDSM.16.MT88.4 R204, [R0+0xa880] ;  /* 0x00a8800000cc783b */ /* 0x0008620000004200 */
[C---:B------:R-:W-:Y:S08]  /*3940*/  HMMA.16816.F32.BF16 R48, R136.reuse, R142, R48 ;  /* 0x0000008e8830723c */ /* 0x040ff00000041830 */
[-C--:B--2---:R-:W-:Y:S08]  /*3950*/  HMMA.16816.F32.BF16 R52, R136, R8.reuse, R52 ;  /* 0x000000088834723c */ /* 0x084ff00000041834 */
[C---:B------:R-:W-:Y:S08]  /*3960*/  HMMA.16816.F32.BF16 R56, R132.reuse, R8, R56 ;  /* 0x000000088438723c */ /* 0x040ff00000041838 */
[-C--:B------:R-:W-:Y:S08]  /*3970*/  HMMA.16816.F32.BF16 R60, R132, R10.reuse, R60 ;  /* 0x0000000a843c723c */ /* 0x080ff0000004183c */
[C---:B------:R-:W-:Y:S08]  /*3980*/  HMMA.16816.F32.BF16 R64, R136.reuse, R10, R64 ;  /* 0x0000000a8840723c */ /* 0x040ff00000041840 */
[-C--:B---3--:R-:W-:Y:S08]  /*3990*/  HMMA.16816.F32.BF16 R68, R136, R16.reuse, R68 ;  /* 0x000000108844723c */ /* 0x088ff00000041844 */
[C---:B------:R-:W-:Y:S08]  /*39a0*/  HMMA.16816.F32.BF16 R72, R132.reuse, R16, R72 ;  /* 0x000000108448723c */ /* 0x040ff00000041848 */
[-C--:B------:R-:W-:Y:S08]  /*39b0*/  HMMA.16816.F32.BF16 R76, R132, R18.reuse, R76 ;  /* 0x00000012844c723c */ /* 0x080ff0000004184c */
[----:B------:R-:W-:Y:S01]  /*39c0*/  HMMA.16816.F32.BF16 R80, R136, R18, R80 ;  /* 0x000000128850723c */ /* 0x000fe20000041850 */
[----:B------:R-:W-:-:S07]  /*39d0*/  @P0 BRA `(.L_x_2) ;  /* 0x000004e000000947 */ /* 0x000fce0003800000 */
[----:B-1--4-:R-:W1:Y:S01]  /*39e0*/  S2R R134, SR_CTAID.Y ;  /* 0x0000000000867919 */ /* 0x012e620000002600 */
[----:B------:R-:W-:Y:S01]  /*39f0*/  ULDC.64 UR4, c[0x0][0x208] ;  /* 0x0000820000047ab9 */ /* 0x000fe20000000a00 */
[----:B------:R-:W-:Y:S01]  /*3a00*/  IMAD.U32 R132, RZ, RZ, UR7 ;  /* 0x00000007ff847e24 */ /* 0x000fe2000f8e00ff */
[----:B------:R-:W-:Y:S01]  /*3a10*/  UIMAD.WIDE.U32 UR30, UR23, UR4, URZ ;  /* 0x00000004171e72a5 */ /* 0x000fe2000f8e003f */
[----:B------:R-:W-:Y:S01]  /*3a20*/  IMAD.U32 R18, RZ, RZ, UR7 ;  /* 0x00000007ff127e24 */ /* 0x000fe2000f8e00ff */
[----:B------:R-:W-:Y:S01]  /*3a30*/  USHF.R.S32.HI UR28, URZ, 0x1f, UR23 ;  /* 0x0000001f3f1c7899 */ /* 0x000fe20008011417 */
[----:B------:R-:W-:Y:S02]  /*3a40*/  IMAD.MOV.U32 R8, RZ, RZ, R250 ;  /* 0x000000ffff087224 */ /* 0x000fe400078e00fa */
[----:B------:R-:W-:Y:S01]  /*3a50*/  IMAD.MOV.U32 R9, RZ, RZ, R247 ;  /* 0x000000ffff097224 */ /* 0x000fe200078e00f7 */
[----:B------:R-:W-:Y:S01]  /*3a60*/  UIMAD UR28, UR28, UR4, URZ ;  /* 0x000000041c1c72a4 */ /* 0x000fe2000f8e023f */
[----:B------:R-:W-:Y:S01]  /*3a70*/  IMAD.U32 R16, RZ, RZ, UR30 ;  /* 0x0000001eff107e24 */ /* 0x000fe2000f8e00ff */
[----:B------:R-:W-:Y:S02]  /*3a80*/  USHF.L.U32 UR4, UR23, 0x6, URZ ;  /* 0x0000000617047899 */ /* 0x000fe4000800063f */
[----:B------:R-:W-:Y:S04]  /*3a90*/  UIMAD UR28, UR23, UR5, UR28 ;  /* 0x00000005171c72a4 */ /* 0x000fe8000f8e021c */
[----:B------:R-:W-:Y:S06]  /*3aa0*/  UIADD3 UR28, UR31, UR28, URZ ;  /* 0x0000001c1f1c7290 */ /* 0x000fec000fffe03f */
[----:B------:R-:W-:Y:S01]  /*3ab0*/  IMAD.U32 R11, RZ, RZ, UR28 ;  /* 0x0000001cff0b7e24 */ /* 0x000fe2000f8e00ff */
[----:B-1----:R-:W-:Y:S01]  /*3ac0*/  SHF.R.S32.HI R17, RZ, 0x1f, R134 ;  /* 0x0000001fff117819 */ /* 0x002fe20000011486 */
[----:B------:R-:W-:Y:S04]  /*3ad0*/  IMAD.WIDE.U32 R8, R134, c[0x0][0x210], R8 ;  /* 0x0000840086087a25 */ /* 0x000fe800078e0008 */
[C---:B------:R-:W-:Y:S01]  /*3ae0*/  IMAD R10, R17.reuse, c[0x0][0x210], RZ ;  /* 0x00008400110a7a24 */ /* 0x040fe200078e02ff */
[----:B------:R-:W-:Y:S01]  /*3af0*/  IADD3 R8, P0, R8, UR26, RZ ;  /* 0x0000001a08087c10 */ /* 0x000fe2000ff1e0ff */
[----:B------:R-:W-:Y:S02]  /*3b00*/  IMAD R17, R17, c[0x0][0x288], RZ ;  /* 0x0000a20011117a24 */ /* 0x000fe400078e02ff */
[C---:B------:R-:W-:Y:S02]  /*3b10*/  IMAD R10, R134.reuse, c[0x0][0x214], R10 ;  /* 0x00008500860a7a24 */ /* 0x040fe400078e020a */
[----:B------:R-:W-:Y:S03]  /*3b20*/  IMAD R17, R134, c[0x0][0x28c], R17 ;  /* 0x0000a30086117a24 */ /* 0x000fe600078e0211 */
[----:B------:R-:W-:Y:S02]  /*3b30*/  IADD3.X R9, R9, UR21, R10, P0, !PT ;  /* 0x0000001509097c10 */ /* 0x000fe400087fe40a */
[C---:B------:R-:W-:Y:S04]  /*3b40*/  LEA R10, P0, R8.reuse, c[0x0][0x1f0], 0x1 ;  /* 0x00007c00080a7a11 */ /* 0x040fe800078008ff */
[----:B------:R-:W-:Y:S01]  /*3b50*/  LEA.HI.X R9, R8, c[0x0][0x1f4], R9, 0x1, P0 ;  /* 0x00007d0008097a11 */ /* 0x000fe200000f0c09 */
[----:B------:R-:W-:Y:S05]  /*3b60*/  IMAD.U32 R8, RZ, RZ, UR30 ;  /* 0x0000001eff087e24 */ /* 0x000fea000f8e00ff */
[----:B------:R-:W-:Y:S01]  /*3b70*/  LEA R8, P0, R8, R10, 0x7 ;  /* 0x0000000a08087211 */ /* 0x000fe200078038ff */
[----:B------:R-:W-:Y:S03]  /*3b80*/  IMAD.MOV.U32 R10, RZ, RZ, R242 ;  /* 0x000000ffff0a7224 */ /* 0x000fe600078e00f2 */
[----:B------:R-:W-:Y:S01]  /*3b90*/  LEA.HI.X R9, R16, R9, R11, 0x7, P0 ;  /* 0x0000000910097211 */ /* 0x000fe200000f3c0b */
[----:B------:R-:W-:Y:S01]  /*3ba0*/  IMAD.MOV.U32 R11, RZ, RZ, R243 ;  /* 0x000000ffff0b7224 */ /* 0x000fe200078e00f3 */
[----:B------:R-:W-:Y:S03]  /*3bb0*/  IADD3 R132, P1, P0, R132, 0x80, R8 ;  /* 0x0000008084847810 */ /* 0x000fe6000783e008 */
[----:B------:R-:W-:Y:S01]  /*3bc0*/  IMAD.WIDE.U32 R10, R134, c[0x0][0x288], R10 ;  /* 0x0000a200860a7a25 */ /* 0x000fe200078e000a */
[--C-:B------:R-:W-:Y:S02]  /*3bd0*/  IADD3.X R133, RZ, UR6, R9.reuse, P1, P0 ;  /* 0x00000006ff857c10 */ /* 0x100fe40008fe0409 */
[----:B------:R-:W-:Y:S04]  /*3be0*/  IADD3 R18, P1, P0, R18, 0x100, R8 ;  /* 0x0000010012127810 */ /* 0x000fe8000783e008 */
[----:B------:R-:W-:Y:S02]  /*3bf0*/  IADD3.X R19, RZ, UR6, R9, P1, P0 ;  /* 0x00000006ff137c10 */ /* 0x000fe40008fe0409 */
[----:B------:R-:W-:Y:S02]  /*3c00*/  IADD3 R16, P0, R10, UR14, RZ ;  /* 0x0000000e0a107c10 */ /* 0x000fe4000ff1e0ff */
[----:B------:R-:W-:Y:S02]  /*3c10*/  ISETP.GE.AND P1, PT, R236, c[0x0][0x1fc], PT ;  /* 0x00007f00ec007a0c */ /* 0x000fe40003f26270 */
[----:B------:R-:W-:Y:S01]  /*3c20*/  IADD3.X R11, R11, UR10, R17, P0, !PT ;  /* 0x0000000a0b0b7c10 */ /* 0x000fe200087fe411 */
[----:B------:R-:W-:Y:S01]  /*3c30*/  IMAD.U32 R17, RZ, RZ, UR4 ;  /* 0x00000004ff117e24 */ /* 0x000fe2000f8e00ff */
[C---:B------:R-:W-:Y:S04]  /*3c40*/  LEA R10, P0, R16.reuse, c[0x0][0x280], 0x2 ;  /* 0x0000a000100a7a11 */ /* 0x040fe800078010ff */
[----:B------:R-:W-:Y:S01]  /*3c50*/  LEA.HI.X R11, R16, c[0x0][0x284], R11, 0x2, P0 ;  /* 0x0000a100100b7a11 */ /* 0x000fe200000f140b */
[----:B------:R-:W-:Y:S05]  /*3c60*/  IMAD.U32 R16, RZ, RZ, UR4 ;  /* 0x00000004ff107e24 */ /* 0x000fea000f8e00ff */
[----:B------:R-:W-:Y:S01]  /*3c70*/  LEA R16, P0, R16, R10, 0x2 ;  /* 0x0000000a10107211 */ /* 0x000fe200078010ff */
[----:B------:R-:W-:Y:S03]  /*3c80*/  IMAD.U32 R10, RZ, RZ, UR4 ;  /* 0x00000004ff0a7e24 */ /* 0x000fe6000f8e00ff */
[----:B------:R-:W-:Y:S02]  /*3c90*/  LEA.HI.X.SX32 R17, R17, R11, 0x2, P0 ;  /* 0x0000000b11117211 */ /* 0x000fe400000f16ff */
[----:B------:R-:W-:Y:S02]  /*3ca0*/  ISETP.GE.AND P0, PT, R235, c[0x0][0x1fc], PT ;  /* 0x00007f00eb007a0c */ /* 0x000fe40003f06270 */
[----:B------:R-:W-:Y:S02]  /*3cb0*/  IADD3 R10, -R240, c[0x0][0x168], -R10 ;  /* 0x00005a00f00a7a10 */ /* 0x000fe40007ffe90a */
[----:B------:R-:W-:Y:S02]  /*3cc0*/  SEL R135, RZ, 0x2, P0 ;  /* 0x00000002ff877807 */ /* 0x000fe40000000000 */
[----:B------:R-:W-:Y:S04]  /*3cd0*/  ISETP.GE.AND P0, PT, R244, c[0x0][0x1fc], PT ;  /* 0x00007f00f4007a0c */ /* 0x000fe80003f06270 */
[----:B------:R-:W-:Y:S02]  /*3ce0*/  SEL R134, RZ, 0x4, P0 ;  /* 0x00000004ff867807 */ /* 0x000fe40000000000 */
[----:B------:R-:W-:Y:S04]  /*3cf0*/  ISETP.GE.AND P0, PT, R236, c[0x0][0x1fc], PT ;  /* 0x00007f00ec007a0c */ /* 0x000fe80003f06270 */
[----:B------:R-:W-:Y:S02]  /*3d00*/  SEL R11, RZ, 0x1, P0 ;  /* 0x00000001ff0b7807 */ /* 0x000fe40000000000 */
[----:B------:R-:W-:Y:S02]  /*3d10*/  ISETP.LT.OR P0, PT, R10, 0x1, P1 ;  /* 0x000000010a00780c */ /* 0x000fe40000f01670 */
[----:B------:R-:W-:Y:S04]  /*3d20*/  IADD3 R11, R134, R135, R11 ;  /* 0x00000087860b7210 */ /* 0x000fe80007ffe00b */
[C---:B------:R-:W-:Y:S02]  /*3d30*/  LOP3.LUT P2, RZ, R11.reuse, 0x2, RZ, 0xc0, !PT ;  /* 0x000000020bff7812 */ /* 0x040fe4000784c0ff */
[----:B------:R-:W-:Y:S05]  /*3d40*/  LOP3.LUT P3, RZ, R11, 0x4, RZ, 0xc0, !PT ;  /* 0x000000040bff7812 */ /* 0x000fea000786c0ff */
[----:B------:R-:W-:Y:S01]  /*3d50*/  @!PT LDS RZ, [RZ] ;  /* 0x00000000fffff984 */ /* 0x000fe20000000800 */
[----:B------:R-:W-:Y:S01]  /*3d60*/  @!PT LDS RZ, [RZ] ;  /* 0x00000000fffff984 */ /* 0x000fe20000000800 */
[----:B------:R-:W-:Y:S01]  /*3d70*/  @!PT LDS RZ, [RZ] ;  /* 0x00000000fffff984 */ /* 0x000fe20000000800 */
[----:B------:R1:W-:Y:S01]  /*3d80*/  LDGSTS.E.BYPASS.LTC128B.128 [R230+0xc080], [R8.64], !P0 ;  /* 0x0c08000008e67fae */ /* 0x0003e2000c101d58 */
[C---:B------:R-:W-:Y:S11]  /*3d90*/  ISETP.LT.OR P0, PT, R10.reuse, 0x1, !P2 ;  /* 0x000000010a00780c */ /* 0x040ff60005701670 */
[----:B------:R-:W-:Y:S02]  /*3da0*/  @!UPT UIADD3 URZ, URZ, URZ, URZ ;  /* 0x0000003f3f3ff290 */ /* 0x000fe4000fffe03f */
[----:B------:R1:W-:Y:S01]  /*3db0*/  LDGSTS.E.BYPASS.LTC128B.128 [R230+0xe080], [R8.64+0x80], !P0 ;  /* 0x0e08008008e67fae */ /* 0x0003e2000c101d58 */
[----:B------:R-:W-:Y:S11]  /*3dc0*/  ISETP.LT.OR P0, PT, R10, 0x1, !P3 ;  /* 0x000000010a00780c */ /* 0x000ff60005f01670 */
[----:B------:R-:W-:Y:S02]  /*3dd0*/  @!UPT UIADD3 URZ, URZ, URZ, URZ ;  /* 0x0000003f3f3ff290 */ /* 0x000fe4000fffe03f */
[----:B------:R1:W-:Y:S02]  /*3de0*/  LDGSTS.E.BYPASS.LTC128B.128 [R230+0x10080], [R8.64+0x100], !P0 ;  /* 0x1008010008e67fae */ /* 0x0003e4000c101d58 */
[----:B-1----:R-:W-:Y:S04]  /*3df0*/  IADD3 R8, P0, R8, UR7, RZ ;  /* 0x0000000708087c10 */ /* 0x002fe8000ff1e0ff */
[----:B------:R-:W-:Y:S02]  /*3e00*/  IADD3.X R9, R9, UR6, RZ, P0, !PT ;  /* 0x0000000609097c10 */ /* 0x000fe400087fe4ff */
[----:B------:R-:W-:Y:S02]  /*3e10*/  ISETP.LT.OR P0, PT, R10, 0x21, P1 ;  /* 0x000000210a00780c */ /* 0x000fe40000f01670 */
[----:B------:R-:W-:Y:S11]  /*3e20*/  LOP3.LUT P1, RZ, R234, 0x2, RZ, 0xc0, !PT ;  /* 0x00000002eaff7812 */ /* 0x000ff6000782c0ff */
[----:B------:R1:W-:Y:S01]  /*3e30*/  LDGSTS.E.BYPASS.LTC128B.128 [R230+0xd080], [R8.64], !P0 ;  /* 0x0d08000008e67fae */ /* 0x0003e2000c101d58 */
[C---:B------:R-:W-:Y:S11]  /*3e40*/  ISETP.LT.OR P0, PT, R10.reuse, 0x21, !P2 ;  /* 0x000000210a00780c */ /* 0x040ff60005701670 */
[----:B------:R-:W-:Y:S02]  /*3e50*/  @!UPT UIADD3 URZ, URZ, URZ, URZ ;  /* 0x0000003f3f3ff290 */ /* 0x000fe4000fffe03f */
[----:B------:R2:W-:Y:S01]  /*3e60*/  LDGSTS.E.BYPASS.LTC128B.128 [R230+0xf080], [R132.64], !P0 ;  /* 0x0f08000084e67fae */ /* 0x0005e2000c101d58 */
[----:B------:R-:W-:Y:S01]  /*3e70*/  ISETP.LT.OR P0, PT, R10, 0x21, !P3 ;  /* 0x000000210a00780c */ /* 0x000fe20005f01670 */
[----:B-1----:R-:W-:Y:S11]  /*3e80*/  @!P1 IMAD.SHL.U32 R8, R238, 0x10, RZ ;  /* 0x00000010ee089824 */ /* 0x002ff600078e00ff */
[----:B------:R-:W-:Y:S01]  /*3e90*/  @!UPT UIADD3 URZ, URZ, URZ, URZ ;  /* 0x0000003f3f3ff290 */ /* 0x000fe2000fffe03f */
[----:B------:R2:W-:Y:S06]  /*3ea0*/  LDGSTS.E.BYPASS.LTC128B.128 [R230+0x11080], [R18.64], !P0 ;  /* 0x1108000012e67fae */ /* 0x0005ec000c101d58 */
[----:B------:R2:W-:Y:S02]  /*3eb0*/  @!P1 LDGSTS.E.BYPASS.LTC128B.128 [R8+0x12180], [R16.64] ;  /* 0x1218000010089fae */ /* 0x0005e4000b901d58 */
.L_x_2:
[-C--:B-1--4-:R-:W-:Y:S01]  /*3ec0*/  HMMA.16816.F32.BF16 R84, R4, R12.reuse, R84 ;  /* 0x0000000c0454723c */ /* 0x092fe20000041854 */
[----:B--2---:R-:W-:Y:S01]  /*3ed0*/  LDSM.16.MT88.4 R8, [R223+0x15280] ;  /* 0x01528000df08783b */ /* 0x004fe20000004200 */
[----:B------:R-:W-:Y:S06]  /*3ee0*/  PLOP3.LUT P0, PT, PT, PT, UP0, 0x80, 0x0 ;  /* 0x000000000000781c */ /* 0x000fec0003f0f008 */
[C---:B------:R-:W-:Y:S01]  /*3ef0*/  HMMA.16816.F32.BF16 R88, R20.reuse, R12, R88 ;  /* 0x0000000c1458723c */ /* 0x040fe20000041858 */
[----:B------:R-:W-:Y:S07]  /*3f00*/  LDSM.16.MT88.4 R16, [R222+0x15280] ;  /* 0x01528000de10783b */ /* 0x000fee0000004200 */
[-C--:B------:R-:W-:Y:S01]  /*3f10*/  HMMA.16816.F32.BF16 R92, R20, R14.reuse, R92 ;  /* 0x0000000e145c723c */ /* 0x080fe2000004185c */
[----:B------:R-:W-:Y:S07]  /*3f20*/  LDSM.16.MT88.4 R132, [R222+0x15a80] ;  /* 0x015a8000de84783b */ /* 0x000fee0000004200 */
[C---:B------:R-:W-:Y:S01]  /*3f30*/  HMMA.16816.F32.BF16 R96, R4.reuse, R14, R96 ;  /* 0x0000000e0460723c */ /* 0x040fe20000041860 */
[----:B------:R-:W1:Y:S07]  /*3f40*/  LDSM.16.MT88.4 R12, [R0+0x7080] ;  /* 0x00708000000c783b */ /* 0x000e6e0000004200 */
[-C--:B------:R-:W-:Y:S01]  /*3f50*/  HMMA.16816.F32.BF16 R100, R4, R24.reuse, R100 ;  /* 0x000000180464723c */ /* 0x080fe20000041864 */
[----:B------:R-:W0:Y:S07]  /*3f60*/  LDGDEPBAR ;  /* 0x00000000000079af */ /* 0x000e2e0000000000 */
[C---:B------:R-:W-:Y:S08]  /*3f70*/  HMMA.16816.F32.BF16 R104, R20.reuse, R24, R104 ;  /* 0x000000181468723c */ /* 0x040ff00000041868 */
[-C--:B------:R-:W-:Y:S08]  /*3f80*/  HMMA.16816.F32.BF16 R108, R20, R26.reuse, R108 ;  /* 0x0000001a146c723c */ /* 0x080ff0000004186c */
[C---:B------:R-:W-:Y:S01]  /*3f90*/  HMMA.16816.F32.BF16 R112, R4.reuse, R26, R112 ;  /* 0x0000001a0470723c */ /* 0x040fe20000041870 */
[----:B------:R-:W-:Y:S07]  /*3fa0*/  LDSM.16.MT88.4 R24, [R223+0x15a80] ;  /* 0x015a8000df18783b */ /* 0x000fee0000004200 */
[-C--:B------:R-:W-:Y:S08]  /*3fb0*/  HMMA.16816.F32.BF16 R116, R4, R28.reuse, R116 ;  /* 0x0000001c0474723c */ /* 0x080ff00000041874 */
[C---:B------:R-:W-:Y:S08]  /*3fc0*/  HMMA.16816.F32.BF16 R120, R20.reuse, R28, R120 ;  /* 0x0000001c1478723c */ /* 0x040ff00000041878 */
[-C--:B------:R-:W-:Y:S01]  /*3fd0*/  HMMA.16816.F32.BF16 R124, R20, R30.reuse, R124 ;  /* 0x0000001e147c723c */ /* 0x080fe2000004187c */
[----:B------:R-:W2:Y:S07]  /*3fe0*/  LDSM.16.MT88.4 R20, [R0+0x9080] ;  /* 0x009080000014783b */ /* 0x000eae0000004200 */
[----:B------:R-:W-:Y:S01]  /*3ff0*/  HMMA.16816.F32.BF16 R128, R4, R30, R128 ;  /* 0x0000001e0480723c */ /* 0x000fe20000041880 */
[----:B------:R-:W3:Y:S07]  /*4000*/  LDSM.16.MT88.4 R4, [R0+0xb080] ;  /* 0x00b080000004783b */ /* 0x000eee0000004200 */
[-C--:B------:R-:W-:Y:S01]  /*4010*/  HMMA.16816.F32.BF16 R84, R32, R144.reuse, R84 ;  /* 0x000000902054723c */ /* 0x080fe20000041854 */
[----:B------:R-:W4:Y:S07]  /*4020*/  LDSM.16.MT88.4 R28, [R0+0x7880] ;  /* 0x00788000001c783b */ /* 0x000f2e0000004200 */
[C---:B------:R-:W-:Y:S08]  /*4030*/  HMMA.16816.F32.BF16 R88, R156.reuse, R144, R88 ;  /* 0x000000909c58723c */ /* 0x040ff00000041858 */
[-C--:B------:R-:W-:Y:S08]  /*4040*/  HMMA.16816.F32.BF16 R92, R156, R146.reuse, R92 ;  /* 0x000000929c5c723c */ /* 0x080ff0000004185c */
        /* <DEDUP_REMOVED lines=8> */
[----:B------:R-:W-:Y:S01]  /*40d0*/  HMMA.16816.F32.BF16 R128, R32, R206, R128 ;  /* 0x000000ce2080723c */ /* 0x000fe20000041880 */
[----:B------:R-:W-:Y:S07]  /*40e0*/  LDSM.16.MT88.4 R32, [R0+0xb880] ;  /* 0x00b880000020783b */ /* 0x000fee0000004200 */
[-C--:B-1----:R-:W-:Y:S08]  /*40f0*/  HMMA.16816.F32.BF16 R84, R8, R12.reuse, R84 ;  /* 0x0000000c0854723c */ /* 0x082ff00000041854 */
[C---:B------:R-:W-:Y:S08]  /*4100*/  HMMA.16816.F32.BF16 R88, R16.reuse, R12, R88 ;  /* 0x0000000c1058723c */ /* 0x040ff00000041858 */
[-C--:B------:R-:W-:Y:S08]  /*4110*/  HMMA.16816.F32.BF16 R92, R16, R14.reuse, R92 ;  /* 0x0000000e105c723c */ /* 0x080ff0000004185c */
[C---:B------:R-:W-:Y:S01]  /*4120*/  HMMA.16816.F32.BF16 R96, R8.reuse, R14, R96 ;  /* 0x0000000e0860723c */ /* 0x040fe20000041860 */
[----:B------:R-:W1:Y:S07]  /*4130*/  LDSM.16.MT88.4 R12, [R0+0x9880] ;  /* 0x00988000000c783b */ /* 0x000e6e0000004200 */
[-C--:B--2---:R-:W-:Y:S01]  /*4140*/  HMMA.16816.F32.BF16 R100, R8, R20.reuse, R100 ;  /* 0x000000140864723c */ /* 0x084fe20000041864 */
[----:B------:R-:W-:Y:S07]  /*4150*/  BAR.SYNC.DEFER_BLOCKING 0x0 ;  /* 0x0000000000007b1d */ /* 0x000fee0000010000 */
[C---:B------:R-:W-:Y:S08]  /*4160*/  HMMA.16816.F32.BF16 R104, R16.reuse, R20, R104 ;  /* 0x000000141068723c */ /* 0x040ff00000041868 */
[-C--:B------:R-:W-:Y:S08]  /*4170*/  HMMA.16816.F32.BF16 R108, R16, R22.reuse, R108 ;  /* 0x00000016106c723c */ /* 0x080ff0000004186c */
[C---:B------:R-:W-:Y:S01]  /*4180*/  HMMA.16816.F32.BF16 R112, R8.reuse, R22, R112 ;  /* 0x000000160870723c */ /* 0x040fe20000041870 */
[----:B------:R2:W1:Y:S07]  /*4190*/  LDSM.16.M88.4 R144, [R2+0x14280] ;  /* 0x014280000290783b */ /* 0x00046e0000000200 */
[-C--:B---3--:R-:W-:Y:S01]  /*41a0*/  HMMA.16816.F32.BF16 R116, R8, R4.reuse, R116 ;  /* 0x000000040874723c */ /* 0x088fe20000041874 */
[----:B------:R2:W3:Y:S07]  /*41b0*/  LDSM.16.M88.4 R140, [R2+0x15280] ;  /* 0x01528000028c783b */ /* 0x0004ee0000000200 */
[C---:B------:R-:W-:Y:S01]  /*41c0*/  HMMA.16816.F32.BF16 R120, R16.reuse, R4, R120 ;  /* 0x000000041078723c */ /* 0x040fe20000041878 */
[----:B------:R2:W1:Y:S07]  /*41d0*/  LDSM.16.MT88.4 R136, [R0+0x2080] ;  /* 0x002080000088783b */ /* 0x00046e0000004200 */
[-C--:B------:R-:W-:Y:S01]  /*41e0*/  HMMA.16816.F32.BF16 R124, R16, R6.reuse, R124 ;  /* 0x00000006107c723c */ /* 0x080fe2000004187c */
[----:B------:R2:W1:Y:S07]  /*41f0*/  LDSM.16.MT88.4 R16, [R0+0x80] ;  /* 0x000080000010783b */ /* 0x00046e0000004200 */
[----:B------:R-:W-:Y:S01]  /*4200*/  HMMA.16816.F32.BF16 R128, R8, R6, R128 ;  /* 0x000000060880723c */ /* 0x000fe20000041880 */
[----:B------:R2:W2:Y:S07]  /*4210*/  LDSM.16.MT88.4 R156, [R0+0x4080] ;  /* 0x00408000009c783b */ /* 0x0004ae0000004200 */
[-C--:B----4-:R-:W-:Y:S01]  /*4220*/  HMMA.16816.F32.BF16 R84, R24, R28.reuse, R84 ;  /* 0x0000001c1854723c */ /* 0x090fe20000041854 */
[----:B------:R4:W2:Y:S07]  /*4230*/  LDSM.16.M88.4 R200, [R3+0x14280] ;  /* 0x0142800003c8783b */ /* 0x0008ae0000000200 */
[C---:B------:R-:W-:Y:S01]  /*4240*/  HMMA.16816.F32.BF16 R88, R132.reuse, R28, R88 ;  /* 0x0000001c8458723c */ /* 0x040fe20000041858 */
[----:B------:R4:W2:Y:S07]  /*4250*/  LDSM.16.M88.4 R208, [R3+0x15280] ;  /* 0x0152800003d0783b */ /* 0x0008ae0000000200 */
[-C--:B------:R-:W-:Y:S01]  /*4260*/  HMMA.16816.F32.BF16 R92, R132, R30.reuse, R92 ;  /* 0x0000001e845c723c */ /* 0x080fe2000004185c */
[----:B------:R4:W2:Y:S07]  /*4270*/  LDSM.16.MT88.4 R204, [R0+0x880] ;  /* 0x0008800000cc783b */ /* 0x0008ae0000004200 */
[C---:B------:R-:W-:Y:S01]  /*4280*/  HMMA.16816.F32.BF16 R96, R24.reuse, R30, R96 ;  /* 0x0000001e1860723c */ /* 0x040fe20000041860 */
[----:B------:R4:W2:Y:S07]  /*4290*/  LDSM.16.MT88.4 R212, [R0+0x2880] ;  /* 0x0028800000d4783b */ /* 0x0008ae0000004200 */
[-C--:B-1----:R-:W-:Y:S01]  /*42a0*/  HMMA.16816.F32.BF16 R100, R24, R12.reuse, R100 ;  /* 0x0000000c1864723c */ /* 0x082fe20000041864 */
[----:B------:R4:W1:Y:S07]  /*42b0*/  LDSM.16.MT88.4 R216, [R0+0x4880] ;  /* 0x0048800000d8783b */ /* 0x00086e0000004200 */
[C---:B------:R-:W-:Y:S08]  /*42c0*/  HMMA.16816.F32.BF16 R104, R132.reuse, R12, R104 ;  /* 0x0000000c8468723c */ /* 0x040ff00000041868 */
[-C--:B------:R-:W-:Y:S08]  /*42d0*/  HMMA.16816.F32.BF16 R108, R132, R14.reuse, R108 ;  /* 0x0000000e846c723c */ /* 0x080ff0000004186c */
[C---:B------:R-:W-:Y:S08]  /*42e0*/  HMMA.16816.F32.BF16 R112, R24.reuse, R14, R112 ;  /* 0x0000000e1870723c */ /* 0x040ff00000041870 */
[-C--:B------:R-:W-:Y:S08]  /*42f0*/  HMMA.16816.F32.BF16 R116, R24, R32.reuse, R116 ;  /* 0x000000201874723c */ /* 0x080ff00000041874 */
[C---:B------:R-:W-:Y:S08]  /*4300*/  HMMA.16816.F32.BF16 R120, R132.reuse, R32, R120 ;  /* 0x000000208478723c */ /* 0x040ff00000041878 */
[-C--:B------:R-:W-:Y:S08]  /*4310*/  HMMA.16816.F32.BF16 R124, R132, R34.reuse, R124 ;  /* 0x00000022847c723c */ /* 0x080ff0000004187c */
[----:B------:R-:W-:Y:S01]  /*4320*/  HMMA.16816.F32.BF16 R128, R24, R34, R128 ;  /* 0x000000221880723c */ /* 0x000fe20000041880 */
[----:B------:R-:W-:-:S07]  /*4330*/  @P0 BRA `(.L_x_3) ;  /* 0x000004b000000947 */ /* 0x000fce0003800000 */
[C---:B-1234-:R-:W-:Y:S01]  /*4340*/  LOP3.LUT P3, RZ, R234.reuse, 0x10, RZ, 0xc0, !PT ;  /* 0x00000010eaff7812 */ /* 0x05efe2000786c0ff */
[----:B------:R-:W2:Y:S01]  /*4350*/  LDL.64 R228, [R1] ;  /* 0x0000000001e47983 */ /* 0x000ea20000100a00 */
[----:B------:R-:W-:Y:S01]  /*4360*/  LOP3.LUT P2, RZ, R234, 0x2, RZ, 0xc0, !PT ;  /* 0x00000002eaff7812 */ /* 0x000fe2000784c0ff */
[----:B------:R-:W-:Y:S01]  /*4370*/  IMAD.MOV.U32 R5, RZ, RZ, R249 ;  /* 0x000000ffff057224 */ /* 0x000fe200078e00f9 */
[----:B------:R-:W-:Y:S01]  /*4380*/  USHF.R.S32.HI UR28, URZ, 0x1f, UR23 ;  /* 0x0000001f3f1c7899 */ /* 0x000fe20008011417 */
[----:B------:R-:W-:Y:S01]  /*4390*/  IMAD.U32 R14, RZ, RZ, UR13 ;  /* 0x0000000dff0e7e24 */ /* 0x000fe2000f8e00ff */
[----:B------:R-:W1:Y:S01]  /*43a0*/  S2R R10, SR_CTAID.Y ;  /* 0x00000000000a7919 */ /* 0x000e620000002600 */
[----:B------:R-:W-:Y:S01]  /*43b0*/  ULDC.64 UR4, c[0x0][0x178] ;  /* 0x00005e0000047ab9 */ /* 0x000fe20000000a00 */
[----:B------:R-:W-:Y:S01]  /*43c0*/  IMAD.U32 R12, RZ, RZ, UR13 ;  /* 0x0000000dff0c7e24 */ /* 0x000fe2000f8e00ff */
[----:B------:R-:W-:Y:S02]  /*43d0*/  UIMAD.WIDE.U32 UR30, UR23, UR4, URZ ;  /* 0x00000004171e72a5 */ /* 0x000fe4000f8e003f */
[----:B------:R-:W-:Y:S02]  /*43e0*/  UIMAD UR28, UR28, UR4, URZ ;  /* 0x000000041c1c72a4 */ /* 0x000fe4000f8e023f */
[----:B------:R-:W-:Y:S02]  /*43f0*/  USHF.L.U32 UR4, UR23, 0x6, URZ ;  /* 0x0000000617047899 */ /* 0x000fe4000800063f */
[----:B------:R-:W-:Y:S01]  /*4400*/  IMAD.U32 R8, RZ, RZ, UR30 ;  /* 0x0000001eff087e24 */ /* 0x000fe2000f8e00ff */
[----:B------:R-:W-:Y:S04]  /*4410*/  UIMAD UR28, UR23, UR5, UR28 ;  /* 0x00000005171c72a4 */ /* 0x000fe8000f8e021c */
[----:B------:R-:W-:Y:S06]  /*4420*/  UIADD3 UR28, UR31, UR28, URZ ;  /* 0x0000001c1f1c7290 */ /* 0x000fec000fffe03f */
[----:B------:R-:W-:Y:S01]  /*4430*/  IMAD.U32 R7, RZ, RZ, UR28 ;  /* 0x0000001cff077e24 */ /* 0x000fe2000f8e00ff */
[----:B-1----:R-:W-:Y:S05]  /*4440*/  SHF.R.S32.HI R9, RZ, 0x1f, R10 ;  /* 0x0000001fff097819 */ /* 0x002fea000001140a */
[C---:B------:R-:W-:Y:S02]  /*4450*/  IMAD R6, R9.reuse, c[0x0][0x180], RZ ;  /* 0x0000600009067a24 */ /* 0x040fe400078e02ff */
[----:B------:R-:W-:Y:S02]  /*4460*/  IMAD R9, R9, c[0x0][0x270], RZ ;  /* 0x00009c0009097a24 */ /* 0x000fe400078e02ff */
[C---:B------:R-:W-:Y:S02]  /*4470*/  IMAD R6, R10.reuse, c[0x0][0x184], R6 ;  /* 0x000061000a067a24 */ /* 0x040fe400078e0206 */
[C---:B------:R-:W-:Y:S02]  /*4480*/  IMAD R9, R10.reuse, c[0x0][0x274], R9 ;  /* 0x00009d000a097a24 */ /* 0x040fe400078e0209 */
[----:B--2---:R-:W-:Y:S04]  /*4490*/  IMAD.MOV.U32 R4, RZ, RZ, R228 ;  /* 0x000000ffff047224 */ /* 0x004fe800078e00e4 */
[----:B------:R-:W-:Y:S05]  /*44a0*/  IMAD.WIDE.U32 R4, R10, c[0x0][0x180], R4 ;  /* 0x000060000a047a25 */ /* 0x000fea00078e0004 */
[----:B------:R-:W-:Y:S04]  /*44b0*/  IADD3 R4, P0, R4, UR18, RZ ;  /* 0x0000001204047c10 */ /* 0x000fe8000ff1e0ff */
        /* <DEDUP_REMOVED lines=14> */
[----:B------:R-:W-:Y:S02]  /*45a0*/  LOP3.LUT P1, RZ, R234, 0x4, RZ, 0xc0, !PT ;  /* 0x00000004eaff7812 */ /* 0x000fe4000782c0ff */
        /* <DEDUP_REMOVED lines=8> */
[----:B------:R-:W-:Y:S02]  /*4630*/  IADD3 R10, P0, R4, UR13, RZ ;  /* 0x0000000d040a7c10 */ /* 0x000fe4000ff1e0ff */
[----:B------:R-:W-:Y:S02]  /*4640*/  IADD3 R6, -R240, c[0x0][0x168], -R6 ;  /* 0x00005a00f0067a10 */ /* 0x000fe40007ffe906 */
[----:B------:R-:W-:Y:S02]  /*4650*/  IADD3.X R11, R5, UR11, RZ, P0, !PT ;  /* 0x0000000b050b7c10 */ /* 0x000fe400087fe4ff */
[----:B------:R-:W-:Y:S04]  /*4660*/  LOP3.LUT P0, RZ, R234, 0x8, RZ, 0xc0, !PT ;  /* 0x00000008eaff7812 */ /* 0x000fe8000780c0ff */
[C---:B------:R-:W-:Y:S11]  /*4670*/  ISETP.LT.OR P0, PT, R6.reuse, 0x1, P0 ;  /* 0x000000010600780c */ /* 0x040ff60000701670 */
[----:B------:R-:W-:Y:S02]  /*4680*/  @!UPT UIADD3 URZ, URZ, URZ, URZ ;  /* 0x0000003f3f3ff290 */ /* 0x000fe4000fffe03f */
        /* <DEDUP_REMOVED lines=9> */
[----:B------:R1:W-:Y:S01]  /*4720*/  LDGSTS.E.BYPASS.LTC128B.128 [R230+0xa080], [R4.64+0x100], !P0 ;  /* 0x0a08010004e67fae */ /* 0x0003e2000c101d58 */
[----:B------:R-:W-:Y:S04]  /*4730*/  LOP3.LUT P0, RZ, R234, 0x8, RZ, 0xc0, !PT ;  /* 0x00000008eaff7812 */ /* 0x000fe8000780c0ff */
[C---:B------:R-:W-:Y:S11]  /*4740*/  ISETP.LT.OR P0, PT, R6.reuse, 0x21, P0 ;  /* 0x000000210600780c */ /* 0x040ff60000701670 */
[----:B------:R-:W-:Y:S02]  /*4750*/  @!UPT UIADD3 URZ, URZ, URZ, URZ ;  /* 0x0000003f3f3ff290 */ /* 0x000fe4000fffe03f */
[----:B------:R2:W-:Y:S01]  /*4760*/  LDGSTS.E.BYPASS.LTC128B.128 [R230+0x7080], [R10.64], !P0 ;  /* 0x070800000ae67fae */ /* 0x0005e2000c101d58 */
[----:B------:R-:W-:Y:S01]  /*4770*/  ISETP.LT.OR P0, PT, R6, 0x21, !P1 ;  /* 0x000000210600780c */ /* 0x000fe20004f01670 */
[----:B-1----:R-:W-:Y:S11]  /*4780*/  @!P2 IMAD.SHL.U32 R4, R238, 0x10, RZ ;  /* 0x00000010ee04a824 */ /* 0x002ff600078e00ff */
[----:B------:R-:W-:Y:S01]  /*4790*/  @!UPT UIADD3 URZ, URZ, URZ, URZ ;  /* 0x0000003f3f3ff290 */ /* 0x000fe2000fffe03f */
[----:B------:R2:W-:Y:S01]  /*47a0*/  LDGSTS.E.BYPASS.LTC128B.128 [R230+0x9080], [R14.64], !P0 ;  /* 0x090800000ee67fae */ /* 0x0005e2000c101d58 */
[----:B------:R-:W-:Y:S11]  /*47b0*/  ISETP.LT.OR P0, PT, R6, 0x21, !P3 ;  /* 0x000000210600780c */ /* 0x000ff60005f01670 */
[----:B------:R-:W-:Y:S02]  /*47c0*/  @!UPT UIADD3 URZ, URZ, URZ, URZ ;  /* 0x0000003f3f3ff290 */ /* 0x000fe4000fffe03f */
[----:B------:R2:W-:Y:S05]  /*47d0*/  LDGSTS.E.BYPASS.LTC128B.128 [R230+0xb080], [R12.64], !P0 ;  /* 0x0b0800000ce67fae */ /* 0x0005ea000c101d58 */
[----:B------:R2:W-:Y:S02]  /*47e0*/  @!P2 LDGSTS.E.BYPASS.LTC128B.128 [R4+0x12080], [R8.64] ;  /* 0x120800000804afae */ /* 0x0005e4000b901d58 */
.L_x_3:
[----:B-1234-:R-:W2:Y:S01]  /*47f0*/  LDL.64 R6, [R1+0x8] ;  /* 0x0000080001067983 */ /* 0x01eea20000100a00 */
[----:B------:R-:W-:Y:S02]  /*4800*/  UIMAD UR20, UR20, 0x3000, URZ ;  /* 0x00003000141478a4 */ /* 0x000fe4000f8e023f */
[----:B------:R-:W-:Y:S01]  /*4810*/  UISETP.GE.AND UP0, UPT, UR23, UR22, UPT ;  /* 0x000000161700728c */ /* 0x000fe2000bf06270 */
[----:B------:R-:W0:Y:S03]  /*4820*/  LDGDEPBAR ;  /* 0x00000000000079af */ /* 0x000e260000000000 */
[----:B------:R-:W-:Y:S01]  /*4830*/  IMAD.U32 R5, RZ, RZ, UR20 ;  /* 0x00000014ff057e24 */ /* 0x000fe2000f8e00ff */
[----:B--2---:R-:W-:Y:S01]  /*4840*/  IADD3 R4, P0, R6, UR20, RZ ;  /* 0x0000001406047c10 */ /* 0x004fe2000ff1e0ff */
[----:B------:R-:W-:Y:S03]  /*4850*/  UMOV UR20, UR23 ;  /* 0x0000001700147c82 */ /* 0x000fe60008000000 */
[----:B------:R-:W-:Y:S02]  /*4860*/  LEA.HI.X.SX32 R5, R5, R245, 0x1, P0 ;  /* 0x000000f505057211 */ /* 0x000fe400000f0eff */
[C---:B------:R-:W-:Y:S04]  /*4870*/  LEA R228, P0, R4.reuse, c[0x0][0x220], 0x2 ;  /* 0x0000880004e47a11 */ /* 0x040fe800078010ff */
[----:B------:R-:W-:Y:S02]  /*4880*/  LEA.HI.X R229, R4, c[0x0][0x224], R5, 0x2, P0 ;  /* 0x0000890004e57a11 */ /* 0x000fe400000f1405 */
[-C--:B------:R-:W-:Y:S01]  /*4890*/  HMMA.16816.F32.BF16 R4, R144, R16.reuse, RZ ;  /* 0x000000109004723c */ /* 0x080fe200000418ff */
[----:B------:R-:W-:Y:S07]  /*48a0*/  PLOP3.LUT P0, PT, PT, PT, UP0, 0x80, 0x0 ;  /* 0x000000000000781c */ /* 0x000fee0003f0f008 */
[C---:B------:R-:W-:Y:S08]  /*48b0*/  HMMA.16816.F32.BF16 R8, R140.reuse, R16, RZ ;  /* 0x000000108c08723c */ /* 0x040ff000000418ff */
[-C--:B------:R-:W-:Y:S08]  /*48c0*/  HMMA.16816.F32.BF16 R12, R140, R18.reuse, RZ ;  /* 0x000000128c0c723c */ /* 0x080ff000000418ff */
        /* <DEDUP_REMOVED lines=8> */
[----:B------:R-:W-:Y:S01]  /*4950*/  HMMA.16816.F32.BF16 R144, R144, R158, RZ ;  /* 0x0000009e9090723c */ /* 0x000fe200000418ff */
[----:B------:R-:W-:Y:S07]  /*4960*/  LDSM.16.M88.4 R156, [R221+0x14280] ;  /* 0x01428000dd9c783b */ /* 0x000fee0000000200 */
[-C--:B------:R-:W-:Y:S08]  /*4970*/  HMMA.16816.F32.BF16 R4, R200, R204.reuse, R4 ;  /* 0x000000ccc804723c */ /* 0x080ff00000041804 */
[C---:B------:R-:W-:Y:S08]  /*4980*/  HMMA.16816.F32.BF16 R8, R208.reuse, R204, R8 ;  /* 0x000000ccd008723c */ /* 0x040ff00000041808 */
[-C--:B------:R-:W-:Y:S08]  /*4990*/  HMMA.16816.F32.BF16 R12, R208, R206.reuse, R12 ;  /* 0x000000ced00c723c */ /* 0x080ff0000004180c */
[C---:B------:R-:W-:Y:S01]  /*49a0*/  HMMA.16816.F32.BF16 R16, R200.reuse, R206, R16 ;  /* 0x000000cec810723c */ /* 0x040fe20000041810 */
[----:B------:R-:W1:Y:S07]  /*49b0*/  LDSM.16.MT88.4 R204, [R0+0x1080] ;  /* 0x0010800000cc783b */ /* 0x000e6e0000004200 */
[-C--:B------:R-:W-:Y:S08]  /*49c0*/  HMMA.16816.F32.BF16 R20, R200, R212.reuse, R20 ;  /* 0x000000d4c814723c */ /* 0x080ff00000041814 */
[C---:B------:R-:W-:Y:S08]  /*49d0*/  HMMA.16816.F32.BF16 R24, R208.reuse, R212, R24 ;  /* 0x000000d4d018723c */ /* 0x040ff00000041818 */
[-C--:B------:R-:W-:Y:S08]  /*49e0*/  HMMA.16816.F32.BF16 R28, R208, R214.reuse, R28 ;  /* 0x000000d6d01c723c */ /* 0x080ff0000004181c */
[C---:B------:R-:W-:Y:S01]  /*49f0*/  HMMA.16816.F32.BF16 R32, R200.reuse, R214, R32 ;  /* 0x000000d6c820723c */ /* 0x040fe20000041820 */
[----:B------:R-:W-:Y:S07]  /*4a00*/  LDSM.16.MT88.4 R212, [R0+0x3080] ;  /* 0x0030800000d4783b */ /* 0x000fee0000004200 */
[-C--:B------:R-:W-:Y:S08]  /*4a10*/  HMMA.16816.F32.BF16 R132, R200, R216.reuse, R132 ;  /* 0x000000d8c884723c */ /* 0x080ff00000041884 */
[C---:B------:R-:W-:Y:S08]  /*4a20*/  HMMA.16816.F32.BF16 R136, R208.reuse, R216, R136 ;  /* 0x000000d8d088723c */ /* 0x040ff00000041888 */
[-C--:B------:R-:W-:Y:S01]  /*4a30*/  HMMA.16816.F32.BF16 R140, R208, R218.reuse, R140 ;  /* 0x000000dad08c723c */ /* 0x080fe2000004188c */
[----:B------:R-:W2:Y:S07]  /*4a40*/  LDSM.16.M88.4 R208, [R221+0x15280] ;  /* 0x01528000ddd0783b */ /* 0x000eae0000000200 */
[----:B------:R-:W-:Y:S01]  /*4a50*/  HMMA.16816.F32.BF16 R144, R200, R218, R144 ;  /* 0x000000dac890723c */ /* 0x000fe20000041890 */
[----:B------:R-:W3:Y:S04]  /*4a60*/  LDSM.16.MT88.4 R200, [R0+0x5080] ;  /* 0x0050800000c8783b */ /* 0x000ee80000004200 */
[----:B------:R-:W-:Y:S03]  /*4a70*/  LDSM.16.M88.4 R216, [R220+0x15280] ;  /* 0x01528000dcd8783b */ /* 0x000fe60000000200 */
[-C--:B-1----:R-:W-:Y:S08]  /*4a80*/  HMMA.16816.F32.BF16 R4, R156, R204.reuse, R4 ;  /* 0x000000cc9c04723c */ /* 0x082ff00000041804 */
[C---:B--2---:R-:W-:Y:S08]  /*4a90*/  HMMA.16816.F32.BF16 R8, R208.reuse, R204, R8 ;  /* 0x000000ccd008723c */ /* 0x044ff00000041808 */
[-C--:B------:R-:W-:Y:S08]  /*4aa0*/  HMMA.16816.F32.BF16 R12, R208, R206.reuse, R12 ;  /* 0x000000ced00c723c */ /* 0x080ff0000004180c */
[C---:B------:R-:W-:Y:S01]  /*4ab0*/  HMMA.16816.F32.BF16 R16, R156.reuse, R206, R16 ;  /* 0x000000ce9c10723c */ /* 0x040fe20000041810 */
[----:B------:R-:W-:Y:S07]  /*4ac0*/  LDSM.16.M88.4 R204, [R220+0x14280] ;  /* 0x01428000dccc783b */ /* 0x000fee0000000200 */
[-C--:B------:R-:W-:Y:S08]  /*4ad0*/  HMMA.16816.F32.BF16 R20, R156, R212.reuse, R20 ;  /* 0x000000d49c14723c */ /* 0x080ff00000041814 */
[C---:B------:R-:W-:Y:S08]  /*4ae0*/  HMMA.16816.F32.BF16 R24, R208.reuse, R212, R24 ;  /* 0x000000d4d018723c */ /* 0x040ff00000041818 */
[-C--:B------:R-:W-:Y:S08]  /*4af0*/  HMMA.16816.F32.BF16 R28, R208, R214.reuse, R28 ;  /* 0x000000d6d01c723c */ /* 0x080ff0000004181c */
[C---:B------:R-:W-:Y:S01]  /*4b00*/  HMMA.16816.F32.BF16 R32, R156.reuse, R214, R32 ;  /* 0x000000d69c20723c */ /* 0x040fe20000041820 */
[----:B------:R-:W1:Y:S07]  /*4b10*/  LDSM.16.MT88.4 R212, [R0+0x1880] ;  /* 0x0018800000d4783b */ /* 0x000e6e0000004200 */
[-C--:B---3--:R-:W-:Y:S08]  /*4b20*/  HMMA.16816.F32.BF16 R132, R156, R200.reuse, R132 ;  /* 0x000000c89c84723c */ /* 0x088ff00000041884 */
[C---:B------:R-:W-:Y:S08]  /*4b30*/  HMMA.16816.F32.BF16 R136, R208.reuse, R200, R136 ;  /* 0x000000c8d088723c */ /* 0x040ff00000041888 */
[-C--:B------:R-:W-:Y:S01]  /*4b40*/  HMMA.16816.F32.BF16 R140, R208, R202.reuse, R140 ;  /* 0x000000cad08c723c */ /* 0x080fe2000004188c */
[----:B------:R-:W2:Y:S07]  /*4b50*/  LDSM.16.MT88.4 R208, [R0+0x3880] ;  /* 0x0038800000d0783b */ /* 0x000eae0000004200 */
[----:B------:R-:W-:Y:S01]  /*4b60*/  HMMA.16816.F32.BF16 R144, R156, R202, R144 ;  /* 0x000000ca9c90723c */ /* 0x000fe20000041890 */
[----:B------:R-:W3:Y:S07]  /*4b70*/  LDSM.16.MT88.4 R156, [R0+0x5880] ;  /* 0x00588000009c783b */ /* 0x000eee0000004200 */
[-C--:B-1----:R-:W-:Y:S08]  /*4b80*/  HMMA.16816.F32.BF16 R4, R204, R212.reuse, R4 ;  /* 0x000000d4cc04723c */ /* 0x082ff00000041804 */
[C---:B------:R-:W-:Y:S08]  /*4b90*/  HMMA.16816.F32.BF16 R8, R216.reuse, R212, R8 ;  /* 0x000000d4d808723c */ /* 0x040ff00000041808 */
[-C--:B------:R-:W-:Y:S07]  /*4ba0*/  HMMA.16816.F32.BF16 R12, R216, R214.reuse, R12 ;  /* 0x000000d6d80c723c */ /* 0x080fee000004180c */
[----:B------:R1:W-:Y:S01]  /*4bb0*/  RED.E.ADD.F32.FTZ.RN.STRONG.GPU [R228.64], R4 ;  /* 0x00000004e400798e */ /* 0x0003e2000c10e798 */
[C---:B------:R-:W-:Y:S03]  /*4bc0*/  HMMA.16816.F32.BF16 R16, R204.reuse, R214, R16 ;  /* 0x000000d6cc10723c */ /* 0x040fe60000041810 */
[----:B------:R1:W-:Y:S04]  /*4bd0*/  RED.E.ADD.F32.FTZ.RN.STRONG.GPU [R228.64+0x400], R5 ;  /* 0x00040005e400798e */ /* 0x0003e8000c10e798 */
[----:B------:R1:W-:Y:S01]  /*4be0*/  RED.E.ADD.F32.FTZ.RN.STRONG.GPU [R228.64+0x800], R6 ;  /* 0x00080006e400798e */ /* 0x0003e2000c10e798 */
[-C--:B--2---:R-:W-:Y:S03]  /*4bf0*/  HMMA.16816.F32.BF16 R20, R204, R208.reuse, R20 ;  /* 0x000000d0cc14723c */ /* 0x084fe60000041814 */
[----:B------:R1:W-:Y:S04]  /*4c00*/  RED.E.ADD.F32.FTZ.RN.STRONG.GPU [R228.64+0xc00], R7 ;  /* 0x000c0007e400798e */ /* 0x0003e8000c10e798 */
[----:B------:R1:W-:Y:S01]  /*4c10*/  RED.E.ADD.F32.FTZ.RN.STRONG.GPU [R228.64+0x1000], R8 ;  /* 0x00100008e400798e */ /* 0x0003e2000c10e798 */
[C---:B------:R-:W-:Y:S03]  /*4c20*/  HMMA.16816.F32.BF16 R24, R216.reuse, R208, R24 ;  /* 0x000000d0d818723c */ /* 0x040fe60000041818 */
[----:B------:R1:W-:Y:S04]  /*4c30*/  RED.E.ADD.F32.FTZ.RN.STRONG.GPU [R228.64+0x1400], R9 ;  /* 0x00140009e400798e */ /* 0x0003e8000c10e798 */
[----:B------:R1:W-:Y:S01]  /*4c40*/  RED.E.ADD.F32.FTZ.RN.STRONG.GPU [R228.64+0x1800], R10 ;  /* 0x0018000ae400798e */ /* 0x0003e2000c10e798 */
[-C--:B------:R-:W-:Y:S03]  /*4c50*/  HMMA.16816.F32.BF16 R28, R216, R210.reuse, R28 ;  /* 0x000000d2d81c723c */ /* 0x080fe6000004181c */
[----:B------:R1:W-:Y:S04]  /*4c60*/  RED.E.ADD.F32.FTZ.RN.STRONG.GPU [R228.64+0x1c00], R11 ;  /* 0x001c000be400798e */ /* 0x0003e8000c10e798 */
[----:B------:R1:W-:Y:S01]  /*4c70*/  RED.E.ADD.F32.FTZ.RN.STRONG.GPU [R228.64+0x2000], R16 ;  /* 0x00200010e400798e */ /* 0x0003e2000c10e798 */
[C---:B------:R-:W-:Y:S03]  /*4c80*/  HMMA.16816.F32.BF16 R32, R204.reuse, R210, R32 ;  /* 0x000000d2cc20723c */ /* 0x040fe60000041820 */
[----:B------:R1:W-:Y:S04]  /*4c90*/  RED.E.ADD.F32.FTZ.RN.STRONG.GPU [R228.64+0x2400], R17 ;  /* 0x00240011e400798e */ /* 0x0003e8000c10e798 */
[----:B------:R1:W-:Y:S01]  /*4ca0*/  RED.E.ADD.F32.FTZ.RN.STRONG.GPU [R228.64+0x2800], R18 ;  /* 0x00280012e400798e */ /* 0x0003e2000c10e798 */
[-C--:B---3--:R-:W-:Y:S03]  /*4cb0*/  HMMA.16816.F32.BF16 R132, R204, R156.reuse, R132 ;  /* 0x0000009ccc84723c */ /* 0x088fe60000041884 */
        /* <DEDUP_REMOVED lines=8> */
[----:B------:R-:W-:Y:S03]  /*4d40*/  HMMA.16816.F32.BF16 R144, R204, R158, R144 ;  /* 0x0000009ecc90723c */ /* 0x000fe60000041890 */
[----:B------:R1:W-:Y:S04]  /*4d50*/  RED.E.ADD.F32.FTZ.RN.STRONG.GPU [R228.64+0x4400], R21 ;  /* 0x00440015e400798e */ /* 0x0003e8000c10e798 */
        /* <DEDUP_REMOVED lines=29> */
[----:B------:R1:W-:Y:S01]  /*4f30*/  RED.E.ADD.F32.FTZ.RN.STRONG.GPU [R228.64+0xbc00], R143 ;  /* 0x00bc008fe400798e */ /* 0x0003e2000c10e798 */
[----:B------:R-:W-:-:S05]  /*4f40*/  @!P0 BRA `(.L_x_4) ;  /* 0xffffcfc000008947 */ /* 0x000fca000383ffff */
.L_x_1:
[----:B------:R-:W-:Y:S01]  /*4f50*/  F2FP.BF16.PACK_AB R66, R67, R66 ;  /* 0x000000424342723e */ /* 0x000fe200000010ff */
[----:B------:R-:W-:Y:S01]  /*4f60*/  BAR.SYNC.DEFER_BLOCKING 0x1, 0x100 ;  /* 0x0044000000007b1d */ /* 0x000fe20000010000 */
[----:B------:R-:W-:Y:S01]  /*4f70*/  F2FP.BF16.PACK_AB R64, R65, R64 ;  /* 0x000000404140723e */ /* 0x000fe200000010ff */
[----:B------:R-:W-:Y:S01]  /*4f80*/  FMUL.FTZ R84, R84, c[0x0][0x298] ;  /* 0x0000a60054547a20 */ /* 0x000fe20000410000 */
[----:B------:R-:W-:Y:S01]  /*4f90*/  F2FP.BF16.PACK_AB R36, R37, R36 ;  /* 0x000000242524723e */ /* 0x000fe200000010ff */
[----:B-1----:R-:W-:Y:S01]  /*4fa0*/  FMUL.FTZ R28, R85, c[0x0][0x298] ;  /* 0x0000a600551c7a20 */ /* 0x002fe20000410000 */
[----:B------:R-:W-:Y:S01]  /*4fb0*/  F2FP.BF16.PACK_AB R38, R39, R38 ;  /* 0x000000262726723e */ /* 0x000fe200000010ff */
[----:B------:R-:W1:Y:S01]  /*4fc0*/  S2R R67, SR_TID.X ;  /* 0x0000000000437919 */ /* 0x000e620000002100 */
[----:B------:R-:W-:Y:S01]  /*4fd0*/  F2FP.BF16.PACK_AB R48, R49, R48 ;  /* 0x000000303130723e */ /* 0x000fe200000010ff */
[----:B------:R-:W-:Y:S01]  /*4fe0*/  FMUL.FTZ R86, R86, c[0x0][0x298] ;  /* 0x0000a60056567a20 */ /* 0x000fe20000410000 */
[----:B------:R-:W-:Y:S01]  /*4ff0*/  IADD3 R4, R231, 0x440, RZ ;  /* 0x00000440e7047810 */ /* 0x000fe20007ffe0ff */
[----:B------:R-:W-:Y:S01]  /*5000*/  FMUL.FTZ R27, R87, c[0x0][0x298] ;  /* 0x0000a600571b7a20 */ /* 0x000fe20000410000 */
[----:B------:R-:W-:Y:S01]  /*5010*/  F2FP.BF16.PACK_AB R50, R51, R50 ;  /* 0x000000323332723e */ /* 0x000fe200000010ff */
[----:B------:R-:W-:Y:S01]  /*5020*/  FMUL.FTZ R96, R96, c[0x0][0x298] ;  /* 0x0000a60060607a20 */ /* 0x000fe20000410000 */
[----:B------:R-:W-:Y:S01]  /*5030*/  F2FP.BF16.PACK_AB R40, R41, R40 ;  /* 0x000000282928723e */ /* 0x000fe200000010ff */
[----:B------:R-:W-:Y:S01]  /*5040*/  FMUL.FTZ R24, R97, c[0x0][0x298] ;  /* 0x0000a60061187a20 */ /* 0x000fe20000410000 */
        /* <DEDUP_REMOVED lines=9> */
[----:B------:R-:W-:Y:S01]  /*50e0*/  STS [R231+0x6080], R36 ;  /* 0x00608024e7007388 */ /* 0x000fe20000000800 */
[----:B------:R-:W-:Y:S01]  /*50f0*/  F2FP.BF16.PACK_AB R54, R55, R54 ;  /* 0x000000363736723e */ /* 0x000fe200000010ff */
[----:B------:R-:W-:Y:S01]  /*5100*/  FMUL.FTZ R90, R90, c[0x0][0x298] ;  /* 0x0000a6005a5a7a20 */ /* 0x000fe20000410000 */
[----:B------:R-:W-:Y:S01]  /*5110*/  F2FP.BF16.PACK_AB R56, R57, R56 ;  /* 0x000000383938723e */ /* 0x000fe200000010ff */
[----:B------:R-:W-:Y:S01]  /*5120*/  STS [R231+0x6480], R38 ;  /* 0x00648026e7007388 */ /* 0x000fe20000000800 */
[----:B------:R-:W-:Y:S01]  /*5130*/  F2FP.BF16.PACK_AB R58, R59, R58 ;  /* 0x0000003a3b3a723e */ /* 0x000fe200000010ff */
[----:B------:R-:W-:Y:S01]  /*5140*/  FMUL.FTZ R25, R91, c[0x0][0x298] ;  /* 0x0000a6005b197a20 */ /* 0x000fe20000410000 */
[----:B-1----:R-:W-:Y:S01]  /*5150*/  SHF.R.S32.HI R65, RZ, 0x1f, R67 ;  /* 0x0000001fff417819 */ /* 0x002fe20000011443 */
[----:B------:R-:W-:Y:S01]  /*5160*/  FMUL.FTZ R92, R92, c[0x0][0x298] ;  /* 0x0000a6005c5c7a20 */ /* 0x000fe20000410000 */
[----:B------:R-:W-:Y:S01]  /*5170*/  F2FP.BF16.PACK_AB R60, R61, R60 ;  /* 0x0000003c3d3c723e */ /* 0x000fe200000010ff */
[----:B------:R-:W-:Y:S01]  /*5180*/  FMUL.FTZ R22, R93, c[0x0][0x298] ;  /* 0x0000a6005d167a20 */ /* 0x000fe20000410000 */
[----:B------:R-:W-:Y:S01]  /*5190*/  LEA.HI R0, R65, R67, RZ, 0x2 ;  /* 0x0000004341007211 */ /* 0x000fe200078f10ff */
[----:B------:R-:W-:Y:S01]  /*51a0*/  FMUL.FTZ R94, R94, c[0x0][0x298] ;  /* 0x0000a6005e5e7a20 */ /* 0x000fe20000410000 */
[----:B------:R-:W-:Y:S01]  /*51b0*/  F2FP.BF16.PACK_AB R62, R63, R62 ;  /* 0x0000003e3f3e723e */ /* 0x000fe200000010ff */
[----:B------:R-:W-:Y:S01]  /*51c0*/  FMUL.FTZ R21, R95, c[0x0][0x298] ;  /* 0x0000a6005f157a20 */ /* 0x000fe20000410000 */
[--C-:B------:R-:W-:Y:S01]  /*51d0*/  SHF.R.S32.HI R2, RZ, 0x2, R0.reuse ;  /* 0x00000002ff027819 */ /* 0x100fe20000011400 */
[----:B------:R-:W-:Y:S01]  /*51e0*/  FMUL.FTZ R100, R100, c[0x0][0x298] ;  /* 0x0000a60064647a20 */ /* 0x000fe20000410000 */
[----:B------:R-:W-:Y:S01]  /*51f0*/  SHF.R.S32.HI R0, RZ, 0x1f, R0 ;  /* 0x0000001fff007819 */ /* 0x000fe20000011400 */
[----:B------:R-:W-:Y:S01]  /*5200*/  FMUL.FTZ R20, R101, c[0x0][0x298] ;  /* 0x0000a60065147a20 */ /* 0x000fe20000410000 */
[----:B------:R-:W-:Y:S01]  /*5210*/  F2FP.BF16.PACK_AB R68, R69, R68 ;  /* 0x000000444544723e */ /* 0x000fe200000010ff */
[----:B------:R-:W-:Y:S01]  /*5220*/  FMUL.FTZ R102, R102, c[0x0][0x298] ;  /* 0x0000a60066667a20 */ /* 0x000fe20000410000 */
[----:B------:R-:W-:Y:S01]  /*5230*/  LEA.HI R0, R0, R2, RZ, 0x3 ;  /* 0x0000000200007211 */ /* 0x000fe200078f18ff */
[----:B------:R-:W-:Y:S01]  /*5240*/  FMUL.FTZ R19, R103, c[0x0][0x298] ;  /* 0x0000a60067137a20 */ /* 0x000fe20000410000 */
[----:B------:R-:W-:Y:S01]  /*5250*/  F2FP.BF16.PACK_AB R70, R71, R70 ;  /* 0x000000464746723e */ /* 0x000fe200000010ff */
[----:B------:R-:W-:Y:S01]  /*5260*/  FMUL.FTZ R112, R112, c[0x0][0x298] ;  /* 0x0000a60070707a20 */ /* 0x000fe20000410000 */
[----:B------:R-:W-:Y:S01]  /*5270*/  LOP3.LUT R0, R0, 0xfffffff8, RZ, 0xc0, !PT ;  /* 0xfffffff800007812 */ /* 0x000fe200078ec0ff */
[----:B------:R-:W-:Y:S01]  /*5280*/  FMUL.FTZ R16, R113, c[0x0][0x298] ;  /* 0x0000a60071107a20 */ /* 0x000fe20000410000 */
[----:B------:R-:W-:Y:S01]  /*5290*/  F2FP.BF16.PACK_AB R80, R81, R80 ;  /* 0x000000505150723e */ /* 0x000fe200000010ff */
[----:B------:R-:W-:Y:S01]  /*52a0*/  FMUL.FTZ R114, R114, c[0x0][0x298] ;  /* 0x0000a60072727a20 */ /* 0x000fe20000410000 */
[----:B------:R-:W-:Y:S01]  /*52b0*/  F2FP.BF16.PACK_AB R82, R83, R82 ;  /* 0x000000525352723e */ /* 0x000fe200000010ff */
[----:B------:R-:W-:Y:S01]  /*52c0*/  IMAD.IADD R0, R2, 0x1, -R0 ;  /* 0x0000000102007824 */ /* 0x000fe200078e0a00 */
[----:B------:R-:W-:Y:S01]  /*52d0*/  IADD3 R2, R231, 0x1440, RZ ;  /* 0x00001440e7027810 */ /* 0x000fe20007ffe0ff */
[----:B------:R-:W-:Y:S01]  /*52e0*/  FMUL.FTZ R15, R115, c[0x0][0x298] ;  /* 0x0000a600730f7a20 */ /* 0x000fe20000410000 */
[----:B------:R-:W-:Y:S01]  /*52f0*/  F2FP.BF16.PACK_AB R72, R73, R72 ;  /* 0x000000484948723e */ /* 0x000fe200000010ff */
[----:B------:R-:W-:Y:S01]  /*5300*/  FMUL.FTZ R104, R104, c[0x0][0x298] ;  /* 0x0000a60068687a20 */ /* 0x000fe20000410000 */
[----:B------:R-:W-:Y:S01]  /*5310*/  LOP3.LUT R0, R0, 0x4, RZ, 0xc0, !PT ;  /* 0x0000000400007812 */ /* 0x000fe200078ec0ff */
[----:B------:R-:W-:Y:S01]  /*5320*/  FMUL.FTZ R18, R105, c[0x0][0x298] ;  /* 0x0000a60069127a20 */ /* 0x000fe20000410000 */
[----:B------:R-:W-:Y:S01]  /*5330*/  F2FP.BF16.PACK_AB R74, R75, R74 ;  /* 0x0000004a4b4a723e */ /* 0x000fe200000010ff */
[----:B------:R-:W-:Y:S01]  /*5340*/  FMUL.FTZ R106, R106, c[0x0][0x298] ;  /* 0x0000a6006a6a7a20 */ /* 0x000fe20000410000 */
[----:B------:R-:W-:Y:S01]  /*5350*/  ISETP.NE.AND P0, PT, R0, RZ, PT ;  /* 0x000000ff0000720c */ /* 0x000fe20003f05270 */
        /* <DEDUP_REMOVED lines=13> */
[C---:B------:R-:W-:Y:S01]  /*5430*/  @P0 IADD3 R0, R231.reuse, -0x40, RZ ;  /* 0xffffffc0e7000810 */ /* 0x040fe20007ffe0ff */
[----:B------:R-:W-:Y:S01]  /*5440*/  FMUL.FTZ R118, R118, c[0x0][0x298] ;  /* 0x0000a60076767a20 */ /* 0x000fe20000410000 */
[----:B------:R-:W-:Y:S01]  /*5450*/  @P0 IADD3 R4, R231, 0x3c0, RZ ;  /* 0x000003c0e7040810 */ /* 0x000fe20007ffe0ff */
[----:B------:R-:W-:Y:S01]  /*5460*/  FMUL.FTZ R11, R119, c[0x0][0x298] ;  /* 0x0000a600770b7a20 */ /* 0x000fe20000410000 */
[C---:B------:R-:W-:Y:S01]  /*5470*/  @P0 IADD3 R3, R231.reuse, 0xfc0, RZ ;  /* 0x00000fc0e7030810 */ /* 0x040fe20007ffe0ff */
[----:B------:R-:W-:Y:S01]  /*5480*/  STS [R0+0x6080], R48 ;  /* 0x0060803000007388 */ /* 0x000fe20000000800 */
[----:B------:R-:W-:Y:S01]  /*5490*/  @P0 IADD3 R2, R231, 0x13c0, RZ ;  /* 0x000013c0e7020810 */ /* 0x000fe20007ffe0ff */
        /* <DEDUP_REMOVED lines=11> */
[----:B------:R-:W-:Y:S01]  /*5550*/  FMUL.FTZ R7, R131, c[0x0][0x298] ;  /* 0x0000a60083077a20 */ /* 0x000fe20000410000 */
[----:B------:R-:W-:Y:S01]  /*5560*/  F2FP.BF16.PACK_AB R20, R20, R100 ;  /* 0x000000641414723e */ /* 0x000fe200000010ff */
[----:B------:R-:W-:Y:S01]  /*5570*/  FMUL.FTZ R120, R120, c[0x0][0x298] ;  /* 0x0000a60078787a20 */ /* 0x000fe20000410000 */
        /* <DEDUP_REMOVED lines=17> */
[----:B------:R-:W-:Y:S01]  /*5690*/  F2FP.BF16.PACK_AB R14, R14, R108 ;  /* 0x0000006c0e0e723e */ /* 0x000fe200000010ff */
[----:B------:R-:W1:Y:S01]  /*56a0*/  S2UR UR9, SR_CTAID.X ;  /* 0x00000000000979c3 */ /* 0x000e620000002500 */
[----:B------:R-:W-:Y:S01]  /*56b0*/  F2FP.BF16.PACK_AB R13, R13, R110 ;  /* 0x0000006e0d0d723e */ /* 0x000fe200000010ff */
[----:B------:R-:W-:Y:S01]  /*56c0*/  STS [R0+0x8480], R66 ;  /* 0x0084804200007388 */ /* 0x000fe20000000800 */
[----:B------:R-:W-:Y:S01]  /*56d0*/  F2FP.BF16.PACK_AB R12, R12, R116 ;  /* 0x000000740c0c723e */ /* 0x000fe200000010ff */
[----:B------:R-:W-:Y:S01]  /*56e0*/  UMOV UR8, 0xffffffc0 ;  /* 0xffffffc000087882 */ /* 0x000fe20000000000 */
[----:B------:R-:W-:Y:S01]  /*56f0*/  F2FP.BF16.PACK_AB R11, R11, R118 ;  /* 0x000000760b0b723e */ /* 0x000fe200000010ff */
[----:B------:R-:W-:Y:S01]  /*5700*/  STS [R231+0x9080], R56 ;  /* 0x00908038e7007388 */ /* 0x000fe20000000800 */
[----:B------:R-:W-:Y:S01]  /*5710*/  F2FP.BF16.PACK_AB R8, R8, R128 ;  /* 0x000000800808723e */ /* 0x000fe200000010ff */
[----:B------:R-:W-:Y:S01]  /*5720*/  ULDC UR7, c[0x0][0x2f0] ;  /* 0x0000bc0000077ab9 */ /* 0x000fe20000000800 */
[----:B------:R-:W-:Y:S01]  /*5730*/  F2FP.BF16.PACK_AB R7, R7, R130 ;  /* 0x000000820707723e */ /* 0x000fe200000010ff */
[----:B------:R-:W-:Y:S01]  /*5740*/  STS [R231+0x9480], R58 ;  /* 0x0094803ae7007388 */ /* 0x000fe20000000800 */
[----:B------:R-:W-:Y:S01]  /*5750*/  F2FP.BF16.PACK_AB R10, R10, R120 ;  /* 0x000000780a0a723e */ /* 0x000fe200000010ff */
[----:B------:R-:W-:Y:S01]  /*5760*/  USHF.R.S32.HI UR6, URZ, 0x1f, UR12 ;  /* 0x0000001f3f067899 */ /* 0x000fe2000801140c */
[----:B------:R-:W-:Y:S01]  /*5770*/  F2FP.BF16.PACK_AB R9, R9, R122 ;  /* 0x0000007a0909723e */ /* 0x000fe200000010ff */
[----:B------:R-:W-:Y:S01]  /*5780*/  STS [R0+0x9080], R60 ;  /* 0x0090803c00007388 */ /* 0x000fe20000000800 */
[----:B------:R-:W-:Y:S01]  /*5790*/  F2FP.BF16.PACK_AB R6, R6, R124 ;  /* 0x0000007c0606723e */ /* 0x000fe200000010ff */
[----:B------:R-:W-:Y:S01]  /*57a0*/  ULDC.64 UR4, c[0x0][0x340] ;  /* 0x0000d00000047ab9 */ /* 0x000fe20000000a00 */
[----:B------:R-:W-:Y:S01]  /*57b0*/  F2FP.BF16.PACK_AB R5, R5, R126 ;  /* 0x0000007e0505723e */ /* 0x000fe200000010ff */
[----:B------:R-:W-:Y:S01]  /*57c0*/  STS [R0+0x9480], R62 ;  /* 0x0094803e00007388 */ /* 0x000fe20000000800 */
[----:B------:R-:W-:Y:S01]  /*57d0*/  UIMAD UR4, UR6, UR4, URZ ;  /* 0x00000004060472a4 */ /* 0x000fe2000f8e023f */
[----:B------:R-:W-:Y:S02]  /*57e0*/  BSSY B0, `(.L_x_5) ;  /* 0x0000050000007945 */ /* 0x000fe40003800000 */
[----:B------:R-:W-:Y:S01]  /*57f0*/  STS [R231+0xa080], R68 ;  /* 0x00a08044e7007388 */ /* 0x000fe20000000800 */
[----:B------:R-:W-:-:S02]  /*5800*/  UIMAD UR4, UR12, UR5, UR4 ;  /* 0x000000050c0472a4 */ /* 0x000fc4000f8e0204 */
[----:B-1----:R-:W-:Y:S01]  /*5810*/  UIMAD UR7, UR9, UR8, UR7 ;  /* 0x00000008090772a4 */ /* 0x002fe2000f8e0207 */
[----:B------:R-:W-:Y:S03]  /*5820*/  STS [R231+0xa480], R70 ;  /* 0x00a48046e7007388 */ /* 0x000fe60000000800 */
[----:B------:R-:W-:Y:S01]  /*5830*/  UISETP.LT.AND UP0, UPT, UR7, 0x40, UPT ;  /* 0x000000400700788c */ /* 0x000fe2000bf01270 */
[----:B------:R-:W-:Y:S03]  /*5840*/  STS [R0+0xa080], R80 ;  /* 0x00a0805000007388 */ /* 0x000fe60000000800 */
[----:B------:R-:W-:Y:S01]  /*5850*/  USEL UR7, UR7, 0x40, UP0 ;  /* 0x0000004007077887 */ /* 0x000fe20008000000 */
[----:B------:R-:W-:Y:S04]  /*5860*/  STS [R0+0xa480], R82 ;  /* 0x00a4805200007388 */ /* 0x000fe80000000800 */
[----:B------:R-:W-:Y:S01]  /*5870*/  STS [R231+0xb080], R72 ;  /* 0x00b08048e7007388 */ /* 0x000fe20000000800 */
[----:B------:R-:W-:-:S03]  /*5880*/  ISETP.GE.AND P5, PT, R240, UR7, PT ;  /* 0x00000007f0007c0c */ /* 0x000fc6000bfa6270 */
[----:B------:R-:W-:Y:S04]  /*5890*/  STS [R231+0xb480], R74 ;  /* 0x00b4804ae7007388 */ /* 0x000fe80000000800 */
        /* <DEDUP_REMOVED lines=17> */
[----:B------:R1:W-:Y:S04]  /*59b0*/  STS [R0+0x3480], R13 ;  /* 0x0034800d00007388 */ /* 0x0003e80000000800 */
[----:B------:R2:W-:Y:S04]  /*59c0*/  STS [R231+0x4080], R12 ;  /* 0x0040800ce7007388 */ /* 0x0005e80000000800 */
[----:B------:R-:W-:Y:S04]  /*59d0*/  STS [R231+0x4480], R11 ;  /* 0x0044800be7007388 */ /* 0x000fe80000000800 */
[----:B------:R-:W-:Y:S04]  /*59e0*/  STS [R0+0x4080], R8 ;  /* 0x0040800800007388 */ /* 0x000fe80000000800 */
[----:B------:R-:W-:Y:S04]  /*59f0*/  STS [R0+0x4480], R7 ;  /* 0x0044800700007388 */ /* 0x000fe80000000800 */
[----:B------:R3:W-:Y:S04]  /*5a00*/  STS [R231+0x5080], R10 ;  /* 0x0050800ae7007388 */ /* 0x0007e80000000800 */
[----:B------:R-:W-:Y:S01]  /*5a10*/  STS [R231+0x5480], R9 ;  /* 0x00548009e7007388 */ /* 0x000fe20000000800 */
[----:B-1----:R-:W-:-:S03]  /*5a20*/  SHF.R.S32.HI R13, RZ, 0x1f, R236 ;  /* 0x0000001fff0d7819 */ /* 0x002fc600000114ec */
[----:B------:R1:W-:Y:S01]  /*5a30*/  STS [R0+0x5080], R6 ;  /* 0x0050800600007388 */ /* 0x0003e20000000800 */
[----:B--2---:R-:W-:-:S03]  /*5a40*/  IMAD.MOV.U32 R12, RZ, RZ, R236 ;  /* 0x000000ffff0c7224 */ /* 0x004fc600078e00ec */
[----:B------:R2:W-:Y:S04]  /*5a50*/  STS [R0+0x5480], R5 ;  /* 0x0054800500007388 */ /* 0x0005e80000000800 */
[----:B------:R-:W-:Y:S06]  /*5a60*/  BAR.SYNC.DEFER_BLOCKING 0x1, 0x100 ;  /* 0x0044000000007b1d */ /* 0x000fec0000010000 */
[----:B------:R-:W4:Y:S01]  /*5a70*/  S2R R14, SR_CTAID.Y ;  /* 0x00000000000e7919 */ /* 0x000f220000002600 */
[----:B---3--:R-:W-:Y:S01]  /*5a80*/  IMAD.U32 R10, RZ, RZ, UR12 ;  /* 0x0000000cff0a7e24 */ /* 0x008fe2000f8e00ff */
[----:B-1----:R-:W-:-:S04]  /*5a90*/  LEA.HI R6, R65, R67, RZ, 0x3 ;  /* 0x0000004341067211 */ /* 0x002fc800078f18ff */
[----:B------:R-:W-:Y:S01]  /*5aa0*/  SHF.R.S32.HI R6, RZ, 0x3, R6 ;  /* 0x00000003ff067819 */ /* 0x000fe20000011406 */
[----:B------:R1:W3:Y:S03]  /*5ab0*/  LDS.128 R36, [R230+0x7080] ;  /* 0x00708000e6247984 */ /* 0x0002e60000000c00 */
[----:B------:R-:W-:Y:S01]  /*5ac0*/  SHF.R.S32.HI R7, RZ, 0x1f, R6 ;  /* 0x0000001fff077819 */ /* 0x000fe20000011406 */
[----:B------:R1:W1:Y:S01]  /*5ad0*/  LDS.128 R32, [R230+0x9080] ;  /* 0x00908000e6207984 */ /* 0x0002620000000c00 */
[----:B----4-:R-:W-:Y:S01]  /*5ae0*/  SHF.R.S32.HI R15, RZ, 0x1f, R14 ;  /* 0x0000001fff0f7819 */ /* 0x010fe2000001140e */
[----:B------:R-:W-:Y:S02]  /*5af0*/  IMAD.WIDE.U32 R2, R14, c[0x0][0x338], R12 ;  /* 0x0000ce000e027a25 */ /* 0x000fe400078e000c */
[----:B------:R4:W1:Y:S02]  /*5b00*/  LDS.128 R28, [R230+0xb080] ;  /* 0x00b08000e61c7984 */ /* 0x0008640000000c00 */
[----:B--2---:R-:W-:-:S02]  /*5b10*/  IMAD R0, R15, c[0x0][0x338], RZ ;  /* 0x0000ce000f007a24 */ /* 0x004fc400078e02ff */
[----:B------:R4:W2:Y:S01]  /*5b20*/  LDS.128 R48, [R230+0x80] ;  /* 0x00008000e6307984 */ /* 0x0008a20000000c00 */
[----:B------:R-:W-:-:S03]  /*5b30*/  IMAD.WIDE R6, R252, 0x40, R6 ;  /* 0x00000040fc067825 */ /* 0x000fc600078e0206 */
[----:B------:R4:W1:Y:S01]  /*5b40*/  LDS.128 R44, [R230+0x2080] ;  /* 0x00208000e62c7984 */ /* 0x0008620000000c00 */
[----:B------:R-:W-:-:S03]  /*5b50*/  IMAD R0, R14, c[0x0][0x33c], R0 ;  /* 0x0000cf000e007a24 */ /* 0x000fc600078e0200 */
[----:B------:R4:W1:Y:S01]  /*5b60*/  LDS.128 R40, [R230+0x4080] ;  /* 0x00408000e6287984 */ /* 0x0008620000000c00 */
[----:B------:R-:W-:-:S03]  /*5b70*/  IMAD.IADD R3, R3, 0x1, R0 ;  /* 0x0000000103037824 */ /* 0x000fc600078e0200 */
[----:B------:R4:W1:Y:S01]  /*5b80*/  LDS.128 R60, [R230+0x1080] ;  /* 0x00108000e63c7984 */ /* 0x0008620000000c00 */
[----:B------:R-:W-:-:S03]  /*5b90*/  IMAD.WIDE.U32 R10, R10, c[0x0][0x340], R2 ;  /* 0x0000d0000a0a7a25 */ /* 0x000fc600078e0002 */
[----:B------:R4:W1:Y:S02]  /*5ba0*/  LDS.128 R56, [R230+0x3080] ;  /* 0x00308000e6387984 */ /* 0x0008640000000c00 */
[----:B------:R-:W-:Y:S02]  /*5bb0*/  IADD3 R3, R11, UR4, RZ ;  /* 0x000000040b037c10 */ /* 0x000fe4000fffe0ff */
[----:B------:R4:W1:Y:S01]  /*5bc0*/  LDS.128 R52, [R230+0x5080] ;  /* 0x00508000e6347984 */ /* 0x0008620000000c00 */
[----:B------:R-:W-:Y:S05]  /*5bd0*/  @P5 BRA `(.L_x_6) ;  /* 0x0000010000005947 */ /* 0x000fea0003800000 */
[----:B------:R-:W-:Y:S01]  /*5be0*/  ISETP.GE.AND P0, PT, R236, c[0x0][0x324], PT ;  /* 0x0000c900ec007a0c */ /* 0x000fe20003f06270 */
[----:B------:R-:W5:Y:S01]  /*5bf0*/  LDS.128 R24, [R230+0x8080] ;  /* 0x00808000e6187984 */ /* 0x000f620000000c00 */
[----:B------:R-:W-:Y:S01]  /*5c00*/  IMAD R0, R7, c[0x0][0x330], RZ ;  /* 0x0000cc0007007a24 */ /* 0x000fe200078e02ff */
[----:B------:R-:W-:Y:S01]  /*5c10*/  ISETP.GE.AND P3, PT, R235, c[0x0][0x324], PT ;  /* 0x0000c900eb007a0c */ /* 0x000fe20003f66270 */
[----:B------:R-:W-:Y:S01]  /*5c20*/  IMAD.MOV.U32 R2, RZ, RZ, R10 ;  /* 0x000000ffff027224 */ /* 0x000fe200078e000a */
[----:B------:R-:W4:Y:S01]  /*5c30*/  LDS.128 R20, [R230+0xa080] ;  /* 0x00a08000e6147984 */ /* 0x000f220000000c00 */
[----:B------:R-:W-:Y:S01]  /*5c40*/  IMAD R0, R6, c[0x0][0x334], R0 ;  /* 0x0000cd0006007a24 */ /* 0x000fe200078e0200 */
[----:B------:R-:W-:Y:S01]  /*5c50*/  ISETP.GE.AND P2, PT, R244, c[0x0][0x324], PT ;  /* 0x0000c900f4007a0c */ /* 0x000fe20003f46270 */
[----:B------:R-:W-:-:S04]  /*5c60*/  IMAD.WIDE.U32 R8, R6, c[0x0][0x330], R2 ;  /* 0x0000cc0006087a25 */ /* 0x000fc800078e0002 */
[----:B------:R-:W-:Y:S01]  /*5c70*/  IMAD.IADD R0, R9, 0x1, R0 ;  /* 0x0000000109007824 */ /* 0x000fe200078e0200 */
[----:B------:R-:W3:Y:S01]  /*5c80*/  @!P0 LDS.128 R16, [R230+0x6080] ;  /* 0x00608000e6108984 */ /* 0x000ee20000000c00 */
[----:B------:R-:W-:-:S04]  /*5c90*/  LEA R4, P1, R8, c[0x0][0x318], 0x1 ;  /* 0x0000c60008047a11 */ /* 0x000fc800078208ff */
[----:B------:R-:W-:-:S05]  /*5ca0*/  LEA.HI.X R5, R8, c[0x0][0x31c], R0, 0x1, P1 ;  /* 0x0000c70008057a11 */ /* 0x000fca00008f0c00 */
[----:B-----5:R2:W-:Y:S04]  /*5cb0*/  @!P3 STG.E.128 [R4.64+0x80], R24 ;  /* 0x000080180400b986 */ /* 0x0205e8000c101d18 */
[----:B----4-:R2:W-:Y:S04]  /*5cc0*/  @!P2 STG.E.128 [R4.64+0x100], R20 ;  /* 0x000100140400a986 */ /* 0x0105e8000c101d18 */
[----:B---3--:R2:W-:Y:S02]  /*5cd0*/  @!P0 STG.E.128 [R4.64], R16 ;  /* 0x0000001004008986 */ /* 0x0085e4000c101d18 */
.L_x_6:
[----:B------:R-:W-:Y:S05]  /*5ce0*/  BSYNC B0 ;  /* 0x0000000000007941 */ /* 0x000fea0003800000 */
.L_x_5:
[----:B------:R-:W-:Y:S01]  /*5cf0*/  IADD3 R0, R240, 0x20, RZ ;  /* 0x00000020f0007810 */ /* 0x000fe20007ffe0ff */
[----:B------:R-:W-:Y:S03]  /*5d00*/  BSSY B0, `(.L_x_7) ;  /* 0x0000012000007945 */ /* 0x000fe60003800000 */
[----:B------:R-:W-:-:S13]  /*5d10*/  ISETP.GE.AND P4, PT, R0, UR7, PT ;  /* 0x0000000700007c0c */ /* 0x000fda000bf86270 */
[----:B------:R-:W-:Y:S05]  /*5d20*/  @P4 BRA `(.L_x_8) ;  /* 0x000000f000004947 */ /* 0x000fea0003800000 */
[----:B------:R-:W-:Y:S02]  /*5d30*/  IADD3 R0, P0, R6, 0x20, RZ ;  /* 0x0000002006007810 */ /* 0x000fe40007f1e0ff */
[----:B------:R-:W-:Y:S02]  /*5d40*/  ISETP.GE.AND P2, PT, R236, c[0x0][0x324], PT ;  /* 0x0000c900ec007a0c */ /* 0x000fe40003f46270 */
[----:B------:R-:W-:Y:S01]  /*5d50*/  ISETP.GE.AND P1, PT, R235, c[0x0][0x324], PT ;  /* 0x0000c900eb007a0c */ /* 0x000fe20003f26270 */
[----:B------:R-:W-:Y:S01]  /*5d60*/  IMAD.X R2, RZ, RZ, R7, P0 ;  /* 0x000000ffff027224 */ /* 0x000fe200000e0607 */
[----:B------:R-:W-:-:S03]  /*5d70*/  ISETP.GE.AND P0, PT, R244, c[0x0][0x324], PT ;  /* 0x0000c900f4007a0c */ /* 0x000fc60003f06270 */
[----:B------:R-:W-:Y:S02]  /*5d80*/  IMAD R8, R2, c[0x0][0x330], RZ ;  /* 0x0000cc0002087a24 */ /* 0x000fe400078e02ff */
[----:B------:R-:W-:-:S04]  /*5d90*/  IMAD.MOV.U32 R2, RZ, RZ, R10 ;  /* 0x000000ffff027224 */ /* 0x000fc800078e000a */
[----:B--2---:R-:W-:-:S04]  /*5da0*/  IMAD.WIDE.U32 R4, R0, c[0x0][0x330], R2 ;  /* 0x0000cc0000047a25 */ /* 0x004fc800078e0002 */
[----:B------:R-:W-:Y:S01]  /*5db0*/  IMAD R0, R0, c[0x0][0x334], R8 ;  /* 0x0000cd0000007a24 */ /* 0x000fe200078e0208 */
[----:B------:R-:W-:-:S03]  /*5dc0*/  LEA R2, P3, R4, c[0x0][0x318], 0x1 ;  /* 0x0000c60004027a11 */ /* 0x000fc600078608ff */
[----:B------:R-:W-:-:S05]  /*5dd0*/  IMAD.IADD R0, R5, 0x1, R0 ;  /* 0x0000000105007824 */ /* 0x000fca00078e0200 */
[----:B------:R-:W-:-:S05]  /*5de0*/  LEA.HI.X R3, R4, c[0x0][0x31c], R0, 0x1, P3 ;  /* 0x0000c70004037a11 */ /* 0x000fca00018f0c00 */
[----:B---3--:R2:W-:Y:S04]  /*5df0*/  @!P2 STG.E.128 [R2.64], R36 ;  /* 0x000000240200a986 */ /* 0x0085e8000c101d18 */
[----:B-1----:R2:W-:Y:S04]  /*5e00*/  @!P1 STG.E.128 [R2.64+0x80], R32 ;  /* 0x0000802002009986 */ /* 0x0025e8000c101d18 */
[----:B------:R2:W-:Y:S02]  /*5e10*/  @!P0 STG.E.128 [R2.64+0x100], R28 ;  /* 0x0001001c02008986 */ /* 0x0005e4000c101d18 */
.L_x_8:
[----:B------:R-:W-:Y:S05]  /*5e20*/  BSYNC B0 ;  /* 0x0000000000007941 */ /* 0x000fea0003800000 */
.L_x_7:
[----:B------:R-:W-:Y:S01]  /*5e30*/  IMAD R0, R15, c[0x0][0x308], RZ ;  /* 0x0000c2000f007a24 */ /* 0x000fe200078e02ff */
[----:B------:R-:W-:Y:S01]  /*5e40*/  ULDC.64 UR4, c[0x0][0x310] ;  /* 0x0000c40000047ab9 */ /* 0x000fe20000000a00 */
[C---:B--2---:R-:W-:Y:S01]  /*5e50*/  IMAD.WIDE.U32 R2, R14.reuse, c[0x0][0x308], R12 ;  /* 0x0000c2000e027a25 */ /* 0x044fe200078e000c */
[----:B------:R-:W-:Y:S01]  /*5e60*/  UIMAD UR4, UR6, UR4, URZ ;  /* 0x00000004060472a4 */ /* 0x000fe2000f8e023f */
[----:B------:R-:W-:Y:S02]  /*5e70*/  BSSY B0, `(.L_x_9) ;  /* 0x0000015000007945 */ /* 0x000fe40003800000 */
[----:B------:R-:W-:Y:S01]  /*5e80*/  IMAD R0, R14, c[0x0][0x30c], R0 ;  /* 0x0000c3000e007a24 */ /* 0x000fe200078e0200 */
[----:B------:R-:W-:-:S04]  /*5e90*/  UIMAD UR4, UR12, UR5, UR4 ;  /* 0x000000050c0472a4 */ /* 0x000fc8000f8e0204 */
[----:B------:R-:W-:Y:S02]  /*5ea0*/  IADD3 R3, R3, R0, RZ ;  /* 0x0000000003037210 */ /* 0x000fe40007ffe0ff */
[----:B------:R-:W-:-:S05]  /*5eb0*/  MOV R0, UR12 ;  /* 0x0000000c00007c02 */ /* 0x000fca0008000f00 */
[----:B------:R-:W-:-:S05]  /*5ec0*/  IMAD.WIDE.U32 R10, R0, c[0x0][0x310], R2 ;  /* 0x0000c400000a7a25 */ /* 0x000fca00078e0002 */
[----:B------:R-:W-:Y:S01]  /*5ed0*/  IADD3 R3, R11, UR4, RZ ;  /* 0x000000040b037c10 */ /* 0x000fe2000fffe0ff */
[----:B------:R-:W-:Y:S05]  /*5ee0*/  @P5 BRA `(.L_x_10) ;  /* 0x000000d000005947 */ /* 0x000fea0003800000 */
[----:B------:R-:W-:Y:S01]  /*5ef0*/  IMAD R0, R7, c[0x0][0x300], RZ ;  /* 0x0000c00007007a24 */ /* 0x000fe200078e02ff */
[----:B------:R-:W-:Y:S01]  /*5f00*/  ISETP.GE.AND P3, PT, R236, c[0x0][0x2f4], PT ;  /* 0x0000bd00ec007a0c */ /* 0x000fe20003f66270 */
[----:B------:R-:W-:Y:S01]  /*5f10*/  IMAD.MOV.U32 R2, RZ, RZ, R10 ;  /* 0x000000ffff027224 */ /* 0x000fe200078e000a */
[----:B------:R-:W-:Y:S01]  /*5f20*/  ISETP.GE.AND P2, PT, R235, c[0x0][0x2f4], PT ;  /* 0x0000bd00eb007a0c */ /* 0x000fe20003f46270 */
[----:B------:R-:W-:Y:S01]  /*5f30*/  IMAD R0, R6, c[0x0][0x304], R0 ;  /* 0x0000c10006007a24 */ /* 0x000fe200078e0200 */
[----:B------:R-:W-:Y:S01]  /*5f40*/  ISETP.GE.AND P1, PT, R244, c[0x0][0x2f4], PT ;  /* 0x0000bd00f4007a0c */ /* 0x000fe20003f26270 */
[----:B------:R-:W-:-:S04]  /*5f50*/  IMAD.WIDE.U32 R8, R6, c[0x0][0x300], R2 ;  /* 0x0000c00006087a25 */ /* 0x000fc800078e0002 */
[----:B------:R-:W-:Y:S01]  /*5f60*/  IMAD.IADD R0, R9, 0x1, R0 ;  /* 0x0000000109007824 */ /* 0x000fe200078e0200 */
[----:B------:R-:W-:-:S04]  /*5f70*/  LEA R4, P0, R8, c[0x0][0x2e8], 0x1 ;  /* 0x0000ba0008047a11 */ /* 0x000fc800078008ff */
[----:B------:R-:W-:-:S05]  /*5f80*/  LEA.HI.X R5, R8, c[0x0][0x2ec], R0, 0x1, P0 ;  /* 0x0000bb0008057a11 */ /* 0x000fca00000f0c00 */
[----:B------:R2:W-:Y:S04]  /*5f90*/  @!P3 STG.E.128 [R4.64], R48 ;  /* 0x000000300400b986 */ /* 0x0005e8000c101d18 */
[----:B-1----:R2:W-:Y:S04]  /*5fa0*/  @!P2 STG.E.128 [R4.64+0x80], R44 ;  /* 0x0000802c0400a986 */ /* 0x0025e8000c101d18 */
[----:B------:R2:W-:Y:S02]  /*5fb0*/  @!P1 STG.E.128 [R4.64+0x100], R40 ;  /* 0x0001002804009986 */ /* 0x0005e4000c101d18 */
.L_x_10:
[----:B------:R-:W-:Y:S05]  /*5fc0*/  BSYNC B0 ;  /* 0x0000000000007941 */ /* 0x000fea0003800000 */
.L_x_9:
[----:B------:R-:W-:Y:S05]  /*5fd0*/  @P4 EXIT ;  /* 0x000000000000494d */ /* 0x000fea0003800000 */
[----:B------:R-:W-:Y:S01]  /*5fe0*/  IADD3 R6, P0, R6, 0x20, RZ ;  /* 0x0000002006067810 */ /* 0x000fe20007f1e0ff */
[----:B------:R-:W-:Y:S01]  /*5ff0*/  IMAD.MOV.U32 R2, RZ, RZ, R10 ;  /* 0x000000ffff027224 */ /* 0x000fe200078e000a */
[----:B------:R-:W-:-:S03]  /*6000*/  ISETP.GE.AND P1, PT, R236, c[0x0][0x2f4], PT ;  /* 0x0000bd00ec007a0c */ /* 0x000fc60003f26270 */
[----:B------:R-:W-:Y:S01]  /*6010*/  IMAD.X R0, RZ, RZ, R7, P0 ;  /* 0x000000ffff007224 */ /* 0x000fe200000e0607 */
[----:B------:R-:W-:Y:S01]  /*6020*/  ISETP.GE.AND P0, PT, R235, c[0x0][0x2f4], PT ;  /* 0x0000bd00eb007a0c */ /* 0x000fe20003f06270 */
[----:B--2---:R-:W-:-:S04]  /*6030*/  IMAD.WIDE.U32 R4, R6, c[0x0][0x300], R2 ;  /* 0x0000c00006047a25 */ /* 0x004fc800078e0002 */
[----:B------:R-:W-:Y:S01]  /*6040*/  IMAD R0, R0, c[0x0][0x300], RZ ;  /* 0x0000c00000007a24 */ /* 0x000fe200078e02ff */
[----:B------:R-:W-:-:S03]  /*6050*/  LEA R2, P2, R4, c[0x0][0x2e8], 0x1 ;  /* 0x0000ba0004027a11 */ /* 0x000fc600078408ff */
[----:B------:R-:W-:-:S04]  /*6060*/  IMAD R0, R6, c[0x0][0x304], R0 ;  /* 0x0000c10006007a24 */ /* 0x000fc800078e0200 */
[----:B------:R-:W-:-:S05]  /*6070*/  IMAD.IADD R0, R5, 0x1, R0 ;  /* 0x0000000105007824 */ /* 0x000fca00078e0200 */
[----:B------:R-:W-:-:S05]  /*6080*/  LEA.HI.X R3, R4, c[0x0][0x2ec], R0, 0x1, P2 ;  /* 0x0000bb0004037a11 */ /* 0x000fca00010f0c00 */
[----:B-1----:R1:W-:Y:S01]  /*6090*/  @!P0 STG.E.128 [R2.64+0x80], R56 ;  /* 0x0000803802008986 */ /* 0x0023e2000c101d18 */
[----:B------:R-:W-:-:S03]  /*60a0*/  ISETP.GE.AND P0, PT, R244, c[0x0][0x2f4], PT ;  /* 0x0000bd00f4007a0c */ /* 0x000fc60003f06270 */
[----:B------:R1:W-:Y:S10]  /*60b0*/  @!P1 STG.E.128 [R2.64], R60 ;  /* 0x0000003c02009986 */ /* 0x0003f4000c101d18 */
[----:B------:R-:W-:Y:S05]  /*60c0*/  @P0 EXIT ;  /* 0x000000000000094d */ /* 0x000fea0003800000 */
[----:B------:R-:W-:Y:S01]  /*60d0*/  STG.E.128 [R2.64+0x100], R52 ;  /* 0x0001003402007986 */ /* 0x000fe2000c101d18 */
[----:B------:R-:W-:Y:S05]  /*60e0*/  EXIT ;  /* 0x000000000000794d */ /* 0x000fea0003800000 */
.L_x_11:
[----:B------:R-:W-:-:S00]  /*60f0*/  BRA `(.L_x_11) ;  /* 0xfffffff000007947 */ /* 0x000fc0000383ffff */
[----:B------:R-:W-:-:S00]  /*6100*/  NOP ;  /* 0x0000000000007918 */ /* 0x000fc00000000000 */
[----:B------:R-:W-:-:S00]  /*6110*/  NOP ;  /* 0x0000000000007918 */ /* 0x000fc00000000000 */
[----:B------:R-:W-:-:S00]  /*6120*/  NOP ;  /* 0x0000000000007918 */ /* 0x000fc00000000000 */
[----:B------:R-:W-:-:S00]  /*6130*/  NOP ;  /* 0x0000000000007918 */ /* 0x000fc00000000000 */
[----:B------:R-:W-:-:S00]  /*6140*/  NOP ;  /* 0x0000000000007918 */ /* 0x000fc00000000000 */
[----:B------:R-:W-:-:S00]  /*6150*/  NOP ;  /* 0x0000000000007918 */ /* 0x000fc00000000000 */
[----:B------:R-:W-:-:S00]  /*6160*/  NOP ;  /* 0x0000000000007918 */ /* 0x000fc00000000000 */
[----:B------:R-:W-:-:S00]  /*6170*/  NOP ;  /* 0x0000000000007918 */ /* 0x000fc00000000000 */
.L_x_1371:


//--------------------- .text._ZN7cutlass13device_kernelIN5flash19enable_sm80_to_sm89INS1_16FlashAttnBwdSm80INS1_25CollectiveMainloopBwdSm80ILi1ELi1EN4cute5tupleIJNS5_1CILi64EEES8_NS7_ILi192EEEEEENS_10bfloat16_tEfNS_4arch4Sm80ELb0ELb0ELb1ELb0ELb1ELb0ELb0ELb0ELi2ELi2ELi2ELi2ELb1EEENS1_21CollectiveEpilogueBwdISA_SB_SD_Li256ELb0ELb0ELi4EEENS1_19SingleTileSchedulerILb0ELb0ELb0ELi64EEEEEEEEEvNT_6ParamsE --------------------------
	.section	.text._ZN7cutlass13device_kernelIN5flash19enable_sm80_to_sm89INS1_16FlashAttnBwdSm80INS1_25CollectiveMainloopBwdSm80ILi1ELi1EN4cute5tupleIJNS5_1CILi64EEES8_NS7_ILi192EEEEEENS_10bfloat16_tEfNS_4arch4Sm80ELb0ELb0ELb1ELb0ELb1ELb0ELb0ELb0ELi2ELi2ELi2ELi2ELb1EEENS1_21CollectiveEpilogueBwdISA_SB_SD_Li256ELb0ELb0ELi4EEENS1_19SingleTileSchedulerILb0ELb0ELb0ELi64EEEEEEEEEvNT_6ParamsE,"ax",@progbits
	.sectioninfo	@"SHI_REGISTERS=255"
	.align	128
.text._ZN7cutlass13device_kernelIN5flash19enable_sm80_to_sm89INS1_16FlashAttnBwdSm80INS1_25CollectiveMainloopBwdSm80ILi1ELi1EN4cute5tupleIJNS5_1CILi64EEES8_NS7_ILi192EEEEEENS_10bfloat16_tEfNS_4arch4Sm80ELb0ELb0ELb1ELb0ELb1ELb0ELb0ELb0ELi2ELi2ELi2ELi2ELb1EEENS1_21CollectiveEpilogueBwdISA_SB_SD_Li256ELb0ELb0ELi4EEENS1_19SingleTileSchedulerILb0ELb0ELb0ELi64EEEEEEEEEvNT_6ParamsE:
        .type           _ZN7cutlass13device_kernelIN5flash19enable_sm80_to_sm89INS1_16FlashAttnBwdSm80INS1_25CollectiveMainloopBwdSm80ILi1ELi1EN4cute5tupleIJNS5_1CILi64EEES8_NS7_ILi192EEEEEENS_10bfloat16_tEfNS_4arch4Sm80ELb0ELb0ELb1ELb0ELb1ELb0ELb0ELb0ELi2ELi2ELi2ELi2ELb1EEENS1_21CollectiveEpilogueBwdISA_SB_SD_Li256ELb0ELb0ELi4EEENS1_19SingleTileSchedulerILb0ELb0ELb0ELi64EEEEEEEEEvNT_6ParamsE,@function
        .size           _ZN7cutlass13device_kernelIN5flash19enable_sm80_to_sm89INS1_16FlashAttnBwdSm80INS1_25CollectiveMainloopBwdSm80ILi1ELi1EN4cute5tupleIJNS5_1CILi64EEES8_NS7_ILi192EEEEEENS_10bfloat16_tEfNS_4arch4Sm80ELb0ELb0ELb1ELb0ELb1ELb0ELb0ELb0ELi2ELi2ELi2ELi2ELb1EEENS1_21CollectiveEpilogueBwdISA_SB_SD_Li256ELb0ELb0ELi4EEENS1_19SingleTileSchedulerILb0ELb0ELb0ELi64EEEEEEEEEvNT_6ParamsE,(.L_x_1372 - _ZN7cutlass13device_kernelIN5flash19enable_sm80_to_sm89INS1_16FlashAttnBwdSm80INS1_25CollectiveMainloopBwdSm80ILi1ELi1EN4cute5tupleIJNS5_1CILi64EEES8_NS7_ILi192EEEEEENS_10bfloat16_tEfNS_4arch4Sm80ELb0ELb0ELb1ELb0ELb1ELb0ELb0ELb0ELi2ELi2ELi2ELi2ELb1EEENS1_21CollectiveEpilogueBwdISA_SB_SD_Li256ELb0ELb0ELi4EEENS1_19SingleTileSchedulerILb0ELb0ELb0ELi64EEEEEEEEEvNT_6ParamsE)
        .other          _ZN7cutlass13device_kernelIN5flash19enable_sm80_to_sm89INS1_16FlashAttnBwdSm80INS1_25CollectiveMainloopBwdSm80ILi1ELi1EN4cute5tupleIJNS5_1CILi64EEES8_NS7_ILi192EEEEEENS_10bfloat16_tEfNS_4arch4Sm80ELb0ELb0ELb1ELb0ELb1ELb0ELb0ELb0ELi2ELi2ELi2ELi2ELb1EEENS1_21CollectiveEpilogueBwdISA_SB_SD_Li256ELb0ELb0ELi4EEENS1_19SingleTileSchedulerILb0ELb0ELb0ELi64EEEEEEEEEvNT_6ParamsE,@"STO_CUDA_ENTRY STV_DEFAULT"
_ZN7cutlass13device_kernelIN5flash19enable_sm80_to_sm89INS1_16FlashAttnBwdSm80INS1_25CollectiveMainloopBwdSm80ILi1ELi1EN4cute5tupleIJNS5_1CILi64EEES8_NS7_ILi192EEEEEENS_10bfloat16_tEfNS_4arch4Sm80ELb0ELb0ELb1ELb0ELb1ELb0ELb0ELb0ELi2ELi2ELi2ELi2ELb1EEENS1_21CollectiveEpilogueBwdISA_SB_SD_Li256ELb0ELb0ELi4EEENS1_19SingleTileSchedulerILb0ELb0ELb0ELi64EEEEEEEEEvNT_6ParamsE:
        /* <DEDUP_REMOVED lines=403> */
.L_x_12:
        /* <DEDUP_REMOVED lines=94> */
.L_x_16:
        /* <DEDUP_REMOVED lines=507> */
.L_x_14:
        /* <DEDUP_REMOVED lines=147> */
.L_x_15:
        /* <DEDUP_REMOVED lines=118> */
.L_x_13:
        /* <DEDUP_REMOVED lines=217> */
.L_x_18:
[----:B------:R-:W-:Y:S05]  /*5ce0*/  BSYNC B0 ;  /* 0x0000000000007941 */ /* 0x000fea0003800000 */
.L_x_17:
        /* <DEDUP_REMOVED lines=19> */
.L_x_20:
[----:B------:R-:W-:Y:S05]  /*5e20*/  BSYNC B0 ;  /* 0x0000000000007941 */ /* 0x000fea0003800000 */
.L_x_19:
        /* <DEDUP_REMOVED lines=25> */
.L_x_22:
[----:B------:R-:W-:Y:S05]  /*5fc0*/  BSYNC B0 ;  /* 0x0000000000007941 */ /* 0x000fea0003800000 */
.L_x_21:
        /* <DEDUP_REMOVED lines=18> */
.L_x_23:
        /* <DEDUP_REMOVED lines=9> */
.L_x_1372:


//--------------------- .text._ZN7cutlass13device_kernelIN5flash19enable_sm80_to_sm89INS1_16FlashAttnBwdSm80INS1_25CollectiveMainloopBwdSm80ILi1ELi1EN4cute5tupleIJNS5_1CILi64EEES8_NS7_ILi192EEEEEENS_10bfloat16_tEfNS_4arch4Sm80ELb0ELb0ELb1ELb0ELb0ELb0ELb0ELb0ELi2ELi2ELi2ELi2ELb1EEENS1_24CollectiveEpilogueBwdGQAISA_fSD_Li256ELb0ELb0EEENS1_19SingleTileSchedulerILb0ELb0ELb0ELi64EEEEEEEEEvNT_6ParamsE --------------------------
	.section	.text._ZN7cutlass13device_kernelIN5flash19enable_sm80_to_sm89INS1_16FlashAttnBwdSm80INS1_25CollectiveMainloopBwdSm80ILi1ELi1EN4cute5tupleIJNS5_1CILi64EEES8_NS7_ILi192EEEEEENS_10bfloat16_tEfNS_4arch4Sm80ELb0ELb0ELb1ELb0ELb0ELb0ELb0ELb0ELi2ELi2ELi2ELi2ELb1EEENS1_24CollectiveEpilogueBwdGQAISA_fSD_Li256ELb0ELb0EEENS1_19SingleTileSchedulerILb0ELb0ELb0ELi64EEEEEEEEEvNT_6ParamsE,"ax",@progbits
	.sectioninfo	@"SHI_REGISTERS=255"
	.align	128
.text._ZN7cutlass13device_kernelIN5flash19enable_sm80_to_sm89INS1_16FlashAttnBwdSm80INS1_25CollectiveMainloopBwdSm80ILi1ELi1EN4cute5tupleIJNS5_1CILi64EEES8_NS7_ILi192EEEEEENS_10bfloat16_tEfNS_4arch4Sm80ELb0ELb0ELb1ELb0ELb0ELb0ELb0ELb0ELi2ELi2ELi2ELi2ELb1EEENS1_24CollectiveEpilogueBwdGQAISA_fSD_Li256ELb0ELb0EEENS1_19SingleTileSchedulerILb0ELb0ELb0ELi64EEEEEEEEEvNT_6ParamsE:
        .type           _ZN7cutlass13device_kernelIN5flash19enable_sm80_to_sm89INS1_16FlashAttnBwdSm80INS1_25CollectiveMainloopBwdSm80ILi1ELi1EN4cute5tupleIJNS5_1CILi64EEES8_NS7_ILi192EEEEEENS_10bfloat16_tEfNS_4arch4Sm80ELb0ELb0ELb1ELb0ELb0ELb0ELb0ELb0ELi2ELi2ELi2ELi2ELb1EEENS1_24CollectiveEpilogueBwdGQAISA_fSD_Li256ELb0ELb0EEENS1_19SingleTileSchedulerILb0ELb0ELb0ELi64EEEEEEEEEvNT_6ParamsE,@function
        .size           _ZN7cutlass13device_kernelIN5flash19enable_sm80_to_sm89INS1_16FlashAttnBwdSm80INS1_25CollectiveMainloopBwdSm80ILi1ELi1EN4cute5tupleIJNS5_1CILi64EEES8_NS7_ILi192EEEEEENS_10bfloat16_tEfNS_4arch4Sm80ELb0ELb0ELb1ELb0ELb0ELb0ELb0ELb0ELi2ELi2ELi2ELi2ELb1EEENS1_24CollectiveEpilogueBwdGQAISA_fSD_Li256ELb0ELb0EEENS1_19SingleTileSchedulerILb0ELb0ELb0ELi64EEEEEEEEEvNT_6ParamsE,(.L_x_1373 - _ZN7cutlass13device_kernelIN5flash19enable_sm80_to_sm89INS1_16FlashAttnBwdSm80INS1_25CollectiveMainloopBwdSm80ILi1ELi1EN4cute5tupleIJNS5_1CILi64EEES8_NS7_ILi192EEEEEENS_10bfloat16_tEfNS_4arch4Sm80ELb0ELb0ELb1ELb0ELb0ELb0ELb0ELb0ELi2ELi2ELi2ELi2ELb1EEENS1_24CollectiveEpilogueBwdGQAISA_fSD_Li256ELb0ELb0EEENS1_19SingleTileSchedulerILb0ELb0ELb0ELi64EEEEEEEEEvNT_6ParamsE)
        .other          _ZN7cutlass13device_kernelIN5flash19enable_sm80_to_sm89INS1_16FlashAttnBwdSm80INS1_25CollectiveMainloopBwdSm80ILi1ELi1EN4cute5tupleIJNS5_1CILi64EEES8_NS7_ILi192EEEEEENS_10bfloat16_tEfNS_4arch4Sm80ELb0ELb0ELb1ELb0ELb0ELb0ELb0ELb0ELi2ELi2ELi2ELi2ELb1EEENS1_24CollectiveEpilogueBwdGQAISA_fSD_Li256ELb0ELb0EEENS1_19SingleTileSchedulerILb0ELb0ELb0ELi64EEEEEEEEEvNT_6ParamsE,@"STO_CUDA_ENTRY STV_DEFAULT"
_ZN7cutlass13device_kernelIN5flash19enable_sm80_to_sm89INS1_16FlashAttnBwdSm80INS1_25CollectiveMainloopBwdSm80ILi1ELi1EN4cute5tupleIJNS5_1CILi64EEES8_NS7_ILi192EEEEEENS_10bfloat16_tEfNS_4arch4Sm80ELb0ELb0ELb1ELb0ELb0ELb0ELb0ELb0ELi2ELi2ELi2ELi2ELb1EEENS1_24CollectiveEpilogueBwdGQAISA_fSD_Li256ELb0ELb0EEENS1_19SingleTileSchedulerILb0ELb0ELb0ELi64EEEEEEEEEvNT_6ParamsE:
[----:B------:R-:W-:Y:S02]  /*0000*/  MOV R1, c[0x0][0x28] ;  /* 0x00000a0000017a02 */ /* 0x000fe40000000f00 */
[----:B------:R-:W1:Y:S02]  /*0010*/  S2UR UR9, SR_CTAID.Z ;  /* 0x00000000000979c3 */ /* 0x000e640000002700 */
        /* <DEDUP_REMOVED lines=11> */
[----:B------:R-:W-:Y:S01]  /*00d0*/  ULDC.64 UR16, c[0x0][0x118] ;  /* 0x0000460000107ab9 */ /* 0x000fe20000000a00 */
[----:B------:R-:W-:Y:S01]  /*00e0*/  LOP3.LUT R233, R233, 0xfffffff7, RZ, 0xc0, !PT ;  /* 0xfffffff7e9e97812 */ /* 0x000fe200078ec0ff */
[----:B------:R-:W-:Y:S01]  /*00f0*/  UIMAD UR6, UR9, UR5, UR4 ;  /* 0x00000005090672a4 */ /* 0x000fe2000f8e0204 */
[----:B------:R-:W-:Y:S01]  /*0100*/  CS2R R126, SRZ ;  /* 0x00000000007e7805 */ /* 0x000fe2000001ff00 */
[----:B------:R-:W-:Y:S01]  /*0110*/  UMOV UR19, 0x6 ;  /* 0x0000000600137882 */ /* 0x000fe20000000000 */
[----:B------:R-:W-:Y:S01]  /*0120*/  CS2R R124, SRZ ;  /* 0x00000000007c7805 */ /* 0x000fe2000001ff00 */
[----:B------:R-:W-:Y:S01]  /*0130*/  ULDC.64 UR4, c[0x0][0x1b8] ;  /* 0x00006e0000047ab9 */ /* 0x000fe20000000a00 */
[----:B------:R-:W-:Y:S01]  /*0140*/  CS2R R130, SRZ ;  /* 0x0000000000827805 */ /* 0x000fe2000001ff00 */
[----:B------:R-:W-:Y:S01]  /*0150*/  UIMAD UR4, UR18, UR4, URZ ;  /* 0x00000004120472a4 */ /* 0x000fe2000f8e023f */
[----:B------:R-:W-:Y:S01]  /*0160*/  CS2R R128, SRZ ;  /* 0x0000000000807805 */ /* 0x000fe2000001ff00 */
[----:B------:R-:W-:Y:S01]  /*0170*/  ULDC UR20, c[0x0][0x168] ;  /* 0x00005a0000147ab9 */ /* 0x000fe20000000800 */
[----:B------:R-:W-:Y:S01]  /*0180*/  CS2R R122, SRZ ;  /* 0x00000000007a7805 */ /* 0x000fe2000001ff00 */
[----:B------:R-:W-:Y:S01]  /*0190*/  UIMAD UR4, UR9, UR5, UR4 ;  /* 0x00000005090472a4 */ /* 0x000fe2000f8e0204 */
[----:B------:R-:W-:Y:S01]  /*01a0*/  CS2R R120, SRZ ;  /* 0x0000000000787805 */ /* 0x000fe2000001ff00 */
[----:B------:R-:W-:Y:S01]  /*01b0*/  UISETP.GE.AND UP0, UPT, UR20, 0x1, UPT ;  /* 0x000000011400788c */ /* 0x000fe2000bf06270 */
[----:B-1----:R-:W-:Y:S01]  /*01c0*/  SHF.R.S32.HI R13, RZ, 0x1f, R234 ;  /* 0x0000001fff0d7819 */ /* 0x002fe200000114ea */
[----:B------:R-:W-:Y:S01]  /*01d0*/  IMAD.SHL.U32 R246, R234, 0x4, RZ ;  /* 0x00000004eaf67824 */ /* 0x000fe200078e00ff */
[----:B------:R-:W-:Y:S01]  /*01e0*/  CS2R R118, SRZ ;  /* 0x0000000000767805 */ /* 0x000fe2000001ff00 */
[----:B------:R-:W-:Y:S01]  /*01f0*/  CS2R R116, SRZ ;  /* 0x0000000000747805 */ /* 0x000fe2000001ff00 */
[-C--:B------:R-:W-:Y:S01]  /*0200*/  LEA.HI R7, R13, R234.reuse, RZ, 0x3 ;  /* 0x000000ea0d077211 */ /* 0x080fe200078f18ff */
[----:B--2---:R-:W-:Y:S01]  /*0210*/  @P0 IMAD.HI.U32 R0, R9, c[0x0][0x24c], RZ ;  /* 0x0000930009000a27 */ /* 0x004fe200078e00ff */
[--C-:B------:R-:W-:Y:S01]  /*0220*/  SHF.R.S32.HI R8, RZ, 0x1f, R9.reuse ;  /* 0x0000001fff087819 */ /* 0x100fe20000011409 */
[----:B------:R-:W-:Y:S01]  /*0230*/  CS2R R110, SRZ ;  /* 0x00000000006e7805 */ /* 0x000fe2000001ff00 */
[----:B------:R-:W-:Y:S01]  /*0240*/  LOP3.LUT R5, R7, 0xfffffff8, RZ, 0xc0, !PT ;  /* 0xfffffff807057812 */ /* 0x000fe200078ec0ff */
[----:B------:R-:W-:Y:S01]  /*0250*/  IMAD.MOV.U32 R3, RZ, RZ, R9 ;  /* 0x000000ffff037224 */ /* 0x000fe200078e0009 */
[----:B------:R-:W-:Y:S01]  /*0260*/  @P0 SHF.R.U32.HI R3, RZ, c[0x0][0x250], R0 ;  /* 0x00009400ff030a19 */ /* 0x000fe20000011600 */
[----:B---3--:R-:W-:Y:S01]  /*0270*/  IMAD R11, R6, R11, c[0x0][0x198] ;  /* 0x00006600060b7624 */ /* 0x008fe200078e020b */
[----:B------:R-:W-:Y:S01]  /*0280*/  SHF.R.S32.HI R244, RZ, 0x3, R7 ;  /* 0x00000003fff47819 */ /* 0x000fe20000011407 */
[----:B------:R-:W-:Y:S01]  /*0290*/  IMAD.IADD R10, R234, 0x1, -R5 ;  /* 0x00000001ea0a7824 */ /* 0x000fe200078e0a05 */
[----:B------:R-:W-:Y:S01]  /*02a0*/  SHF.R.S32.HI R16, RZ, 0x1f, R3 ;  /* 0x0000001fff107819 */ /* 0x000fe20000011403 */
[----:B------:R-:W-:Y:S01]  /*02b0*/  CS2R R108, SRZ ;  /* 0x00000000006c7805 */ /* 0x000fe2000001ff00 */
[----:B------:R-:W-:Y:S01]  /*02c0*/  SHF.R.S32.HI R245, RZ, 0x1f, R244 ;  /* 0x0000001ffff57819 */ /* 0x000fe200000114f4 */
[----:B------:R-:W-:Y:S01]  /*02d0*/  IMAD.SHL.U32 R22, R10, 0x8, RZ ;  /* 0x000000080a167824 */ /* 0x000fe200078e00ff */
[----:B------:R-:W-:Y:S01]  /*02e0*/  SHF.R.S32.HI R247, RZ, 0x1f, R246 ;  /* 0x0000001ffff77819 */ /* 0x000fe200000114f6 */
[C---:B------:R-:W-:Y:S01]  /*02f0*/  IMAD R0, R16.reuse, c[0x0][0x1e0], RZ ;  /* 0x0000780010007a24 */ /* 0x040fe200078e02ff */
[-C--:B------:R-:W-:Y:S01]  /*0300*/  LEA.HI R12, R13, R234.reuse, RZ, 0x4 ;  /* 0x000000ea0d0c7211 */ /* 0x080fe200078f20ff */
[----:B------:R-:W-:Y:S01]  /*0310*/  IMAD R16, R16, c[0x0][0x1b0], RZ ;  /* 0x00006c0010107a24 */ /* 0x000fe200078e02ff */
[----:B------:R-:W-:Y:S01]  /*0320*/  SHF.R.S32.HI R23, RZ, 0x1f, R22 ;  /* 0x0000001fff177819 */ /* 0x000fe20000011416 */
[C---:B------:R-:W-:Y:S01]  /*0330*/  IMAD R0, R3.reuse, c[0x0][0x1e4], R0 ;  /* 0x0000790003007a24 */ /* 0x040fe200078e0200 */
[----:B------:R-:W-:Y:S01]  /*0340*/  CS2R R114, SRZ ;  /* 0x0000000000727805 */ /* 0x000fe2000001ff00 */
[C---:B------:R-:W-:Y:S01]  /*0350*/  IMAD R16, R3.reuse, c[0x0][0x1b4], R16 ;  /* 0x00006d0003107a24 */ /* 0x040fe200078e0210 */
[----:B------:R-:W-:Y:S01]  /*0360*/  CS2R R112, SRZ ;  /* 0x0000000000707805 */ /* 0x000fe2000001ff00 */
[C-C-:B------:R-:W-:Y:S01]  /*0370*/  IMAD.WIDE.U32 R4, R3.reuse, c[0x0][0x1e0], R22.reuse ;  /* 0x0000780003047a25 */ /* 0x140fe200078e0016 */
[----:B------:R-:W-:Y:S01]  /*0380*/  CS2R R106, SRZ ;  /* 0x00000000006a7805 */ /* 0x000fe2000001ff00 */
[----:B------:R-:W-:Y:S01]  /*0390*/  CS2R R104, SRZ ;  /* 0x0000000000687805 */ /* 0x000fe2000001ff00 */
[----:B------:R-:W-:Y:S01]  /*03a0*/  CS2R R102, SRZ ;  /* 0x0000000000667805 */ /* 0x000fe2000001ff00 */
[----:B------:R-:W-:Y:S01]  /*03b0*/  IMAD.WIDE.U32 R2, R3, c[0x0][0x1b0], R22 ;  /* 0x00006c0003027a25 */ /* 0x000fe200078e0016 */
[----:B------:R-:W-:Y:S01]  /*03c0*/  CS2R R100, SRZ ;  /* 0x0000000000647805 */ /* 0x000fe2000001ff00 */
[----:B------:R-:W-:Y:S01]  /*03d0*/  CS2R R94, SRZ ;  /* 0x00000000005e7805 */ /* 0x000fe2000001ff00 */
[----:B------:R-:W-:Y:S01]  /*03e0*/  CS2R R92, SRZ ;  /* 0x00000000005c7805 */ /* 0x000fe2000001ff00 */
[----:B------:R-:W-:Y:S01]  /*03f0*/  IMAD.IADD R5, R5, 0x1, R0 ;  /* 0x0000000105057824 */ /* 0x000fe200078e0200 */
[----:B------:R-:W-:Y:S01]  /*0400*/  CS2R R98, SRZ ;  /* 0x0000000000627805 */ /* 0x000fe2000001ff00 */
[----:B------:R-:W-:Y:S01]  /*0410*/  IMAD.U32 R0, RZ, RZ, UR9 ;  /* 0x00000009ff007e24 */ /* 0x000fe2000f8e00ff */
[----:B------:R-:W-:Y:S01]  /*0420*/  CS2R R96, SRZ ;  /* 0x0000000000607805 */ /* 0x000fe2000001ff00 */
[----:B------:R-:W-:Y:S01]  /*0430*/  IMAD.IADD R17, R3, 0x1, R16 ;  /* 0x0000000103117824 */ /* 0x000fe200078e0210 */
[----:B------:R-:W-:Y:S01]  /*0440*/  CS2R R90, SRZ ;  /* 0x00000000005a7805 */ /* 0x000fe2000001ff00 */
[----:B------:R-:W-:Y:S01]  /*0450*/  IMAD.MOV.U32 R16, RZ, RZ, R2 ;  /* 0x000000ffff107224 */ /* 0x000fe200078e0002 */
[----:B------:R-:W-:Y:S01]  /*0460*/  CS2R R88, SRZ ;  /* 0x0000000000587805 */ /* 0x000fe2000001ff00 */
[----:B------:R-:W-:Y:S01]  /*0470*/  IMAD.WIDE.U32 R14, R0, c[0x0][0x1e8], R4 ;  /* 0x00007a00000e7a25 */ /* 0x000fe200078e0004 */
[----:B------:R-:W-:Y:S01]  /*0480*/  CS2R R86, SRZ ;  /* 0x0000000000567805 */ /* 0x000fe2000001ff00 */
[----:B------:R-:W-:Y:S01]  /*0490*/  CS2R R84, SRZ ;  /* 0x0000000000547805 */ /* 0x000fe2000001ff00 */
[----:B------:R-:W-:Y:S01]  /*04a0*/  CS2R R78, SRZ ;  /* 0x00000000004e7805 */ /* 0x000fe2000001ff00 */
[----:B------:R-:W-:Y:S01]  /*04b0*/  IMAD.WIDE R4, R6, 0x40, R244 ;  /* 0x0000004006047825 */ /* 0x000fe200078e02f4 */
[----:B------:R-:W-:Y:S01]  /*04c0*/  IADD3 R15, R15, UR6, RZ ;  /* 0x000000060f0f7c10 */ /* 0x000fe2000fffe0ff */
[----:B------:R-:W-:Y:S01]  /*04d0*/  CS2R R76, SRZ ;  /* 0x00000000004c7805 */ /* 0x000fe2000001ff00 */
[----:B------:R-:W-:Y:S01]  /*04e0*/  CS2R R82, SRZ ;  /* 0x0000000000527805 */ /* 0x000fe2000001ff00 */
[----:B------:R-:W-:Y:S01]  /*04f0*/  IMAD.WIDE.U32 R16, R0, c[0x0][0x1b8], R16 ;  /* 0x00006e0000107a25 */ /* 0x000fe200078e0010 */
[----:B------:R-:W-:Y:S01]  /*0500*/  CS2R R80, SRZ ;  /* 0x0000000000507805 */ /* 0x000fe2000001ff00 */
[----:B------:R-:W-:Y:S01]  /*0510*/  CS2R R74, SRZ ;  /* 0x00000000004a7805 */ /* 0x000fe2000001ff00 */
[----:B------:R-:W-:Y:S01]  /*0520*/  CS2R R72, SRZ ;  /* 0x0000000000487805 */ /* 0x000fe2000001ff00 */
[----:B------:R-:W-:Y:S01]  /*0530*/  IMAD R3, R5, c[0x0][0x1d8], RZ ;  /* 0x0000760005037a24 */ /* 0x000fe200078e02ff */
[----:B------:R-:W-:Y:S01]  /*0540*/  IADD3 R17, R17, UR4, RZ ;  /* 0x0000000411117c10 */ /* 0x000fe2000fffe0ff */
[----:B------:R-:W-:Y:S01]  /*0550*/  IMAD R0, R5, c[0x0][0x1a8], RZ ;  /* 0x00006a0005007a24 */ /* 0x000fe200078e02ff */
[----:B------:R-:W-:Y:S01]  /*0560*/  ULDC.64 UR4, c[0x0][0x278] ;  /* 0x00009e0000047ab9 */ /* 0x000fe20000000a00 */
[C---:B------:R-:W-:Y:S01]  /*0570*/  IMAD R3, R4.reuse, c[0x0][0x1dc], R3 ;  /* 0x0000770004037a24 */ /* 0x040fe200078e0203 */
[----:B------:R-:W-:Y:S01]  /*0580*/  UIMAD UR6, UR18, UR4, URZ ;  /* 0x00000004120672a4 */ /* 0x000fe2000f8e023f */
[C---:B------:R-:W-:Y:S01]  /*0590*/  IMAD.WIDE.U32 R14, R4.reuse, c[0x0][0x1d8], R14 ;  /* 0x00007600040e7a25 */ /* 0x040fe200078e000e */
[----:B------:R-:W-:Y:S01]  /*05a0*/  UIMAD.WIDE.U32 UR12, UR9, UR4, URZ ;  /* 0x00000004090c72a5 */ /* 0x000fe2000f8e003f */
[----:B------:R-:W-:Y:S01]  /*05b0*/  CS2R R70, SRZ ;  /* 0x0000000000467805 */ /* 0x000fe2000001ff00 */
[----:B------:R-:W-:Y:S01]  /*05c0*/  UIMAD UR6, UR9, UR5, UR6 ;  /* 0x00000005090672a4 */ /* 0x000fe2000f8e0206 */
[----:B------:R-:W-:Y:S01]  /*05d0*/  IMAD R0, R4, c[0x0][0x1ac], R0 ;  /* 0x00006b0004007a24 */ /* 0x000fe200078e0200 */
[----:B------:R-:W-:Y:S01]  /*05e0*/  LEA R24, P0, R14, c[0x0][0x1c0], 0x1 ;  /* 0x000070000e187a11 */ /* 0x000fe200078008ff */
[----:B------:R-:W-:Y:S01]  /*05f0*/  IMAD.IADD R2, R15, 0x1, R3 ;  /* 0x000000010f027824 */ /* 0x000fe200078e0203 */
[----:B------:R-:W-:Y:S01]  /*0600*/  UIADD3 UR6, UR13, UR6, URZ ;  /* 0x000000060d067290 */ /* 0x000fe2000fffe03f */
[----:B------:R-:W-:Y:S01]  /*0610*/  IMAD.WIDE.U32 R16, R4, c[0x0][0x1a8], R16 ;  /* 0x00006a0004107a25 */ /* 0x000fe200078e0010 */
[----:B------:R-:W-:Y:S01]  /*0620*/  LEA.HI R4, R13, R234, RZ, 0x6 ;  /* 0x000000ea0d047211 */ /* 0x000fe200078f30ff */
[----:B------:R-:W-:Y:S01]  /*0630*/  ULDC.64 UR4, c[0x0][0x188] ;  /* 0x0000620000047ab9 */ /* 0x000fe20000000a00 */
[----:B------:R-:W-:Y:S01]  /*0640*/  LEA.HI.X R25, R14, c[0x0][0x1c4], R2, 0x1, P0 ;  /* 0x000071000e197a11 */ /* 0x000fe200000f0c02 */
[----:B------:R-:W-:Y:S01]  /*0650*/  IMAD.SHL.U32 R15, R244, 0x40, RZ ;  /* 0x00000040f40f7824 */ /* 0x000fe200078e00ff */
[----:B------:R-:W-:Y:S01]  /*0660*/  SHF.R.S32.HI R4, RZ, 0x6, R4 ;  /* 0x00000006ff047819 */ /* 0x000fe20000011404 */
[----:B------:R-:W-:Y:S01]  /*0670*/  IMAD.MOV.U32 R5, RZ, RZ, c[0x0][0x1d8] ;  /* 0x00007600ff057624 */ /* 0x000fe200078e00ff */
[----:B------:R-:W-:Y:S01]  /*0680*/  LEA R26, P0, R16, c[0x0][0x190], 0x1 ;  /* 0x00006400101a7a11 */ /* 0x000fe200078008ff */
[----:B------:R-:W-:Y:S01]  /*0690*/  IMAD.IADD R0, R17, 0x1, R0 ;  /* 0x0000000111007824 */ /* 0x000fe200078e0200 */
[----:B------:R-:W-:Y:S01]  /*06a0*/  LOP3.LUT R15, R15, 0x1c0, RZ, 0xc0, !PT ;  /* 0x000001c00f0f7812 */ /* 0x000fe200078ec0ff */
[----:B------:R-:W-:Y:S01]  /*06b0*/  IMAD.MOV.U32 R3, RZ, RZ, c[0x0][0x1dc] ;  /* 0x00007700ff037624 */ /* 0x000fe200078e00ff */
[----:B------:R-:W-:Y:S01]  /*06c0*/  LEA R18, P1, R5, R24, 0x6 ;  /* 0x0000001805127211 */ /* 0x000fe200078230ff */
[----:B------:R-:W-:Y:S01]  /*06d0*/  IMAD.SHL.U32 R2, R4, 0x200, RZ ;  /* 0x0000020004027824 */ /* 0x000fe200078e00ff */
[--C-:B------:R-:W-:Y:S01]  /*06e0*/  LOP3.LUT R232, R15, 0x38, R22.reuse, 0xf8, !PT ;  /* 0x000000380fe87812 */ /* 0x100fe200078ef816 */
[----:B------:R-:W-:Y:S01]  /*06f0*/  IMAD.WIDE.U32 R28, R244, c[0x0][0x178], R22 ;  /* 0x00005e00f41c7a25 */ /* 0x000fe200078e0016 */
[----:B------:R-:W-:Y:S01]  /*0700*/  SHF.R.U32.HI R15, RZ, 0x3, R15 ;  /* 0x00000003ff0f7819 */ /* 0x000fe2000001160f */
[----:B------:R-:W-:Y:S01]  /*0710*/  UIMAD UR4, UR18, UR4, URZ ;  /* 0x00000004120472a4 */ /* 0x000fe2000f8e023f */
[----:B------:R-:W-:Y:S01]  /*0720*/  LEA.HI.X R27, R16, c[0x0][0x194], R0, 0x1, P0 ;  /* 0x00006500101b7a11 */ /* 0x000fe200000f0c00 */
[----:B------:R-:W-:Y:S01]  /*0730*/  IMAD.IADD R0, R11, 0x1, -R244 ;  /* 0x000000010b007824 */ /* 0x000fe200078e0af4 */
[----:B------:R-:W-:Y:S01]  /*0740*/  LEA.HI.X R19, R5, R25, R3, 0x6, P1 ;  /* 0x0000001905137211 */ /* 0x000fe200008f3403 */
[----:B------:R-:W-:Y:S01]  /*0750*/  IMAD.MOV.U32 R5, RZ, RZ, c[0x0][0x1a8] ;  /* 0x00006a00ff057624 */ /* 0x000fe200078e00ff */
[----:B------:R-:W-:Y:S01]  /*0760*/  ISETP.GE.AND P1, PT, R22, c[0x0][0x1cc], PT ;  /* 0x0000730016007a0c */ /* 0x000fe20003f26270 */
[----:B------:R-:W-:Y:S01]  /*0770*/  IMAD.MOV.U32 R3, RZ, RZ, c[0x0][0x1ac] ;  /* 0x00006b00ff037624 */ /* 0x000fe200078e00ff */
[----:B------:R-:W-:Y:S01]  /*0780*/  LOP3.LUT R232, R2, R232, R15, 0xf6, !PT ;  /* 0x000000e802e87212 */ /* 0x000fe200078ef60f */
[----:B------:R-:W-:Y:S01]  /*0790*/  UIMAD UR8, UR9, UR5, UR4 ;  /* 0x00000005090872a4 */ /* 0x000fe2000f8e0204 */
[----:B------:R-:W-:Y:S01]  /*07a0*/  IADD3 R15, R22, 0x80, RZ ;  /* 0x00000080160f7810 */ /* 0x000fe20007ffe0ff */
[----:B------:R-:W-:Y:S01]  /*07b0*/  CS2R R68, SRZ ;  /* 0x0000000000447805 */ /* 0x000fe2000001ff00 */
[----:B------:R-:W-:Y:S01]  /*07c0*/  ISETP.LT.OR P3, PT, R0, 0x1, P1 ;  /* 0x000000010000780c */ /* 0x000fe20000f61670 */
[----:B------:R-:W-:Y:S01]  /*07d0*/  IMAD.SHL.U32 R232, R232, 0x2, RZ ;  /* 0x00000002e8e87824 */ /* 0x000fe200078e00ff */
[----:B------:R-:W-:Y:S01]  /*07e0*/  IADD3 R16, R22, 0x40, RZ ;  /* 0x0000004016107810 */ /* 0x000fe20007ffe0ff */
[----:B------:R-:W-:Y:S01]  /*07f0*/  ULDC.64 UR4, c[0x0][0x178] ;  /* 0x00005e0000047ab9 */ /* 0x000fe20000000a00 */
[----:B------:R-:W-:Y:S01]  /*0800*/  ISETP.GE.AND P2, PT, R15, c[0x0][0x1cc], PT ;  /* 0x000073000f007a0c */ /* 0x000fe20003f46270 */
[----:B------:R-:W-:Y:S01]  /*0810*/  USHF.L.U64.HI UR7, UR4, UR19, UR5 ;  /* 0x0000001304077299 */ /* 0x000fe20008010205 */
[----:B------:R-:W-:Y:S01]  /*0820*/  P2R R6, PR, RZ, 0x8 ;  /* 0x00000008ff067803 */ /* 0x000fe20000000000 */
[----:B------:R-:W-:Y:S01]  /*0830*/  CS2R R62, SRZ ;  /* 0x00000000003e7805 */ /* 0x000fe2000001ff00 */
[----:B------:R-:W-:Y:S01]  /*0840*/  ISETP.GE.AND P0, PT, R16, c[0x0][0x1cc], PT ;  /* 0x0000730010007a0c */ /* 0x000fe20003f06270 */
[----:B------:R-:W-:Y:S01]  /*0850*/  CS2R R60, SRZ ;  /* 0x00000000003c7805 */ /* 0x000fe2000001ff00 */
[C---:B------:R-:W-:Y:S01]  /*0860*/  ISETP.LT.OR P4, PT, R0.reuse, 0x21, P1 ;  /* 0x000000210000780c */ /* 0x040fe20000f81670 */
[----:B------:R-:W-:Y:S01]  /*0870*/  CS2R R66, SRZ ;  /* 0x0000000000427805 */ /* 0x000fe2000001ff00 */
[C---:B------:R-:W-:Y:S01]  /*0880*/  ISETP.LT.OR P5, PT, R0.reuse, 0x1, P2 ;  /* 0x000000010000780c */ /* 0x040fe200017a1670 */
[----:B------:R-:W-:Y:S01]  /*0890*/  CS2R R64, SRZ ;  /* 0x0000000000407805 */ /* 0x000fe2000001ff00 */
[----:B------:R-:W-:Y:S01]  /*08a0*/  ISETP.LT.OR P1, PT, R0, 0x21, P2 ;  /* 0x000000210000780c */ /* 0x000fe20001721670 */
[----:B------:R-:W-:Y:S01]  /*08b0*/  CS2R R58, SRZ ;  /* 0x00000000003a7805 */ /* 0x000fe2000001ff00 */
[----:B------:R-:W-:Y:S01]  /*08c0*/  ISETP.NE.AND P2, PT, R6, RZ, PT ;  /* 0x000000ff0600720c */ /* 0x000fe20003f45270 */
[----:B------:R-:W-:Y:S01]  /*08d0*/  IMAD R6, R8, c[0x0][0x270], RZ ;  /* 0x00009c0008067a24 */ /* 0x000fe200078e02ff */
[C---:B------:R-:W-:Y:S01]  /*08e0*/  ISETP.LT.OR P6, PT, R0.reuse, 0x1, P0 ;  /* 0x000000010000780c */ /* 0x040fe200007c1670 */
[----:B------:R-:W-:Y:S01]  /*08f0*/  CS2R R56, SRZ ;  /* 0x0000000000387805 */ /* 0x000fe2000001ff00 */
[----:B------:R-:W-:Y:S01]  /*0900*/  ISETP.LT.OR P3, PT, R0, 0x21, P0 ;  /* 0x000000210000780c */ /* 0x000fe20000761670 */
[----:B------:R-:W-:Y:S01]  /*0910*/  IMAD R17, R9, c[0x0][0x274], R6 ;  /* 0x00009d0009117a24 */ /* 0x000fe200078e0206 */
[C---:B------:R-:W-:Y:S01]  /*0920*/  LEA R20, P0, R5.reuse, R26, 0x6 ;  /* 0x0000001a05147211 */ /* 0x040fe200078030ff */
[----:B------:R-:W-:Y:S01]  /*0930*/  CS2R R54, SRZ ;  /* 0x0000000000367805 */ /* 0x000fe2000001ff00 */
[----:B------:R-:W-:Y:S01]  /*0940*/  IADD3 R14, -R244, c[0x0][0x168], RZ ;  /* 0x00005a00f40e7a10 */ /* 0x000fe20007ffe1ff */
[----:B------:R-:W-:Y:S01]  /*0950*/  CS2R R52, SRZ ;  /* 0x0000000000347805 */ /* 0x000fe2000001ff00 */
[----:B------:R-:W-:Y:S01]  /*0960*/  LEA.HI.X R21, R5, R27, R3, 0x6, P0 ;  /* 0x0000001b05157211 */ /* 0x000fe200000f3403 */
[----:B------:R-:W-:Y:S01]  /*0970*/  IMAD R5, R245, c[0x0][0x178], RZ ;  /* 0x00005e00f5057a24 */ /* 0x000fe200078e02ff */
[----:B------:R-:W-:Y:S01]  /*0980*/  SHF.R.S32.HI R3, RZ, 0x4, R12 ;  /* 0x00000004ff037819 */ /* 0x000fe2000001140c */
[----:B------:R1:W-:Y:S01]  /*0990*/  LDGSTS.E.BYPASS.LTC128B.128 [R232+0x6080], [R24.64], !P2 ;  /* 0x0608000018e87fae */ /* 0x0003e2000d101d50 */
[----:B------:R-:W-:Y:S01]  /*09a0*/  ISETP.GE.AND P2, PT, R22, c[0x0][0x19c], PT ;  /* 0x0000670016007a0c */ /* 0x000fe20003f46270 */
[----:B------:R-:W-:Y:S01]  /*09b0*/  CS2R R46, SRZ ;  /* 0x00000000002e7805 */ /* 0x000fe2000001ff00 */
[----:B------:R-:W-:Y:S01]  /*09c0*/  LEA.HI R229, R12, R3, RZ, 0x1 ;  /* 0x000000030ce57211 */ /* 0x000fe200078f08ff */
[----:B------:R1:W-:Y:S01]  /*09d0*/  LDGSTS.E.BYPASS.LTC128B.128 [R232+0x8080], [R24.64+0x80], !P6 ;  /* 0x0808008018e87fae */ /* 0x0003e2000f101d50 */
[C---:B------:R-:W-:Y:S01]  /*09e0*/  ISETP.LT.OR P6, PT, R0.reuse, 0x1, P2 ;  /* 0x000000010000780c */ /* 0x040fe200017c1670 */
[----:B------:R-:W-:Y:S01]  /*09f0*/  CS2R R44, SRZ ;  /* 0x00000000002c7805 */ /* 0x000fe2000001ff00 */
[----:B------:R-:W-:Y:S01]  /*0a00*/  LOP3.LUT R229, R229, 0xfffffffe, RZ, 0xc0, !PT ;  /* 0xfffffffee5e57812 */ /* 0x000fe200078ec0ff */
[----:B------:R1:W-:Y:S01]  /*0a10*/  LDGSTS.E.BYPASS.LTC128B.128 [R232+0xa080], [R24.64+0x100], !P5 ;  /* 0x0a08010018e87fae */ /* 0x0003e2000e901d50 */
[----:B------:R-:W-:Y:S01]  /*0a20*/  ISETP.GE.AND P0, PT, R15, c[0x0][0x19c], PT ;  /* 0x000067000f007a0c */ /* 0x000fe20003f06270 */
[----:B------:R-:W-:Y:S01]  /*0a30*/  CS2R R50, SRZ ;  /* 0x0000000000327805 */ /* 0x000fe2000001ff00 */
[----:B------:R-:W-:Y:S01]  /*0a40*/  CS2R R48, SRZ ;  /* 0x0000000000307805 */ /* 0x000fe2000001ff00 */
[----:B------:R2:W-:Y:S01]  /*0a50*/  LDGSTS.E.BYPASS.LTC128B.128 [R232+0x7080], [R18.64], !P4 ;  /* 0x0708000012e87fae */ /* 0x0005e2000e101d50 */
[----:B------:R-:W-:Y:S01]  /*0a60*/  IMAD.IADD R229, R3, 0x1, -R229 ;  /* 0x0000000103e57824 */ /* 0x000fe200078e0ae5 */
[----:B------:R-:W-:Y:S01]  /*0a70*/  ISETP.LT.OR P4, PT, R0, 0x1, P0 ;  /* 0x000000010000780c */ /* 0x000fe20000781670 */
[----:B------:R-:W-:Y:S01]  /*0a80*/  CS2R R42, SRZ ;  /* 0x00000000002a7805 */ /* 0x000fe2000001ff00 */
[----:B------:R2:W-:Y:S01]  /*0a90*/  LDGSTS.E.BYPASS.LTC128B.128 [R232+0x9080], [R18.64+0x80], !P3 ;  /* 0x0908008012e87fae */ /* 0x0005e2000d901d50 */
[----:B------:R-:W-:Y:S01]  /*0aa0*/  IMAD R2, R229, 0x800, R2 ;  /* 0x00000800e5027824 */ /* 0x000fe200078e0202 */
[----:B------:R-:W-:Y:S01]  /*0ab0*/  CS2R R40, SRZ ;  /* 0x0000000000287805 */ /* 0x000fe2000001ff00 */
[----:B------:R-:W-:Y:S01]  /*0ac0*/  CS2R R38, SRZ ;  /* 0x0000000000267805 */ /* 0x000fe2000001ff00 */
[----:B------:R2:W-:Y:S01]  /*0ad0*/  LDGSTS.E.BYPASS.LTC128B.128 [R232+0xb080], [R18.64+0x100], !P1 ;  /* 0x0b08010012e87fae */ /* 0x0005e2000c901d50 */
[----:B------:R-:W-:Y:S01]  /*0ae0*/  ISETP.GE.AND P1, PT, R16, c[0x0][0x19c], PT ;  /* 0x0000670010007a0c */ /* 0x000fe20003f26270 */
[----:B------:R-:W-:-:S02]  /*0af0*/  CS2R R36, SRZ ;  /* 0x0000000000247805 */ /* 0x000fc4000001ff00 */
[----:B------:R-:W0:Y:S01]  /*0b00*/  LDGDEPBAR ;  /* 0x00000000000079af */ /* 0x000e220000000000 */
[----:B------:R-:W-:-:S03]  /*0b10*/  ISETP.LT.OR P5, PT, R0, 0x1, P1 ;  /* 0x000000010000780c */ /* 0x000fc60000fa1670 */
[----:B------:R3:W-:Y:S01]  /*0b20*/  LDGSTS.E.BYPASS.LTC128B.128 [R232+0x80], [R26.64], !P6 ;  /* 0x000800001ae87fae */ /* 0x0007e2000f101d50 */
[----:B------:R-:W-:Y:S01]  /*0b30*/  ISETP.GE.AND P6, PT, R16, c[0x0][0x16c], PT ;  /* 0x00005b0010007a0c */ /* 0x000fe20003fc6270 */
[----:B-1----:R-:W-:Y:S02]  /*0b40*/  IMAD R24, R244, c[0x0][0x17c], R5 ;  /* 0x00005f00f4187a24 */ /* 0x002fe400078e0205 */
[----:B------:R-:W-:-:S06]  /*0b50*/  IMAD.MOV.U32 R5, RZ, RZ, 0x40 ;  /* 0x00000040ff057424 */ /* 0x000fcc00078e00ff */
[----:B------:R3:W-:Y:S01]  /*0b60*/  LDGSTS.E.BYPASS.LTC128B.128 [R232+0x2080], [R26.64+0x80], !P5 ;  /* 0x020800801ae87fae */ /* 0x0007e2000e901d50 */
[----:B------:R-:W-:Y:S02]  /*0b70*/  IMAD.IADD R25, R29, 0x1, R24 ;  /* 0x000000011d197824 */ /* 0x000fe400078e0218 */
[----:B------:R-:W-:Y:S01]  /*0b80*/  IMAD.MOV.U32 R24, RZ, RZ, R28 ;  /* 0x000000ffff187224 */ /* 0x000fe200078e001c */
[----:B------:R3:W-:Y:S01]  /*0b90*/  LDGSTS.E.BYPASS.LTC128B.128 [R232+0x4080], [R26.64+0x100], !P4 ;  /* 0x040801001ae87fae */ /* 0x0007e2000e101d50 */
[----:B------:R-:W-:Y:S01]  /*0ba0*/  IMAD R28, R8, c[0x0][0x180], RZ ;  /* 0x00006000081c7a24 */ /* 0x000fe200078e02ff */
[----:B------:R-:W-:Y:S01]  /*0bb0*/  ISETP.GE.AND P4, PT, R15, c[0x0][0x16c], PT ;  /* 0x00005b000f007a0c */ /* 0x000fe20003f86270 */
[----:B------:R-:W-:-:S04]  /*0bc0*/  IMAD.WIDE.U32 R24, R9, c[0x0][0x180], R24 ;  /* 0x0000600009187a25 */ /* 0x000fc800078e0018 */
[----:B--2---:R-:W-:-:S04]  /*0bd0*/  IMAD.WIDE.U32 R18, R9, c[0x0][0x270], R246 ;  /* 0x00009c0009127a25 */ /* 0x004fc800078e00f6 */
[----:B------:R-:W-:Y:S01]  /*0be0*/  IMAD R28, R9, c[0x0][0x184], R28 ;  /* 0x00006100091c7a24 */ /* 0x000fe200078e021c */
[----:B------:R-:W-:-:S03]  /*0bf0*/  IADD3 R18, P3, R18, UR12, RZ ;  /* 0x0000000c12127c10 */ /* 0x000fc6000ff7e0ff */
[----:B------:R-:W-:Y:S01]  /*0c00*/  IMAD.IADD R29, R25, 0x1, R28 ;  /* 0x00000001191d7824 */ /* 0x000fe200078e021c */
[----:B------:R-:W-:Y:S01]  /*0c10*/  IADD3.X R17, R19, UR6, R17, P3, !PT ;  /* 0x0000000613117c10 */ /* 0x000fe20009ffe411 */
[----:B------:R-:W-:Y:S01]  /*0c20*/  IMAD.MOV.U32 R28, RZ, RZ, R24 ;  /* 0x000000ffff1c7224 */ /* 0x000fe200078e0018 */
[----:B------:R-:W-:Y:S01]  /*0c30*/  ISETP.LT.OR P3, PT, R0, 0x21, P2 ;  /* 0x000000210000780c */ /* 0x000fe20001761670 */
[----:B------:R-:W-:Y:S01]  /*0c40*/  IMAD.WIDE.U32 R24, R244, c[0x0][0x208], R22 ;  /* 0x00008200f4187a25 */ /* 0x000fe200078e0016 */
[C---:B------:R-:W-:Y:S02]  /*0c50*/  ISETP.LT.OR P2, PT, R0.reuse, 0x21, P1 ;  /* 0x000000210000780c */ /* 0x040fe40000f41670 */
[----:B------:R-:W-:Y:S02]  /*0c60*/  P2R R3, PR, RZ, 0x8 ;  /* 0x00000008ff037803 */ /* 0x000fe40000000000 */
[----:B------:R-:W-:Y:S02]  /*0c70*/  ISETP.LT.OR P3, PT, R0, 0x21, P0 ;  /* 0x000000210000780c */ /* 0x000fe40000761670 */
[----:B------:R-:W-:-:S02]  /*0c80*/  P2R R0, PR, RZ, 0x4 ;  /* 0x00000004ff007803 */ /* 0x000fc40000000000 */
[----:B------:R-:W-:Y:S01]  /*0c90*/  ISETP.NE.AND P1, PT, R3, RZ, PT ;  /* 0x000000ff0300720c */ /* 0x000fe20003f25270 */
[----:B------:R-:W-:Y:S01]  /*0ca0*/  IMAD R3, R245, c[0x0][0x208], RZ ;  /* 0x00008200f5037a24 */ /* 0x000fe200078e02ff */
[----:B------:R-:W-:Y:S02]  /*0cb0*/  ISETP.NE.AND P5, PT, R0, RZ, PT ;  /* 0x000000ff0000720c */ /* 0x000fe40003fa5270 */
[----:B------:R-:W-:Y:S01]  /*0cc0*/  LOP3.LUT P2, RZ, R10, 0x4, RZ, 0xc0, !PT ;  /* 0x000000040aff7812 */ /* 0x000fe2000784c0ff */
[----:B---3--:R-:W-:Y:S01]  /*0cd0*/  IMAD R26, R244, c[0x0][0x20c], R3 ;  /* 0x00008300f41a7a24 */ /* 0x008fe200078e0203 */
[----:B------:R-:W-:Y:S01]  /*0ce0*/  ISETP.GE.AND P0, PT, R22, c[0x0][0x16c], PT ;  /* 0x00005b0016007a0c */ /* 0x000fe20003f06270 */
[----:B------:R-:W-:Y:S01]  /*0cf0*/  IMAD.MOV.U32 R3, RZ, RZ, 0x20 ;  /* 0x00000020ff037424 */ /* 0x000fe200078e00ff */
[----:B------:R-:W-:Y:S01]  /*0d00*/  SEL R0, RZ, 0x2, P6 ;  /* 0x00000002ff007807 */ /* 0x000fe20003000000 */
[----:B------:R-:W-:Y:S01]  /*0d10*/  IMAD.IADD R27, R25, 0x1, R26 ;  /* 0x00000001191b7824 */ /* 0x000fe200078e021a */
[----:B------:R-:W-:Y:S01]  /*0d20*/  SEL R242, RZ, 0x1, P0 ;  /* 0x00000001fff27807 */ /* 0x000fe20000000000 */
[----:B------:R-:W-:Y:S01]  /*0d30*/  IMAD.MOV.U32 R26, RZ, RZ, R24 ;  /* 0x000000ffff1a7224 */ /* 0x000fe200078e0018 */
[----:B------:R-:W-:Y:S01]  /*0d40*/  SEL R19, RZ, 0x4, P4 ;  /* 0x00000004ff137807 */ /* 0x000fe20002000000 */
[----:B------:R1:W-:Y:S01]  /*0d50*/  LDGSTS.E.BYPASS.LTC128B.128 [R232+0x1080], [R20.64], !P1 ;  /* 0x0108000014e87fae */ /* 0x0003e2000c901d50 */
[C---:B------:R-:W-:Y:S01]  /*0d60*/  LOP3.LUT P1, RZ, R10.reuse, 0x2, RZ, 0xc0, !PT ;  /* 0x000000020aff7812 */ /* 0x040fe2000782c0ff */
[----:B------:R-:W-:Y:S01]  /*0d70*/  IMAD.SHL.U32 R10, R10, 0x40, RZ ;  /* 0x000000400a0a7824 */ /* 0x000fe200078e00ff */
[----:B------:R-:W-:Y:S01]  /*0d80*/  IADD3 R19, R19, R0, R242 ;  /* 0x0000000013137210 */ /* 0x000fe20007ffe0f2 */
[----:B------:R1:W-:Y:S01]  /*0d90*/  LDGSTS.E.BYPASS.LTC128B.128 [R232+0x3080], [R20.64+0x80], !P5 ;  /* 0x0308008014e87fae */ /* 0x0003e2000e901d50 */
[----:B------:R-:W-:Y:S01]  /*0da0*/  IMAD.U32 R0, RZ, RZ, UR9 ;  /* 0x00000009ff007e24 */ /* 0x000fe2000f8e00ff */
[----:B------:R-:W-:Y:S01]  /*0db0*/  @P4 LOP3.LUT R233, R233, 0x8, RZ, 0xfc, !PT ;  /* 0x00000008e9e94812 */ /* 0x000fe200078efcff */
[----:B------:R-:W-:Y:S01]  /*0dc0*/  IMAD.WIDE.U32 R30, R9, c[0x0][0x210], R26 ;  /* 0x00008400091e7a25 */ /* 0x000fe200078e001a */
[----:B------:R1:W-:Y:S01]  /*0dd0*/  LDGSTS.E.BYPASS.LTC128B.128 [R232+0x5080], [R20.64+0x100], !P3 ;  /* 0x0508010014e87fae */ /* 0x0003e2000d901d50 */
[----:B------:R-:W-:-:S02]  /*0de0*/  LOP3.LUT R10, R10, 0x1c0, RZ, 0xc0, !PT ;  /* 0x000001c00a0a7812 */ /* 0x000fc400078ec0ff */
[----:B------:R-:W-:Y:S01]  /*0df0*/  IMAD.WIDE.U32 R28, R0, c[0x0][0x188], R28 ;  /* 0x00006200001c7a25 */ /* 0x000fe200078e001c */
[----:B------:R-:W0:Y:S01]  /*0e00*/  LDGDEPBAR ;  /* 0x00000000000079af */ /* 0x000e220000000000 */
[----:B------:R-:W-:Y:S02]  /*0e10*/  LOP3.LUT R231, R10, 0x8, R7, 0xf8, !PT ;  /* 0x000000080ae77812 */ /* 0x000fe400078ef807 */
[----:B------:R-:W-:Y:S02]  /*0e20*/  SHF.R.U32.HI R6, RZ, 0x3, R10 ;  /* 0x00000003ff067819 */ /* 0x000fe4000001160a */
[----:B------:R-:W-:Y:S01]  /*0e30*/  IADD3 R0, R29, UR8, RZ ;  /* 0x000000081d007c10 */ /* 0x000fe2000fffe0ff */
[----:B------:R-:W-:Y:S01]  /*0e40*/  USHF.L.U32 UR8, UR4, 0x6, URZ ;  /* 0x0000000604087899 */ /* 0x000fe2000800063f */
[----:B------:R-:W-:Y:S02]  /*0e50*/  LOP3.LUT R231, R231, R6, RZ, 0x3c, !PT ;  /* 0x00000006e7e77212 */ /* 0x000fe400078e3cff */
[----:B------:R-:W-:Y:S01]  /*0e60*/  LEA R236, P0, R28, c[0x0][0x160], 0x1 ;  /* 0x000058001cec7a11 */ /* 0x000fe200078008ff */
[----:B------:R-:W-:Y:S01]  /*0e70*/  ULDC.64 UR4, c[0x0][0x290] ;  /* 0x0000a40000047ab9 */ /* 0x000fe20000000a00 */
[----:B------:R-:W-:Y:S01]  /*0e80*/  LOP3.LUT P3, RZ, R19, 0x2, RZ, 0xc0, !PT ;  /* 0x0000000213ff7812 */ /* 0x000fe2000786c0ff */
[----:B------:R-:W-:Y:S01]  /*0e90*/  IMAD.IADD R231, R2, 0x1, R231 ;  /* 0x0000000102e77824 */ /* 0x000fe200078e02e7 */
[----:B------:R-:W-:Y:S01]  /*0ea0*/  SEL R2, R3, 0xffffffe0, !P1 ;  /* 0xffffffe003027807 */ /* 0x000fe20004800000 */
[----:B------:R-:W-:Y:S01]  /*0eb0*/  UIMAD.WIDE.U32 UR10, UR9, UR4, URZ ;  /* 0x00000004090a72a5 */ /* 0x000fe2000f8e003f */
[----:B------:R-:W-:Y:S01]  /*0ec0*/  LEA.HI.X R237, R28, c[0x0][0x164], R0, 0x1, P0 ;  /* 0x000059001ced7a11 */ /* 0x000fe200000f0c00 */
[----:B------:R-:W-:Y:S01]  /*0ed0*/  IMAD.SHL.U32 R231, R231, 0x2, RZ ;  /* 0x00000002e7e77824 */ /* 0x000fe200078e00ff */
[----:B------:R-:W-:Y:S01]  /*0ee0*/  SEL R0, R5, 0xffffffc0, !P2 ;  /* 0xffffffc005007807 */ /* 0x000fe20005000000 */
[----:B------:R-:W-:Y:S01]  /*0ef0*/  UIMAD UR4, UR18, UR4, URZ ;  /* 0x00000004120472a4 */ /* 0x000fe2000f8e023f */
[----:B------:R-:W-:Y:S01]  /*0f00*/  LOP3.LUT P1, RZ, R19, 0x1, RZ, 0xc0, !PT ;  /* 0x0000000113ff7812 */ /* 0x000fe2000782c0ff */
[C---:B------:R-:W-:Y:S01]  /*0f10*/  IMAD.IADD R227, R231.reuse, 0x1, R2 ;  /* 0x00000001e7e37824 */ /* 0x040fe200078e0202 */
[----:B------:R-:W-:Y:S01]  /*0f20*/  IADD3 R24, P0, R236, UR8, RZ ;  /* 0x00000008ec187c10 */ /* 0x000fe2000ff1e0ff */
[----:B------:R-:W-:Y:S01]  /*0f30*/  IMAD.IADD R226, R231, 0x1, R0 ;  /* 0x00000001e7e27824 */ /* 0x000fe200078e0200 */
[----:B------:R-:W-:Y:S01]  /*0f40*/  ISETP.LT.OR P2, PT, R14, 0x1, !P1 ;  /* 0x000000010e00780c */ /* 0x000fe20004f41670 */
[----:B------:R-:W-:-:S04]  /*0f50*/  DEPBAR.LE SB0, 0x1 ;  /* 0x000080400000791a */ /* 0x000fc80000000000 */
[----:B------:R-:W-:Y:S01]  /*0f60*/  BAR.SYNC.DEFER_BLOCKING 0x0 ;  /* 0x0000000000007b1d */ /* 0x000fe20000010000 */
[----:B------:R-:W-:Y:S01]  /*0f70*/  IMAD.IADD R225, R0, 0x1, R227 ;  /* 0x0000000100e17824 */ /* 0x000fe200078e02e3 */
[----:B------:R-:W-:Y:S01]  /*0f80*/  IADD3.X R25, R237, UR7, RZ, P0, !PT ;  /* 0x00000007ed197c10 */ /* 0x000fe200087fe4ff */
[----:B------:R-:W-:Y:S01]  /*0f90*/  UIMAD UR4, UR9, UR5, UR4 ;  /* 0x00000005090472a4 */ /* 0x000fe2000f8e0204 */
[----:B------:R-:W-:Y:S01]  /*0fa0*/  ISETP.LT.OR P0, PT, R14, 0x1, !P3 ;  /* 0x000000010e00780c */ /* 0x000fe20005f01670 */
[----:B------:R-:W-:Y:S01]  /*0fb0*/  IMAD R2, R8, c[0x0][0x288], RZ ;  /* 0x0000a20008027a24 */ /* 0x000fe200078e02ff */
[C---:B------:R-:W-:Y:S01]  /*0fc0*/  ISETP.LT.OR P1, PT, R14.reuse, 0x21, !P1 ;  /* 0x000000210e00780c */ /* 0x040fe20004f21670 */
[C---:B------:R-:W-:Y:S01]  /*0fd0*/  IMAD.WIDE.U32 R28, R9.reuse, c[0x0][0x288], R246 ;  /* 0x0000a200091c7a25 */ /* 0x040fe200078e00f6 */
[----:B------:R-:W-:Y:S01]  /*0fe0*/  UIADD3 UR14, UR11, UR4, URZ ;  /* 0x000000040b0e7290 */ /* 0x000fe2000fffe03f */
[----:B------:R-:W-:Y:S02]  /*0ff0*/  ISETP.LT.OR P3, PT, R14, 0x21, !P3 ;  /* 0x000000210e00780c */ /* 0x000fe40005f61670 */
[----:B------:R-:W-:Y:S01]  /*1000*/  IMAD R2, R9, c[0x0][0x28c], R2 ;  /* 0x0000a30009027a24 */ /* 0x000fe200078e0202 */
[----:B------:R-:W-:Y:S01]  /*1010*/  LOP3.LUT R233, R233, 0xfffffffb, RZ, 0xc0, !PT ;  /* 0xfffffffbe9e97812 */ /* 0x000fe200078ec0ff */
[----:B-1----:R-:W-:Y:S01]  /*1020*/  IMAD R20, R8, c[0x0][0x210], RZ ;  /* 0x0000840008147a24 */ /* 0x002fe200078e02ff */
[----:B------:R-:W-:Y:S01]  /*1030*/  ULDC.64 UR4, c[0x0][0x218] ;  /* 0x0000860000047ab9 */ /* 0x000fe20000000a00 */
[----:B------:R-:W-:Y:S01]  /*1040*/  ISETP.GE.AND P5, PT, R22, c[0x0][0x1fc], PT ;  /* 0x00007f0016007a0c */ /* 0x000fe20003fa6270 */
[----:B------:R-:W-:Y:S01]  /*1050*/  UIMAD UR4, UR18, UR4, URZ ;  /* 0x00000004120472a4 */ /* 0x000fe2000f8e023f */
[----:B------:R-:W-:-:S03]  /*1060*/  IMAD R20, R9, c[0x0][0x214], R20 ;  /* 0x0000850009147a24 */ /* 0x000fc600078e0214 */
[----:B------:R-:W-:Y:S01]  /*1070*/  UIMAD UR4, UR9, UR5, UR4 ;  /* 0x00000005090472a4 */ /* 0x000fe2000f8e0204 */
[----:B------:R-:W-:Y:S02]  /*1080*/  IMAD.IADD R31, R31, 0x1, R20 ;  /* 0x000000011f1f7824 */ /* 0x000fe400078e0214 */
[----:B------:R-:W-:Y:S01]  /*1090*/  IMAD.U32 R20, RZ, RZ, UR9 ;  /* 0x00000009ff147e24 */ /* 0x000fe2000f8e00ff */
[----:B------:R1:W2:Y:S03]  /*10a0*/  LDSM.16.M88.4 R164, [R231+0x6080] ;  /* 0x00608000e7a4783b */ /* 0x0002a60000000200 */
[----:B------:R-:W-:Y:S01]  /*10b0*/  IMAD.WIDE.U32 R20, R20, c[0x0][0x218], R30 ;  /* 0x0000860014147a25 */ /* 0x000fe200078e001e */
[----:B------:R1:W3:Y:S04]  /*10c0*/  LDSM.16.M88.4 R168, [R227+0x6080] ;  /* 0x00608000e3a8783b */ /* 0x0002e80000000200 */
[----:B------:R1:W4:Y:S04]  /*10d0*/  LDSM.16.M88.4 R172, [R226+0x6080] ;  /* 0x00608000e2ac783b */ /* 0x0003280000000200 */
[----:B------:R1:W5:Y:S04]  /*10e0*/  LDSM.16.M88.4 R176, [R225+0x6080] ;  /* 0x00608000e1b0783b */ /* 0x0003680000000200 */
        /* <DEDUP_REMOVED lines=13> */
[----:B------:R-:W-:-:S03]  /*11c0*/  LOP3.LUT P2, RZ, R19, 0x4, RZ, 0xc0, !PT ;  /* 0x0000000413ff7812 */ /* 0x000fc6000784c0ff */
[----:B------:R1:W-:Y:S01]  /*11d0*/  LDGSTS.E.BYPASS.LTC128B.128 [R232+0x8080], [R236.64+0x80], !P0 ;  /* 0x08080080ece87fae */ /* 0x0003e2000c101d50 */
[----:B------:R-:W-:Y:S02]  /*11e0*/  ISETP.LT.OR P4, PT, R14, 0x1, !P2 ;  /* 0x000000010e00780c */ /* 0x000fe40005781670 */
[----:B------:R-:W-:Y:S02]  /*11f0*/  IADD3 R19, P0, R28, UR10, RZ ;  /* 0x0000000a1c137c10 */ /* 0x000fe4000ff1e0ff */
[----:B------:R-:W-:Y:S02]  /*1200*/  ISETP.LT.OR P2, PT, R14, 0x21, !P2 ;  /* 0x000000210e00780c */ /* 0x000fe40005741670 */
[----:B------:R-:W-:Y:S02]  /*1210*/  IADD3.X R2, R29, UR14, R2, P0, !PT ;  /* 0x0000000e1d027c10 */ /* 0x000fe400087fe402 */
[----:B------:R-:W-:-:S04]  /*1220*/  LEA R26, P0, R18, c[0x0][0x258], 0x2 ;  /* 0x00009600121a7a11 */ /* 0x000fc800078010ff */
[----:B------:R-:W-:Y:S01]  /*1230*/  LEA.HI.X R27, R18, c[0x0][0x25c], R17, 0x2, P0 ;  /* 0x00009700121b7a11 */ /* 0x000fe200000f1411 */
[----:B------:R1:W-:Y:S01]  /*1240*/  LDGSTS.E.BYPASS.LTC128B.128 [R232+0xa080], [R236.64+0x100], !P4 ;  /* 0x0a080100ece87fae */ /* 0x0003e2000e101d50 */
[----:B------:R-:W-:Y:S01]  /*1250*/  ISETP.GT.AND P4, PT, R234, 0xf, PT ;  /* 0x0000000fea00780c */ /* 0x000fe20003f84270 */
[----:B------:R-:W-:Y:S01]  /*1260*/  IMAD.U32 R17, RZ, RZ, UR8 ;  /* 0x00000008ff117e24 */ /* 0x000fe2000f8e00ff */
[----:B------:R-:W-:Y:S01]  /*1270*/  SEL R18, RZ, 0xffffffff, P6 ;  /* 0xffffffffff127807 */ /* 0x000fe20003000000 */
[----:B------:R1:W-:Y:S03]  /*1280*/  LDGSTS.E.BYPASS.LTC128B.128 [R232+0x7080], [R24.64], !P1 ;  /* 0x0708000018e87fae */ /* 0x0003e6000c901d50 */
[----:B------:R-:W-:-:S04]  /*1290*/  IADD3 R28, P1, P0, R17, 0x80, R236 ;  /* 0x00000080111c7810 */ /* 0x000fc8000783e0ec */
[--C-:B------:R-:W-:Y:S02]  /*12a0*/  IADD3.X R29, RZ, UR7, R237.reuse, P1, P0 ;  /* 0x00000007ff1d7c10 */ /* 0x100fe40008fe04ed */
[----:B------:R-:W-:Y:S02]  /*12b0*/  IADD3 R30, P1, P0, R17, 0x100, R236 ;  /* 0x00000100111e7810 */ /* 0x000fe4000783e0ec */
[----:B------:R-:W-:Y:S01]  /*12c0*/  @P4 LOP3.LUT R233, R233, 0x4, RZ, 0xfc, !PT ;  /* 0x00000004e9e94812 */ /* 0x000fe200078efcff */
[----:B------:R1:W-:Y:S01]  /*12d0*/  LDGSTS.E.BYPASS.LTC128B.128 [R232+0x9080], [R28.64], !P3 ;  /* 0x090800001ce87fae */ /* 0x0003e2000d901d50 */
[----:B------:R-:W-:Y:S02]  /*12e0*/  IADD3.X R31, RZ, UR7, R237, P1, P0 ;  /* 0x00000007ff1f7c10 */ /* 0x000fe40008fe04ed */
[----:B------:R-:W-:Y:S02]  /*12f0*/  LOP3.LUT P3, RZ, R233, 0x4, RZ, 0xc0, !PT ;  /* 0x00000004e9ff7812 */ /* 0x000fe4000786c0ff */
[----:B------:R-:W-:Y:S01]  /*1300*/  IADD3 R17, R21, UR4, RZ ;  /* 0x0000000415117c10 */ /* 0x000fe2000fffe0ff */
[----:B------:R1:W-:Y:S01]  /*1310*/  LDGSTS.E.BYPASS.LTC128B.128 [R232+0xb080], [R30.64], !P2 ;  /* 0x0b0800001ee87fae */ /* 0x0003e2000d101d50 */
[----:B------:R-:W-:Y:S01]  /*1320*/  LEA R250, P0, R20, c[0x0][0x1f0], 0x1 ;  /* 0x00007c0014fa7a11 */ /* 0x000fe200078008ff */
[----:B------:R-:W-:Y:S01]  /*1330*/  ULDC.64 UR4, c[0x0][0x208] ;  /* 0x0000820000047ab9 */ /* 0x000fe20000000a00 */
[----:B------:R-:W-:Y:S01]  /*1340*/  ISETP.GE.AND P1, PT, R22, c[0x0][0x1fc], PT ;  /* 0x00007f0016007a0c */ /* 0x000fe20003f26270 */
[----:B------:R-:W-:Y:S01]  /*1350*/  USHF.L.U32 UR15, UR4, 0x6, URZ ;  /* 0x00000006040f7899 */ /* 0x000fe2000800063f */
[----:B------:R-:W-:Y:S01]  /*1360*/  LEA.HI.X R251, R20, c[0x0][0x1f4], R17, 0x1, P0 ;  /* 0x00007d0014fb7a11 */ /* 0x000fe200000f0c11 */
[----:B------:R-:W-:Y:S01]  /*1370*/  USHF.L.U64.HI UR19, UR4, UR19, UR5 ;  /* 0x0000001304137299 */ /* 0x000fe20008010205 */
[----:B------:R-:W-:-:S02]  /*1380*/  ISETP.GE.AND P0, PT, R16, c[0x0][0x1fc], PT ;  /* 0x00007f0010007a0c */ /* 0x000fc40003f06270 */
[----:B------:R-:W-:Y:S01]  /*1390*/  LOP3.LUT P6, RZ, R233, 0x4, RZ, 0xc0, !PT ;  /* 0x00000004e9ff7812 */ /* 0x000fe200078cc0ff */
[----:B------:R-:W-:Y:S01]  /*13a0*/  @!P3 IMAD.SHL.U32 R17, R234, 0x10, RZ ;  /* 0x00000010ea11b824 */ /* 0x000fe200078e00ff */
[----:B------:R-:W-:Y:S02]  /*13b0*/  ISETP.GE.AND P3, PT, R16, c[0x0][0x1fc], PT ;  /* 0x00007f0010007a0c */ /* 0x000fe40003f66270 */
[----:B------:R-:W-:Y:S02]  /*13c0*/  ISETP.GE.AND P2, PT, R15, c[0x0][0x1fc], PT ;  /* 0x00007f000f007a0c */ /* 0x000fe40003f46270 */
[----:B------:R-:W-:Y:S02]  /*13d0*/  ISETP.LT.OR P4, PT, R14, 0x1, P5 ;  /* 0x000000010e00780c */ /* 0x000fe40002f81670 */
[----:B------:R-:W-:Y:S02]  /*13e0*/  SEL R16, RZ, 0xffffffff, P0 ;  /* 0xffffffffff107807 */ /* 0x000fe40000000000 */
[----:B------:R-:W-:-:S02]  /*13f0*/  SEL R20, RZ, 0x1, P1 ;  /* 0x00000001ff147807 */ /* 0x000fc40000800000 */
[C---:B------:R-:W-:Y:S01]  /*1400*/  ISETP.LT.OR P0, PT, R14.reuse, 0x1, P3 ;  /* 0x000000010e00780c */ /* 0x040fe20001f01670 */
[----:B------:R2:W-:Y:S01]  /*1410*/  @!P6 LDGSTS.E.BYPASS.LTC128B.128 [R17+0x12080], [R26.64] ;  /* 0x120800001a11efae */ /* 0x0005e2000b901d50 */
[C---:B------:R-:W-:Y:S02]  /*1420*/  ISETP.LT.OR P1, PT, R14.reuse, 0x1, P2 ;  /* 0x000000010e00780c */ /* 0x040fe40001721670 */
[C---:B------:R-:W-:Y:S01]  /*1430*/  ISETP.LT.OR P5, PT, R14.reuse, 0x21, P5 ;  /* 0x000000210e00780c */ /* 0x040fe20002fa1670 */
[----:B------:R-:W0:Y:S01]  /*1440*/  LDGDEPBAR ;  /* 0x00000000000079af */ /* 0x000e220000000000 */
[C---:B------:R-:W-:Y:S02]  /*1450*/  ISETP.LT.OR P3, PT, R14.reuse, 0x21, P3 ;  /* 0x000000210e00780c */ /* 0x040fe40001f61670 */
[----:B------:R-:W-:Y:S01]  /*1460*/  ISETP.LT.OR P2, PT, R14, 0x21, P2 ;  /* 0x000000210e00780c */ /* 0x000fe20001741670 */
[----:B------:R3:W-:Y:S04]  /*1470*/  LDGSTS.E.BYPASS.LTC128B.128 [R232+0xc080], [R250.64], !P4 ;  /* 0x0c080000fae87fae */ /* 0x0007e8000e101d50 */
[----:B------:R3:W-:Y:S01]  /*1480*/  LDGSTS.E.BYPASS.LTC128B.128 [R232+0xe080], [R250.64+0x80], !P0 ;  /* 0x0e080080fae87fae */ /* 0x0007e2000c101d50 */
[----:B------:R-:W-:-:S03]  /*1490*/  LEA R22, P0, R19, c[0x0][0x280], 0x2 ;  /* 0x0000a00013167a11 */ /* 0x000fc600078010ff */
[----:B------:R3:W-:Y:S01]  /*14a0*/  LDGSTS.E.BYPASS.LTC128B.128 [R232+0x10080], [R250.64+0x100], !P1 ;  /* 0x10080100fae87fae */ /* 0x0007e2000c901d50 */
[----:B------:R-:W-:Y:S01]  /*14b0*/  ISETP.GE.AND P1, PT, R15, c[0x0][0x1fc], PT ;  /* 0x00007f000f007a0c */ /* 0x000fe20003f26270 */
[----:B------:R-:W-:Y:S01]  /*14c0*/  IMAD.SHL.U32 R15, R16, 0x2, RZ ;  /* 0x00000002100f7824 */ /* 0x000fe200078e00ff */
[----:B------:R-:W-:Y:S02]  /*14d0*/  LEA.HI.X R23, R19, c[0x0][0x284], R2, 0x2, P0 ;  /* 0x0000a10013177a11 */ /* 0x000fe400000f1402 */
[----:B-1----:R-:W-:Y:S02]  /*14e0*/  IADD3 R24, P0, R250, UR15, RZ ;  /* 0x0000000ffa187c10 */ /* 0x002fe4000ff1e0ff */
[----:B------:R-:W-:Y:S01]  /*14f0*/  LOP3.LUT R20, R15, 0x2, R20, 0xe2, !PT ;  /* 0x000000020f147812 */ /* 0x000fe200078ee214 */
[----:B------:R-:W-:Y:S01]  /*1500*/  IMAD.U32 R15, RZ, RZ, UR15 ;  /* 0x0000000fff0f7e24 */ /* 0x000fe2000f8e00ff */
[----:B------:R-:W-:Y:S01]  /*1510*/  SEL R241, RZ, 0xffffffff, P1 ;  /* 0xfffffffffff17807 */ /* 0x000fe20000800000 */
[----:B--2---:R-:W-:Y:S01]  /*1520*/  IMAD.SHL.U32 R17, R18, 0x2, RZ ;  /* 0x0000000212117824 */ /* 0x004fe200078e00ff */
[----:B------:R-:W-:-:S02]  /*1530*/  IADD3.X R25, R251, UR19, RZ, P0, !PT ;  /* 0x00000013fb197c10 */ /* 0x000fc400087fe4ff */
[----:B------:R-:W-:Y:S01]  /*1540*/  IADD3 R16, P1, P0, R15, 0x100, R250 ;  /* 0x000001000f107810 */ /* 0x000fe2000783e0fa */
[----:B------:R-:W-:Y:S01]  /*1550*/  @!P6 IMAD.SHL.U32 R15, R234, 0x10, RZ ;  /* 0x00000010ea0fe824 */ /* 0x000fe200078e00ff */
[----:B------:R-:W-:Y:S01]  /*1560*/  LOP3.LUT R242, R17, 0x2, R242, 0xe2, !PT ;  /* 0x0000000211f27812 */ /* 0x000fe200078ee2f2 */
[----:B------:R1:W-:Y:S01]  /*1570*/  LDGSTS.E.BYPASS.LTC128B.128 [R232+0xd080], [R24.64], !P5 ;  /* 0x0d08000018e87fae */ /* 0x0003e2000e901d50 */
[----:B------:R-:W-:Y:S01]  /*1580*/  IADD3.X R17, RZ, UR19, R251, P1, P0 ;  /* 0x00000013ff117c10 */ /* 0x000fe20008fe04fb */
[----:B------:R-:W-:Y:S01]  /*1590*/  IMAD.SHL.U32 R241, R241, 0x4, RZ ;  /* 0x00000004f1f17824 */ /* 0x000fe200078e00ff */
[----:B------:R-:W-:Y:S01]  /*15a0*/  PLOP3.LUT P0, PT, PT, PT, UP0, 0x80, 0x0 ;  /* 0x000000000000781c */ /* 0x000fe20003f0f008 */
[----:B------:R1:W-:Y:S03]  /*15b0*/  LDGSTS.E.BYPASS.LTC128B.128 [R232+0xf080], [R24.64+0x80], !P3 ;  /* 0x0f08008018e87fae */ /* 0x0003e6000d901d50 */
[----:B------:R-:W-:Y:S01]  /*15c0*/  LOP3.LUT R241, R241, 0x4, R20, 0xe2, !PT ;  /* 0x00000004f1f17812 */ /* 0x000fe200078ee214 */
[----:B------:R1:W-:Y:S04]  /*15d0*/  LDGSTS.E.BYPASS.LTC128B.128 [R232+0x11080], [R16.64], !P2 ;  /* 0x1108000010e87fae */ /* 0x0003e8000d101d50 */
[----:B------:R1:W-:Y:S04]  /*15e0*/  @!P6 LDGSTS.E.BYPASS.LTC128B.128 [R15+0x12180], [R22.64] ;  /* 0x12180000160fefae */ /* 0x0003e8000b901d50 */
[----:B------:R-:W0:Y:S01]  /*15f0*/  LDGDEPBAR ;  /* 0x00000000000079af */ /* 0x000e220000000000 */
[----:B------:R-:W-:Y:S05]  /*1600*/  @!P0 BRA `(.L_x_24) ;  /* 0x0000375000008947 */ /* 0x000fea0003800000 */
[----:B---345:R-:W-:Y:S01]  /*1610*/  IMAD R14, R8, c[0x0][0x238], RZ ;  /* 0x00008e00080e7a24 */ /* 0x038fe200078e02ff */
[----:B------:R-:W-:Y:S01]  /*1620*/  SHF.R.S32.HI R235, RZ, 0x1f, R234 ;  /* 0x0000001fffeb7819 */ /* 0x000fe200000114ea */
[----:B------:R-:W-:Y:S01]  /*1630*/  ULDC.64 UR4, c[0x0][0x240] ;  /* 0x0000900000047ab9 */ /* 0x000fe20000000a00 */
[-C--:B------:R-:W-:Y:S01]  /*1640*/  LEA.HI R8, R13, R234.reuse, RZ, 0x5 ;  /* 0x000000ea0d087211 */ /* 0x080fe200078f28ff */
[----:B------:R-:W-:Y:S01]  /*1650*/  IMAD R14, R9, c[0x0][0x23c], R14 ;  /* 0x00008f00090e7a24 */ /* 0x000fe200078e020e */
[----:B------:R-:W-:Y:S01]  /*1660*/  LEA.HI R13, R13, R234, RZ, 0x2 ;  /* 0x000000ea0d0d7211 */ /* 0x000fe200078f10ff */
[----:B------:R-:W-:Y:S01]  /*1670*/  IMAD.WIDE.U32 R18, R9, c[0x0][0x238], R234 ;  /* 0x00008e0009127a25 */ /* 0x000fe200078e00ea */
[----:B------:R-:W-:Y:S01]  /*1680*/  SHF.R.S32.HI R21, RZ, 0x5, R8 ;  /* 0x00000005ff157819 */ /* 0x000fe20000011408 */
[----:B------:R-:W-:Y:S01]  /*1690*/  UIMAD UR4, UR18, UR4, URZ ;  /* 0x00000004120472a4 */ /* 0x000fe2000f8e023f */
[----:B-1----:R-:W-:Y:S01]  /*16a0*/  LOP3.LUT R15, R12, 0xfffffff0, RZ, 0xc0, !PT ;  /* 0xfffffff00c0f7812 */ /* 0x002fe200078ec0ff */
[----:B------:R-:W-:Y:S01]  /*16b0*/  IMAD.IADD R19, R19, 0x1, R14 ;  /* 0x0000000113137824 */ /* 0x000fe200078e020e */
[--C-:B------:R-:W-:Y:S01]  /*16c0*/  SHF.R.S32.HI R9, RZ, 0x2, R13.reuse ;  /* 0x00000002ff097819 */ /* 0x100fe2000001140d */
[----:B------:R-:W-:Y:S01]  /*16d0*/  IMAD.U32 R248, RZ, RZ, UR9 ;  /* 0x00000009fff87e24 */ /* 0x000fe2000f8e00ff */
[----:B------:R-:W-:Y:S01]  /*16e0*/  SHF.R.S32.HI R12, RZ, 0x1f, R13 ;  /* 0x0000001fff0c7819 */ /* 0x000fe2000001140d */
[----:B------:R-:W-:Y:S01]  /*16f0*/  IMAD.IADD R15, R234, 0x1, -R15 ;  /* 0x00000001ea0f7824 */ /* 0x000fe200078e0a0f */
[----:B------:R-:W-:Y:S01]  /*1700*/  LEA.HI R2, R8, R21, RZ, 0x1 ;  /* 0x0000001508027211 */ /* 0x000fe200078f08ff */
[----:B------:R-:W-:Y:S01]  /*1710*/  UIADD3 UR20, UR20, 0x3f, URZ ;  /* 0x0000003f14147890 */ /* 0x000fe2000fffe03f */
[----:B------:R-:W-:Y:S01]  /*1720*/  LEA.HI R12, R12, R9, RZ, 0x3 ;  /* 0x000000090c0c7211 */ /* 0x000fe200078f18ff */
[----:B------:R-:W-:Y:S01]  /*1730*/  UIMAD UR5, UR9, UR5, UR4 ;  /* 0x00000005090572a4 */ /* 0x000fe2000f8e0204 */
[----:B------:R-:W-:Y:S01]  /*1740*/  LOP3.LUT R2, R2, 0xfffffffe, RZ, 0xc0, !PT ;  /* 0xfffffffe02027812 */ /* 0x000fe200078ec0ff */
[----:B------:R-:W-:Y:S01]  /*1750*/  IMAD.WIDE.U32 R248, R248, c[0x0][0x240], R18 ;  /* 0x00009000f8f87a25 */ /* 0x000fe200078e0012 */
[----:B------:R-:W-:Y:S01]  /*1760*/  LOP3.LUT R17, R8, 0xffffffe0, RZ, 0xc0, !PT ;  /* 0xffffffe008117812 */ /* 0x000fe200078ec0ff */
[----:B------:R-:W-:Y:S01]  /*1770*/  USHF.R.S32.HI UR4, URZ, 0x1f, UR20 ;  /* 0x0000001f3f047899 */ /* 0x000fe20008011414 */
[----:B------:R-:W-:Y:S01]  /*1780*/  LOP3.LUT R8, R12, 0xfffffff8, RZ, 0xc0, !PT ;  /* 0xfffffff80c087812 */ /* 0x000fe200078ec0ff */
[----:B------:R-:W-:Y:S01]  /*1790*/  IMAD.IADD R2, R21, 0x1, -R2 ;  /* 0x0000000115027824 */ /* 0x000fe200078e0a02 */
[----:B------:R-:W-:Y:S01]  /*17a0*/  SHF.R.S32.HI R16, RZ, 0x1f, R15 ;  /* 0x0000001fff107819 */ /* 0x000fe2000001140f */
[----:B------:R-:W-:Y:S01]  /*17b0*/  IMAD.IADD R12, R234, 0x1, -R17 ;  /* 0x00000001ea0c7824 */ /* 0x000fe200078e0a11 */
[----:B------:R-:W-:Y:S01]  /*17c0*/  SHF.R.S32.HI R23, RZ, 0x1f, R4 ;  /* 0x0000001fff177819 */ /* 0x000fe20000011404 */
[----:B------:R-:W-:Y:S01]  /*17d0*/  IMAD.IADD R8, R9, 0x1, -R8 ;  /* 0x0000000109087824 */ /* 0x000fe200078e0a08 */
[----:B------:R-:W-:Y:S01]  /*17e0*/  LEA.HI R9, R16, R15, RZ, 0x3 ;  /* 0x0000000f10097211 */ /* 0x000fe200078f18ff */
[----:B------:R-:W-:Y:S01]  /*17f0*/  IMAD.SHL.U32 R16, R2, 0x10, RZ ;  /* 0x0000001002107824 */ /* 0x000fe200078e00ff */
[----:B------:R-:W-:Y:S01]  /*1800*/  LEA.HI R23, R23, R4, RZ, 0x2 ;  /* 0x0000000417177211 */ /* 0x000fe200078f10ff */
[----:B------:R-:W-:Y:S01]  /*1810*/  IMAD.SHL.U32 R17, R4, 0x8, RZ ;  /* 0x0000000804117824 */ /* 0x000fe200078e00ff */
[----:B------:R-:W-:Y:S01]  /*1820*/  SHF.R.S32.HI R239, RZ, 0x1f, R12 ;  /* 0x0000001fffef7819 */ /* 0x000fe2000001140c */
[----:B------:R-:W-:Y:S01]  /*1830*/  IMAD.SHL.U32 R2, R2, 0x400, RZ ;  /* 0x0000040002027824 */ /* 0x000fe200078e00ff */
[----:B------:R-:W-:Y:S01]  /*1840*/  LOP3.LUT R10, R10, 0x10, R16, 0xf8, !PT ;  /* 0x000000100a0a7812 */ /* 0x000fe200078ef810 */
[C---:B------:R-:W-:Y:S01]  /*1850*/  IMAD.SHL.U32 R228, R9.reuse, 0x40, RZ ;  /* 0x0000004009e47824 */ /* 0x040fe200078e00ff */
[----:B------:R-:W-:Y:S01]  /*1860*/  LOP3.LUT R14, R9, 0xfffffff8, RZ, 0xc0, !PT ;  /* 0xfffffff8090e7812 */ /* 0x000fe200078ec0ff */
[----:B------:R-:W-:Y:S01]  /*1870*/  ULEA.HI UR20, UR4, UR20, URZ, 0x6 ;  /* 0x0000001404147291 */ /* 0x000fe2000f8f303f */
[----:B------:R-:W-:Y:S01]  /*1880*/  LOP3.LUT R23, R23, 0xfffffffc, RZ, 0xc0, !PT ;  /* 0xfffffffc17177812 */ /* 0x000fe200078ec0ff */
[----:B------:R-:W-:Y:S01]  /*1890*/  CS2R R130, SRZ ;  /* 0x0000000000827805 */ /* 0x000fe2000001ff00 */
[----:B------:R-:W-:Y:S01]  /*18a0*/  LEA.HI R239, R239, R12, RZ, 0x2 ;  /* 0x0000000cefef7211 */ /* 0x000fe200078f10ff */
[----:B------:R-:W-:Y:S01]  /*18b0*/  IMAD.IADD R14, R15, 0x1, -R14 ;  /* 0x000000010f0e7824 */ /* 0x000fe200078e0a0e */
[----:B------:R-:W-:Y:S01]  /*18c0*/  LOP3.LUT R7, R10, 0x8, R7, 0xf8, !PT ;  /* 0x000000080a077812 */ /* 0x000fe200078ef807 */
[----:B------:R-:W-:Y:S01]  /*18d0*/  IMAD.SHL.U32 R10, R8, 0x40, RZ ;  /* 0x00000040080a7824 */ /* 0x000fe200078e00ff */
[----:B------:R-:W-:Y:S01]  /*18e0*/  LOP3.LUT R15, R239, 0xfffffffc, RZ, 0xc0, !PT ;  /* 0xfffffffcef0f7812 */ /* 0x000fe200078ec0ff */
[----:B------:R-:W-:Y:S01]  /*18f0*/  IMAD.IADD R20, R4, 0x1, -R23 ;  /* 0x0000000104147824 */ /* 0x000fe200078e0a17 */
[----:B------:R-:W-:Y:S01]  /*1900*/  LOP3.LUT P0, RZ, R8, 0x4, RZ, 0xc0, !PT ;  /* 0x0000000408ff7812 */ /* 0x000fe2000780c0ff */
[----:B------:R-:W-:Y:S01]  /*1910*/  IMAD.SHL.U32 R8, R229, 0x20, RZ ;  /* 0x00000020e5087824 */ /* 0x000fe200078e00ff */
[----:B------:R-:W-:Y:S01]  /*1920*/  LOP3.LUT R10, R10, 0x1c0, RZ, 0xc0, !PT ;  /* 0x000001c00a0a7812 */ /* 0x000fe200078ec0ff */
[----:B------:R-:W-:Y:S01]  /*1930*/  IMAD R11, R20, -0x8, R11 ;  /* 0xfffffff8140b7824 */ /* 0x000fe200078e020b */
[----:B------:R-:W-:Y:S01]  /*1940*/  LOP3.LUT P2, RZ, R14, 0x2, RZ, 0xc0, !PT ;  /* 0x000000020eff7812 */ /* 0x000fe2000784c0ff */
[----:B------:R-:W-:Y:S01]  /*1950*/  IMAD.IADD R12, R12, 0x1, -R15 ;  /* 0x000000010c0c7824 */ /* 0x000fe200078e0a0f */
[C---:B------:R-:W-:Y:S01]  /*1960*/  LOP3.LUT P1, RZ, R14.reuse, 0x4, RZ, 0xc0, !PT ;  /* 0x000000040eff7812 */ /* 0x040fe2000782c0ff */
[----:B------:R-:W-:Y:S01]  /*1970*/  IMAD.SHL.U32 R14, R14, 0x40, RZ ;  /* 0x000000400e0e7824 */ /* 0x000fe200078e00ff */
[----:B------:R-:W-:Y:S01]  /*1980*/  LOP3.LUT R17, R17, 0x18, RZ, 0xc0, !PT ;  /* 0x0000001811117812 */ /* 0x000fe200078ec0ff */
[----:B------:R-:W-:Y:S01]  /*1990*/  IMAD R4, R12, -0x2, R11 ;  /* 0xfffffffe0c047824 */ /* 0x000fe200078e020b */
[----:B------:R-:W-:Y:S01]  /*19a0*/  SHF.R.U32.HI R15, RZ, 0x3, R10 ;  /* 0x00000003ff0f7819 */ /* 0x000fe2000001160a */
[----:B------:R-:W-:Y:S01]  /*19b0*/  CS2R R128, SRZ ;  /* 0x0000000000807805 */ /* 0x000fe2000001ff00 */
[----:B------:R-:W-:Y:S01]  /*19c0*/  LOP3.LUT R11, R17, 0x20, R8, 0xf8, !PT ;  /* 0x00000020110b7812 */ /* 0x000fe200078ef808 */
[----:B------:R-:W-:Y:S01]  /*19d0*/  CS2R R126, SRZ ;  /* 0x00000000007e7805 */ /* 0x000fe2000001ff00 */
[----:B------:R-:W-:Y:S01]  /*19e0*/  LOP3.LUT R15, R15, R10, R17, 0x1e, !PT ;  /* 0x0000000a0f0f7212 */ /* 0x000fe200078e1e11 */
[----:B------:R-:W-:Y:S01]  /*19f0*/  IMAD.SHL.U32 R17, R229, 0x8, RZ ;  /* 0x00000008e5117824 */ /* 0x000fe200078e00ff */
[----:B------:R-:W-:Y:S01]  /*1a00*/  LOP3.LUT R13, R13, 0x3ffffffc, RZ, 0xc0, !PT ;  /* 0x3ffffffc0d0d7812 */ /* 0x000fe200078ec0ff */
[----:B------:R-:W-:Y:S01]  /*1a10*/  CS2R R124, SRZ ;  /* 0x00000000007c7805 */ /* 0x000fe2000001ff00 */
[----:B------:R-:W-:Y:S01]  /*1a20*/  LOP3.LUT R14, R14, 0x1c0, RZ, 0xc0, !PT ;  /* 0x000001c00e0e7812 */ /* 0x000fe200078ec0ff */
[----:B------:R-:W-:Y:S01]  /*1a30*/  CS2R R122, SRZ ;  /* 0x00000000007a7805 */ /* 0x000fe2000001ff00 */
[----:B------:R-:W-:Y:S01]  /*1a40*/  LOP3.LUT R228, R228, 0xfffffe00, RZ, 0xc0, !PT ;  /* 0xfffffe00e4e47812 */ /* 0x000fe200078ec0ff */
[----:B------:R-:W-:Y:S01]  /*1a50*/  IMAD.IADD R13, R234, 0x1, -R13 ;  /* 0x00000001ea0d7824 */ /* 0x000fe200078e0a0d */
[----:B------:R-:W-:Y:S01]  /*1a60*/  SHF.R.U32.HI R8, RZ, 0x3, R14 ;  /* 0x00000003ff087819 */ /* 0x000fe2000001160e */
[----:B------:R-:W-:Y:S01]  /*1a70*/  CS2R R120, SRZ ;  /* 0x0000000000787805 */ /* 0x000fe2000001ff00 */
[----:B------:R-:W-:Y:S01]  /*1a80*/  LOP3.LUT R17, R14, 0x8, R17, 0xf8, !PT ;  /* 0x000000080e117812 */ /* 0x000fe200078ef811 */
[----:B------:R-:W-:Y:S01]  /*1a90*/  IMAD R240, R13, 0x2, R2 ;  /* 0x000000020df07824 */ /* 0x000fe200078e0202 */
[----:B------:R-:W-:Y:S01]  /*1aa0*/  LOP3.LUT R6, R7, R6, RZ, 0x3c, !PT ;  /* 0x0000000607067212 */ /* 0x000fe200078e3cff */
[----:B------:R-:W-:Y:S01]  /*1ab0*/  CS2R R118, SRZ ;  /* 0x0000000000767805 */ /* 0x000fe2000001ff00 */
[----:B------:R-:W-:Y:S01]  /*1ac0*/  LOP3.LUT R17, R17, R8, RZ, 0x3c, !PT ;  /* 0x0000000811117212 */ /* 0x000fe200078e3cff */
[----:B------:R-:W-:Y:S01]  /*1ad0*/  IMAD.IADD R240, R15, 0x1, R240 ;  /* 0x000000010ff07824 */ /* 0x000fe200078e02f0 */
[----:B------:R-:W-:Y:S01]  /*1ae0*/  LOP3.LUT R11, R8, R11, R14, 0x1e, !PT ;  /* 0x0000000b080b7212 */ /* 0x000fe200078e1e0e */
[----:B------:R-:W-:Y:S01]  /*1af0*/  IMAD R229, R229, 0x200, R6 ;  /* 0x00000200e5e57824 */ /* 0x000fe200078e0206 */
[-C--:B------:R-:W-:Y:S01]  /*1b00*/  IADD3 R2, R17, R228.reuse, R2 ;  /* 0x000000e411027210 */ /* 0x080fe20007ffe002 */
[----:B------:R-:W-:Y:S01]  /*1b10*/  CS2R R116, SRZ ;  /* 0x0000000000747805 */ /* 0x000fe2000001ff00 */
[----:B------:R-:W-:Y:S01]  /*1b20*/  SEL R3, R3, 0xffffffe0, !P2 ;  /* 0xffffffe003037807 */ /* 0x000fe20005000000 */
[----:B------:R-:W-:Y:S01]  /*1b30*/  IMAD R0, R229, 0x2, R0 ;  /* 0x00000002e5007824 */ /* 0x000fe200078e0200 */
[----:B------:R-:W-:Y:S01]  /*1b40*/  SEL R5, R5, 0xffffffc0, !P1 ;  /* 0xffffffc005057807 */ /* 0x000fe20004800000 */
[C---:B------:R-:W-:Y:S01]  /*1b50*/  IMAD.SHL.U32 R230, R2.reuse, 0x2, RZ ;  /* 0x0000000202e67824 */ /* 0x040fe200078e00ff */
[----:B------:R-:W-:Y:S01]  /*1b60*/  LOP3.LUT R228, R11, R228, RZ, 0xfc, !PT ;  /* 0x000000e40be47212 */ /* 0x000fe200078efcff */
[----:B------:R-:W-:Y:S01]  /*1b70*/  IMAD R224, R2, 0x2, R3 ;  /* 0x0000000202e07824 */ /* 0x000fe200078e0203 */
[----:B------:R-:W-:Y:S01]  /*1b80*/  LEA R240, R240, 0x12280, 0x1 ;  /* 0x00012280f0f07811 */ /* 0x000fe200078e08ff */
[----:B------:R-:W-:Y:S01]  /*1b90*/  IMAD R3, R2, 0x2, R5 ;  /* 0x0000000202037824 */ /* 0x000fe200078e0205 */
[----:B------:R-:W-:Y:S01]  /*1ba0*/  LEA.HI R239, R239, R16, RZ, 0x1e ;  /* 0x00000010efef7211 */ /* 0x000fe200078ff0ff */
[----:B------:R-:W-:Y:S01]  /*1bb0*/  CS2R R114, SRZ ;  /* 0x0000000000727805 */ /* 0x000fe2000001ff00 */
[C---:B------:R-:W-:Y:S01]  /*1bc0*/  IADD3 R243, R240.reuse, 0x40, RZ ;  /* 0x00000040f0f37810 */ /* 0x040fe20007ffe0ff */
        /* <DEDUP_REMOVED lines=39> */
[----:B------:R-:W-:Y:S01]  /*1e40*/  IADD3 R238, R249, UR5, RZ ;  /* 0x00000005f9ee7c10 */ /* 0x000fe2000fffe0ff */
[----:B------:R-:W-:Y:S01]  /*1e50*/  IMAD.SHL.U32 R229, R229, 0x2, RZ ;  /* 0x00000002e5e57824 */ /* 0x000fe200078e00ff */
[----:B------:R-:W-:Y:S01]  /*1e60*/  @P0 IADD3 R243, R240, -0x40, RZ ;  /* 0xffffffc0f0f30810 */ /* 0x000fe20007ffe0ff */
[----:B------:R-:W-:Y:S01]  /*1e70*/  IMAD.SHL.U32 R228, R228, 0x2, RZ ;  /* 0x00000002e4e47824 */ /* 0x000fe200078e00ff */
[----:B------:R-:W-:Y:S01]  /*1e80*/  USHF.R.S32.HI UR20, URZ, 0x6, UR20 ;  /* 0x000000063f147899 */ /* 0x000fe20008011414 */
[----:B------:R-:W-:Y:S01]  /*1e90*/  IMAD.IADD R2, R5, 0x1, R224 ;  /* 0x0000000105027824 */ /* 0x000fe200078e02e0 */
[----:B------:R-:W-:-:S02]  /*1ea0*/  UMOV UR18, URZ ;  /* 0x0000003f00127c82 */ /* 0x000fc40008000000 */
[C---:B------:R-:W-:Y:S02]  /*1eb0*/  ISETP.GT.AND P1, PT, R4.reuse, RZ, PT ;  /* 0x000000ff0400720c */ /* 0x040fe40003f24270 */
[----:B------:R-:W-:-:S02]  /*1ec0*/  ISETP.GT.AND P0, PT, R4, 0x1, PT ;  /* 0x000000010400780c */ /* 0x000fc40003f04270 */
[----:B------:R-:W-:Y:S02]  /*1ed0*/  LOP3.LUT R233, R233, 0xfffffffd, RZ, 0xc0, !PT ;  /* 0xfffffffde9e97812 */ /* 0x000fe400078ec0ff */
[C---:B------:R-:W-:Y:S02]  /*1ee0*/  ISETP.GT.AND P6, PT, R4.reuse, 0x20, PT ;  /* 0x000000200400780c */ /* 0x040fe40003fc4270 */
[----:B------:R-:W-:-:S05]  /*1ef0*/  ISETP.GT.AND P5, PT, R4, 0x21, PT ;  /* 0x000000210400780c */ /* 0x000fca0003fa4270 */
[----:B------:R-:W-:-:S04]  /*1f00*/  @P1 LOP3.LUT R233, R233, 0x2, RZ, 0xfc, !PT ;  /* 0x00000002e9e91812 */ /* 0x000fc800078efcff */
[----:B------:R-:W-:-:S04]  /*1f10*/  LOP3.LUT R233, R233, 0xfffffffe, RZ, 0xc0, !PT ;  /* 0xfffffffee9e97812 */ /* 0x000fc800078ec0ff */
[----:B------:R-:W-:Y:S02]  /*1f20*/  @P0 LOP3.LUT R233, R233, 0x1, RZ, 0xfc, !PT ;  /* 0x00000001e9e90812 */ /* 0x000fe400078efcff */
.L_x_27:
[----:B------:R-:W-:Y:S04]  /*1f30*/  DEPBAR.LE SB0, 0x0 ;  /* 0x000080000000791a */ /* 0x000fe80000000000 */
[----:B------:R-:W-:Y:S01]  /*1f40*/  BAR.SYNC.DEFER_BLOCKING 0x0 ;  /* 0x0000000000007b1d */ /* 0x000fe20000010000 */
[C---:B------:R-:W-:Y:S01]  /*1f50*/  LOP3.LUT P1, RZ, R233.reuse, 0x2, RZ, 0xc0, !PT ;  /* 0x00000002e9ff7812 */ /* 0x040fe2000782c0ff */
[----:B------:R-:W-:Y:S01]  /*1f60*/  UIADD3 UR21, UR18, 0x1, URZ ;  /* 0x0000000112157890 */ /* 0x000fe2000fffe03f */
[----:B------:R-:W-:Y:S03]  /*1f70*/  LOP3.LUT P0, RZ, R233, 0x1, RZ, 0xc0, !PT ;  /* 0x00000001e9ff7812 */ /* 0x000fe6000780c0ff */
[----:B------:R-:W-:Y:S06]  /*1f80*/  UISETP.GE.AND UP0, UPT, UR21, UR20, UPT ;  /* 0x000000141500728c */ /* 0x000fec000bf06270 */
[----:B------:R-:W-:Y:S01]  /*1f90*/  PLOP3.LUT P4, PT, PT, PT, UP0, 0x80, 0x0 ;  /* 0x000000000000781c */ /* 0x000fe20003f8f008 */
        /* <DEDUP_REMOVED lines=9> */
[----:B------:R-:W-:Y:S03]  /*2030*/  LDSM.16.M88.4 R20, [R2+0x7080] ;  /* 0x007080000214783b */ /* 0x000fe60000000200 */
[C---:B--2---:R-:W-:Y:S03]  /*2040*/  HMMA.16816.F32.BF16 R8, R140.reuse, R136, RZ ;  /* 0x000000888c08723c */ /* 0x044fe600000418ff */
[----:B------:R-:W-:Y:S06]  /*2050*/  LDSM.16.M88.4 R24, [R230+0x8080] ;  /* 0x00808000e618783b */ /* 0x000fec0000000200 */
[----:B------:R-:W-:Y:S01]  /*2060*/  LDSM.16.M88.4 R28, [R231+0x2080] ;  /* 0x00208000e71c783b */ /* 0x000fe20000000200 */
[-C--:B------:R-:W-:Y:S05]  /*2070*/  HMMA.16816.F32.BF16 R12, R140, R138.reuse, RZ ;  /* 0x0000008a8c0c723c */ /* 0x080fea00000418ff */
[----:B------:R-:W1:Y:S03]  /*2080*/  LDSM.16.M88.4 R140, [R3+0x7080] ;  /* 0x00708000038c783b */ /* 0x000e660000000200 */
[----:B------:R-:W-:Y:S03]  /*2090*/  HMMA.16816.F32.BF16 R16, R132, R138, RZ ;  /* 0x0000008a8410723c */ /* 0x000fe600000418ff */
[----:B------:R-:W-:Y:S05]  /*20a0*/  LDSM.16.M88.4 R132, [R2+0x6080] ;  /* 0x006080000284783b */ /* 0x000fea0000000200 */
[-C--:B---3--:R-:W-:Y:S01]  /*20b0*/  HMMA.16816.F32.BF16 R4, R144, R148.reuse, R4 ;  /* 0x000000949004723c */ /* 0x088fe20000041804 */
[----:B------:R-:W2:Y:S06]  /*20c0*/  LDSM.16.M88.4 R136, [R225+0x80] ;  /* 0x00008000e188783b */ /* 0x000eac0000000200 */
[----:B------:R-:W3:Y:S01]  /*20d0*/  LDSM.16.M88.4 R32, [R230+0x9080] ;  /* 0x00908000e620783b */ /* 0x000ee20000000200 */
[C---:B----4-:R-:W-:Y:S05]  /*20e0*/  HMMA.16816.F32.BF16 R8, R152.reuse, R148, R8 ;  /* 0x000000949808723c */ /* 0x050fea0000041808 */
[----:B------:R-:W-:Y:S03]  /*20f0*/  LDS R215, [R239.X4+0x12080] ;  /* 0x01208000efd77984 */ /* 0x000fe60000004800 */
[-C--:B------:R-:W-:Y:S03]  /*2100*/  HMMA.16816.F32.BF16 R12, R152, R150.reuse, R12 ;  /* 0x00000096980c723c */ /* 0x080fe6000004180c */
[----:B------:R-:W-:Y:S05]  /*2110*/  LDS R214, [R239.X4+0x120a0] ;  /* 0x0120a000efd67984 */ /* 0x000fea0000004800 */
[----:B------:R-:W-:Y:S01]  /*2120*/  HMMA.16816.F32.BF16 R16, R144, R150, R16 ;  /* 0x000000969010723c */ /* 0x000fe20000041810 */
[----:B------:R-:W-:Y:S06]  /*2130*/  LDSM.16.M88.4 R144, [R227+0x2080] ;  /* 0x00208000e390783b */ /* 0x000fec0000000200 */
[----:B------:R-:W-:Y:S01]  /*2140*/  LDS R213, [R239.X4+0x12100] ;  /* 0x01210000efd57984 */ /* 0x000fe20000004800 */
[-C--:B-----5:R-:W-:Y:S05]  /*2150*/  HMMA.16816.F32.BF16 R4, R156, R160.reuse, R4 ;  /* 0x000000a09c04723c */ /* 0x0a0fea0000041804 */
[----:B------:R-:W-:Y:S03]  /*2160*/  LDS R212, [R239.X4+0x12120] ;  /* 0x01212000efd47984 */ /* 0x000fe60000004800 */
[C---:B-1----:R-:W-:Y:S08]  /*2170*/  HMMA.16816.F32.BF16 R8, R140.reuse, R160, R8 ;  /* 0x000000a08c08723c */ /* 0x042ff00000041808 */
[-C--:B------:R-:W-:Y:S01]  /*2180*/  HMMA.16816.F32.BF16 R12, R140, R162.reuse, R12 ;  /* 0x000000a28c0c723c */ /* 0x080fe2000004180c */
[----:B------:R-:W1:Y:S07]  /*2190*/  LDSM.16.M88.4 R140, [R224+0x8080] ;  /* 0x00808000e08c783b */ /* 0x000e6e0000000200 */
[----:B------:R-:W-:Y:S08]  /*21a0*/  HMMA.16816.F32.BF16 R16, R156, R162, R16 ;  /* 0x000000a29c10723c */ /* 0x000ff00000041810 */
[-C--:B--2---:R-:W-:Y:S08]  /*21b0*/  HMMA.16816.F32.BF16 R4, R132, R136.reuse, R4 ;  /* 0x000000888404723c */ /* 0x084ff00000041804 */
[C---:B------:R-:W-:Y:S08]  /*21c0*/  HMMA.16816.F32.BF16 R8, R20.reuse, R136, R8 ;  /* 0x000000881408723c */ /* 0x040ff00000041808 */
[-C--:B------:R-:W-:Y:S01]  /*21d0*/  HMMA.16816.F32.BF16 R12, R20, R138.reuse, R12 ;  /* 0x0000008a140c723c */ /* 0x080fe2000004180c */
[----:B------:R-:W2:Y:S07]  /*21e0*/  LDSM.16.M88.4 R20, [R224+0x9080] ;  /* 0x00908000e014783b */ /* 0x000eae0000000200 */
[----:B------:R-:W-:Y:S01]  /*21f0*/  HMMA.16816.F32.BF16 R16, R132, R138, R16 ;  /* 0x0000008a8410723c */ /* 0x000fe20000041810 */
[----:B------:R-:W-:Y:S06]  /*2200*/  LDSM.16.M88.4 R132, [R3+0x8080] ;  /* 0x008080000384783b */ /* 0x000fec0000000200 */
[----:B------:R-:W4:Y:S01]  /*2210*/  LDSM.16.M88.4 R136, [R226+0x2080] ;  /* 0x00208000e288783b */ /* 0x000f220000000200 */
[-C--:B------:R-:W-:Y:S08]  /*2220*/  HMMA.16816.F32.BF16 R4, R24, R28.reuse, R4 ;  /* 0x0000001c1804723c */ /* 0x080ff00000041804 */
[C---:B---3--:R-:W-:Y:S08]  /*2230*/  HMMA.16816.F32.BF16 R8, R32.reuse, R28, R8 ;  /* 0x0000001c2008723c */ /* 0x048ff00000041808 */
[-C--:B------:R-:W-:Y:S01]  /*2240*/  HMMA.16816.F32.BF16 R12, R32, R30.reuse, R12 ;  /* 0x0000001e200c723c */ /* 0x080fe2000004180c */
[----:B------:R-:W3:Y:S07]  /*2250*/  LDSM.16.M88.4 R32, [R3+0x9080] ;  /* 0x009080000320783b */ /* 0x000eee0000000200 */
[----:B------:R-:W-:Y:S01]  /*2260*/  HMMA.16816.F32.BF16 R16, R24, R30, R16 ;  /* 0x0000001e1810723c */ /* 0x000fe20000041810 */
[----:B------:R-:W-:Y:S06]  /*2270*/  LDSM.16.M88.4 R24, [R2+0x8080] ;  /* 0x008080000218783b */ /* 0x000fec0000000200 */
[----:B------:R-:W5:Y:S01]  /*2280*/  LDSM.16.M88.4 R28, [R225+0x2080] ;  /* 0x00208000e11c783b */ /* 0x000f620000000200 */
[-C--:B-1----:R-:W-:Y:S08]  /*2290*/  HMMA.16816.F32.BF16 R4, R140, R144.reuse, R4 ;  /* 0x000000908c04723c */ /* 0x082ff00000041804 */
[C---:B--2---:R-:W-:Y:S08]  /*22a0*/  HMMA.16816.F32.BF16 R8, R20.reuse, R144, R8 ;  /* 0x000000901408723c */ /* 0x044ff00000041808 */
[-C--:B------:R-:W-:Y:S01]  /*22b0*/  HMMA.16816.F32.BF16 R12, R20, R146.reuse, R12 ;  /* 0x00000092140c723c */ /* 0x080fe2000004180c */
[----:B------:R-:W1:Y:S07]  /*22c0*/  LDSM.16.M88.4 R20, [R2+0x9080] ;  /* 0x009080000214783b */ /* 0x000e6e0000000200 */
[----:B------:R-:W-:Y:S01]  /*22d0*/  HMMA.16816.F32.BF16 R16, R140, R146, R16 ;  /* 0x000000928c10723c */ /* 0x000fe20000041810 */
[----:B------:R-:W-:Y:S06]  /*22e0*/  LDSM.16.M88.4 R140, [R230+0xa080] ;  /* 0x00a08000e68c783b */ /* 0x000fec0000000200 */
[----:B------:R-:W2:Y:S01]  /*22f0*/  LDSM.16.M88.4 R144, [R231+0x4080] ;  /* 0x00408000e790783b */ /* 0x000ea20000000200 */
[-C--:B----4-:R-:W-:Y:S08]  /*2300*/  HMMA.16816.F32.BF16 R4, R132, R136.reuse, R4 ;  /* 0x000000888404723c */ /* 0x090ff00000041804 */
[C---:B---3--:R-:W-:Y:S08]  /*2310*/  HMMA.16816.F32.BF16 R8, R32.reuse, R136, R8 ;  /* 0x000000882008723c */ /* 0x048ff00000041808 */
        /* <DEDUP_REMOVED lines=17> */
[----:B------:R-:W-:Y:S07]  /*2430*/  LDSM.16.M88.4 R140, [R225+0x4080] ;  /* 0x00408000e18c783b */ /* 0x000fee0000000200 */
[-C--:B----4-:R-:W-:Y:S08]  /*2440*/  HMMA.16816.F32.BF16 R4, R132, R136.reuse, R4 ;  /* 0x000000888404723c */ /* 0x090ff00000041804 */
[C---:B-1----:R-:W-:Y:S08]  /*2450*/  HMMA.16816.F32.BF16 R8, R20.reuse, R136, R8 ;  /* 0x000000881408723c */ /* 0x042ff00000041808 */
[-C--:B------:R-:W-:Y:S01]  /*2460*/  HMMA.16816.F32.BF16 R12, R20, R138.reuse, R12 ;  /* 0x0000008a140c723c */ /* 0x080fe2000004180c */
[----:B------:R-:W1:Y:S07]  /*2470*/  LDSM.16.M88.4 R20, [R2+0xa080] ;  /* 0x00a080000214783b */ /* 0x000e6e0000000200 */
[----:B------:R-:W-:Y:S01]  /*2480*/  HMMA.16816.F32.BF16 R16, R132, R138, R16 ;  /* 0x0000008a8410723c */ /* 0x000fe20000041810 */
[----:B------:R-:W3:Y:S01]  /*2490*/  LDSM.16.M88.4 R132, [R2+0xb080] ;  /* 0x00b080000284783b */ /* 0x000ee20000000200 */
[----:B------:R-:W-:Y:S05]  /*24a0*/  DEPBAR.LE SB0, 0x0 ;  /* 0x000080000000791a */ /* 0x000fea0000000000 */
[----:B------:R-:W-:Y:S01]  /*24b0*/  BAR.SYNC.DEFER_BLOCKING 0x0 ;  /* 0x0000000000007b1d */ /* 0x000fe20000010000 */
[-C--:B-----5:R-:W-:Y:S08]  /*24c0*/  HMMA.16816.F32.BF16 R4, R24, R28.reuse, R4 ;  /* 0x0000001c1804723c */ /* 0x0a0ff00000041804 */
[C---:B--2---:R-:W-:Y:S08]  /*24d0*/  HMMA.16816.F32.BF16 R8, R32.reuse, R28, R8 ;  /* 0x0000001c2008723c */ /* 0x044ff00000041808 */
[-C--:B------:R-:W-:Y:S01]  /*24e0*/  HMMA.16816.F32.BF16 R12, R32, R30.reuse, R12 ;  /* 0x0000001e200c723c */ /* 0x080fe2000004180c */
[----:B------:R-:W2:Y:S07]  /*24f0*/  LDSM.16.M88.4 R136, [R230+0xc080] ;  /* 0x00c08000e688783b */ /* 0x000eae0000000200 */
[----:B------:R-:W-:Y:S01]  /*2500*/  HMMA.16816.F32.BF16 R16, R24, R30, R16 ;  /* 0x0000001e1810723c */ /* 0x000fe20000041810 */
[----:B------:R-:W4:Y:S07]  /*2510*/  LDSM.16.M88.4 R144, [R230+0xd080] ;  /* 0x00d08000e690783b */ /* 0x000f2e0000000200 */
[-C--:B-1----:R-:W-:Y:S01]  /*2520*/  HMMA.16816.F32.BF16 R4, R20, R140.reuse, R4 ;  /* 0x0000008c1404723c */ /* 0x082fe20000041804 */
[----:B------:R-:W1:Y:S07]  /*2530*/  LDSM.16.M88.4 R148, [R224+0xc080] ;  /* 0x00c08000e094783b */ /* 0x000e6e0000000200 */
[C---:B---3--:R-:W-:Y:S01]  /*2540*/  HMMA.16816.F32.BF16 R8, R132.reuse, R140, R8 ;  /* 0x0000008c8408723c */ /* 0x048fe20000041808 */
[----:B------:R-:W3:Y:S07]  /*2550*/  LDSM.16.M88.4 R152, [R224+0xd080] ;  /* 0x00d08000e098783b */ /* 0x000eee0000000200 */
[-C--:B------:R-:W-:Y:S01]  /*2560*/  HMMA.16816.F32.BF16 R12, R132, R142.reuse, R12 ;  /* 0x0000008e840c723c */ /* 0x080fe2000004180c */
[----:B------:R-:W5:Y:S07]  /*2570*/  LDSM.16.M88.4 R132, [R3+0xc080] ;  /* 0x00c080000384783b */ /* 0x000f6e0000000200 */
[----:B------:R-:W-:Y:S01]  /*2580*/  HMMA.16816.F32.BF16 R16, R20, R142, R16 ;  /* 0x0000008e1410723c */ /* 0x000fe20000041810 */
[----:B------:R-:W3:Y:S03]  /*2590*/  LDSM.16.M88.4 R140, [R3+0xd080] ;  /* 0x00d08000038c783b */ /* 0x000ee60000000200 */
[----:B------:R-:W-:Y:S02]  /*25a0*/  FMUL.FTZ R218, R6, c[0x0][0x2b4] ;  /* 0x0000ad0006da7a20 */ /* 0x000fe40000410000 */
[----:B------:R-:W-:Y:S02]  /*25b0*/  FMUL.FTZ R217, R5, c[0x0][0x2b4] ;  /* 0x0000ad0005d97a20 */ /* 0x000fe40000410000 */
[-C--:B--2---:R-:W-:Y:S02]  /*25c0*/  HMMA.16816.F32.BF16 R20, R136, R164.reuse, RZ ;  /* 0x000000a48814723c */ /* 0x084fe400000418ff */
[----:B------:R-:W2:Y:S02]  /*25d0*/  MUFU.TANH R218, R218 ;  /* 0x000000da00da7308 */ /* 0x000ea40000002400 */
[----:B------:R-:W-:Y:S02]  /*25e0*/  FMUL.FTZ R222, R10, c[0x0][0x2b4] ;  /* 0x0000ad000ade7a20 */ /* 0x000fe40000410000 */
[----:B------:R-:W-:Y:S02]  /*25f0*/  FMUL.FTZ R220, R8, c[0x0][0x2b4] ;  /* 0x0000ad0008dc7a20 */ /* 0x000fe40000410000 */
[C---:B----4-:R-:W-:Y:S04]  /*2600*/  HMMA.16816.F32.BF16 R24, R144.reuse, R164, RZ ;  /* 0x000000a49018723c */ /* 0x050fe800000418ff */
[----:B------:R-:W4:Y:S01]  /*2610*/  MUFU.TANH R222, R222 ;  /* 0x000000de00de7308 */ /* 0x000f220000002400 */
[----:B------:R-:W-:Y:S02]  /*2620*/  FMUL.FTZ R252, R12, c[0x0][0x2b4] ;  /* 0x0000ad000cfc7a20 */ /* 0x000fe40000410000 */
[----:B------:R-:W-:Y:S01]  /*2630*/  FMUL.FTZ R223, R11, c[0x0][0x2b4] ;  /* 0x0000ad000bdf7a20 */ /* 0x000fe20000410000 */
[-C--:B------:R-:W-:Y:S01]  /*2640*/  HMMA.16816.F32.BF16 R28, R144, R166.reuse, RZ ;  /* 0x000000a6901c723c */ /* 0x080fe200000418ff */
[----:B------:R-:W-:Y:S03]  /*2650*/  LDSM.16.M88.4 R144, [R2+0xd080] ;  /* 0x00d080000290783b */ /* 0x000fe60000000200 */
[----:B------:R-:W-:Y:S02]  /*2660*/  FMUL.FTZ R17, R17, c[0x0][0x2b4] ;  /* 0x0000ad0011117a20 */ /* 0x000fe40000410000 */
[----:B------:R-:W-:Y:S01]  /*2670*/  MUFU.TANH R220, R220 ;  /* 0x000000dc00dc7308 */ /* 0x000fe20000002400 */
[----:B------:R-:W-:Y:S01]  /*2680*/  FMUL.FTZ R15, R15, c[0x0][0x2b4] ;  /* 0x0000ad000f0f7a20 */ /* 0x000fe20000410000 */
[----:B------:R-:W-:Y:S01]  /*2690*/  HMMA.16816.F32.BF16 R32, R136, R166, RZ ;  /* 0x000000a68820723c */ /* 0x000fe200000418ff */
[----:B------:R-:W5:Y:S03]  /*26a0*/  LDSM.16.M88.4 R136, [R2+0xc080] ;  /* 0x00c080000288783b */ /* 0x000f660000000200 */
[C---:B--2---:R-:W-:Y:S01]  /*26b0*/  FSEL R159, R218.reuse, -INF , P1 ;  /* 0xff800000da9f7808 */ /* 0x044fe20000800000 */
[----:B------:R-:W-:Y:S02]  /*26c0*/  FFMA.FTZ R218, -R218, R218, 1 ;  /* 0x3f800000dada7423 */ /* 0x000fe400000101da */
[----:B------:R-:W-:Y:S01]  /*26d0*/  FMUL.FTZ R219, R7, c[0x0][0x2b4] ;  /* 0x0000ad0007db7a20 */ /* 0x000fe20000410000 */
[-C--:B-1----:R-:W-:Y:S01]  /*26e0*/  HMMA.16816.F32.BF16 R20, R148, R168.reuse, R20 ;  /* 0x000000a89414723c */ /* 0x082fe20000041814 */
[----:B------:R-:W1:Y:S04]  /*26f0*/  MUFU.TANH R17, R17 ;  /* 0x0000001100117308 */ /* 0x000e680000002400 */
[----:B------:R-:W-:Y:S02]  /*2700*/  FFMA.FTZ R157, R159, c[0x0][0x29c], -R214 ;  /* 0x0000a7009f9d7a23 */ /* 0x000fe400000108d6 */
[----:B------:R-:W-:Y:S01]  /*2710*/  FMUL.FTZ R221, R9, c[0x0][0x2b4] ;  /* 0x0000ad0009dd7a20 */ /* 0x000fe20000410000 */
[C---:B---3--:R-:W-:Y:S03]  /*2720*/  HMMA.16816.F32.BF16 R24, R152.reuse, R168, R24 ;  /* 0x000000a89818723c */ /* 0x048fe60000041818 */
[----:B------:R-:W-:Y:S01]  /*2730*/  MUFU.TANH R252, R252 ;  /* 0x000000fc00fc7308 */ /* 0x000fe20000002400 */
[----:B------:R-:W-:Y:S02]  /*2740*/  FMUL.FTZ R18, R18, c[0x0][0x2b4] ;  /* 0x0000ad0012127a20 */ /* 0x000fe40000410000 */
[----:B------:R-:W-:Y:S02]  /*2750*/  FMUL.FTZ R19, R19, c[0x0][0x2b4] ;  /* 0x0000ad0013137a20 */ /* 0x000fe40000410000 */
[-C--:B------:R-:W-:Y:S04]  /*2760*/  HMMA.16816.F32.BF16 R28, R152, R170.reuse, R28 ;  /* 0x000000aa981c723c */ /* 0x080fe8000004181c */
[----:B------:R-:W-:Y:S01]  /*2770*/  FMUL.FTZ R13, R13, c[0x0][0x2b4] ;  /* 0x0000ad000d0d7a20 */ /* 0x000fe20000410000 */
[----:B------:R-:W-:Y:S01]  /*2780*/  MUFU.TANH R223, R223 ;  /* 0x000000df00df7308 */ /* 0x000fe20000002400 */
[----:B------:R-:W-:Y:S01]  /*2790*/  FMUL.FTZ R14, R14, c[0x0][0x2b4] ;  /* 0x0000ad000e0e7a20 */ /* 0x000fe20000410000 */
[----:B----4-:R-:W-:Y:S01]  /*27a0*/  FSEL R155, R222, -INF , P1 ;  /* 0xff800000de9b7808 */ /* 0x010fe20000800000 */
[----:B------:R-:W-:Y:S01]  /*27b0*/  HMMA.16816.F32.BF16 R32, R148, R170, R32 ;  /* 0x000000aa9420723c */ /* 0x000fe20000041820 */
[----:B------:R-:W2:Y:S03]  /*27c0*/  LDSM.16.M88.4 R148, [R230+0xe080] ;  /* 0x00e08000e694783b */ /* 0x000ea60000000200 */
[----:B------:R-:W-:Y:S01]  /*27d0*/  FFMA.FTZ R153, R155, c[0x0][0x29c], -R212 ;  /* 0x0000a7009b997a23 */ /* 0x000fe200000108d4 */
[----:B-1----:R-:W-:Y:S01]  /*27e0*/  FSEL R6, R17, -INF , P5 ;  /* 0xff80000011067808 */ /* 0x002fe20002800000 */
[----:B------:R-:W-:Y:S01]  /*27f0*/  FMUL.FTZ R216, R4, c[0x0][0x2b4] ;  /* 0x0000ad0004d87a20 */ /* 0x000fe20000410000 */
[----:B------:R-:W-:Y:S01]  /*2800*/  MUFU.EX2 R157, R157 ;  /* 0x0000009d009d7308 */ /* 0x000fe20000000800 */
[-C--:B-----5:R-:W-:Y:S08]  /*2810*/  HMMA.16816.F32.BF16 R20, R132, R172.reuse, R20 ;  /* 0x000000ac8414723c */ /* 0x0a0ff00000041814 */
[C---:B------:R-:W-:Y:S01]  /*2820*/  HMMA.16816.F32.BF16 R24, R140.reuse, R172, R24 ;  /* 0x000000ac8c18723c */ /* 0x040fe20000041818 */
[----:B------:R-:W-:Y:S07]  /*2830*/  MUFU.EX2 R153, R153 ;  /* 0x0000009900997308 */ /* 0x000fee0000000800 */
[-C--:B------:R-:W-:Y:S01]  /*2840*/  HMMA.16816.F32.BF16 R28, R140, R174.reuse, R28 ;  /* 0x000000ae8c1c723c */ /* 0x080fe2000004181c */
[----:B------:R-:W1:Y:S02]  /*2850*/  LDSM.16.M88.4 R140, [R230+0xf080] ;  /* 0x00f08000e68c783b */ /* 0x000e640000000200 */
[----:B------:R-:W-:Y:S05]  /*2860*/  MUFU.TANH R15, R15 ;  /* 0x0000000f000f7308 */ /* 0x000fea0000002400 */
[----:B------:R-:W-:Y:S01]  /*2870*/  HMMA.16816.F32.BF16 R32, R132, R174, R32 ;  /* 0x000000ae8420723c */ /* 0x000fe20000041820 */
[----:B------:R-:W3:Y:S04]  /*2880*/  LDSM.16.M88.4 R132, [R224+0xe080] ;  /* 0x00e08000e084783b */ /* 0x000ee80000000200 */
[----:B------:R-:W4:Y:S03]  /*2890*/  MUFU.TANH R219, R219 ;  /* 0x000000db00db7308 */ /* 0x000f260000002400 */
[-C--:B------:R-:W-:Y:S07]  /*28a0*/  HMMA.16816.F32.BF16 R20, R136, R176.reuse, R20 ;  /* 0x000000b08814723c */ /* 0x080fee0000041814 */
[----:B------:R-:W5:Y:S01]  /*28b0*/  MUFU.TANH R221, R221 ;  /* 0x000000dd00dd7308 */ /* 0x000f620000002400 */
[C---:B------:R-:W-:Y:S08]  /*28c0*/  HMMA.16816.F32.BF16 R24, R144.reuse, R176, R24 ;  /* 0x000000b09018723c */ /* 0x040ff00000041818 */
[-C--:B------:R-:W-:Y:S01]  /*28d0*/  HMMA.16816.F32.BF16 R28, R144, R178.reuse, R28 ;  /* 0x000000b2901c723c */ /* 0x080fe2000004181c */
[----:B------:R-:W3:Y:S01]  /*28e0*/  LDSM.16.M88.4 R144, [R224+0xf080] ;  /* 0x00f08000e090783b */ /* 0x000ee20000000200 */
[----:B------:R-:W1:Y:S02]  /*28f0*/  MUFU.TANH R18, R18 ;  /* 0x0000001200127308 */ /* 0x000e640000002400 */
[C---:B----4-:R-:W-:Y:S01]  /*2900*/  FSEL R159, R219.reuse, -INF , P0 ;  /* 0xff800000db9f7808 */ /* 0x050fe20000000000 */
[----:B------:R-:W-:Y:S03]  /*2910*/  FFMA.FTZ R219, -R219, R219, 1 ;  /* 0x3f800000dbdb7423 */ /* 0x000fe600000101db */
[----:B------:R-:W-:Y:S01]  /*2920*/  HMMA.16816.F32.BF16 R32, R136, R178, R32 ;  /* 0x000000b28820723c */ /* 0x000fe20000041820 */
[----:B------:R-:W4:Y:S03]  /*2930*/  LDSM.16.M88.4 R136, [R3+0xe080] ;  /* 0x00e080000388783b */ /* 0x000f260000000200 */
[----:B------:R-:W-:Y:S01]  /*2940*/  MUFU.TANH R19, R19 ;  /* 0x0000001300137308 */ /* 0x000fe20000002400 */
[C---:B-----5:R-:W-:Y:S03]  /*2950*/  FSEL R154, R221.reuse, -INF , P0 ;  /* 0xff800000dd9a7808 */ /* 0x060fe60000000000 */
[-C--:B--2---:R-:W-:Y:S05]  /*2960*/  HMMA.16816.F32.BF16 R20, R148, R180.reuse, R20 ;  /* 0x000000b49414723c */ /* 0x084fea0000041814 */
[----:B------:R-:W-:Y:S01]  /*2970*/  FFMA.FTZ R163, R154, c[0x0][0x29c], -R213 ;  /* 0x0000a7009aa37a23 */ /* 0x000fe200000108d5 */
[----:B------:R-:W-:Y:S01]  /*2980*/  MUFU.TANH R13, R13 ;  /* 0x0000000d000d7308 */ /* 0x000fe20000002400 */
[----:B------:R-:W-:Y:S01]  /*2990*/  FFMA.FTZ R221, -R221, R221, 1 ;  /* 0x3f800000dddd7423 */ /* 0x000fe200000101dd */
[C---:B-1----:R-:W-:Y:S04]  /*29a0*/  HMMA.16816.F32.BF16 R24, R140.reuse, R180, R24 ;  /* 0x000000b48c18723c */ /* 0x042fe80000041818 */
[----:B------:R-:W-:Y:S04]  /*29b0*/  FSEL R5, R18, -INF , P6 ;  /* 0xff80000012057808 */ /* 0x000fe80003000000 */
[-C--:B------:R-:W-:Y:S01]  /*29c0*/  HMMA.16816.F32.BF16 R28, R140, R182.reuse, R28 ;  /* 0x000000b68c1c723c */ /* 0x080fe2000004181c */
[----:B------:R-:W1:Y:S01]  /*29d0*/  LDSM.16.M88.4 R140, [R3+0xf080] ;  /* 0x00f08000038c783b */ /* 0x000e620000000200 */
[----:B------:R-:W-:Y:S02]  /*29e0*/  MUFU.EX2 R163, R163 ;  /* 0x000000a300a37308 */ /* 0x000fe40000000800 */
[--C-:B------:R-:W-:Y:S04]  /*29f0*/  FFMA.FTZ R5, R5, c[0x0][0x29c], -R214.reuse ;  /* 0x0000a70005057a23 */ /* 0x100fe800000108d6 */
[----:B------:R-:W-:Y:S01]  /*2a00*/  HMMA.16816.F32.BF16 R32, R148, R182, R32 ;  /* 0x000000b69420723c */ /* 0x000fe20000041820 */
[----:B------:R-:W2:Y:S03]  /*2a10*/  LDSM.16.M88.4 R148, [R2+0xe080] ;  /* 0x00e080000294783b */ /* 0x000ea60000000200 */
[----:B------:R-:W-:Y:S04]  /*2a20*/  MUFU.TANH R14, R14 ;  /* 0x0000000e000e7308 */ /* 0x000fe80000002400 */
[-C--:B---3--:R-:W-:Y:S06]  /*2a30*/  HMMA.16816.F32.BF16 R20, R132, R184.reuse, R20 ;  /* 0x000000b88414723c */ /* 0x088fec0000041814 */
[----:B------:R-:W3:Y:S02]  /*2a40*/  MUFU.TANH R216, R216 ;  /* 0x000000d800d87308 */ /* 0x000ee40000002400 */
[C---:B------:R-:W-:Y:S08]  /*2a50*/  HMMA.16816.F32.BF16 R24, R144.reuse, R184, R24 ;  /* 0x000000b89018723c */ /* 0x040ff00000041818 */
[-C--:B------:R-:W-:Y:S01]  /*2a60*/  HMMA.16816.F32.BF16 R28, R144, R186.reuse, R28 ;  /* 0x000000ba901c723c */ /* 0x080fe2000004181c */
[----:B------:R-:W5:Y:S01]  /*2a70*/  LDSM.16.M88.4 R144, [R2+0xf080] ;  /* 0x00f080000290783b */ /* 0x000f620000000200 */
[----:B------:R-:W2:Y:S06]  /*2a80*/  MUFU.TANH R217, R217 ;  /* 0x000000d900d97308 */ /* 0x000eac0000002400 */
[----:B------:R-:W-:Y:S01]  /*2a90*/  HMMA.16816.F32.BF16 R32, R132, R186, R32 ;  /* 0x000000ba8420723c */ /* 0x000fe20000041820 */
[----:B------:R-:W5:Y:S03]  /*2aa0*/  LDSM.16.M88.4 R132, [R230+0x10080] ;  /* 0x01008000e684783b */ /* 0x000f660000000200 */
[C---:B---3--:R-:W-:Y:S01]  /*2ab0*/  FSEL R162, R216.reuse, -INF , P1 ;  /* 0xff800000d8a27808 */ /* 0x048fe20000800000 */
[----:B------:R-:W-:Y:S03]  /*2ac0*/  FFMA.FTZ R216, -R216, R216, 1 ;  /* 0x3f800000d8d87423 */ /* 0x000fe600000101d8 */
[-C--:B----4-:R-:W-:Y:S08]  /*2ad0*/  HMMA.16816.F32.BF16 R20, R136, R188.reuse, R20 ;  /* 0x000000bc8814723c */ /* 0x090ff00000041814 */
[C---:B-1----:R-:W-:Y:S04]  /*2ae0*/  HMMA.16816.F32.BF16 R24, R140.reuse, R188, R24 ;  /* 0x000000bc8c18723c */ /* 0x042fe80000041818 */
[C---:B--2---:R-:W-:Y:S04]  /*2af0*/  FFMA.FTZ R7, -R217.reuse, R217, 1 ;  /* 0x3f800000d9077423 */ /* 0x044fe800000101d9 */
[-C--:B------:R-:W-:Y:S01]  /*2b00*/  HMMA.16816.F32.BF16 R28, R140, R190.reuse, R28 ;  /* 0x000000be8c1c723c */ /* 0x080fe2000004181c */
[----:B------:R-:W1:Y:S07]  /*2b10*/  LDSM.16.M88.4 R140, [R230+0x11080] ;  /* 0x01108000e68c783b */ /* 0x000e6e0000000200 */
[----:B------:R-:W-:Y:S01]  /*2b20*/  HMMA.16816.F32.BF16 R32, R136, R190, R32 ;  /* 0x000000be8820723c */ /* 0x000fe20000041820 */
[----:B------:R-:W2:Y:S07]  /*2b30*/  LDSM.16.M88.4 R136, [R224+0x10080] ;  /* 0x01008000e088783b */ /* 0x000eae0000000200 */
[-C--:B------:R-:W-:Y:S08]  /*2b40*/  HMMA.16816.F32.BF16 R20, R148, R192.reuse, R20 ;  /* 0x000000c09414723c */ /* 0x080ff00000041814 */
[C---:B-----5:R-:W-:Y:S08]  /*2b50*/  HMMA.16816.F32.BF16 R24, R144.reuse, R192, R24 ;  /* 0x000000c09018723c */ /* 0x060ff00000041818 */
[-C--:B------:R-:W-:Y:S01]  /*2b60*/  HMMA.16816.F32.BF16 R28, R144, R194.reuse, R28 ;  /* 0x000000c2901c723c */ /* 0x080fe2000004181c */
[----:B------:R-:W3:Y:S07]  /*2b70*/  LDSM.16.M88.4 R144, [R224+0x11080] ;  /* 0x01108000e090783b */ /* 0x000eee0000000200 */
[----:B------:R-:W-:Y:S07]  /*2b80*/  HMMA.16816.F32.BF16 R32, R148, R194, R32 ;  /* 0x000000c29420723c */ /* 0x000fee0000041820 */
[----:B------:R-:W-:Y:S01]  /*2b90*/  FMUL.FTZ R150, R16, c[0x0][0x2b4] ;  /* 0x0000ad0010967a20 */ /* 0x000fe20000410000 */
[-C--:B------:R-:W-:Y:S05]  /*2ba0*/  HMMA.16816.F32.BF16 R20, R132, R196.reuse, R20 ;  /* 0x000000c48414723c */ /* 0x080fea0000041814 */
[----:B------:R-:W4:Y:S01]  /*2bb0*/  MUFU.TANH R150, R150 ;  /* 0x0000009600967308 */ /* 0x000f220000002400 */
[--C-:B------:R-:W-:Y:S01]  /*2bc0*/  FFMA.FTZ R151, R162, c[0x0][0x29c], -R215.reuse ;  /* 0x0000a700a2977a23 */ /* 0x100fe200000108d7 */
[----:B------:R-:W-:Y:S01]  /*2bd0*/  FSEL R162, R217, -INF , P0 ;  /* 0xff800000d9a27808 */ /* 0x000fe20000000000 */
[C---:B-1----:R-:W-:Y:S04]  /*2be0*/  HMMA.16816.F32.BF16 R24, R140.reuse, R196, R24 ;  /* 0x000000c48c18723c */ /* 0x042fe80000041818 */
[----:B------:R-:W-:Y:S01]  /*2bf0*/  FFMA.FTZ R158, R162, c[0x0][0x29c], -R215 ;  /* 0x0000a700a29e7a23 */ /* 0x000fe200000108d7 */
[----:B------:R-:W-:Y:S01]  /*2c00*/  FSEL R217, R14, -INF , P6 ;  /* 0xff8000000ed97808 */ /* 0x000fe20003000000 */
[----:B------:R-:W-:Y:S01]  /*2c10*/  FFMA.FTZ R162, R159, c[0x0][0x29c], -R214 ;  /* 0x0000a7009fa27a23 */ /* 0x000fe200000108d6 */
[----:B------:R-:W-:Y:S01]  /*2c20*/  FSEL R159, R220, -INF , P1 ;  /* 0xff800000dc9f7808 */ /* 0x000fe20000800000 */
[-C--:B------:R-:W-:Y:S01]  /*2c30*/  HMMA.16816.F32.BF16 R28, R140, R198.reuse, R28 ;  /* 0x000000c68c1c723c */ /* 0x080fe2000004181c */
[----:B------:R-:W-:Y:S01]  /*2c40*/  LDSM.16.M88.4 R140, [R3+0x11080] ;  /* 0x01108000038c783b */ /* 0x000fe20000000200 */
[----:B------:R-:W1:Y:S02]  /*2c50*/  MUFU.EX2 R151, R151 ;  /* 0x0000009700977308 */ /* 0x000e640000000800 */
[----:B------:R-:W-:Y:S02]  /*2c60*/  FFMA.FTZ R161, R159, c[0x0][0x29c], -R213 ;  /* 0x0000a7009fa17a23 */ /* 0x000fe400000108d5 */
[----:B------:R-:W-:Y:S01]  /*2c70*/  FFMA.FTZ R217, R217, c[0x0][0x29c], -R212 ;  /* 0x0000a700d9d97a23 */ /* 0x000fe200000108d4 */
[----:B------:R-:W-:Y:S01]  /*2c80*/  LDS R159, [R239.X4+0x12180] ;  /* 0x01218000ef9f7984 */ /* 0x000fe20000004800 */
[----:B------:R-:W-:Y:S04]  /*2c90*/  HMMA.16816.F32.BF16 R32, R132, R198, R32 ;  /* 0x000000c68420723c */ /* 0x000fe80000041820 */
[----:B------:R-:W-:Y:S01]  /*2ca0*/  MUFU.EX2 R162, R162 ;  /* 0x000000a200a27308 */ /* 0x000fe20000000800 */
[----:B------:R-:W5:Y:S01]  /*2cb0*/  LDSM.16.M88.4 R132, [R3+0x10080] ;  /* 0x010080000384783b */ /* 0x000f620000000200 */
[C---:B----4-:R-:W-:Y:S01]  /*2cc0*/  FSEL R155, R150.reuse, -INF , P6 ;  /* 0xff800000969b7808 */ /* 0x050fe20003000000 */
[----:B------:R-:W-:Y:S01]  /*2cd0*/  FFMA.FTZ R150, -R150, R150, 1 ;  /* 0x3f80000096967423 */ /* 0x000fe20000010196 */
[-C--:B--2---:R-:W-:Y:S05]  /*2ce0*/  HMMA.16816.F32.BF16 R20, R136, R200.reuse, R20 ;  /* 0x000000c88814723c */ /* 0x084fea0000041814 */
[--C-:B------:R-:W-:Y:S01]  /*2cf0*/  FFMA.FTZ R154, R155, c[0x0][0x29c], -R215.reuse ;  /* 0x0000a7009b9a7a23 */ /* 0x100fe200000108d7 */
[----:B------:R-:W-:Y:S01]  /*2d00*/  MUFU.EX2 R161, R161 ;  /* 0x000000a100a17308 */ /* 0x000fe20000000800 */
[----:B------:R-:W-:Y:S01]  /*2d10*/  LDS R155, [R239.X4+0x121a0] ;  /* 0x0121a000ef9b7984 */ /* 0x000fe20000004800 */
[C---:B---3--:R-:W-:Y:S04]  /*2d20*/  HMMA.16816.F32.BF16 R24, R144.reuse, R200, R24 ;  /* 0x000000c89018723c */ /* 0x048fe80000041818 */
[----:B------:R-:W-:Y:S04]  /*2d30*/  FFMA.FTZ R215, R6, c[0x0][0x29c], -R215 ;  /* 0x0000a70006d77a23 */ /* 0x000fe800000108d7 */
[-C--:B------:R-:W-:Y:S01]  /*2d40*/  HMMA.16816.F32.BF16 R28, R144, R202.reuse, R28 ;  /* 0x000000ca901c723c */ /* 0x080fe2000004181c */
[----:B------:R-:W2:Y:S01]  /*2d50*/  LDSM.16.M88.4 R144, [R2+0x10080] ;  /* 0x010080000290783b */ /* 0x000ea20000000200 */
[----:B------:R-:W-:Y:S06]  /*2d60*/  MUFU.EX2 R154, R154 ;  /* 0x0000009a009a7308 */ /* 0x000fec0000000800 */
[----:B------:R-:W-:Y:S01]  /*2d70*/  HMMA.16816.F32.BF16 R32, R136, R202, R32 ;  /* 0x000000ca8820723c */ /* 0x000fe20000041820 */
[----:B------:R-:W3:Y:S03]  /*2d80*/  LDSM.16.M88.4 R136, [R2+0x11080] ;  /* 0x011080000288783b */ /* 0x000ee60000000200 */
[----:B------:R-:W-:Y:S04]  /*2d90*/  MUFU.EX2 R217, R217 ;  /* 0x000000d900d97308 */ /* 0x000fe80000000800 */
[-C--:B-----5:R-:W-:Y:S06]  /*2da0*/  HMMA.16816.F32.BF16 R20, R132, R204.reuse, R20 ;  /* 0x000000cc8414723c */ /* 0x0a0fec0000041814 */
[----:B------:R-:W4:Y:S02]  /*2db0*/  MUFU.EX2 R158, R158 ;  /* 0x0000009e009e7308 */ /* 0x000f240000000800 */
[C---:B------:R-:W-:Y:S08]  /*2dc0*/  HMMA.16816.F32.BF16 R24, R140.reuse, R204, R24 ;  /* 0x000000cc8c18723c */ /* 0x040ff00000041818 */
[----:B------:R-:W5:Y:S01]  /*2dd0*/  MUFU.EX2 R215, R215 ;  /* 0x000000d700d77308 */ /* 0x000f620000000800 */
[-C--:B------:R-:W-:Y:S08]  /*2de0*/  HMMA.16816.F32.BF16 R28, R140, R206.reuse, R28 ;  /* 0x000000ce8c1c723c */ /* 0x080ff0000004181c */
[----:B------:R-:W-:Y:S08]  /*2df0*/  HMMA.16816.F32.BF16 R32, R132, R206, R32 ;  /* 0x000000ce8420723c */ /* 0x000ff00000041820 */
[-C--:B--2---:R-:W-:Y:S08]  /*2e00*/  HMMA.16816.F32.BF16 R20, R144, R208.reuse, R20 ;  /* 0x000000d09014723c */ /* 0x084ff00000041814 */
[C---:B---3--:R-:W-:Y:S08]  /*2e10*/  HMMA.16816.F32.BF16 R24, R136.reuse, R208, R24 ;  /* 0x000000d08818723c */ /* 0x048ff00000041818 */
[-C--:B------:R-:W-:Y:S08]  /*2e20*/  HMMA.16816.F32.BF16 R28, R136, R210.reuse, R28 ;  /* 0x000000d2881c723c */ /* 0x080ff0000004181c */
[----:B------:R-:W-:Y:S04]  /*2e30*/  HMMA.16816.F32.BF16 R32, R144, R210, R32 ;  /* 0x000000d29020723c */ /* 0x000fe80000041820 */
[--C-:B------:R-:W-:Y:S02]  /*2e40*/  FADD.FTZ R20, R20, -R159.reuse ;  /* 0x8000009f14147221 */ /* 0x100fe40000010000 */
[----:B------:R-:W-:Y:S01]  /*2e50*/  FADD.FTZ R21, R21, -R159 ;  /* 0x8000009f15157221 */ /* 0x000fe20000010000 */
[----:B------:R-:W-:Y:S01]  /*2e60*/  FSEL R145, R19, -INF , P5 ;  /* 0xff80000013917808 */ /* 0x000fe20002800000 */
[----:B-1----:R-:W-:Y:S01]  /*2e70*/  FMUL.FTZ R20, R151, R20 ;  /* 0x0000001497147220 */ /* 0x002fe20000410000 */
[C---:B----4-:R-:W-:Y:S03]  /*2e80*/  F2FP.BF16.PACK_AB R151, R158.reuse, R151 ;  /* 0x000000979e97723e */ /* 0x050fe600000010ff */
[----:B------:R-:W-:Y:S01]  /*2e90*/  FMUL.FTZ R158, R158, R21 ;  /* 0x000000159e9e7220 */ /* 0x000fe20000410000 */
[----:B------:R-:W-:Y:S01]  /*2ea0*/  FSEL R147, R252, -INF , P6 ;  /* 0xff800000fc937808 */ /* 0x000fe20003000000 */
[----:B------:R-:W1:Y:S01]  /*2eb0*/  LDS R21, [R239.X4+0x12200] ;  /* 0x01220000ef157984 */ /* 0x000e620000004800 */
[----:B------:R-:W-:Y:S01]  /*2ec0*/  FFMA.FTZ R214, R145, c[0x0][0x29c], -R214 ;  /* 0x0000a70091d67a23 */ /* 0x000fe200000108d6 */
[----:B------:R-:W-:Y:S01]  /*2ed0*/  FSEL R146, R13, -INF , P5 ;  /* 0xff8000000d927808 */ /* 0x000fe20002800000 */
[----:B------:R-:W-:Y:S01]  /*2ee0*/  MUFU.EX2 R145, R5 ;  /* 0x0000000500917308 */ /* 0x000fe20000000800 */
[----:B------:R-:W-:Y:S02]  /*2ef0*/  FADD.FTZ R22, R22, -R155 ;  /* 0x8000009b16167221 */ /* 0x000fe40000010000 */
[--C-:B------:R-:W-:Y:S02]  /*2f00*/  FFMA.FTZ R147, R147, c[0x0][0x29c], -R213.reuse ;  /* 0x0000a70093937a23 */ /* 0x100fe400000108d5 */
[----:B------:R-:W-:Y:S01]  /*2f10*/  FFMA.FTZ R213, R146, c[0x0][0x29c], -R213 ;  /* 0x0000a70092d57a23 */ /* 0x000fe200000108d5 */
[----:B------:R-:W-:Y:S01]  /*2f20*/  FSEL R146, R223, -INF , P0 ;  /* 0xff800000df927808 */ /* 0x000fe20000000000 */
[----:B------:R-:W-:Y:S02]  /*2f30*/  FADD.FTZ R32, R32, -R159 ;  /* 0x8000009f20207221 */ /* 0x000fe40000010000 */
[----:B------:R-:W-:Y:S01]  /*2f40*/  FMUL.FTZ R22, R157, R22 ;  /* 0x000000169d167220 */ /* 0x000fe20000410000 */
[----:B------:R-:W2:Y:S01]  /*2f50*/  MUFU.EX2 R214, R214 ;  /* 0x000000d600d67308 */ /* 0x000ea20000000800 */
[----:B------:R-:W-:Y:S01]  /*2f60*/  FMUL.FTZ R32, R154, R32 ;  /* 0x000000209a207220 */ /* 0x000fe20000410000 */
[----:B------:R-:W-:Y:S01]  /*2f70*/  F2FP.BF16.PACK_AB R157, R162, R157 ;  /* 0x0000009da29d723e */ /* 0x000fe200000010ff */
[----:B------:R-:W-:Y:S02]  /*2f80*/  FMUL.FTZ R20, R216, R20 ;  /* 0x00000014d8147220 */ /* 0x000fe40000410000 */
[----:B------:R-:W-:Y:S02]  /*2f90*/  FMUL.FTZ R32, R150, R32 ;  /* 0x0000002096207220 */ /* 0x000fe40000410000 */
[----:B------:R-:W-:Y:S02]  /*2fa0*/  FFMA.FTZ R150, -R17, R17, 1 ;  /* 0x3f80000011967423 */ /* 0x000fe40000010111 */
[----:B------:R-:W-:Y:S02]  /*2fb0*/  FADD.FTZ R17, R35, -R155 ;  /* 0x8000009b23117221 */ /* 0x000fe40000010000 */
[----:B------:R-:W3:Y:S01]  /*2fc0*/  LDS R35, [R239.X4+0x12220] ;  /* 0x01222000ef237984 */ /* 0x000ee20000004800 */
[----:B------:R-:W-:Y:S01]  /*2fd0*/  FMUL.FTZ R216, R7, R158 ;  /* 0x0000009e07d87220 */ /* 0x000fe20000410000 */
[----:B------:R-:W-:Y:S01]  /*2fe0*/  FSEL R158, R15, -INF , P5 ;  /* 0xff8000000f9e7808 */ /* 0x000fe20002800000 */
[--C-:B------:R-:W-:Y:S02]  /*2ff0*/  FFMA.FTZ R146, R146, c[0x0][0x29c], -R212.reuse ;  /* 0x0000a70092927a23 */ /* 0x100fe400000108d4 */
[----:B------:R-:W-:Y:S01]  /*3000*/  FMUL.FTZ R22, R218, R22 ;  /* 0x00000016da167220 */ /* 0x000fe20000410000 */
[----:B------:R-:W-:Y:S01]  /*3010*/  STS [R240], R151 ;  /* 0x00000097f0007388 */ /* 0x000fe20000000800 */
[----:B------:R-:W-:Y:S01]  /*3020*/  FFMA.FTZ R212, R158, c[0x0][0x29c], -R212 ;  /* 0x0000a7009ed47a23 */ /* 0x000fe200000108d4 */
[----:B------:R-:W-:Y:S01]  /*3030*/  F2FP.BF16.PACK_AB R216, R216, R20 ;  /* 0x00000014d8d8723e */ /* 0x000fe200000010ff */
[----:B------:R-:W-:Y:S01]  /*3040*/  FADD.FTZ R33, R33, -R159 ;  /* 0x8000009f21217221 */ /* 0x000fe20000010000 */
[C---:B-----5:R-:W-:Y:S01]  /*3050*/  F2FP.BF16.PACK_AB R20, R215.reuse, R154 ;  /* 0x0000009ad714723e */ /* 0x060fe200000010ff */
[----:B------:R-:W-:Y:S01]  /*3060*/  MUFU.EX2 R218, R213 ;  /* 0x000000d500da7308 */ /* 0x000fe20000000800 */
[----:B------:R-:W-:Y:S01]  /*3070*/  STS [R240+0x400], R157 ;  /* 0x0004009df0007388 */ /* 0x000fe20000000800 */
[----:B------:R-:W-:Y:S02]  /*3080*/  FMUL.FTZ R33, R215, R33 ;  /* 0x00000021d7217220 */ /* 0x000fe40000410000 */
[----:B------:R-:W-:Y:S02]  /*3090*/  FADD.FTZ R23, R23, -R155 ;  /* 0x8000009b17177221 */ /* 0x000fe40000010000 */
[----:B------:R-:W-:Y:S01]  /*30a0*/  FMUL.FTZ R33, R150, R33 ;  /* 0x0000002196217220 */ /* 0x000fe20000410000 */
[----:B------:R4:W-:Y:S01]  /*30b0*/  STS [R243], R20 ;  /* 0x00000014f3007388 */ /* 0x0009e20000000800 */
[----:B------:R-:W-:Y:S01]  /*30c0*/  FMUL.FTZ R23, R162, R23 ;  /* 0x00000017a2177220 */ /* 0x000fe20000410000 */
[C---:B--2---:R-:W-:Y:S01]  /*30d0*/  F2FP.BF16.PACK_AB R150, R214.reuse, R145 ;  /* 0x00000091d696723e */ /* 0x044fe200000010ff */
[----:B------:R-:W2:Y:S01]  /*30e0*/  MUFU.EX2 R213, R146 ;  /* 0x0000009200d57308 */ /* 0x000ea20000000800 */
[----:B------:R-:W-:Y:S02]  /*30f0*/  FMUL.FTZ R214, R214, R17 ;  /* 0x00000011d6d67220 */ /* 0x000fe40000410000 */
[----:B------:R-:W-:Y:S01]  /*3100*/  FFMA.FTZ R19, -R19, R19, 1 ;  /* 0x3f80000013137423 */ /* 0x000fe20000010113 */
[----:B------:R-:W-:Y:S01]  /*3110*/  STS [R243+0x400], R150 ;  /* 0x00040096f3007388 */ /* 0x000fe20000000800 */
[----:B------:R-:W-:Y:S02]  /*3120*/  FMUL.FTZ R23, R219, R23 ;  /* 0x00000017db177220 */ /* 0x000fe40000410000 */
[----:B------:R-:W-:Y:S02]  /*3130*/  FMUL.FTZ R219, R19, R214 ;  /* 0x000000d613db7220 */ /* 0x000fe40000410000 */
[--C-:B-1----:R-:W-:Y:S01]  /*3140*/  FADD.FTZ R214, R25, -R21.reuse ;  /* 0x8000001519d67221 */ /* 0x102fe20000010000 */
[----:B------:R-:W1:Y:S01]  /*3150*/  MUFU.EX2 R215, R147 ;  /* 0x0000009300d77308 */ /* 0x000e620000000800 */
[--C-:B------:R-:W-:Y:S02]  /*3160*/  FADD.FTZ R24, R24, -R21.reuse ;  /* 0x8000001518187221 */ /* 0x100fe40000010000 */
[----:B------:R-:W-:Y:S02]  /*3170*/  FMUL.FTZ R214, R163, R214 ;  /* 0x000000d6a3d67220 */ /* 0x000fe40000410000 */
[--C-:B------:R-:W-:Y:S02]  /*3180*/  FADD.FTZ R28, R28, -R21.reuse ;  /* 0x800000151c1c7221 */ /* 0x100fe40000010000 */
[----:B------:R-:W-:Y:S01]  /*3190*/  FADD.FTZ R29, R29, -R21 ;  /* 0x800000151d1d7221 */ /* 0x000fe20000010000 */
[----:B------:R-:W-:Y:S01]  /*31a0*/  F2FP.BF16.PACK_AB R21, R163, R161 ;  /* 0x000000a1a315723e */ /* 0x000fe200000010ff */
[----:B------:R-:W-:Y:S01]  /*31b0*/  FMUL.FTZ R221, R221, R214 ;  /* 0x000000d6dddd7220 */ /* 0x000fe20000410000 */
[----:B------:R-:W4:Y:S01]  /*31c0*/  MUFU.EX2 R212, R212 ;  /* 0x000000d400d47308 */ /* 0x000f220000000800 */
[----:B------:R-:W-:Y:S01]  /*31d0*/  F2FP.BF16.PACK_AB R214, R33, R32 ;  /* 0x0000002021d6723e */ /* 0x000fe200000010ff */
[----:B------:R-:W-:Y:S01]  /*31e0*/  FFMA.FTZ R25, -R220, R220, 1 ;  /* 0x3f800000dc197423 */ /* 0x000fe200000101dc */
[----:B------:R-:W-:Y:S01]  /*31f0*/  F2FP.BF16.PACK_AB R33, R23, R22 ;  /* 0x000000161721723e */ /* 0x000fe200000010ff */
[----:B------:R5:W-:Y:S01]  /*3200*/  STS [R240+0x1000], R21 ;  /* 0x00100015f0007388 */ /* 0x000be20000000800 */
[----:B--2---:R-:W-:Y:S01]  /*3210*/  F2FP.BF16.PACK_AB R23, R213, R153 ;  /* 0x00000099d517723e */ /* 0x004fe200000010ff */
[----:B------:R-:W-:Y:S02]  /*3220*/  FMUL.FTZ R24, R161, R24 ;  /* 0x00000018a1187220 */ /* 0x000fe40000410000 */
[----:B------:R-:W-:Y:S02]  /*3230*/  FADD.FTZ R34, R34, -R155 ;  /* 0x8000009b22227221 */ /* 0x000fe40000010000 */
[----:B------:R-:W-:Y:S01]  /*3240*/  STS [R240+0x1400], R23 ;  /* 0x00140017f0007388 */ /* 0x000fe20000000800 */
[C---:B------:R-:W-:Y:S02]  /*3250*/  FMUL.FTZ R29, R218.reuse, R29 ;  /* 0x0000001dda1d7220 */ /* 0x040fe40000410000 */
[----:B------:R-:W-:Y:S01]  /*3260*/  FMUL.FTZ R24, R25, R24 ;  /* 0x0000001819187220 */ /* 0x000fe20000410000 */
[----:B-1----:R-:W-:Y:S01]  /*3270*/  F2FP.BF16.PACK_AB R220, R218, R215 ;  /* 0x000000d7dadc723e */ /* 0x002fe200000010ff */
[----:B------:R-:W-:Y:S02]  /*3280*/  FMUL.FTZ R28, R215, R28 ;  /* 0x0000001cd71c7220 */ /* 0x000fe40000410000 */
[----:B------:R-:W-:Y:S01]  /*3290*/  FFMA.FTZ R25, -R252, R252, 1 ;  /* 0x3f800000fc197423 */ /* 0x000fe200000101fc */
[----:B------:R-:W-:Y:S01]  /*32a0*/  F2FP.BF16.PACK_AB R221, R221, R24 ;  /* 0x00000018dddd723e */ /* 0x000fe200000010ff */
[----:B------:R-:W-:Y:S01]  /*32b0*/  STS [R243+0x1000], R220 ;  /* 0x001000dcf3007388 */ /* 0x000fe20000000800 */
[----:B------:R-:W-:Y:S02]  /*32c0*/  FFMA.FTZ R218, -R13, R13, 1 ;  /* 0x3f8000000dda7423 */ /* 0x000fe4000001010d */
[----:B------:R-:W-:Y:S01]  /*32d0*/  FMUL.FTZ R34, R145, R34 ;  /* 0x0000002291227220 */ /* 0x000fe20000410000 */
[----:B----4-:R-:W-:Y:S01]  /*32e0*/  F2FP.BF16.PACK_AB R20, R212, R217 ;  /* 0x000000d9d414723e */ /* 0x010fe200000010ff */
[----:B------:R-:W-:Y:S02]  /*32f0*/  FFMA.FTZ R17, -R18, R18, 1 ;  /* 0x3f80000012117423 */ /* 0x000fe40000010112 */
[----:B------:R-:W-:Y:S02]  /*3300*/  FMUL.FTZ R25, R25, R28 ;  /* 0x0000001c19197220 */ /* 0x000fe40000410000 */
[----:B------:R-:W-:Y:S01]  /*3310*/  STS [R243+0x1400], R20 ;  /* 0x00140014f3007388 */ /* 0x000fe20000000800 */
[----:B------:R-:W-:Y:S02]  /*3320*/  FMUL.FTZ R218, R218, R29 ;  /* 0x0000001ddada7220 */ /* 0x000fe40000410000 */
[--C-:B---3--:R-:W-:Y:S02]  /*3330*/  FADD.FTZ R26, R26, -R35.reuse ;  /* 0x800000231a1a7221 */ /* 0x108fe40000010000 */
[--C-:B------:R-:W-:Y:S01]  /*3340*/  FADD.FTZ R22, R27, -R35.reuse ;  /* 0x800000231b167221 */ /* 0x100fe20000010000 */
[----:B------:R-:W-:Y:S01]  /*3350*/  BAR.SYNC.DEFER_BLOCKING 0x0 ;  /* 0x0000000000007b1d */ /* 0x000fe20000010000 */
[----:B------:R-:W-:Y:S01]  /*3360*/  FMUL.FTZ R34, R17, R34 ;  /* 0x0000002211227220 */ /* 0x000fe20000410000 */
[----:B------:R-:W-:Y:S01]  /*3370*/  F2FP.BF16.PACK_AB R218, R218, R25 ;  /* 0x00000019dada723e */ /* 0x000fe200000010ff */
[----:B------:R-:W-:Y:S02]  /*3380*/  FMUL.FTZ R26, R153, R26 ;  /* 0x0000001a991a7220 */ /* 0x000fe40000410000 */
[----:B------:R-:W-:Y:S01]  /*3390*/  FFMA.FTZ R25, -R222, R222, 1 ;  /* 0x3f800000de197423 */ /* 0x000fe200000101de */
[----:B------:R-:W-:Y:S01]  /*33a0*/  F2FP.BF16.PACK_AB R252, R219, R34 ;  /* 0x00000022dbfc723e */ /* 0x000fe200000010ff */
[----:B------:R-:W-:Y:S02]  /*33b0*/  FFMA.FTZ R223, -R223, R223, 1 ;  /* 0x3f800000dfdf7423 */ /* 0x000fe400000101df */
[----:B------:R-:W-:Y:S02]  /*33c0*/  FMUL.FTZ R22, R213, R22 ;  /* 0x00000016d5167220 */ /* 0x000fe40000410000 */
[--C-:B------:R-:W-:Y:S02]  /*33d0*/  FADD.FTZ R30, R30, -R35.reuse ;  /* 0x800000231e1e7221 */ /* 0x100fe40000010000 */
[----:B------:R-:W-:Y:S02]  /*33e0*/  FADD.FTZ R31, R31, -R35 ;  /* 0x800000231f1f7221 */ /* 0x000fe40000010000 */
[----:B------:R-:W-:Y:S02]  /*33f0*/  FMUL.FTZ R25, R25, R26 ;  /* 0x0000001a19197220 */ /* 0x000fe40000410000 */
[----:B------:R-:W-:Y:S02]  /*3400*/  FMUL.FTZ R22, R223, R22 ;  /* 0x00000016df167220 */ /* 0x000fe40000410000 */
[----:B------:R-:W-:Y:S02]  /*3410*/  FMUL.FTZ R30, R217, R30 ;  /* 0x0000001ed91e7220 */ /* 0x000fe40000410000 */
[----:B------:R-:W-:Y:S01]  /*3420*/  FMUL.FTZ R31, R212, R31 ;  /* 0x0000001fd41f7220 */ /* 0x000fe20000410000 */
[----:B------:R-:W-:Y:S01]  /*3430*/  F2FP.BF16.PACK_AB R213, R22, R25 ;  /* 0x0000001916d5723e */ /* 0x000fe200000010ff */
[----:B-----5:R-:W-:Y:S01]  /*3440*/  FFMA.FTZ R21, -R14, R14, 1 ;  /* 0x3f8000000e157423 */ /* 0x020fe2000001010e */
[----:B------:R-:W-:Y:S01]  /*3450*/  STS [R240+0x2000], R216 ;  /* 0x002000d8f0007388 */ /* 0x000fe20000000800 */
[----:B------:R-:W-:Y:S02]  /*3460*/  FFMA.FTZ R24, -R15, R15, 1 ;  /* 0x3f8000000f187423 */ /* 0x000fe4000001010f */
[----:B------:R-:W-:Y:S02]  /*3470*/  FMUL.FTZ R21, R21, R30 ;  /* 0x0000001e15157220 */ /* 0x000fe40000410000 */
[----:B------:R-:W-:Y:S01]  /*3480*/  FMUL.FTZ R24, R24, R31 ;  /* 0x0000001f18187220 */ /* 0x000fe20000410000 */
        /* <DEDUP_REMOVED lines=62> */
[----:B------:R4:W5:Y:S06]  /*3870*/  LDSM.16.MT88.4 R132, [R0+0x14280] ;  /* 0x014280000084783b */ /* 0x00096c0000004200 */
        /* <DEDUP_REMOVED lines=25> */
[C---:B-1--45:R-:W-:Y:S01]  /*3a10*/  LOP3.LUT P2, RZ, R241.reuse, 0x1, RZ, 0xc0, !PT ;  /* 0x00000001f1ff7812 */ /* 0x072fe2000784c0ff */
[----:B------:R-:W-:Y:S01]  /*3a20*/  USHF.R.S32.HI UR22, URZ, 0x1f, UR21 ;  /* 0x0000001f3f167899 */ /* 0x000fe20008011415 */
[----:B------:R-:W-:Y:S01]  /*3a30*/  LOP3.LUT P3, RZ, R241, 0x4, RZ, 0xc0, !PT ;  /* 0x00000004f1ff7812 */ /* 0x000fe2000786c0ff */
[----:B------:R-:W-:Y:S01]  /*3a40*/  ULDC.64 UR4, c[0x0][0x208] ;  /* 0x0000820000047ab9 */ /* 0x000fe20000000a00 */
[----:B------:R-:W-:Y:S01]  /*3a50*/  IMAD.U32 R9, RZ, RZ, UR15 ;  /* 0x0000000fff097e24 */ /* 0x000fe2000f8e00ff */
[----:B------:R-:W-:Y:S01]  /*3a60*/  UIMAD UR22, UR22, UR4, URZ ;  /* 0x00000004161672a4 */ /* 0x000fe2000f8e023f */
[----:B------:R-:W-:Y:S01]  /*3a70*/  IMAD.U32 R7, RZ, RZ, UR15 ;  /* 0x0000000fff077e24 */ /* 0x000fe2000f8e00ff */
[----:B------:R-:W-:Y:S02]  /*3a80*/  UIMAD.WIDE.U32 UR24, UR21, UR4, URZ ;  /* 0x00000004151872a5 */ /* 0x000fe4000f8e003f */
[----:B------:R-:W-:Y:S02]  /*3a90*/  UIMAD UR22, UR21, UR5, UR22 ;  /* 0x00000005151672a4 */ /* 0x000fe4000f8e0216 */
[----:B------:R-:W-:Y:S02]  /*3aa0*/  USHF.L.U32 UR4, UR21, 0x6, URZ ;  /* 0x0000000615047899 */ /* 0x000fe4000800063f */
[----:B------:R-:W-:Y:S01]  /*3ab0*/  UIADD3 UR22, UR25, UR22, URZ ;  /* 0x0000001619167290 */ /* 0x000fe2000fffe03f */
[----:B------:R-:W-:Y:S02]  /*3ac0*/  IMAD.U32 R11, RZ, RZ, UR24 ;  /* 0x00000018ff0b7e24 */ /* 0x000fe4000f8e00ff */
[----:B------:R-:W-:Y:S03]  /*3ad0*/  IMAD.U32 R4, RZ, RZ, UR24 ;  /* 0x00000018ff047e24 */ /* 0x000fe6000f8e00ff */
[----:B------:R-:W-:Y:S01]  /*3ae0*/  LEA R10, P0, R11, R250, 0x7 ;  /* 0x000000fa0b0a7211 */ /* 0x000fe200078038ff */
[----:B------:R-:W-:Y:S05]  /*3af0*/  IMAD.U32 R5, RZ, RZ, UR22 ;  /* 0x00000016ff057e24 */ /* 0x000fea000f8e00ff */
[----:B------:R-:W-:Y:S02]  /*3b00*/  LEA.HI.X R11, R4, R251, R5, 0x7, P0 ;  /* 0x000000fb040b7211 */ /* 0x000fe400000f3c05 */
[--C-:B------:R-:W-:Y:S01]  /*3b10*/  IADD3 R8, P1, P0, R9, 0x80, R10.reuse ;  /* 0x0000008009087810 */ /* 0x100fe2000783e00a */
[----:B------:R-:W1:Y:S03]  /*3b20*/  S2R R5, SR_CTAID.Y ;  /* 0x0000000000057919 */ /* 0x000e660000002600 */
[--C-:B------:R-:W-:Y:S02]  /*3b30*/  IADD3.X R9, RZ, UR19, R11.reuse, P1, P0 ;  /* 0x00000013ff097c10 */ /* 0x100fe40008fe040b */
[----:B------:R-:W-:Y:S04]  /*3b40*/  IADD3 R6, P1, P0, R7, 0x100, R10 ;  /* 0x0000010007067810 */ /* 0x000fe8000783e00a */
[----:B------:R-:W-:Y:S02]  /*3b50*/  IADD3.X R7, RZ, UR19, R11, P1, P0 ;  /* 0x00000013ff077c10 */ /* 0x000fe40008fe040b */
[----:B------:R-:W-:Y:S02]  /*3b60*/  LOP3.LUT P1, RZ, R241, 0x2, RZ, 0xc0, !PT ;  /* 0x00000002f1ff7812 */ /* 0x000fe4000782c0ff */
[----:B-1----:R-:W-:Y:S01]  /*3b70*/  SHF.R.S32.HI R4, RZ, 0x1f, R5 ;  /* 0x0000001fff047819 */ /* 0x002fe20000011405 */
[C---:B------:R-:W-:Y:S04]  /*3b80*/  IMAD.WIDE.U32 R12, R5.reuse, c[0x0][0x288], R246 ;  /* 0x0000a200050c7a25 */ /* 0x040fe800078e00f6 */
[----:B------:R-:W-:Y:S04]  /*3b90*/  IMAD R4, R4, c[0x0][0x288], RZ ;  /* 0x0000a20004047a24 */ /* 0x000fe800078e02ff */
[----:B------:R-:W-:Y:S01]  /*3ba0*/  IMAD R4, R5, c[0x0][0x28c], R4 ;  /* 0x0000a30005047a24 */ /* 0x000fe200078e0204 */
[----:B------:R-:W-:Y:S04]  /*3bb0*/  IADD3 R5, P0, R12, UR10, RZ ;  /* 0x0000000a0c057c10 */ /* 0x000fe8000ff1e0ff */
[----:B------:R-:W-:Y:S02]  /*3bc0*/  IADD3.X R4, R13, UR14, R4, P0, !PT ;  /* 0x0000000e0d047c10 */ /* 0x000fe400087fe404 */
[C---:B------:R-:W-:Y:S04]  /*3bd0*/  LEA R12, P0, R5.reuse, c[0x0][0x280], 0x2 ;  /* 0x0000a000050c7a11 */ /* 0x040fe800078010ff */
[----:B------:R-:W-:Y:S01]  /*3be0*/  LEA.HI.X R13, R5, c[0x0][0x284], R4, 0x2, P0 ;  /* 0x0000a100050d7a11 */ /* 0x000fe200000f1404 */
[----:B------:R-:W-:Y:S02]  /*3bf0*/  IMAD.U32 R5, RZ, RZ, UR4 ;  /* 0x00000004ff057e24 */ /* 0x000fe4000f8e00ff */
[----:B------:R-:W-:Y:S03]  /*3c00*/  IMAD.U32 R4, RZ, RZ, UR4 ;  /* 0x00000004ff047e24 */ /* 0x000fe6000f8e00ff */
[----:B------:R-:W-:Y:S02]  /*3c10*/  LEA R12, P0, R5, R12, 0x2 ;  /* 0x0000000c050c7211 */ /* 0x000fe400078010ff */
[----:B------:R-:W-:Y:S02]  /*3c20*/  IADD3 R5, -R244, c[0x0][0x168], -R5 ;  /* 0x00005a00f4057a10 */ /* 0x000fe40007ffe905 */
[----:B------:R-:W-:Y:S02]  /*3c30*/  LEA.HI.X.SX32 R13, R4, R13, 0x2, P0 ;  /* 0x0000000d040d7211 */ /* 0x000fe400000f16ff */
[C---:B------:R-:W-:Y:S11]  /*3c40*/  ISETP.LT.OR P0, PT, R5.reuse, 0x1, !P2 ;  /* 0x000000010500780c */ /* 0x040ff60005701670 */
        /* <DEDUP_REMOVED lines=11> */
[----:B------:R-:W-:Y:S04]  /*3d00*/  IADD3 R14, P0, R10, UR15, RZ ;  /* 0x0000000f0a0e7c10 */ /* 0x000fe8000ff1e0ff */
[----:B------:R-:W-:Y:S02]  /*3d10*/  IADD3.X R15, R11, UR19, RZ, P0, !PT ;  /* 0x000000130b0f7c10 */ /* 0x000fe400087fe4ff */
[----:B------:R-:W-:Y:S02]  /*3d20*/  ISETP.LT.OR P0, PT, R5, 0x21, !P2 ;  /* 0x000000210500780c */ /* 0x000fe40005701670 */
[----:B------:R-:W-:Y:S11]  /*3d30*/  LOP3.LUT P2, RZ, R233, 0x4, RZ, 0xc0, !PT ;  /* 0x00000004e9ff7812 */ /* 0x000ff6000784c0ff */
[----:B------:R1:W-:Y:S01]  /*3d40*/  LDGSTS.E.BYPASS.LTC128B.128 [R232+0xd080], [R14.64], !P0 ;  /* 0x0d0800000ee87fae */ /* 0x0003e2000c101d50 */
[C---:B------:R-:W-:Y:S01]  /*3d50*/  ISETP.LT.OR P0, PT, R5.reuse, 0x21, !P1 ;  /* 0x000000210500780c */ /* 0x040fe20004f01670 */
[----:B------:R-:W-:Y:S11]  /*3d60*/  @!P2 IMAD.SHL.U32 R4, R234, 0x10, RZ ;  /* 0x00000010ea04a824 */ /* 0x000ff600078e00ff */
[----:B------:R-:W-:Y:S01]  /*3d70*/  @!UPT UIADD3 URZ, URZ, URZ, URZ ;  /* 0x0000003f3f3ff290 */ /* 0x000fe2000fffe03f */
[----:B------:R1:W-:Y:S01]  /*3d80*/  LDGSTS.E.BYPASS.LTC128B.128 [R232+0xf080], [R8.64], !P0 ;  /* 0x0f08000008e87fae */ /* 0x0003e2000c101d50 */
[----:B------:R-:W-:Y:S11]  /*3d90*/  ISETP.LT.OR P0, PT, R5, 0x21, !P3 ;  /* 0x000000210500780c */ /* 0x000ff60005f01670 */
[----:B------:R-:W-:Y:S02]  /*3da0*/  @!UPT UIADD3 URZ, URZ, URZ, URZ ;  /* 0x0000003f3f3ff290 */ /* 0x000fe4000fffe03f */
[----:B------:R1:W-:Y:S04]  /*3db0*/  LDGSTS.E.BYPASS.LTC128B.128 [R232+0x11080], [R6.64], !P0 ;  /* 0x1108000006e87fae */ /* 0x0003e8000c101d50 */
[----:B------:R1:W-:Y:S02]  /*3dc0*/  @!P2 LDGSTS.E.BYPASS.LTC128B.128 [R4+0x12180], [R12.64] ;  /* 0x121800000c04afae */ /* 0x0003e4000b901d50 */
.L_x_25:
[-C--:B-1--45:R-:W-:Y:S01]  /*3dd0*/  HMMA.16816.F32.BF16 R84, R20, R28.reuse, R84 ;  /* 0x0000001c1454723c */ /* 0x0b2fe20000041854 */
[----:B------:R-:W-:Y:S07]  /*3de0*/  LDSM.16.MT88.4 R4, [R229+0x15280] ;  /* 0x01528000e504783b */ /* 0x000fee0000004200 */
[C---:B------:R-:W-:Y:S01]  /*3df0*/  HMMA.16816.F32.BF16 R88, R132.reuse, R28, R88 ;  /* 0x0000001c8458723c */ /* 0x040fe20000041858 */
[----:B------:R-:W1:Y:S07]  /*3e00*/  LDSM.16.MT88.4 R8, [R228+0x7080] ;  /* 0x00708000e408783b */ /* 0x000e6e0000004200 */
[-C--:B------:R-:W-:Y:S01]  /*3e10*/  HMMA.16816.F32.BF16 R92, R132, R30.reuse, R92 ;  /* 0x0000001e845c723c */ /* 0x080fe2000004185c */
[----:B------:R-:W2:Y:S07]  /*3e20*/  LDSM.16.MT88.4 R12, [R0+0x15280] ;  /* 0x01528000000c783b */ /* 0x000eae0000004200 */
[C---:B------:R-:W-:Y:S01]  /*3e30*/  HMMA.16816.F32.BF16 R96, R20.reuse, R30, R96 ;  /* 0x0000001e1460723c */ /* 0x040fe20000041860 */
[----:B------:R-:W3:Y:S07]  /*3e40*/  LDSM.16.MT88.4 R16, [R228+0x9080] ;  /* 0x00908000e410783b */ /* 0x000eee0000004200 */
[-C--:B------:R-:W-:Y:S01]  /*3e50*/  HMMA.16816.F32.BF16 R100, R20, R136.reuse, R100 ;  /* 0x000000881464723c */ /* 0x080fe20000041864 */
[----:B------:R-:W-:Y:S07]  /*3e60*/  LDSM.16.MT88.4 R24, [R229+0x15a80] ;  /* 0x015a8000e518783b */ /* 0x000fee0000004200 */
[C---:B------:R-:W-:Y:S01]  /*3e70*/  HMMA.16816.F32.BF16 R104, R132.reuse, R136, R104 ;  /* 0x000000888468723c */ /* 0x040fe20000041868 */
[----:B------:R-:W-:Y:S07]  /*3e80*/  LDSM.16.MT88.4 R28, [R228+0x7880] ;  /* 0x00788000e41c783b */ /* 0x000fee0000004200 */
[-C--:B------:R-:W-:Y:S01]  /*3e90*/  HMMA.16816.F32.BF16 R108, R132, R138.reuse, R108 ;  /* 0x0000008a846c723c */ /* 0x080fe2000004186c */
[----:B------:R-:W-:Y:S07]  /*3ea0*/  LDSM.16.MT88.4 R32, [R0+0x15a80] ;  /* 0x015a80000020783b */ /* 0x000fee0000004200 */
[C---:B------:R-:W-:Y:S01]  /*3eb0*/  HMMA.16816.F32.BF16 R112, R20.reuse, R138, R112 ;  /* 0x0000008a1470723c */ /* 0x040fe20000041870 */
[----:B------:R-:W0:Y:S07]  /*3ec0*/  LDGDEPBAR ;  /* 0x00000000000079af */ /* 0x000e2e0000000000 */
[-C--:B------:R-:W-:Y:S08]  /*3ed0*/  HMMA.16816.F32.BF16 R116, R20, R140.reuse, R116 ;  /* 0x0000008c1474723c */ /* 0x080ff00000041874 */
[C---:B------:R-:W-:Y:S08]  /*3ee0*/  HMMA.16816.F32.BF16 R120, R132.reuse, R140, R120 ;  /* 0x0000008c8478723c */ /* 0x040ff00000041878 */
[-C--:B------:R-:W-:Y:S01]  /*3ef0*/  HMMA.16816.F32.BF16 R124, R132, R142.reuse, R124 ;  /* 0x0000008e847c723c */ /* 0x080fe2000004187c */
[----:B------:R-:W-:Y:S07]  /*3f00*/  LDSM.16.MT88.4 R132, [R228+0xb880] ;  /* 0x00b88000e484783b */ /* 0x000fee0000004200 */
[----:B------:R-:W-:Y:S01]  /*3f10*/  HMMA.16816.F32.BF16 R128, R20, R142, R128 ;  /* 0x0000008e1480723c */ /* 0x000fe20000041880 */
[----:B------:R-:W4:Y:S07]  /*3f20*/  LDSM.16.MT88.4 R20, [R228+0xb080] ;  /* 0x00b08000e414783b */ /* 0x000f2e0000004200 */
        /* <DEDUP_REMOVED lines=11> */
[----:B------:R-:W-:Y:S08]  /*3fe0*/  HMMA.16816.F32.BF16 R128, R144, R222, R128 ;  /* 0x000000de9080723c */ /* 0x000ff00000041880 */
[-C--:B-1----:R-:W-:Y:S08]  /*3ff0*/  HMMA.16816.F32.BF16 R84, R4, R8.reuse, R84 ;  /* 0x000000080454723c */ /* 0x082ff00000041854 */
[C---:B--2---:R-:W-:Y:S08]  /*4000*/  HMMA.16816.F32.BF16 R88, R12.reuse, R8, R88 ;  /* 0x000000080c58723c */ /* 0x044ff00000041858 */
[-C--:B------:R-:W-:Y:S08]  /*4010*/  HMMA.16816.F32.BF16 R92, R12, R10.reuse, R92 ;  /* 0x0000000a0c5c723c */ /* 0x080ff0000004185c */
[C---:B------:R-:W-:Y:S01]  /*4020*/  HMMA.16816.F32.BF16 R96, R4.reuse, R10, R96 ;  /* 0x0000000a0460723c */ /* 0x040fe20000041860 */
[----:B------:R-:W1:Y:S07]  /*4030*/  LDSM.16.MT88.4 R8, [R228+0x9880] ;  /* 0x00988000e408783b */ /* 0x000e6e0000004200 */
[-C--:B---3--:R-:W-:Y:S01]  /*4040*/  HMMA.16816.F32.BF16 R100, R4, R16.reuse, R100 ;  /* 0x000000100464723c */ /* 0x088fe20000041864 */
[----:B------:R-:W-:Y:S07]  /*4050*/  BAR.SYNC.DEFER_BLOCKING 0x0 ;  /* 0x0000000000007b1d */ /* 0x000fee0000010000 */
[C---:B------:R-:W-:Y:S08]  /*4060*/  HMMA.16816.F32.BF16 R104, R12.reuse, R16, R104 ;  /* 0x000000100c68723c */ /* 0x040ff00000041868 */
[-C--:B------:R-:W-:Y:S08]  /*4070*/  HMMA.16816.F32.BF16 R108, R12, R18.reuse, R108 ;  /* 0x000000120c6c723c */ /* 0x080ff0000004186c */
[C---:B------:R-:W-:Y:S01]  /*4080*/  HMMA.16816.F32.BF16 R112, R4.reuse, R18, R112 ;  /* 0x000000120470723c */ /* 0x040fe20000041870 */
[----:B------:R2:W3:Y:S07]  /*4090*/  LDSM.16.M88.4 R148, [R230+0x14280] ;  /* 0x01428000e694783b */ /* 0x0004ee0000000200 */
[-C--:B----4-:R-:W-:Y:S01]  /*40a0*/  HMMA.16816.F32.BF16 R116, R4, R20.reuse, R116 ;  /* 0x000000140474723c */ /* 0x090fe20000041874 */
[----:B------:R2:W4:Y:S07]  /*40b0*/  LDSM.16.M88.4 R140, [R230+0x15280] ;  /* 0x01528000e68c783b */ /* 0x00052e0000000200 */
[C---:B------:R-:W-:Y:S01]  /*40c0*/  HMMA.16816.F32.BF16 R120, R12.reuse, R20, R120 ;  /* 0x000000140c78723c */ /* 0x040fe20000041878 */
[----:B------:R2:W5:Y:S07]  /*40d0*/  LDSM.16.MT88.4 R152, [R228+0x80] ;  /* 0x00008000e498783b */ /* 0x00056e0000004200 */
[-C--:B------:R-:W-:Y:S01]  /*40e0*/  HMMA.16816.F32.BF16 R124, R12, R22.reuse, R124 ;  /* 0x000000160c7c723c */ /* 0x080fe2000004187c */
[----:B------:R2:W1:Y:S07]  /*40f0*/  LDSM.16.MT88.4 R136, [R228+0x2080] ;  /* 0x00208000e488783b */ /* 0x00046e0000004200 */
[----:B------:R-:W-:Y:S01]  /*4100*/  HMMA.16816.F32.BF16 R128, R4, R22, R128 ;  /* 0x000000160480723c */ /* 0x000fe20000041880 */
[----:B------:R2:W2:Y:S07]  /*4110*/  LDSM.16.MT88.4 R144, [R228+0x4080] ;  /* 0x00408000e490783b */ /* 0x0004ae0000004200 */
[-C--:B------:R-:W-:Y:S01]  /*4120*/  HMMA.16816.F32.BF16 R84, R24, R28.reuse, R84 ;  /* 0x0000001c1854723c */ /* 0x080fe20000041854 */
        /* <DEDUP_REMOVED lines=17> */
[----:B-12345:R-:W-:Y:S01]  /*4240*/  LOP3.LUT P2, RZ, R242, 0x1, RZ, 0xc0, !PT ;  /* 0x00000001f2ff7812 */ /* 0x03efe2000784c0ff */
[----:B------:R-:W-:Y:S01]  /*4250*/  USHF.R.S32.HI UR22, URZ, 0x1f, UR21 ;  /* 0x0000001f3f167899 */ /* 0x000fe20008011415 */
[C---:B------:R-:W-:Y:S01]  /*4260*/  LOP3.LUT P4, RZ, R233.reuse, 0x8, RZ, 0xc0, !PT ;  /* 0x00000008e9ff7812 */ /* 0x040fe2000788c0ff */
[----:B------:R-:W-:Y:S01]  /*4270*/  ULDC.64 UR4, c[0x0][0x178] ;  /* 0x00005e0000047ab9 */ /* 0x000fe20000000a00 */
[----:B------:R-:W-:Y:S01]  /*4280*/  LOP3.LUT P3, RZ, R233, 0x4, RZ, 0xc0, !PT ;  /* 0x00000004e9ff7812 */ /* 0x000fe2000786c0ff */
[----:B------:R-:W-:Y:S01]  /*4290*/  UIMAD UR22, UR22, UR4, URZ ;  /* 0x00000004161672a4 */ /* 0x000fe2000f8e023f */
[----:B------:R-:W-:Y:S01]  /*42a0*/  IMAD.U32 R9, RZ, RZ, UR8 ;  /* 0x00000008ff097e24 */ /* 0x000fe2000f8e00ff */
[----:B------:R-:W-:Y:S01]  /*42b0*/  UIMAD.WIDE.U32 UR24, UR21, UR4, URZ ;  /* 0x00000004151872a5 */ /* 0x000fe2000f8e003f */
[----:B------:R-:W-:Y:S01]  /*42c0*/  IMAD.U32 R7, RZ, RZ, UR8 ;  /* 0x00000008ff077e24 */ /* 0x000fe2000f8e00ff */
        /* <DEDUP_REMOVED lines=26> */
[----:B------:R-:W-:Y:S01]  /*4470*/  LEA.HI.X.SX32 R13, R4, R13, 0x2, P0 ;  /* 0x0000000d040d7211 */ /* 0x000fe200000f16ff */
[----:B------:R-:W-:Y:S01]  /*4480*/  @!P3 IMAD.SHL.U32 R4, R234, 0x10, RZ ;  /* 0x00000010ea04b824 */ /* 0x000fe200078e00ff */
        /* <DEDUP_REMOVED lines=9> */
[----:B------:R-:W-:Y:S11]  /*4520*/  ISETP.LT.OR P0, PT, R5, 0x1, P4 ;  /* 0x000000010500780c */ /* 0x000ff60002701670 */
[----:B------:R-:W-:Y:S02]  /*4530*/  @!UPT UIADD3 URZ, URZ, URZ, URZ ;  /* 0x0000003f3f3ff290 */ /* 0x000fe4000fffe03f */
[----:B------:R1:W-:Y:S01]  /*4540*/  LDGSTS.E.BYPASS.LTC128B.128 [R232+0xa080], [R10.64+0x100], !P0 ;  /* 0x0a0801000ae87fae */ /* 0x0003e2000c101d50 */
[----:B------:R-:W-:Y:S04]  /*4550*/  IADD3 R14, P0, R10, UR8, RZ ;  /* 0x000000080a0e7c10 */ /* 0x000fe8000ff1e0ff */
[----:B------:R-:W-:Y:S02]  /*4560*/  IADD3.X R15, R11, UR7, RZ, P0, !PT ;  /* 0x000000070b0f7c10 */ /* 0x000fe400087fe4ff */
[C---:B------:R-:W-:Y:S11]  /*4570*/  ISETP.LT.OR P0, PT, R5.reuse, 0x21, !P2 ;  /* 0x000000210500780c */ /* 0x040ff60005701670 */
[----:B------:R-:W-:Y:S02]  /*4580*/  @!UPT UIADD3 URZ, URZ, URZ, URZ ;  /* 0x0000003f3f3ff290 */ /* 0x000fe4000fffe03f */
[----:B------:R1:W-:Y:S01]  /*4590*/  LDGSTS.E.BYPASS.LTC128B.128 [R232+0x7080], [R14.64], !P0 ;  /* 0x070800000ee87fae */ /* 0x0003e2000c101d50 */
[C---:B------:R-:W-:Y:S11]  /*45a0*/  ISETP.LT.OR P0, PT, R5.reuse, 0x21, !P1 ;  /* 0x000000210500780c */ /* 0x040ff60004f01670 */
[----:B------:R-:W-:Y:S02]  /*45b0*/  @!UPT UIADD3 URZ, URZ, URZ, URZ ;  /* 0x0000003f3f3ff290 */ /* 0x000fe4000fffe03f */
[----:B------:R1:W-:Y:S01]  /*45c0*/  LDGSTS.E.BYPASS.LTC128B.128 [R232+0x9080], [R8.64], !P0 ;  /* 0x0908000008e87fae */ /* 0x0003e2000c101d50 */
[----:B------:R-:W-:Y:S11]  /*45d0*/  ISETP.LT.OR P0, PT, R5, 0x21, P4 ;  /* 0x000000210500780c */ /* 0x000ff60002701670 */
[----:B------:R-:W-:Y:S02]  /*45e0*/  @!UPT UIADD3 URZ, URZ, URZ, URZ ;  /* 0x0000003f3f3ff290 */ /* 0x000fe4000fffe03f */
[----:B------:R1:W-:Y:S04]  /*45f0*/  LDGSTS.E.BYPASS.LTC128B.128 [R232+0xb080], [R6.64], !P0 ;  /* 0x0b08000006e87fae */ /* 0x0003e8000c101d50 */
[----:B------:R1:W-:Y:S02]  /*4600*/  @!P3 LDGSTS.E.BYPASS.LTC128B.128 [R4+0x12080], [R12.64] ;  /* 0x120800000c04bfae */ /* 0x0003e4000b901d50 */
.L_x_26:
[-C--:B-12345:R-:W-:Y:S01]  /*4610*/  HMMA.16816.F32.BF16 R4, R148, R152.reuse, RZ ;  /* 0x000000989404723c */ /* 0x0befe200000418ff */
[----:B------:R-:W0:Y:S01]  /*4620*/  LDGDEPBAR ;  /* 0x00000000000079af */ /* 0x000e220000000000 */
[----:B------:R-:W-:Y:S02]  /*4630*/  UIMAD UR18, UR18, 0x3000, URZ ;  /* 0x00003000121278a4 */ /* 0x000fe4000f8e023f */
[----:B------:R-:W-:Y:S04]  /*4640*/  UISETP.GE.AND UP0, UPT, UR21, UR20, UPT ;  /* 0x000000141500728c */ /* 0x000fe8000bf06270 */
[C---:B------:R-:W-:Y:S08]  /*4650*/  HMMA.16816.F32.BF16 R8, R140.reuse, R152, RZ ;  /* 0x000000988c08723c */ /* 0x040ff000000418ff */
[-C--:B------:R-:W-:Y:S08]  /*4660*/  HMMA.16816.F32.BF16 R12, R140, R154.reuse, RZ ;  /* 0x0000009a8c0c723c */ /* 0x080ff000000418ff */
[C---:B------:R-:W-:Y:S01]  /*4670*/  HMMA.16816.F32.BF16 R16, R148.reuse, R154, RZ ;  /* 0x0000009a9410723c */ /* 0x040fe200000418ff */
[----:B------:R-:W-:Y:S07]  /*4680*/  LDSM.16.MT88.4 R152, [R228+0x1080] ;  /* 0x00108000e498783b */ /* 0x000fee0000004200 */
        /* <DEDUP_REMOVED lines=8> */
[----:B------:R-:W1:Y:S07]  /*4710*/  LDSM.16.M88.4 R148, [R3+0x14280] ;  /* 0x014280000394783b */ /* 0x000e6e0000000200 */
[-C--:B------:R-:W-:Y:S08]  /*4720*/  HMMA.16816.F32.BF16 R4, R156, R160.reuse, R4 ;  /* 0x000000a09c04723c */ /* 0x080ff00000041804 */
[C---:B------:R-:W-:Y:S08]  /*4730*/  HMMA.16816.F32.BF16 R8, R212.reuse, R160, R8 ;  /* 0x000000a0d408723c */ /* 0x040ff00000041808 */
[-C--:B------:R-:W-:Y:S08]  /*4740*/  HMMA.16816.F32.BF16 R12, R212, R162.reuse, R12 ;  /* 0x000000a2d40c723c */ /* 0x080ff0000004180c */
[C---:B------:R-:W-:Y:S01]  /*4750*/  HMMA.16816.F32.BF16 R16, R156.reuse, R162, R16 ;  /* 0x000000a29c10723c */ /* 0x040fe20000041810 */
[----:B------:R-:W2:Y:S07]  /*4760*/  LDSM.16.M88.4 R160, [R3+0x15280] ;  /* 0x0152800003a0783b */ /* 0x000eae0000000200 */
[-C--:B------:R-:W-:Y:S08]  /*4770*/  HMMA.16816.F32.BF16 R20, R156, R216.reuse, R20 ;  /* 0x000000d89c14723c */ /* 0x080ff00000041814 */
[C---:B------:R-:W-:Y:S08]  /*4780*/  HMMA.16816.F32.BF16 R24, R212.reuse, R216, R24 ;  /* 0x000000d8d418723c */ /* 0x040ff00000041818 */
[-C--:B------:R-:W-:Y:S08]  /*4790*/  HMMA.16816.F32.BF16 R28, R212, R218.reuse, R28 ;  /* 0x000000dad41c723c */ /* 0x080ff0000004181c */
[C---:B------:R-:W-:Y:S01]  /*47a0*/  HMMA.16816.F32.BF16 R32, R156.reuse, R218, R32 ;  /* 0x000000da9c20723c */ /* 0x040fe20000041820 */
[----:B------:R-:W3:Y:S07]  /*47b0*/  LDSM.16.MT88.4 R216, [R228+0x3080] ;  /* 0x00308000e4d8783b */ /* 0x000eee0000004200 */
[-C--:B------:R-:W-:Y:S08]  /*47c0*/  HMMA.16816.F32.BF16 R132, R156, R220.reuse, R132 ;  /* 0x000000dc9c84723c */ /* 0x080ff00000041884 */
[C---:B------:R-:W-:Y:S08]  /*47d0*/  HMMA.16816.F32.BF16 R136, R212.reuse, R220, R136 ;  /* 0x000000dcd488723c */ /* 0x040ff00000041888 */
[-C--:B------:R-:W-:Y:S01]  /*47e0*/  HMMA.16816.F32.BF16 R140, R212, R222.reuse, R140 ;  /* 0x000000ded48c723c */ /* 0x080fe2000004188c */
[----:B------:R-:W4:Y:S07]  /*47f0*/  LDSM.16.MT88.4 R212, [R228+0x5080] ;  /* 0x00508000e4d4783b */ /* 0x000f2e0000004200 */
[----:B------:R-:W-:Y:S01]  /*4800*/  HMMA.16816.F32.BF16 R144, R156, R222, R144 ;  /* 0x000000de9c90723c */ /* 0x000fe20000041890 */
[----:B------:R-:W-:Y:S04]  /*4810*/  LDSM.16.MT88.4 R156, [R228+0x1880] ;  /* 0x00188000e49c783b */ /* 0x000fe80000004200 */
[----:B------:R-:W-:Y:S03]  /*4820*/  LDSM.16.M88.4 R220, [R2+0x15280] ;  /* 0x0152800002dc783b */ /* 0x000fe60000000200 */
[-C--:B-1----:R-:W-:Y:S08]  /*4830*/  HMMA.16816.F32.BF16 R4, R148, R152.reuse, R4 ;  /* 0x000000989404723c */ /* 0x082ff00000041804 */
[C---:B--2---:R-:W-:Y:S08]  /*4840*/  HMMA.16816.F32.BF16 R8, R160.reuse, R152, R8 ;  /* 0x00000098a008723c */ /* 0x044ff00000041808 */
[-C--:B------:R-:W-:Y:S08]  /*4850*/  HMMA.16816.F32.BF16 R12, R160, R154.reuse, R12 ;  /* 0x0000009aa00c723c */ /* 0x080ff0000004180c */
[C---:B------:R-:W-:Y:S01]  /*4860*/  HMMA.16816.F32.BF16 R16, R148.reuse, R154, R16 ;  /* 0x0000009a9410723c */ /* 0x040fe20000041810 */
[----:B------:R-:W1:Y:S07]  /*4870*/  LDSM.16.M88.4 R152, [R2+0x14280] ;  /* 0x014280000298783b */ /* 0x000e6e0000000200 */
[-C--:B---3--:R-:W-:Y:S08]  /*4880*/  HMMA.16816.F32.BF16 R20, R148, R216.reuse, R20 ;  /* 0x000000d89414723c */ /* 0x088ff00000041814 */
[C---:B------:R-:W-:Y:S08]  /*4890*/  HMMA.16816.F32.BF16 R24, R160.reuse, R216, R24 ;  /* 0x000000d8a018723c */ /* 0x040ff00000041818 */
[-C--:B------:R-:W-:Y:S08]  /*48a0*/  HMMA.16816.F32.BF16 R28, R160, R218.reuse, R28 ;  /* 0x000000daa01c723c */ /* 0x080ff0000004181c */
[C---:B------:R-:W-:Y:S01]  /*48b0*/  HMMA.16816.F32.BF16 R32, R148.reuse, R218, R32 ;  /* 0x000000da9420723c */ /* 0x040fe20000041820 */
[----:B------:R-:W2:Y:S07]  /*48c0*/  LDSM.16.MT88.4 R216, [R228+0x3880] ;  /* 0x00388000e4d8783b */ /* 0x000eae0000004200 */
[-C--:B----4-:R-:W-:Y:S08]  /*48d0*/  HMMA.16816.F32.BF16 R132, R148, R212.reuse, R132 ;  /* 0x000000d49484723c */ /* 0x090ff00000041884 */
[C---:B------:R-:W-:Y:S08]  /*48e0*/  HMMA.16816.F32.BF16 R136, R160.reuse, R212, R136 ;  /* 0x000000d4a088723c */ /* 0x040ff00000041888 */
[-C--:B------:R-:W-:Y:S01]  /*48f0*/  HMMA.16816.F32.BF16 R140, R160, R214.reuse, R140 ;  /* 0x000000d6a08c723c */ /* 0x080fe2000004188c */
[----:B------:R-:W3:Y:S07]  /*4900*/  LDSM.16.MT88.4 R160, [R228+0x5880] ;  /* 0x00588000e4a0783b */ /* 0x000eee0000004200 */
[----:B------:R-:W-:Y:S08]  /*4910*/  HMMA.16816.F32.BF16 R144, R148, R214, R144 ;  /* 0x000000d69490723c */ /* 0x000ff00000041890 */
[-C--:B-1----:R-:W-:Y:S08]  /*4920*/  HMMA.16816.F32.BF16 R4, R152, R156.reuse, R4 ;  /* 0x0000009c9804723c */ /* 0x082ff00000041804 */
[C---:B------:R-:W-:Y:S07]  /*4930*/  HMMA.16816.F32.BF16 R8, R220.reuse, R156, R8 ;  /* 0x0000009cdc08723c */ /* 0x040fee0000041808 */
[----:B------:R-:W-:Y:S01]  /*4940*/  IMAD.U32 R157, RZ, RZ, UR18 ;  /* 0x00000012ff9d7e24 */ /* 0x000fe2000f8e00ff */
[-C--:B------:R-:W-:Y:S04]  /*4950*/  HMMA.16816.F32.BF16 R12, R220, R158.reuse, R12 ;  /* 0x0000009edc0c723c */ /* 0x080fe8000004180c */
[----:B------:R-:W-:Y:S01]  /*4960*/  IADD3 R156, P0, R248, UR18, RZ ;  /* 0x00000012f89c7c10 */ /* 0x000fe2000ff1e0ff */
[----:B------:R-:W-:Y:S03]  /*4970*/  UMOV UR18, UR21 ;  /* 0x0000001500127c82 */ /* 0x000fe60008000000 */
[C---:B------:R-:W-:Y:S04]  /*4980*/  HMMA.16816.F32.BF16 R16, R152.reuse, R158, R16 ;  /* 0x0000009e9810723c */ /* 0x040fe80000041810 */
[----:B------:R-:W-:Y:S03]  /*4990*/  LEA.HI.X.SX32 R157, R157, R238, 0x1, P0 ;  /* 0x000000ee9d9d7211 */ /* 0x000fe600000f0eff */
[C---:B------:R-:W-:Y:S01]  /*49a0*/  LEA R158, P0, R156.reuse, c[0x0][0x220], 0x2 ;  /* 0x000088009c9e7a11 */ /* 0x040fe200078010ff */
[-C--:B--2---:R-:W-:Y:S04]  /*49b0*/  HMMA.16816.F32.BF16 R20, R152, R216.reuse, R20 ;  /* 0x000000d89814723c */ /* 0x084fe80000041814 */
[----:B------:R-:W-:Y:S02]  /*49c0*/  LEA.HI.X R159, R156, c[0x0][0x224], R157, 0x2, P0 ;  /* 0x000089009c9f7a11 */ /* 0x000fe400000f149d */
[----:B------:R-:W-:Y:S02]  /*49d0*/  PLOP3.LUT P0, PT, PT, PT, UP0, 0x80, 0x0 ;  /* 0x000000000000781c */ /* 0x000fe40003f0f008 */
[C---:B------:R-:W-:Y:S01]  /*49e0*/  HMMA.16816.F32.BF16 R24, R220.reuse, R216, R24 ;  /* 0x000000d8dc18723c */ /* 0x040fe20000041818 */
[----:B------:R1:W-:Y:S04]  /*49f0*/  RED.E.ADD.F32.FTZ.RN.STRONG.GPU [R158.64], R4 ;  /* 0x000000049e00798e */ /* 0x0003e8000c10e790 */
[----:B------:R1:W-:Y:S03]  /*4a00*/  RED.E.ADD.F32.FTZ.RN.STRONG.GPU [R158.64+0x400], R5 ;  /* 0x000400059e00798e */ /* 0x0003e6000c10e790 */
[-C--:B------:R-:W-:Y:S01]  /*4a10*/  HMMA.16816.F32.BF16 R28, R220, R218.reuse, R28 ;  /* 0x000000dadc1c723c */ /* 0x080fe2000004181c */
[----:B------:R1:W-:Y:S04]  /*4a20*/  RED.E.ADD.F32.FTZ.RN.STRONG.GPU [R158.64+0x800], R6 ;  /* 0x000800069e00798e */ /* 0x0003e8000c10e790 */
[----:B------:R1:W-:Y:S03]  /*4a30*/  RED.E.ADD.F32.FTZ.RN.STRONG.GPU [R158.64+0xc00], R7 ;  /* 0x000c00079e00798e */ /* 0x0003e6000c10e790 */
[C---:B------:R-:W-:Y:S01]  /*4a40*/  HMMA.16816.F32.BF16 R32, R152.reuse, R218, R32 ;  /* 0x000000da9820723c */ /* 0x040fe20000041820 */
[----:B------:R1:W-:Y:S04]  /*4a50*/  RED.E.ADD.F32.FTZ.RN.STRONG.GPU [R158.64+0x1000], R8 ;  /* 0x001000089e00798e */ /* 0x0003e8000c10e790 */
[----:B------:R1:W-:Y:S03]  /*4a60*/  RED.E.ADD.F32.FTZ.RN.STRONG.GPU [R158.64+0x1400], R9 ;  /* 0x001400099e00798e */ /* 0x0003e6000c10e790 */
[-C--:B---3--:R-:W-:Y:S01]  /*4a70*/  HMMA.16816.F32.BF16 R132, R152, R160.reuse, R132 ;  /* 0x000000a09884723c */ /* 0x088fe20000041884 */
[----:B------:R1:W-:Y:S04]  /*4a80*/  RED.E.ADD.F32.FTZ.RN.STRONG.GPU [R158.64+0x1800], R10 ;  /* 0x0018000a9e00798e */ /* 0x0003e8000c10e790 */
[----:B------:R1:W-:Y:S03]  /*4a90*/  RED.E.ADD.F32.FTZ.RN.STRONG.GPU [R158.64+0x1c00], R11 ;  /* 0x001c000b9e00798e */ /* 0x0003e6000c10e790 */
[C---:B------:R-:W-:Y:S01]  /*4aa0*/  HMMA.16816.F32.BF16 R136, R220.reuse, R160, R136 ;  /* 0x000000a0dc88723c */ /* 0x040fe20000041888 */
[----:B------:R1:W-:Y:S04]  /*4ab0*/  RED.E.ADD.F32.FTZ.RN.STRONG.GPU [R158.64+0x2000], R16 ;  /* 0x002000109e00798e */ /* 0x0003e8000c10e790 */
[----:B------:R1:W-:Y:S03]  /*4ac0*/  RED.E.ADD.F32.FTZ.RN.STRONG.GPU [R158.64+0x2400], R17 ;  /* 0x002400119e00798e */ /* 0x0003e6000c10e790 */
[-C--:B------:R-:W-:Y:S01]  /*4ad0*/  HMMA.16816.F32.BF16 R140, R220, R162.reuse, R140 ;  /* 0x000000a2dc8c723c */ /* 0x080fe2000004188c */
[----:B------:R1:W-:Y:S04]  /*4ae0*/  RED.E.ADD.F32.FTZ.RN.STRONG.GPU [R158.64+0x2800], R18 ;  /* 0x002800129e00798e */ /* 0x0003e8000c10e790 */
[----:B------:R1:W-:Y:S03]  /*4af0*/  RED.E.ADD.F32.FTZ.RN.STRONG.GPU [R158.64+0x2c00], R19 ;  /* 0x002c00139e00798e */ /* 0x0003e6000c10e790 */
[----:B------:R-:W-:Y:S01]  /*4b00*/  HMMA.16816.F32.BF16 R144, R152, R162, R144 ;  /* 0x000000a29890723c */ /* 0x000fe20000041890 */
        /* <DEDUP_REMOVED lines=37> */
.L_x_24:
[----:B---345:R-:W2:Y:S01]  /*4d60*/  S2R R0, SR_CTAID.Y ;  /* 0x0000000000007919 */ /* 0x038ea20000002600 */
[----:B------:R-:W3:Y:S01]  /*4d70*/  S2UR UR4, SR_CTAID.X ;  /* 0x00000000000479c3 */ /* 0x000ee20000002500 */
[----:B------:R-:W-:Y:S01]  /*4d80*/  MOV R2, c[0x0][0x338] ;  /* 0x0000ce0000027a02 */ /* 0x000fe20000000f00 */
[----:B------:R-:W-:Y:S01]  /*4d90*/  USHF.R.S32.HI UR6, URZ, 0x1f, UR9 ;  /* 0x0000001f3f067899 */ /* 0x000fe20008011409 */
[----:B------:R-:W-:Y:S02]  /*4da0*/  BAR.SYNC.DEFER_BLOCKING 0x1, 0x100 ;  /* 0x0044000000007b1d */ /* 0x000fe40000010000 */
[----:B------:R-:W-:-:S13]  /*4db0*/  ISETP.NE.AND P0, PT, R2, 0x1, PT ;  /* 0x000000010200780c */ /* 0x000fda0003f05270 */
[----:B--2---:R-:W-:Y:S01]  /*4dc0*/  @P0 IMAD.HI.U32 R3, R0, c[0x0][0x33c], RZ ;  /* 0x0000cf0000030a27 */ /* 0x004fe200078e00ff */
[----:B---3--:R-:W-:Y:S01]  /*4dd0*/  UIMAD UR4, UR4, 0x3000, URZ ;  /* 0x00003000040478a4 */ /* 0x008fe2000f8e023f */
[----:B-1----:R-:W-:Y:S02]  /*4de0*/  SHF.R.S32.HI R7, RZ, 0x1f, R0 ;  /* 0x0000001fff077819 */ /* 0x002fe40000011400 */
[----:B------:R-:W-:Y:S01]  /*4df0*/  MOV R6, R0 ;  /* 0x0000000000067202 */ /* 0x000fe20000000f00 */
[----:B------:R-:W-:Y:S01]  /*4e00*/  USHF.R.S32.HI UR7, URZ, 0x1f, UR4 ;  /* 0x0000001f3f077899 */ /* 0x000fe20008011404 */
[----:B------:R-:W-:Y:S02]  /*4e10*/  @P0 SHF.R.U32.HI R3, RZ, c[0x0][0x340], R3 ;  /* 0x0000d000ff030a19 */ /* 0x000fe40000011603 */
[C---:B------:R-:W-:Y:S01]  /*4e20*/  IADD3 R4, P1, R234.reuse, UR4, RZ ;  /* 0x00000004ea047c10 */ /* 0x040fe2000ff3e0ff */
[----:B------:R-:W-:Y:S01]  /*4e30*/  ULDC.64 UR4, c[0x0][0x330] ;  /* 0x0000cc0000047ab9 */ /* 0x000fe20000000a00 */
[----:B------:R-:W-:Y:S01]  /*4e40*/  @P0 SHF.R.S32.HI R2, RZ, 0x1f, R3 ;  /* 0x0000001fff020819 */ /* 0x000fe20000011403 */
[----:B------:R-:W-:Y:S01]  /*4e50*/  UIMAD UR4, UR6, UR4, URZ ;  /* 0x00000004060472a4 */ /* 0x000fe2000f8e023f */
[----:B------:R-:W-:-:S02]  /*4e60*/  LEA.HI.X.SX32 R5, R234, UR7, 0x1, P1 ;  /* 0x00000007ea057c11 */ /* 0x000fc400088f0eff */
[----:B------:R-:W-:Y:S01]  /*4e70*/  @P0 MOV R7, R2 ;  /* 0x0000000200070202 */ /* 0x000fe20000000f00 */
[----:B------:R-:W-:Y:S01]  /*4e80*/  UIMAD UR7, UR9, UR5, UR4 ;  /* 0x00000005090772a4 */ /* 0x000fe2000f8e0204 */
[----:B------:R-:W-:Y:S02]  /*4e90*/  @P0 MOV R6, R3 ;  /* 0x0000000300060202 */ /* 0x000fe40000000f00 */
[----:B------:R-:W-:Y:S01]  /*4ea0*/  MOV R2, UR9 ;  /* 0x0000000900027c02 */ /* 0x000fe20008000f00 */
[C---:B------:R-:W-:Y:S01]  /*4eb0*/  IMAD R9, R7.reuse, c[0x0][0x328], RZ ;  /* 0x0000ca0007097a24 */ /* 0x040fe200078e02ff */
[----:B------:R-:W-:Y:S01]  /*4ec0*/  ULDC.64 UR4, c[0x0][0x308] ;  /* 0x0000c20000047ab9 */ /* 0x000fe20000000a00 */
[----:B------:R-:W-:Y:S01]  /*4ed0*/  IMAD R3, R7, c[0x0][0x300], RZ ;  /* 0x0000c00007037a24 */ /* 0x000fe200078e02ff */
[----:B------:R-:W-:Y:S01]  /*4ee0*/  UIMAD UR4, UR6, UR4, URZ ;  /* 0x00000004060472a4 */ /* 0x000fe2000f8e023f */
[----:B------:R-:W-:-:S03]  /*4ef0*/  IMAD.WIDE.U32 R10, R6, c[0x0][0x328], R4 ;  /* 0x0000ca00060a7a25 */ /* 0x000fc600078e0004 */
[----:B------:R-:W-:Y:S01]  /*4f00*/  UIMAD UR4, UR9, UR5, UR4 ;  /* 0x00000005090472a4 */ /* 0x000fe2000f8e0204 */
[C---:B------:R-:W-:Y:S02]  /*4f10*/  IMAD R0, R6.reuse, c[0x0][0x32c], R9 ;  /* 0x0000cb0006007a24 */ /* 0x040fe400078e0209 */
[----:B------:R-:W-:-:S03]  /*4f20*/  IMAD.WIDE.U32 R4, R6, c[0x0][0x300], R4 ;  /* 0x0000c00006047a25 */ /* 0x000fc600078e0004 */
[----:B------:R-:W-:Y:S01]  /*4f30*/  IADD3 R11, R11, R0, RZ ;  /* 0x000000000b0b7210 */ /* 0x000fe20007ffe0ff */
[----:B------:R-:W-:Y:S01]  /*4f40*/  IMAD R3, R6, c[0x0][0x304], R3 ;  /* 0x0000c10006037a24 */ /* 0x000fe200078e0203 */
[----:B------:R-:W-:-:S04]  /*4f50*/  MOV R0, UR9 ;  /* 0x0000000900007c02 */ /* 0x000fc80008000f00 */
[----:B------:R-:W-:Y:S01]  /*4f60*/  IADD3 R5, R5, R3, RZ ;  /* 0x0000000305057210 */ /* 0x000fe20007ffe0ff */
[----:B------:R-:W-:-:S04]  /*4f70*/  IMAD.WIDE.U32 R2, R2, c[0x0][0x330], R10 ;  /* 0x0000cc0002027a25 */ /* 0x000fc800078e000a */
[----:B------:R-:W-:Y:S01]  /*4f80*/  IMAD.WIDE.U32 R4, R0, c[0x0][0x308], R4 ;  /* 0x0000c20000047a25 */ /* 0x000fe200078e0004 */
[----:B------:R-:W-:Y:S02]  /*4f90*/  IADD3 R3, R3, UR7, RZ ;  /* 0x0000000703037c10 */ /* 0x000fe4000fffe0ff */
[----:B------:R-:W-:Y:S02]  /*4fa0*/  LEA R8, P1, R2, c[0x0][0x310], 0x2 ;  /* 0x0000c40002087a11 */ /* 0x000fe400078210ff */
[----:B------:R-:W-:Y:S02]  /*4fb0*/  LEA R6, P0, R4, c[0x0][0x2e8], 0x2 ;  /* 0x0000ba0004067a11 */ /* 0x000fe400078010ff */
[----:B------:R-:W-:Y:S01]  /*4fc0*/  LEA.HI.X R9, R2, c[0x0][0x314], R3, 0x2, P1 ;  /* 0x0000c50002097a11 */ /* 0x000fe200008f1403 */
[----:B------:R-:W-:Y:S01]  /*4fd0*/  FMUL.FTZ R3, R84, c[0x0][0x298] ;  /* 0x0000a60054037a20 */ /* 0x000fe20000410000 */
[----:B------:R-:W-:-:S03]  /*4fe0*/  IADD3 R0, R5, UR4, RZ ;  /* 0x0000000405007c10 */ /* 0x000fc6000fffe0ff */
[----:B------:R-:W-:Y:S01]  /*4ff0*/  RED.E.ADD.F32.FTZ.RN.STRONG.GPU [R8.64], R36 ;  /* 0x000000240800798e */ /* 0x000fe2000c10e790 */
[----:B------:R-:W-:-:S03]  /*5000*/  LEA.HI.X R7, R4, c[0x0][0x2ec], R0, 0x2, P0 ;  /* 0x0000bb0004077a11 */ /* 0x000fc600000f1400 */
[----:B------:R-:W-:Y:S04]  /*5010*/  RED.E.ADD.F32.FTZ.RN.STRONG.GPU [R8.64+0x400], R37 ;  /* 0x000400250800798e */ /* 0x000fe8000c10e790 */
        /* <DEDUP_REMOVED lines=38> */
[----:B------:R-:W-:Y:S01]  /*5280*/  RED.E.ADD.F32.FTZ.RN.STRONG.GPU [R8.64+0xa000], R80 ;  /* 0x00a000500800798e */ /* 0x000fe2000c10e790 */
[----:B------:R-:W-:-:S03]  /*5290*/  FMUL.FTZ R85, R85, c[0x0][0x298] ;  /* 0x0000a60055557a20 */ /* 0x000fc60000410000 */
        /* <DEDUP_REMOVED lines=12> */
[----:B------:R1:W-:Y:S01]  /*5360*/  RED.E.ADD.F32.FTZ.RN.STRONG.GPU [R8.64+0xbc00], R79 ;  /* 0x00bc004f0800798e */ /* 0x0003e2000c10e790 */
[----:B------:R-:W-:-:S03]  /*5370*/  FMUL.FTZ R15, R96, c[0x0][0x298] ;  /* 0x0000a600600f7a20 */ /* 0x000fc60000410000 */
[----:B------:R-:W-:Y:S01]  /*5380*/  RED.E.ADD.F32.FTZ.RN.STRONG.GPU [R6.64], R3 ;  /* 0x000000030600798e */ /* 0x000fe2000c10e790 */
[----:B------:R-:W-:-:S03]  /*5390*/  FMUL.FTZ R97, R97, c[0x0][0x298] ;  /* 0x0000a60061617a20 */ /* 0x000fc60000410000 */
[----:B------:R-:W-:Y:S01]  /*53a0*/  RED.E.ADD.F32.FTZ.RN.STRONG.GPU [R6.64+0x400], R85 ;  /* 0x000400550600798e */ /* 0x000fe2000c10e790 */
[----:B------:R-:W-:-:S03]  /*53b0*/  FMUL.FTZ R17, R98, c[0x0][0x298] ;  /* 0x0000a60062117a20 */ /* 0x000fc60000410000 */
[----:B------:R-:W-:Y:S01]  /*53c0*/  RED.E.ADD.F32.FTZ.RN.STRONG.GPU [R6.64+0x800], R5 ;  /* 0x000800050600798e */ /* 0x000fe2000c10e790 */
[----:B------:R-:W-:-:S03]  /*53d0*/  FMUL.FTZ R99, R99, c[0x0][0x298] ;  /* 0x0000a60063637a20 */ /* 0x000fc60000410000 */
[----:B------:R-:W-:Y:S04]  /*53e0*/  RED.E.ADD.F32.FTZ.RN.STRONG.GPU [R6.64+0xc00], R87 ;  /* 0x000c00570600798e */ /* 0x000fe8000c10e790 */
[----:B------:R-:W-:Y:S01]  /*53f0*/  RED.E.ADD.F32.FTZ.RN.STRONG.GPU [R6.64+0x1000], R11 ;  /* 0x0010000b0600798e */ /* 0x000fe2000c10e790 */
[----:B------:R-:W-:-:S03]  /*5400*/  FMUL.FTZ R93, R93, c[0x0][0x298] ;  /* 0x0000a6005d5d7a20 */ /* 0x000fc60000410000 */
[----:B------:R-:W-:Y:S01]  /*5410*/  RED.E.ADD.F32.FTZ.RN.STRONG.GPU [R6.64+0x1400], R89 ;  /* 0x001400590600798e */ /* 0x000fe2000c10e790 */
[----:B------:R-:W-:Y:S02]  /*5420*/  FMUL.FTZ R19, R94, c[0x0][0x298] ;  /* 0x0000a6005e137a20 */ /* 0x000fe40000410000 */
[----:B-1----:R-:W-:Y:S01]  /*5430*/  FMUL.FTZ R9, R92, c[0x0][0x298] ;  /* 0x0000a6005c097a20 */ /* 0x002fe20000410000 */
        /* <DEDUP_REMOVED lines=75> */
[----:B------:R-:W-:Y:S05]  /*58f0*/  EXIT ;  /* 0x000000000000794d */ /* 0x000fea0003800000 */
.L_x_28:
        /* <DEDUP_REMOVED lines=16> */
.L_x_1373:


//--------------------- .text._ZN7cutlass13device_kernelIN5flash19enable_sm80_to_sm89INS1_16FlashAttnBwdSm80INS1_25CollectiveMainloopBwdSm80ILi1ELi1EN4cute5tupleIJNS5_1CILi64EEES8_NS7_ILi192EEEEEENS_10bfloat16_tEfNS_4arch4Sm80ELb0ELb0ELb1ELb0ELb1ELb0ELb0ELb0ELi2ELi2ELi2ELi2ELb1EEENS1_24CollectiveEpilogueBwdGQAISA_fSD_Li256ELb0ELb1EEENS1_19SingleTileSchedulerILb0ELb0ELb0ELi64EEEEEEEEEvNT_6ParamsE --------------------------
	.section	.text._ZN7cutlass13device_kernelIN5flash19enable_sm80_to_sm89INS1_16FlashAttnBwdSm80INS1_25CollectiveMainloopBwdSm80ILi1ELi1EN4cute5tupleIJNS5_1CILi64EEES8_NS7_ILi192EEEEEENS_10bfloat16_tEfNS_4arch4Sm80ELb0ELb0ELb1ELb0ELb1ELb0ELb0ELb0ELi2ELi2ELi2ELi2ELb1EEENS1_24CollectiveEpilogueBwdGQAISA_fSD_Li256ELb0ELb1EEENS1_19SingleTileSchedulerILb0ELb0ELb0ELi64EEEEEEEEEvNT_6ParamsE,"ax",@progbits
	.sectioninfo	@"SHI_REGISTERS=255"
	.align	128
.text._ZN7cutlass13device_kernelIN5flash19enable_sm80_to_sm89INS1_16FlashAttnBwdSm80INS1_25CollectiveMainloopBwdSm80ILi1ELi1EN4cute5tupleIJNS5_1CILi64EEES8_NS7_ILi192EEEEEENS_10bfloat16_tEfNS_4arch4Sm80ELb0ELb0ELb1ELb0ELb1ELb0ELb0ELb0ELi2ELi2ELi2ELi2ELb1EEENS1_24CollectiveEpilogueBwdGQAISA_fSD_Li256ELb0ELb1EEENS1_19SingleTileSchedulerILb0ELb0ELb0ELi64EEEEEEEEEvNT_6ParamsE:
        .type           _ZN7cutlass13device_kernelIN5flash19enable_sm80_to_sm89INS1_16FlashAttnBwdSm80INS1_25CollectiveMainloopBwdSm80ILi1ELi1EN4cute5tupleIJNS5_1CILi64EEES8_NS7_ILi192EEEEEENS_10bfloat16_tEfNS_4arch4Sm80ELb0ELb0ELb1ELb0ELb1ELb0ELb0ELb0ELi2ELi2ELi2ELi2ELb1EEENS1_24CollectiveEpilogueBwdGQAISA_fSD_Li256ELb0ELb1EEENS1_19SingleTileSchedulerILb0ELb0ELb0ELi64EEEEEEEEEvNT_6ParamsE,@function
        .size           _ZN7cutlass13device_kernelIN5flash19enable_sm80_to_sm89INS1_16FlashAttnBwdSm80INS1_25CollectiveMainloopBwdSm80ILi1ELi1EN4cute5tupleIJNS5_1CILi64EEES8_NS7_ILi192EEEEEENS_10bfloat16_tEfNS_4arch4Sm80ELb0ELb0ELb1ELb0ELb1ELb0ELb0ELb0ELi2ELi2ELi2ELi2ELb1EEENS1_24CollectiveEpilogueBwdGQAISA_fSD_Li256ELb0ELb1EEENS1_19SingleTileSchedulerILb0ELb0ELb0ELi64EEEEEEEEEvNT_6ParamsE,(.L_x_1374 - _ZN7cutlass13device_kernelIN5flash19enable_sm80_to_sm89INS1_16FlashAttnBwdSm80INS1_25CollectiveMainloopBwdSm80ILi1ELi1EN4cute5tupleIJNS5_1CILi64EEES8_NS7_ILi192EEEEEENS_10bfloat16_tEfNS_4arch4Sm80ELb0ELb0ELb1ELb0ELb1ELb0ELb0ELb0ELi2ELi2ELi2ELi2ELb1EEENS1_24CollectiveEpilogueBwdGQAISA_fSD_Li256ELb0ELb1EEENS1_19SingleTileSchedulerILb0ELb0ELb0ELi64EEEEEEEEEvNT_6ParamsE)
        .other          _ZN7cutlass13device_kernelIN5flash19enable_sm80_to_sm89INS1_16FlashAttnBwdSm80INS1_25CollectiveMainloopBwdSm80ILi1ELi1EN4cute5tupleIJNS5_1CILi64EEES8_NS7_ILi192EEEEEENS_10bfloat16_tEfNS_4arch4Sm80ELb0ELb0ELb1ELb0ELb1ELb0ELb0ELb0ELi2ELi2ELi2ELi2ELb1EEENS1_24CollectiveEpilogueBwdGQAISA_fSD_Li256ELb0ELb1EEENS1_19SingleTileSchedulerILb0ELb0ELb0ELi64EEEEEEEEEvNT_6ParamsE,@"STO_CUDA_ENTRY STV_DEFAULT"
_ZN7cutlass13device_kernelIN5flash19enable_sm80_to_sm89INS1_16FlashAttnBwdSm80INS1_25CollectiveMainloopBwdSm80ILi1ELi1EN4cute5tupleIJNS5_1CILi64EEES8_NS7_ILi192EEEEEENS_10bfloat16_tEfNS_4arch4Sm80ELb0ELb0ELb1ELb0ELb1ELb0ELb0ELb0ELi2ELi2ELi2ELi2ELb1EEENS1_24CollectiveEpilogueBwdGQAISA_fSD_Li256ELb0ELb1EEENS1_19SingleTileSchedulerILb0ELb0ELb0ELi64EEEEEEEEEvNT_6ParamsE:
[----:B------:R-:W-:Y:S02]  /*0000*/  MOV R1, c[0x0][0x28] ;  /* 0x00000a0000017a02 */ /* 0x000fe40000000f00 */
[----:B------:R-:W1:Y:S02]  /*0010*/  S2UR UR18, SR_CTAID.Z ;  /* 0x00000000001279c3 */ /* 0x000e640000002700 */
[----:B-1----:R-:W-:-:S13]  /*0020*/  ISETP.LE.AND P0, PT, RZ, UR18, PT ;  /* 0x00000012ff007c0c */ /* 0x002fda000bf03270 */
[----:B------:R-:W-:Y:S05]  /*0030*/  @!P0 EXIT ;  /* 0x000000000000894d */ /* 0x000fea0003800000 */
[----:B------:R-:W1:Y:S01]  /*0040*/  S2R R234, SR_TID.X ;  /* 0x0000000000ea7919 */ /* 0x000e620000002100 */
[----:B------:R-:W-:Y:S01]  /*0050*/  IMAD.MOV.U32 R0, RZ, RZ, c[0x0][0x248] ;  /* 0x00009200ff007624 */ /* 0x000fe200078e00ff */
[----:B------:R-:W-:Y:S01]  /*0060*/  USHF.R.S32.HI UR9, URZ, 0x1f, UR18 ;  /* 0x0000001f3f097899 */ /* 0x000fe20008011412 */
[----:B------:R-:W-:Y:S01]  /*0070*/  LOP3.LUT R233, R233, 0xfffffff7, RZ, 0xc0, !PT ;  /* 0xfffffff7e9e97812 */ /* 0x000fe200078ec0ff */
[----:B------:R-:W2:Y:S01]  /*0080*/  S2R R9, SR_CTAID.Y ;  /* 0x0000000000097919 */ /* 0x000ea20000002600 */
[----:B------:R-:W-:Y:S01]  /*0090*/  ULDC.64 UR4, c[0x0][0x1e8] ;  /* 0x00007a0000047ab9 */ /* 0x000fe20000000a00 */
[----:B------:R-:W-:Y:S01]  /*00a0*/  ISETP.NE.AND P0, PT, R0, 0x1, PT ;  /* 0x000000010000780c */ /* 0x000fe20003f05270 */
[----:B------:R-:W-:Y:S01]  /*00b0*/  UIMAD UR4, UR9, UR4, URZ ;  /* 0x00000004090472a4 */ /* 0x000fe2000f8e023f */
[----:B------:R-:W3:Y:S01]  /*00c0*/  S2R R248, SR_CTAID.Z ;  /* 0x0000000000f87919 */ /* 0x000ee20000002700 */
[----:B------:R-:W-:Y:S01]  /*00d0*/  ULDC.64 UR16, c[0x0][0x118] ;  /* 0x0000460000107ab9 */ /* 0x000fe20000000a00 */
[----:B------:R-:W-:Y:S01]  /*00e0*/  CS2R R126, SRZ ;  /* 0x00000000007e7805 */ /* 0x000fe2000001ff00 */
[----:B------:R-:W-:Y:S01]  /*00f0*/  UIMAD UR6, UR18, UR5, UR4 ;  /* 0x00000005120672a4 */ /* 0x000fe2000f8e0204 */
[----:B------:R-:W4:Y:S01]  /*0100*/  S2R R2, SR_CTAID.X ;  /* 0x0000000000027919 */ /* 0x000f220000002500 */
        /* <DEDUP_REMOVED lines=12> */
[C---:B------:R-:W-:Y:S01]  /*01d0*/  IMAD.SHL.U32 R246, R234.reuse, 0x4, RZ ;  /* 0x00000004eaf67824 */ /* 0x040fe200078e00ff */
        /* <DEDUP_REMOVED lines=9> */
[----:B------:R-:W-:Y:S01]  /*0270*/  CS2R R108, SRZ ;  /* 0x00000000006c7805 */ /* 0x000fe2000001ff00 */
        /* <DEDUP_REMOVED lines=8> */
[----:B------:R-:W-:Y:S01]  /*0300*/  LEA.HI R12, R13, R234, RZ, 0x4 ;  /* 0x000000ea0d0c7211 */ /* 0x000fe200078f20ff */
[----:B------:R-:W-:Y:S01]  /*0310*/  IMAD R0, R0, c[0x0][0x1b0], RZ ;  /* 0x00006c0000007a24 */ /* 0x000fe200078e02ff */
[----:B------:R-:W-:Y:S01]  /*0320*/  SHF.R.S32.HI R23, RZ, 0x1f, R22 ;  /* 0x0000001fff177819 */ /* 0x000fe20000011416 */
[C---:B------:R-:W-:Y:S01]  /*0330*/  IMAD R4, R5.reuse, c[0x0][0x1e4], R4 ;  /* 0x0000790005047a24 */ /* 0x040fe200078e0204 */
[----:B------:R-:W-:Y:S01]  /*0340*/  ISETP.GE.AND P2, PT, R22, c[0x0][0x1cc], PT ;  /* 0x0000730016007a0c */ /* 0x000fe20003f46270 */
[C---:B------:R-:W-:Y:S01]  /*0350*/  IMAD R0, R5.reuse, c[0x0][0x1b4], R0 ;  /* 0x00006d0005007a24 */ /* 0x040fe200078e0200 */
[----:B------:R-:W-:Y:S01]  /*0360*/  CS2R R112, SRZ ;  /* 0x0000000000707805 */ /* 0x000fe2000001ff00 */
[----:B------:R-:W-:Y:S01]  /*0370*/  IMAD.WIDE.U32 R10, R5, c[0x0][0x1e0], R22 ;  /* 0x00007800050a7a25 */ /* 0x000fe200078e0016 */
[----:B------:R-:W-:Y:S01]  /*0380*/  CS2R R106, SRZ ;  /* 0x00000000006a7805 */ /* 0x000fe2000001ff00 */
[----:B------:R-:W-:Y:S01]  /*0390*/  CS2R R104, SRZ ;  /* 0x0000000000687805 */ /* 0x000fe2000001ff00 */
[----:B------:R-:W-:Y:S01]  /*03a0*/  CS2R R102, SRZ ;  /* 0x0000000000667805 */ /* 0x000fe2000001ff00 */
[----:B------:R-:W-:Y:S01]  /*03b0*/  IMAD.IADD R11, R11, 0x1, R4 ;  /* 0x000000010b0b7824 */ /* 0x000fe200078e0204 */
[----:B------:R-:W-:Y:S01]  /*03c0*/  CS2R R100, SRZ ;  /* 0x0000000000647805 */ /* 0x000fe2000001ff00 */
[----:B------:R-:W-:Y:S01]  /*03d0*/  IMAD.WIDE.U32 R16, R5, c[0x0][0x1b0], R22 ;  /* 0x00006c0005107a25 */ /* 0x000fe200078e0016 */
[----:B------:R-:W-:Y:S01]  /*03e0*/  CS2R R94, SRZ ;  /* 0x00000000005e7805 */ /* 0x000fe2000001ff00 */
[----:B------:R-:W-:Y:S01]  /*03f0*/  CS2R R92, SRZ ;  /* 0x00000000005c7805 */ /* 0x000fe2000001ff00 */
[----:B------:R-:W-:Y:S01]  /*0400*/  CS2R R98, SRZ ;  /* 0x0000000000627805 */ /* 0x000fe2000001ff00 */
[----:B---3--:R-:W-:Y:S01]  /*0410*/  IMAD.WIDE.U32 R10, R248, c[0x0][0x1e8], R10 ;  /* 0x00007a00f80a7a25 */ /* 0x008fe200078e000a */
[----:B------:R-:W-:Y:S01]  /*0420*/  CS2R R96, SRZ ;  /* 0x0000000000607805 */ /* 0x000fe2000001ff00 */
[----:B------:R-:W-:Y:S01]  /*0430*/  CS2R R90, SRZ ;  /* 0x00000000005a7805 */ /* 0x000fe2000001ff00 */
[----:B------:R-:W-:Y:S01]  /*0440*/  CS2R R88, SRZ ;  /* 0x0000000000587805 */ /* 0x000fe2000001ff00 */
[----:B----4-:R-:W-:Y:S01]  /*0450*/  IMAD.WIDE R14, R2, 0x40, R244 ;  /* 0x00000040020e7825 */ /* 0x010fe200078e02f4 */
[----:B------:R-:W-:Y:S01]  /*0460*/  IADD3 R11, R11, UR6, RZ ;  /* 0x000000060b0b7c10 */ /* 0x000fe2000fffe0ff */
[----:B------:R-:W-:Y:S01]  /*0470*/  CS2R R86, SRZ ;  /* 0x0000000000567805 */ /* 0x000fe2000001ff00 */
[----:B------:R-:W-:Y:S01]  /*0480*/  CS2R R84, SRZ ;  /* 0x0000000000547805 */ /* 0x000fe2000001ff00 */
[----:B------:R-:W-:Y:S01]  /*0490*/  IMAD.IADD R17, R17, 0x1, R0 ;  /* 0x0000000111117824 */ /* 0x000fe200078e0200 */
[----:B------:R-:W-:Y:S01]  /*04a0*/  CS2R R78, SRZ ;  /* 0x00000000004e7805 */ /* 0x000fe2000001ff00 */
[----:B------:R-:W-:Y:S01]  /*04b0*/  IMAD R5, R15, c[0x0][0x1d8], RZ ;  /* 0x000076000f057a24 */ /* 0x000fe200078e02ff */
[----:B------:R-:W-:Y:S01]  /*04c0*/  CS2R R76, SRZ ;  /* 0x00000000004c7805 */ /* 0x000fe2000001ff00 */
[----:B------:R-:W-:Y:S01]  /*04d0*/  IMAD.WIDE.U32 R16, R248, c[0x0][0x1b8], R16 ;  /* 0x00006e00f8107a25 */ /* 0x000fe200078e0010 */
[----:B------:R-:W-:Y:S01]  /*04e0*/  CS2R R82, SRZ ;  /* 0x0000000000527805 */ /* 0x000fe2000001ff00 */
[----:B------:R-:W-:Y:S01]  /*04f0*/  CS2R R80, SRZ ;  /* 0x0000000000507805 */ /* 0x000fe2000001ff00 */
[----:B------:R-:W-:Y:S01]  /*0500*/  CS2R R74, SRZ ;  /* 0x00000000004a7805 */ /* 0x000fe2000001ff00 */
[C---:B------:R-:W-:Y:S01]  /*0510*/  IMAD R4, R14.reuse, c[0x0][0x1dc], R5 ;  /* 0x000077000e047a24 */ /* 0x040fe200078e0205 */
[----:B------:R-:W-:Y:S01]  /*0520*/  IADD3 R17, R17, UR4, RZ ;  /* 0x0000000411117c10 */ /* 0x000fe2000fffe0ff */
[----:B------:R-:W-:Y:S01]  /*0530*/  IMAD.WIDE.U32 R10, R14, c[0x0][0x1d8], R10 ;  /* 0x000076000e0a7a25 */ /* 0x000fe200078e000a */
[----:B------:R-:W-:Y:S01]  /*0540*/  ULDC.64 UR4, c[0x0][0x278] ;  /* 0x00009e0000047ab9 */ /* 0x000fe20000000a00 */
[----:B------:R-:W-:Y:S01]  /*0550*/  CS2R R72, SRZ ;  /* 0x0000000000487805 */ /* 0x000fe2000001ff00 */
[----:B------:R-:W-:Y:S01]  /*0560*/  UIMAD.WIDE.U32 UR12, UR18, UR4, URZ ;  /* 0x00000004120c72a5 */ /* 0x000fe2000f8e003f */
[----:B------:R-:W-:Y:S01]  /*0570*/  IMAD R0, R15, c[0x0][0x1a8], RZ ;  /* 0x00006a000f007a24 */ /* 0x000fe200078e02ff */
[C---:B------:R-:W-:Y:S01]  /*0580*/  LEA R28, P0, R10.reuse, c[0x0][0x1c0], 0x1 ;  /* 0x000070000a1c7a11 */ /* 0x040fe200078008ff */
[----:B------:R-:W-:Y:S01]  /*0590*/  IMAD.IADD R4, R11, 0x1, R4 ;  /* 0x000000010b047824 */ /* 0x000fe200078e0204 */
[----:B------:R-:W-:Y:S01]  /*05a0*/  UIMAD UR4, UR9, UR4, URZ ;  /* 0x00000004090472a4 */ /* 0x000fe2000f8e023f */
[----:B------:R-:W-:Y:S01]  /*05b0*/  IMAD.MOV.U32 R15, RZ, RZ, c[0x0][0x1d8] ;  /* 0x00007600ff0f7624 */ /* 0x000fe200078e00ff */
[----:B------:R-:W-:Y:S01]  /*05c0*/  CS2R R70, SRZ ;  /* 0x0000000000467805 */ /* 0x000fe2000001ff00 */
[----:B------:R-:W-:Y:S01]  /*05d0*/  IMAD.MOV.U32 R5, RZ, RZ, c[0x0][0x1dc] ;  /* 0x00007700ff057624 */ /* 0x000fe200078e00ff */
[----:B------:R-:W-:Y:S01]  /*05e0*/  LEA.HI.X R29, R10, c[0x0][0x1c4], R4, 0x1, P0 ;  /* 0x000071000a1d7a11 */ /* 0x000fe200000f0c04 */
[C---:B------:R-:W-:Y:S01]  /*05f0*/  IMAD R0, R14.reuse, c[0x0][0x1ac], R0 ;  /* 0x00006b000e007a24 */ /* 0x040fe200078e0200 */
[----:B------:R-:W-:Y:S01]  /*0600*/  LEA R24, P1, R15, R28, 0x6 ;  /* 0x0000001c0f187211 */ /* 0x000fe200078230ff */
[----:B------:R-:W-:Y:S01]  /*0610*/  IMAD.WIDE.U32 R16, R14, c[0x0][0x1a8], R16 ;  /* 0x00006a000e107a25 */ /* 0x000fe200078e0010 */
[----:B------:R-:W-:Y:S01]  /*0620*/  LEA.HI R4, R13, R234, RZ, 0x6 ;  /* 0x000000ea0d047211 */ /* 0x000fe200078f30ff */
[----:B------:R-:W-:Y:S01]  /*0630*/  UIMAD UR4, UR18, UR5, UR4 ;  /* 0x00000005120472a4 */ /* 0x000fe2000f8e0204 */
[----:B------:R-:W-:Y:S01]  /*0640*/  LEA.HI.X R25, R15, R29, R5, 0x6, P1 ;  /* 0x0000001d0f197211 */ /* 0x000fe200008f3405 */
[----:B------:R-:W-:Y:S01]  /*0650*/  IMAD.IADD R0, R17, 0x1, R0 ;  /* 0x0000000111007824 */ /* 0x000fe200078e0200 */
[C---:B------:R-:W-:Y:S01]  /*0660*/  LEA R26, P0, R16.reuse, c[0x0][0x190], 0x1 ;  /* 0x00006400101a7a11 */ /* 0x040fe200078008ff */
[----:B------:R-:W-:Y:S01]  /*0670*/  IMAD.MOV.U32 R15, RZ, RZ, c[0x0][0x1a8] ;  /* 0x00006a00ff0f7624 */ /* 0x000fe200078e00ff */
[----:B------:R-:W-:Y:S01]  /*0680*/  SHF.R.S32.HI R4, RZ, 0x6, R4 ;  /* 0x00000006ff047819 */ /* 0x000fe20000011404 */
[----:B------:R-:W-:Y:S01]  /*0690*/  IMAD.MOV.U32 R5, RZ, RZ, c[0x0][0x1ac] ;  /* 0x00006b00ff057624 */ /* 0x000fe200078e00ff */
[----:B------:R-:W-:Y:S01]  /*06a0*/  LEA.HI.X R27, R16, c[0x0][0x194], R0, 0x1, P0 ;  /* 0x00006500101b7a11 */ /* 0x000fe200000f0c00 */
[----:B------:R-:W-:Y:S01]  /*06b0*/  IMAD.MOV.U32 R11, RZ, RZ, -0x40 ;  /* 0xffffffc0ff0b7424 */ /* 0x000fe200078e00ff */
[C---:B------:R-:W-:Y:S01]  /*06c0*/  LEA R20, P0, R15.reuse, R26, 0x6 ;  /* 0x0000001a0f147211 */ /* 0x040fe200078030ff */
[----:B------:R-:W-:Y:S01]  /*06d0*/  IMAD R0, R8, c[0x0][0x270], RZ ;  /* 0x00009c0008007a24 */ /* 0x000fe200078e02ff */
[----:B------:R-:W-:Y:S01]  /*06e0*/  IADD3 R16, R22, 0x40, RZ ;  /* 0x0000004016107810 */ /* 0x000fe20007ffe0ff */
[----:B------:R-:W-:Y:S01]  /*06f0*/  IMAD R11, R2, R11, c[0x0][0x198] ;  /* 0x00006600020b7624 */ /* 0x000fe200078e020b */
[----:B------:R-:W-:Y:S01]  /*0700*/  LEA.HI.X R21, R15, R27, R5, 0x6, P0 ;  /* 0x0000001b0f157211 */ /* 0x000fe200000f3405 */
[----:B------:R-:W-:Y:S01]  /*0710*/  IMAD.SHL.U32 R5, R244, 0x40, RZ ;  /* 0x00000040f4057824 */ /* 0x000fe200078e00ff */
[----:B------:R-:W-:Y:S01]  /*0720*/  IADD3 R15, R22, 0x80, RZ ;  /* 0x00000080160f7810 */ /* 0x000fe20007ffe0ff */
[----:B------:R-:W-:Y:S01]  /*0730*/  IMAD.IADD R6, R11, 0x1, -R244 ;  /* 0x000000010b067824 */ /* 0x000fe200078e0af4 */
[----:B------:R-:W-:Y:S01]  /*0740*/  UIADD3 UR6, UR13, UR4, URZ ;  /* 0x000000040d067290 */ /* 0x000fe2000fffe03f */
[----:B------:R-:W-:Y:S01]  /*0750*/  IMAD R17, R9, c[0x0][0x274], R0 ;  /* 0x00009d0009117a24 */ /* 0x000fe200078e0200 */
[----:B------:R-:W-:Y:S01]  /*0760*/  LOP3.LUT R5, R5, 0x1c0, RZ, 0xc0, !PT ;  /* 0x000001c005057812 */ /* 0x000fe200078ec0ff */
[----:B------:R-:W-:Y:S01]  /*0770*/  IMAD.SHL.U32 R0, R4, 0x200, RZ ;  /* 0x0000020004007824 */ /* 0x000fe200078e00ff */
[C---:B------:R-:W-:Y:S01]  /*0780*/  ISETP.LT.OR P6, PT, R6.reuse, 0x1, P2 ;  /* 0x000000010600780c */ /* 0x040fe200017c1670 */
[----:B------:R-:W-:Y:S01]  /*0790*/  IMAD.WIDE.U32 R18, R9, c[0x0][0x270], R246 ;  /* 0x00009c0009127a25 */ /* 0x000fe200078e00f6 */
[----:B------:R-:W-:Y:S01]  /*07a0*/  LOP3.LUT R232, R5, 0x38, R22, 0xf8, !PT ;  /* 0x0000003805e87812 */ /* 0x000fe200078ef816 */
[----:B------:R-:W-:Y:S01]  /*07b0*/  ULDC.64 UR4, c[0x0][0x188] ;  /* 0x0000620000047ab9 */ /* 0x000fe20000000a00 */
[----:B------:R-:W-:Y:S01]  /*07c0*/  SHF.R.U32.HI R5, RZ, 0x3, R5 ;  /* 0x00000003ff057819 */ /* 0x000fe20000011605 */
[----:B------:R-:W-:Y:S01]  /*07d0*/  IMAD.SHL.U32 R10, R3, 0x40, RZ ;  /* 0x00000040030a7824 */ /* 0x000fe200078e00ff */
[----:B------:R-:W-:Y:S01]  /*07e0*/  ISETP.LT.OR P2, PT, R6, 0x21, P2 ;  /* 0x000000210600780c */ /* 0x000fe20001741670 */
[----:B------:R-:W-:Y:S01]  /*07f0*/  UIMAD UR4, UR9, UR4, URZ ;  /* 0x00000004090472a4 */ /* 0x000fe2000f8e023f */
[----:B------:R-:W-:Y:S01]  /*0800*/  LOP3.LUT R232, R0, R232, R5, 0xf6, !PT ;  /* 0x000000e800e87212 */ /* 0x000fe200078ef605 */
[----:B------:R-:W-:Y:S01]  /*0810*/  CS2R R68, SRZ ;  /* 0x0000000000447805 */ /* 0x000fe2000001ff00 */
[----:B------:R-:W-:Y:S01]  /*0820*/  ISETP.GE.AND P1, PT, R16, c[0x0][0x1cc], PT ;  /* 0x0000730010007a0c */ /* 0x000fe20003f26270 */
[----:B------:R-:W-:Y:S01]  /*0830*/  UIMAD UR8, UR18, UR5, UR4 ;  /* 0x00000005120872a4 */ /* 0x000fe2000f8e0204 */
[----:B------:R-:W-:Y:S01]  /*0840*/  ISETP.GE.AND P0, PT, R15, c[0x0][0x1cc], PT ;  /* 0x000073000f007a0c */ /* 0x000fe20003f06270 */
[----:B------:R-:W-:Y:S01]  /*0850*/  IMAD.SHL.U32 R232, R232, 0x2, RZ ;  /* 0x00000002e8e87824 */ /* 0x000fe200078e00ff */
[----:B------:R-:W-:Y:S01]  /*0860*/  IADD3 R18, P3, R18, UR12, RZ ;  /* 0x0000000c12127c10 */ /* 0x000fe2000ff7e0ff */
[----:B------:R-:W-:Y:S01]  /*0870*/  ULDC.64 UR4, c[0x0][0x178] ;  /* 0x00005e0000047ab9 */ /* 0x000fe20000000a00 */
[----:B------:R-:W-:Y:S01]  /*0880*/  P2R R2, PR, RZ, 0x4 ;  /* 0x00000004ff027803 */ /* 0x000fe20000000000 */
[----:B------:R-:W-:Y:S01]  /*0890*/  USHF.L.U64.HI UR7, UR4, UR19, UR5 ;  /* 0x0000001304077299 */ /* 0x000fe20008010205 */
[C---:B------:R-:W-:Y:S01]  /*08a0*/  ISETP.LT.OR P5, PT, R6.reuse, 0x1, P1 ;  /* 0x000000010600780c */ /* 0x040fe20000fa1670 */
[----:B------:R1:W-:Y:S01]  /*08b0*/  LDGSTS.E.BYPASS.LTC128B.128 [R232+0x6080], [R28.64], !P6 ;  /* 0x060800001ce87fae */ /* 0x0003e2000f101d50 */
[----:B------:R-:W-:Y:S01]  /*08c0*/  ISETP.LT.OR P4, PT, R6, 0x1, P0 ;  /* 0x000000010600780c */ /* 0x000fe20000781670 */
[----:B------:R-:W-:Y:S01]  /*08d0*/  CS2R R62, SRZ ;  /* 0x00000000003e7805 */ /* 0x000fe2000001ff00 */
[----:B------:R-:W-:Y:S01]  /*08e0*/  IADD3.X R17, R19, UR6, R17, P3, !PT ;  /* 0x0000000613117c10 */ /* 0x000fe20009ffe411 */
[----:B------:R-:W-:Y:S01]  /*08f0*/  IMAD R19, R245, c[0x0][0x178], RZ ;  /* 0x00005e00f5137a24 */ /* 0x000fe200078e02ff */
[----:B------:R-:W-:Y:S01]  /*0900*/  ISETP.NE.AND P6, PT, R2, RZ, PT ;  /* 0x000000ff0200720c */ /* 0x000fe20003fc5270 */
[----:B------:R-:W-:Y:S01]  /*0910*/  CS2R R60, SRZ ;  /* 0x00000000003c7805 */ /* 0x000fe2000001ff00 */
[----:B------:R-:W-:Y:S01]  /*0920*/  ISETP.LT.OR P3, PT, R6, 0x21, P1 ;  /* 0x000000210600780c */ /* 0x000fe20000f61670 */
[----:B------:R-:W-:Y:S01]  /*0930*/  IMAD R2, R244, c[0x0][0x17c], R19 ;  /* 0x00005f00f4027a24 */ /* 0x000fe200078e0213 */
[----:B------:R-:W-:Y:S01]  /*0940*/  ISETP.GE.AND P2, PT, R22, c[0x0][0x19c], PT ;  /* 0x0000670016007a0c */ /* 0x000fe20003f46270 */
[----:B------:R-:W-:Y:S01]  /*0950*/  CS2R R66, SRZ ;  /* 0x0000000000427805 */ /* 0x000fe2000001ff00 */
[----:B------:R-:W-:Y:S01]  /*0960*/  ISETP.GE.AND P1, PT, R16, c[0x0][0x19c], PT ;  /* 0x0000670010007a0c */ /* 0x000fe20003f26270 */
[----:B------:R1:W-:Y:S01]  /*0970*/  LDGSTS.E.BYPASS.LTC128B.128 [R232+0x8080], [R28.64+0x80], !P5 ;  /* 0x080800801ce87fae */ /* 0x0003e2000e901d50 */
[C---:B------:R-:W-:Y:S01]  /*0980*/  ISETP.LT.OR P0, PT, R6.reuse, 0x21, P0 ;  /* 0x000000210600780c */ /* 0x040fe20000701670 */
[----:B------:R-:W-:Y:S01]  /*0990*/  CS2R R64, SRZ ;  /* 0x0000000000407805 */ /* 0x000fe2000001ff00 */
[C---:B------:R-:W-:Y:S01]  /*09a0*/  ISETP.LT.OR P5, PT, R6.reuse, 0x1, P2 ;  /* 0x000000010600780c */ /* 0x040fe200017a1670 */
[----:B------:R1:W-:Y:S01]  /*09b0*/  LDGSTS.E.BYPASS.LTC128B.128 [R232+0xa080], [R28.64+0x100], !P4 ;  /* 0x0a0801001ce87fae */ /* 0x0003e2000e101d50 */
[----:B------:R-:W-:Y:S01]  /*09c0*/  ISETP.LT.OR P4, PT, R6, 0x1, P1 ;  /* 0x000000010600780c */ /* 0x000fe20000f81670 */
[----:B------:R-:W-:Y:S01]  /*09d0*/  CS2R R58, SRZ ;  /* 0x00000000003a7805 */ /* 0x000fe2000001ff00 */
[----:B------:R-:W-:Y:S01]  /*09e0*/  SHF.R.S32.HI R5, RZ, 0x4, R12 ;  /* 0x00000004ff057819 */ /* 0x000fe2000001140c */
[----:B------:R2:W-:Y:S01]  /*09f0*/  LDGSTS.E.BYPASS.LTC128B.128 [R232+0x7080], [R24.64], !P6 ;  /* 0x0708000018e87fae */ /* 0x0005e2000f101d50 */
[----:B------:R-:W-:Y:S01]  /*0a00*/  LOP3.LUT R10, R10, 0x1c0, RZ, 0xc0, !PT ;  /* 0x000001c00a0a7812 */ /* 0x000fe200078ec0ff */
[----:B------:R-:W-:Y:S01]  /*0a10*/  CS2R R56, SRZ ;  /* 0x0000000000387805 */ /* 0x000fe2000001ff00 */
[----:B------:R-:W-:Y:S01]  /*0a20*/  LEA.HI R229, R12, R5, RZ, 0x1 ;  /* 0x000000050ce57211 */ /* 0x000fe200078f08ff */
[----:B------:R2:W-:Y:S01]  /*0a30*/  LDGSTS.E.BYPASS.LTC128B.128 [R232+0x9080], [R24.64+0x80], !P3 ;  /* 0x0908008018e87fae */ /* 0x0005e2000d901d50 */
[----:B------:R-:W-:Y:S01]  /*0a40*/  ISETP.GE.AND P3, PT, R22, c[0x0][0x16c], PT ;  /* 0x00005b0016007a0c */ /* 0x000fe20003f66270 */
[----:B------:R-:W-:Y:S01]  /*0a50*/  CS2R R54, SRZ ;  /* 0x0000000000367805 */ /* 0x000fe2000001ff00 */
[----:B------:R-:W-:Y:S01]  /*0a60*/  LOP3.LUT R229, R229, 0xfffffffe, RZ, 0xc0, !PT ;  /* 0xfffffffee5e57812 */ /* 0x000fe200078ec0ff */
[----:B------:R2:W-:Y:S01]  /*0a70*/  LDGSTS.E.BYPASS.LTC128B.128 [R232+0xb080], [R24.64+0x100], !P0 ;  /* 0x0b08010018e87fae */ /* 0x0005e2000c101d50 */
[----:B------:R-:W-:Y:S01]  /*0a80*/  SEL R242, RZ, 0x1, P3 ;  /* 0x00000001fff27807 */ /* 0x000fe20001800000 */
[----:B------:R-:W-:Y:S01]  /*0a90*/  CS2R R52, SRZ ;  /* 0x0000000000347805 */ /* 0x000fe2000001ff00 */
[C---:B------:R-:W-:Y:S01]  /*0aa0*/  ISETP.GE.AND P3, PT, R15.reuse, c[0x0][0x16c], PT ;  /* 0x00005b000f007a0c */ /* 0x040fe20003f66270 */
[----:B------:R-:W0:Y:S01]  /*0ab0*/  LDGDEPBAR ;  /* 0x00000000000079af */ /* 0x000e220000000000 */
[----:B------:R-:W-:Y:S01]  /*0ac0*/  ISETP.GE.AND P0, PT, R15, c[0x0][0x19c], PT ;  /* 0x000067000f007a0c */ /* 0x000fe20003f06270 */
[----:B------:R-:W-:Y:S01]  /*0ad0*/  IMAD.IADD R229, R5, 0x1, -R229 ;  /* 0x0000000105e57824 */ /* 0x000fe200078e0ae5 */
[----:B------:R-:W-:Y:S01]  /*0ae0*/  SEL R19, RZ, 0x4, P3 ;  /* 0x00000004ff137807 */ /* 0x000fe20001800000 */
[----:B------:R3:W-:Y:S01]  /*0af0*/  LDGSTS.E.BYPASS.LTC128B.128 [R232+0x80], [R26.64], !P5 ;  /* 0x000800001ae87fae */ /* 0x0007e2000e901d50 */
[C---:B------:R-:W-:Y:S01]  /*0b00*/  ISETP.LT.OR P6, PT, R6.reuse, 0x1, P0 ;  /* 0x000000010600780c */ /* 0x040fe200007c1670 */
[----:B------:R-:W-:Y:S01]  /*0b10*/  IMAD R0, R229, 0x800, R0 ;  /* 0x00000800e5007824 */ /* 0x000fe200078e0200 */
[----:B------:R-:W-:Y:S01]  /*0b20*/  ISETP.LT.OR P5, PT, R6, 0x21, P2 ;  /* 0x000000210600780c */ /* 0x000fe200017a1670 */
[----:B------:R3:W-:Y:S01]  /*0b30*/  LDGSTS.E.BYPASS.LTC128B.128 [R232+0x2080], [R26.64+0x80], !P4 ;  /* 0x020800801ae87fae */ /* 0x0007e2000e101d50 */
[----:B------:R-:W-:Y:S01]  /*0b40*/  ISETP.GE.AND P4, PT, R16, c[0x0][0x16c], PT ;  /* 0x00005b0010007a0c */ /* 0x000fe20003f86270 */
[----:B------:R-:W-:Y:S01]  /*0b50*/  CS2R R46, SRZ ;  /* 0x00000000002e7805 */ /* 0x000fe2000001ff00 */
[----:B------:R-:W-:Y:S01]  /*0b60*/  LOP3.LUT P2, RZ, R3, 0x4, RZ, 0xc0, !PT ;  /* 0x0000000403ff7812 */ /* 0x000fe2000784c0ff */
[----:B-1----:R-:W-:Y:S01]  /*0b70*/  IMAD.WIDE.U32 R28, R9, c[0x0][0x288], R246 ;  /* 0x0000a200091c7a25 */ /* 0x002fe200078e00f6 */
[----:B------:R-:W-:Y:S01]  /*0b80*/  SEL R5, RZ, 0x2, P4 ;  /* 0x00000002ff057807 */ /* 0x000fe20002000000 */
[----:B------:R-:W-:Y:S01]  /*0b90*/  CS2R R44, SRZ ;  /* 0x00000000002c7805 */ /* 0x000fe2000001ff00 */
[----:B------:R-:W-:Y:S01]  /*0ba0*/  @P3 LOP3.LUT R233, R233, 0x8, RZ, 0xfc, !PT ;  /* 0x00000008e9e93812 */ /* 0x000fe200078efcff */
[----:B------:R-:W-:Y:S01]  /*0bb0*/  CS2R R50, SRZ ;  /* 0x0000000000327805 */ /* 0x000fe2000001ff00 */
[C---:B------:R-:W-:Y:S01]  /*0bc0*/  ISETP.LT.OR P4, PT, R6.reuse, 0x21, P1 ;  /* 0x000000210600780c */ /* 0x040fe20000f81670 */
[----:B------:R3:W-:Y:S01]  /*0bd0*/  LDGSTS.E.BYPASS.LTC128B.128 [R232+0x4080], [R26.64+0x100], !P6 ;  /* 0x040801001ae87fae */ /* 0x0007e2000f101d50 */
[----:B------:R-:W-:Y:S01]  /*0be0*/  ISETP.LT.OR P3, PT, R6, 0x21, P0 ;  /* 0x000000210600780c */ /* 0x000fe20000761670 */
[----:B------:R-:W-:Y:S01]  /*0bf0*/  CS2R R48, SRZ ;  /* 0x0000000000307805 */ /* 0x000fe2000001ff00 */
[----:B------:R-:W-:Y:S01]  /*0c00*/  LOP3.LUT P1, RZ, R3, 0x2, RZ, 0xc0, !PT ;  /* 0x0000000203ff7812 */ /* 0x000fe2000782c0ff */
[----:B------:R1:W-:Y:S01]  /*0c10*/  LDGSTS.E.BYPASS.LTC128B.128 [R232+0x1080], [R20.64], !P5 ;  /* 0x0108000014e87fae */ /* 0x0003e2000e901d50 */
[----:B--2---:R-:W-:Y:S01]  /*0c20*/  IMAD.WIDE.U32 R24, R244, c[0x0][0x178], R22 ;  /* 0x00005e00f4187a25 */ /* 0x004fe200078e0016 */
[----:B------:R-:W-:Y:S01]  /*0c30*/  LOP3.LUT R231, R10, 0x8, R7, 0xf8, !PT ;  /* 0x000000080ae77812 */ /* 0x000fe200078ef807 */
[----:B------:R-:W-:Y:S01]  /*0c40*/  CS2R R42, SRZ ;  /* 0x00000000002a7805 */ /* 0x000fe2000001ff00 */
[----:B------:R-:W-:Y:S01]  /*0c50*/  SHF.R.U32.HI R6, RZ, 0x3, R10 ;  /* 0x00000003ff067819 */ /* 0x000fe2000001160a */
[----:B------:R-:W-:Y:S01]  /*0c60*/  IMAD.IADD R25, R25, 0x1, R2 ;  /* 0x0000000119197824 */ /* 0x000fe200078e0202 */
[----:B------:R-:W-:Y:S01]  /*0c70*/  IADD3 R19, R19, R5, R242 ;  /* 0x0000000513137210 */ /* 0x000fe20007ffe0f2 */
[----:B------:R-:W-:Y:S01]  /*0c80*/  IMAD R2, R8, c[0x0][0x180], RZ ;  /* 0x0000600008027a24 */ /* 0x000fe200078e02ff */
[----:B------:R1:W-:Y:S01]  /*0c90*/  LDGSTS.E.BYPASS.LTC128B.128 [R232+0x3080], [R20.64+0x80], !P4 ;  /* 0x0308008014e87fae */ /* 0x0003e2000e101d50 */
[----:B------:R-:W-:Y:S01]  /*0ca0*/  IMAD.WIDE.U32 R24, R9, c[0x0][0x180], R24 ;  /* 0x0000600009187a25 */ /* 0x000fe200078e0018 */
[----:B------:R-:W-:Y:S01]  /*0cb0*/  LOP3.LUT R231, R231, R6, RZ, 0x3c, !PT ;  /* 0x00000006e7e77212 */ /* 0x000fe200078e3cff */
[----:B------:R-:W-:Y:S01]  /*0cc0*/  CS2R R40, SRZ ;  /* 0x0000000000287805 */ /* 0x000fe2000001ff00 */
[----:B------:R1:W-:Y:S01]  /*0cd0*/  LDGSTS.E.BYPASS.LTC128B.128 [R232+0x5080], [R20.64+0x100], !P3 ;  /* 0x0508010014e87fae */ /* 0x0003e2000d901d50 */
[----:B------:R-:W-:Y:S01]  /*0ce0*/  IMAD R2, R9, c[0x0][0x184], R2 ;  /* 0x0000610009027a24 */ /* 0x000fe200078e0202 */
[----:B------:R-:W-:Y:S01]  /*0cf0*/  IADD3 R14, -R244, c[0x0][0x168], RZ ;  /* 0x00005a00f40e7a10 */ /* 0x000fe20007ffe1ff */
[----:B------:R-:W-:Y:S01]  /*0d00*/  IMAD R3, R245, c[0x0][0x208], RZ ;  /* 0x00008200f5037a24 */ /* 0x000fe200078e02ff */
[----:B------:R-:W0:Y:S01]  /*0d10*/  LDGDEPBAR ;  /* 0x00000000000079af */ /* 0x000e220000000000 */
[----:B------:R-:W-:Y:S01]  /*0d20*/  IMAD.IADD R25, R25, 0x1, R2 ;  /* 0x0000000119197824 */ /* 0x000fe200078e0202 */
[----:B------:R-:W-:Y:S01]  /*0d30*/  LOP3.LUT P3, RZ, R19, 0x2, RZ, 0xc0, !PT ;  /* 0x0000000213ff7812 */ /* 0x000fe2000786c0ff */
[----:B------:R-:W-:Y:S01]  /*0d40*/  IMAD.IADD R231, R0, 0x1, R231 ;  /* 0x0000000100e77824 */ /* 0x000fe200078e02e7 */
[----:B------:R-:W-:Y:S01]  /*0d50*/  ISETP.GT.AND P6, PT, R234, 0xf, PT ;  /* 0x0000000fea00780c */ /* 0x000fe20003fc4270 */
[----:B------:R-:W-:Y:S01]  /*0d60*/  IMAD.WIDE.U32 R24, R248, c[0x0][0x188], R24 ;  /* 0x00006200f8187a25 */ /* 0x000fe200078e0018 */
[----:B------:R-:W-:Y:S01]  /*0d70*/  ISETP.GE.AND P5, PT, R22, c[0x0][0x1fc], PT ;  /* 0x00007f0016007a0c */ /* 0x000fe20003fa6270 */
[----:B------:R-:W-:Y:S01]  /*0d80*/  CS2R R38, SRZ ;  /* 0x0000000000267805 */ /* 0x000fe2000001ff00 */
[----:B------:R-:W-:Y:S01]  /*0d90*/  LOP3.LUT R233, R233, 0xfffffffb, RZ, 0xc0, !PT ;  /* 0xfffffffbe9e97812 */ /* 0x000fe200078ec0ff */
[C---:B---3--:R-:W-:Y:S01]  /*0da0*/  IMAD R26, R244.reuse, c[0x0][0x20c], R3 ;  /* 0x00008300f41a7a24 */ /* 0x048fe200078e0203 */
[----:B------:R-:W-:Y:S01]  /*0db0*/  IADD3 R0, R25, UR8, RZ ;  /* 0x0000000819007c10 */ /* 0x000fe2000fffe0ff */
[----:B------:R-:W-:Y:S01]  /*0dc0*/  IMAD.WIDE.U32 R2, R244, c[0x0][0x208], R22 ;  /* 0x00008200f4027a25 */ /* 0x000fe200078e0016 */
[C---:B------:R-:W-:Y:S01]  /*0dd0*/  LEA R236, P0, R24.reuse, c[0x0][0x160], 0x1 ;  /* 0x0000580018ec7a11 */ /* 0x040fe200078008ff */
[----:B------:R-:W-:Y:S01]  /*0de0*/  USHF.L.U32 UR8, UR4, 0x6, URZ ;  /* 0x0000000604087899 */ /* 0x000fe2000800063f */
[----:B------:R-:W-:Y:S01]  /*0df0*/  CS2R R36, SRZ ;  /* 0x0000000000247805 */ /* 0x000fe2000001ff00 */
[----:B------:R-:W-:Y:S01]  /*0e00*/  IMAD.IADD R27, R3, 0x1, R26 ;  /* 0x00000001031b7824 */ /* 0x000fe200078e021a */
[----:B------:R-:W-:Y:S01]  /*0e10*/  LEA.HI.X R237, R24, c[0x0][0x164], R0, 0x1, P0 ;  /* 0x0000590018ed7a11 */ /* 0x000fe200000f0c00 */
[----:B------:R-:W-:Y:S01]  /*0e20*/  IMAD.MOV.U32 R3, RZ, RZ, 0x20 ;  /* 0x00000020ff037424 */ /* 0x000fe200078e00ff */
[----:B------:R-:W-:Y:S01]  /*0e30*/  ULDC.64 UR4, c[0x0][0x290] ;  /* 0x0000a40000047ab9 */ /* 0x000fe20000000a00 */
[----:B------:R-:W-:Y:S01]  /*0e40*/  IMAD.MOV.U32 R26, RZ, RZ, R2 ;  /* 0x000000ffff1a7224 */ /* 0x000fe200078e0002 */
[----:B------:R-:W-:Y:S01]  /*0e50*/  IADD3 R24, P0, R236, UR8, RZ ;  /* 0x00000008ec187c10 */ /* 0x000fe2000ff1e0ff */
[----:B------:R-:W-:Y:S01]  /*0e60*/  IMAD.MOV.U32 R5, RZ, RZ, 0x40 ;  /* 0x00000040ff057424 */ /* 0x000fe200078e00ff */
[----:B------:R-:W-:Y:S01]  /*0e70*/  SEL R2, R3, 0xffffffe0, !P1 ;  /* 0xffffffe003027807 */ /* 0x000fe20004800000 */
[----:B------:R-:W-:Y:S01]  /*0e80*/  IMAD.SHL.U32 R231, R231, 0x2, RZ ;  /* 0x00000002e7e77824 */ /* 0x000fe200078e00ff */
[----:B------:R-:W-:-:S04]  /*0e90*/  DEPBAR.LE SB0, 0x1 ;  /* 0x000080400000791a */ /* 0x000fc80000000000 */
[----:B------:R-:W-:Y:S01]  /*0ea0*/  BAR.SYNC.DEFER_BLOCKING 0x0 ;  /* 0x0000000000007b1d */ /* 0x000fe20000010000 */
[----:B------:R-:W-:Y:S01]  /*0eb0*/  SEL R0, R5, 0xffffffc0, !P2 ;  /* 0xffffffc005007807 */ /* 0x000fe20005000000 */
[----:B------:R-:W-:Y:S01]  /*0ec0*/  IMAD.IADD R227, R231, 0x1, R2 ;  /* 0x00000001e7e37824 */ /* 0x000fe200078e0202 */
[----:B------:R-:W-:Y:S01]  /*0ed0*/  LOP3.LUT P1, RZ, R19, 0x1, RZ, 0xc0, !PT ;  /* 0x0000000113ff7812 */ /* 0x000fe2000782c0ff */
[----:B------:R-:W-:Y:S01]  /*0ee0*/  UIMAD.WIDE.U32 UR10, UR18, UR4, URZ ;  /* 0x00000004120a72a5 */ /* 0x000fe2000f8e003f */
[----:B------:R-:W-:Y:S01]  /*0ef0*/  IADD3.X R25, R237, UR7, RZ, P0, !PT ;  /* 0x00000007ed197c10 */ /* 0x000fe200087fe4ff */
[----:B------:R-:W-:Y:S01]  /*0f00*/  IMAD.IADD R226, R231, 0x1, R0 ;  /* 0x00000001e7e27824 */ /* 0x000fe200078e0200 */
[----:B------:R-:W-:Y:S01]  /*0f10*/  ISETP.LT.OR P2, PT, R14, 0x1, !P1 ;  /* 0x000000010e00780c */ /* 0x000fe20004f41670 */
[----:B------:R-:W-:Y:S01]  /*0f20*/  IMAD.IADD R225, R0, 0x1, R227 ;  /* 0x0000000100e17824 */ /* 0x000fe200078e02e3 */
[----:B------:R-:W-:Y:S01]  /*0f30*/  ISETP.LT.OR P0, PT, R14, 0x1, !P3 ;  /* 0x000000010e00780c */ /* 0x000fe20005f01670 */
[----:B------:R-:W-:Y:S01]  /*0f40*/  UIMAD UR4, UR9, UR4, URZ ;  /* 0x00000004090472a4 */ /* 0x000fe2000f8e023f */
[----:B------:R-:W-:Y:S01]  /*0f50*/  IMAD R2, R8, c[0x0][0x288], RZ ;  /* 0x0000a20008027a24 */ /* 0x000fe200078e02ff */
[C---:B------:R-:W-:Y:S01]  /*0f60*/  ISETP.LT.OR P1, PT, R14.reuse, 0x21, !P1 ;  /* 0x000000210e00780c */ /* 0x040fe20004f21670 */
[----:B------:R-:W-:Y:S01]  /*0f70*/  IMAD.WIDE.U32 R30, R9, c[0x0][0x210], R26 ;  /* 0x00008400091e7a25 */ /* 0x000fe200078e001a */
[----:B------:R-:W-:Y:S01]  /*0f80*/  UIMAD UR4, UR18, UR5, UR4 ;  /* 0x00000005120472a4 */ /* 0x000fe2000f8e0204 */
[----:B------:R-:W-:-:S02]  /*0f90*/  ISETP.LT.OR P3, PT, R14, 0x21, !P3 ;  /* 0x000000210e00780c */ /* 0x000fc40005f61670 */
[----:B------:R-:W-:Y:S01]  /*0fa0*/  IMAD R2, R9, c[0x0][0x28c], R2 ;  /* 0x0000a30009027a24 */ /* 0x000fe200078e0202 */
[----:B------:R-:W-:Y:S01]  /*0fb0*/  UIADD3 UR14, UR11, UR4, URZ ;  /* 0x000000040b0e7290 */ /* 0x000fe2000fffe03f */
[----:B-1----:R-:W-:Y:S01]  /*0fc0*/  IMAD R20, R8, c[0x0][0x210], RZ ;  /* 0x0000840008147a24 */ /* 0x002fe200078e02ff */
[----:B------:R-:W-:Y:S01]  /*0fd0*/  @P6 LOP3.LUT R233, R233, 0x4, RZ, 0xfc, !PT ;  /* 0x00000004e9e96812 */ /* 0x000fe200078efcff */
[----:B------:R-:W-:Y:S02]  /*0fe0*/  ULDC.64 UR4, c[0x0][0x218] ;  /* 0x0000860000047ab9 */ /* 0x000fe40000000a00 */
[----:B------:R-:W-:Y:S01]  /*0ff0*/  IMAD R20, R9, c[0x0][0x214], R20 ;  /* 0x0000850009147a24 */ /* 0x000fe200078e0214 */
[----:B------:R1:W2:Y:S01]  /*1000*/  LDSM.16.M88.4 R164, [R231+0x6080] ;  /* 0x00608000e7a4783b */ /* 0x0002a20000000200 */
[----:B------:R-:W-:Y:S02]  /*1010*/  UIMAD UR4, UR9, UR4, URZ ;  /* 0x00000004090472a4 */ /* 0x000fe4000f8e023f */
[----:B------:R-:W-:Y:S01]  /*1020*/  IMAD.IADD R31, R31, 0x1, R20 ;  /* 0x000000011f1f7824 */ /* 0x000fe200078e0214 */
[----:B------:R1:W3:Y:S01]  /*1030*/  LDSM.16.M88.4 R168, [R227+0x6080] ;  /* 0x00608000e3a8783b */ /* 0x0002e20000000200 */
[----:B------:R-:W-:-:S02]  /*1040*/  UIMAD UR4, UR18, UR5, UR4 ;  /* 0x00000005120472a4 */ /* 0x000fc4000f8e0204 */
[----:B------:R-:W-:Y:S01]  /*1050*/  IMAD.WIDE.U32 R30, R248, c[0x0][0x218], R30 ;  /* 0x00008600f81e7a25 */ /* 0x000fe200078e001e */
        /* <DEDUP_REMOVED lines=17> */
[----:B------:R-:W-:Y:S02]  /*1170*/  IADD3 R19, P0, R28, UR10, RZ ;  /* 0x0000000a1c137c10 */ /* 0x000fe4000ff1e0ff */
[----:B------:R-:W-:Y:S02]  /*1180*/  ISETP.LT.OR P4, PT, R14, 0x1, !P2 ;  /* 0x000000010e00780c */ /* 0x000fe40005781670 */
[----:B------:R-:W-:Y:S02]  /*1190*/  IADD3.X R2, R29, UR14, R2, P0, !PT ;  /* 0x0000000e1d027c10 */ /* 0x000fe400087fe402 */
[----:B------:R-:W-:Y:S02]  /*11a0*/  LEA R26, P0, R18, c[0x0][0x258], 0x2 ;  /* 0x00009600121a7a11 */ /* 0x000fe400078010ff */
[----:B------:R-:W-:Y:S02]  /*11b0*/  ISETP.LT.OR P2, PT, R14, 0x21, !P2 ;  /* 0x000000210e00780c */ /* 0x000fe40005741670 */
[----:B------:R-:W-:Y:S01]  /*11c0*/  LEA.HI.X R27, R18, c[0x0][0x25c], R17, 0x2, P0 ;  /* 0x00009700121b7a11 */ /* 0x000fe200000f1411 */
[----:B------:R-:W-:-:S04]  /*11d0*/  IMAD.U32 R17, RZ, RZ, UR8 ;  /* 0x00000008ff117e24 */ /* 0x000fc8000f8e00ff */
[----:B------:R1:W-:Y:S01]  /*11e0*/  LDGSTS.E.BYPASS.LTC128B.128 [R232+0xa080], [R236.64+0x100], !P4 ;  /* 0x0a080100ece87fae */ /* 0x0003e2000e101d50 */
[C---:B------:R-:W-:Y:S02]  /*11f0*/  ISETP.LT.OR P4, PT, R14.reuse, 0x1, P5 ;  /* 0x000000010e00780c */ /* 0x040fe40002f81670 */
[----:B------:R-:W-:Y:S01]  /*1200*/  ISETP.LT.OR P5, PT, R14, 0x21, P5 ;  /* 0x000000210e00780c */ /* 0x000fe20002fa1670 */
[----:B------:R5:W-:Y:S01]  /*1210*/  LDGSTS.E.BYPASS.LTC128B.128 [R232+0x7080], [R24.64], !P1 ;  /* 0x0708000018e87fae */ /* 0x000be2000c901d50 */
[----:B------:R-:W-:-:S04]  /*1220*/  IADD3 R20, P1, P0, R17, 0x80, R236 ;  /* 0x0000008011147810 */ /* 0x000fc8000783e0ec */
[--C-:B------:R-:W-:Y:S02]  /*1230*/  IADD3.X R21, RZ, UR7, R237.reuse, P1, P0 ;  /* 0x00000007ff157c10 */ /* 0x100fe40008fe04ed */
[----:B------:R-:W-:Y:S02]  /*1240*/  IADD3 R28, P1, P0, R17, 0x100, R236 ;  /* 0x00000100111c7810 */ /* 0x000fe4000783e0ec */
[----:B------:R-:W-:Y:S01]  /*1250*/  IADD3 R17, R31, UR4, RZ ;  /* 0x000000041f117c10 */ /* 0x000fe2000fffe0ff */
[----:B------:R1:W-:Y:S01]  /*1260*/  LDGSTS.E.BYPASS.LTC128B.128 [R232+0x9080], [R20.64], !P3 ;  /* 0x0908000014e87fae */ /* 0x0003e2000d901d50 */
[----:B------:R-:W-:Y:S01]  /*1270*/  IADD3.X R29, RZ, UR7, R237, P1, P0 ;  /* 0x00000007ff1d7c10 */ /* 0x000fe20008fe04ed */
[----:B------:R-:W-:Y:S01]  /*1280*/  ULDC.64 UR4, c[0x0][0x208] ;  /* 0x0000820000047ab9 */ /* 0x000fe20000000a00 */
[----:B------:R-:W-:Y:S01]  /*1290*/  LEA R250, P0, R30, c[0x0][0x1f0], 0x1 ;  /* 0x00007c001efa7a11 */ /* 0x000fe200078008ff */
[----:B------:R-:W-:Y:S01]  /*12a0*/  USHF.L.U32 UR15, UR4, 0x6, URZ ;  /* 0x00000006040f7899 */ /* 0x000fe2000800063f */
[----:B------:R-:W-:Y:S01]  /*12b0*/  ISETP.GE.AND P3, PT, R16, c[0x0][0x16c], PT ;  /* 0x00005b0010007a0c */ /* 0x000fe20003f66270 */
[----:B------:R2:W-:Y:S01]  /*12c0*/  LDGSTS.E.BYPASS.LTC128B.128 [R232+0xb080], [R28.64], !P2 ;  /* 0x0b0800001ce87fae */ /* 0x0005e2000d101d50 */
[----:B------:R-:W-:Y:S01]  /*12d0*/  LEA.HI.X R251, R30, c[0x0][0x1f4], R17, 0x1, P0 ;  /* 0x00007d001efb7a11 */ /* 0x000fe200000f0c11 */
[----:B------:R-:W-:Y:S01]  /*12e0*/  @!P6 IMAD.SHL.U32 R17, R234, 0x10, RZ ;  /* 0x00000010ea11e824 */ /* 0x000fe200078e00ff */
[----:B------:R-:W-:Y:S01]  /*12f0*/  SEL R18, RZ, 0xffffffff, P3 ;  /* 0xffffffffff127807 */ /* 0x000fe20001800000 */
[----:B------:R-:W-:Y:S01]  /*1300*/  USHF.L.U64.HI UR19, UR4, UR19, UR5 ;  /* 0x0000001304137299 */ /* 0x000fe20008010205 */
[----:B------:R-:W-:-:S02]  /*1310*/  ISETP.GE.AND P0, PT, R16, c[0x0][0x1fc], PT ;  /* 0x00007f0010007a0c */ /* 0x000fc40003f06270 */
[----:B------:R-:W-:Y:S01]  /*1320*/  ISETP.GE.AND P1, PT, R22, c[0x0][0x1fc], PT ;  /* 0x00007f0016007a0c */ /* 0x000fe20003f26270 */
[----:B------:R2:W-:Y:S01]  /*1330*/  @!P6 LDGSTS.E.BYPASS.LTC128B.128 [R17+0x12080], [R26.64] ;  /* 0x120800001a11efae */ /* 0x0005e2000b901d50 */
[----:B------:R-:W-:Y:S02]  /*1340*/  ISETP.GE.AND P3, PT, R16, c[0x0][0x1fc], PT ;  /* 0x00007f0010007a0c */ /* 0x000fe40003f66270 */
[----:B------:R-:W-:Y:S01]  /*1350*/  ISETP.GE.AND P2, PT, R15, c[0x0][0x1fc], PT ;  /* 0x00007f000f007a0c */ /* 0x000fe20003f46270 */
[----:B------:R-:W0:Y:S01]  /*1360*/  LDGDEPBAR ;  /* 0x00000000000079af */ /* 0x000e220000000000 */
[----:B------:R-:W-:Y:S02]  /*1370*/  SEL R16, RZ, 0xffffffff, P0 ;  /* 0xffffffffff107807 */ /* 0x000fe40000000000 */
[C---:B------:R-:W-:Y:S01]  /*1380*/  ISETP.LT.OR P0, PT, R14.reuse, 0x1, P3 ;  /* 0x000000010e00780c */ /* 0x040fe20001f01670 */
[----:B------:R3:W-:Y:S01]  /*1390*/  LDGSTS.E.BYPASS.LTC128B.128 [R232+0xc080], [R250.64], !P4 ;  /* 0x0c080000fae87fae */ /* 0x0007e2000e101d50 */
[----:B------:R-:W-:-:S02]  /*13a0*/  ISETP.LT.OR P3, PT, R14, 0x21, P3 ;  /* 0x000000210e00780c */ /* 0x000fc40001f61670 */
[----:B-1----:R-:W-:Y:S02]  /*13b0*/  SEL R20, RZ, 0x1, P1 ;  /* 0x00000001ff147807 */ /* 0x002fe40000800000 */
[C---:B------:R-:W-:Y:S02]  /*13c0*/  ISETP.LT.OR P1, PT, R14.reuse, 0x1, P2 ;  /* 0x000000010e00780c */ /* 0x040fe40001721670 */
[----:B------:R-:W-:-:S05]  /*13d0*/  ISETP.LT.OR P2, PT, R14, 0x21, P2 ;  /* 0x000000210e00780c */ /* 0x000fca0001741670 */
[----:B------:R1:W-:Y:S01]  /*13e0*/  LDGSTS.E.BYPASS.LTC128B.128 [R232+0xe080], [R250.64+0x80], !P0 ;  /* 0x0e080080fae87fae */ /* 0x0003e2000c101d50 */
[----:B------:R-:W-:-:S04]  /*13f0*/  LEA R22, P0, R19, c[0x0][0x280], 0x2 ;  /* 0x0000a00013167a11 */ /* 0x000fc800078010ff */
[----:B------:R-:W-:Y:S02]  /*1400*/  LEA.HI.X R23, R19, c[0x0][0x284], R2, 0x2, P0 ;  /* 0x0000a10013177a11 */ /* 0x000fe400000f1402 */
[----:B-----5:R-:W-:Y:S01]  /*1410*/  IADD3 R24, P0, R250, UR15, RZ ;  /* 0x0000000ffa187c10 */ /* 0x020fe2000ff1e0ff */
[----:B------:R1:W-:Y:S01]  /*1420*/  LDGSTS.E.BYPASS.LTC128B.128 [R232+0x10080], [R250.64+0x100], !P1 ;  /* 0x10080100fae87fae */ /* 0x0003e2000c901d50 */
[----:B------:R-:W-:Y:S01]  /*1430*/  ISETP.GE.AND P1, PT, R15, c[0x0][0x1fc], PT ;  /* 0x00007f000f007a0c */ /* 0x000fe20003f26270 */
[----:B------:R-:W-:Y:S01]  /*1440*/  IMAD.SHL.U32 R15, R16, 0x2, RZ ;  /* 0x00000002100f7824 */ /* 0x000fe200078e00ff */
[----:B------:R-:W-:Y:S01]  /*1450*/  IADD3.X R25, R251, UR19, RZ, P0, !PT ;  /* 0x00000013fb197c10 */ /* 0x000fe200087fe4ff */
[----:B--2---:R-:W-:Y:S01]  /*1460*/  IMAD.SHL.U32 R17, R18, 0x2, RZ ;  /* 0x0000000212117824 */ /* 0x004fe200078e00ff */
[----:B------:R-:W-:Y:S02]  /*1470*/  SEL R241, RZ, 0xffffffff, P1 ;  /* 0xfffffffffff17807 */ /* 0x000fe40000800000 */
[----:B------:R-:W-:Y:S01]  /*1480*/  LOP3.LUT R20, R15, 0x2, R20, 0xe2, !PT ;  /* 0x000000020f147812 */ /* 0x000fe200078ee214 */
[----:B------:R-:W-:Y:S01]  /*1490*/  IMAD.U32 R15, RZ, RZ, UR15 ;  /* 0x0000000fff0f7e24 */ /* 0x000fe2000f8e00ff */
[----:B------:R-:W-:Y:S01]  /*14a0*/  LOP3.LUT R242, R17, 0x2, R242, 0xe2, !PT ;  /* 0x0000000211f27812 */ /* 0x000fe200078ee2f2 */
[----:B------:R1:W-:Y:S01]  /*14b0*/  LDGSTS.E.BYPASS.LTC128B.128 [R232+0xd080], [R24.64], !P5 ;  /* 0x0d08000018e87fae */ /* 0x0003e2000e901d50 */
[----:B------:R-:W-:-:S02]  /*14c0*/  IMAD.SHL.U32 R241, R241, 0x4, RZ ;  /* 0x00000004f1f17824 */ /* 0x000fc400078e00ff */
[----:B------:R-:W-:Y:S01]  /*14d0*/  IADD3 R16, P1, P0, R15, 0x100, R250 ;  /* 0x000001000f107810 */ /* 0x000fe2000783e0fa */
[----:B------:R-:W-:Y:S01]  /*14e0*/  @!P6 IMAD.SHL.U32 R15, R234, 0x10, RZ ;  /* 0x00000010ea0fe824 */ /* 0x000fe200078e00ff */
[----:B------:R1:W-:Y:S01]  /*14f0*/  LDGSTS.E.BYPASS.LTC128B.128 [R232+0xf080], [R24.64+0x80], !P3 ;  /* 0x0f08008018e87fae */ /* 0x0003e2000d901d50 */
[----:B------:R-:W-:Y:S02]  /*1500*/  LOP3.LUT R241, R241, 0x4, R20, 0xe2, !PT ;  /* 0x00000004f1f17812 */ /* 0x000fe400078ee214 */
[----:B------:R-:W-:Y:S02]  /*1510*/  IADD3.X R17, RZ, UR19, R251, P1, P0 ;  /* 0x00000013ff117c10 */ /* 0x000fe40008fe04fb */
[----:B------:R-:W-:-:S03]  /*1520*/  PLOP3.LUT P0, PT, PT, PT, UP0, 0x80, 0x0 ;  /* 0x000000000000781c */ /* 0x000fc60003f0f008 */
[----:B------:R1:W-:Y:S04]  /*1530*/  LDGSTS.E.BYPASS.LTC128B.128 [R232+0x11080], [R16.64], !P2 ;  /* 0x1108000010e87fae */ /* 0x0003e8000d101d50 */
[----:B------:R1:W-:Y:S04]  /*1540*/  @!P6 LDGSTS.E.BYPASS.LTC128B.128 [R15+0x12180], [R22.64] ;  /* 0x12180000160fefae */ /* 0x0003e8000b901d50 */
[----:B------:R-:W0:Y:S02]  /*1550*/  LDGDEPBAR ;  /* 0x00000000000079af */ /* 0x000e240000000000 */
[----:B------:R-:W-:Y:S05]  /*1560*/  @!P0 BRA `(.L_x_29) ;  /* 0x0000374000008947 */ /* 0x000fea0003800000 */
[-C--:B---34-:R-:W-:Y:S01]  /*1570*/  LEA.HI R2, R13, R234.reuse, RZ, 0x5 ;  /* 0x000000ea0d027211 */ /* 0x098fe200078f28ff */
[----:B------:R-:W-:Y:S01]  /*1580*/  IMAD R14, R8, c[0x0][0x238], RZ ;  /* 0x00008e00080e7a24 */ /* 0x000fe200078e02ff */
[----:B------:R-:W-:Y:S01]  /*1590*/  SHF.R.S32.HI R19, RZ, 0x1f, R4 ;  /* 0x0000001fff137819 */ /* 0x000fe20000011404 */
[----:B------:R-:W-:Y:S01]  /*15a0*/  ULDC.64 UR4, c[0x0][0x240] ;  /* 0x0000900000047ab9 */ /* 0x000fe20000000a00 */
[----:B-1----:R-:W-:Y:S01]  /*15b0*/  SHF.R.S32.HI R17, RZ, 0x5, R2 ;  /* 0x00000005ff117819 */ /* 0x002fe20000011402 */
[----:B------:R-:W-:Y:S01]  /*15c0*/  IMAD R14, R9, c[0x0][0x23c], R14 ;  /* 0x00008f00090e7a24 */ /* 0x000fe200078e020e */
[--C-:B------:R-:W-:Y:S01]  /*15d0*/  SHF.R.S32.HI R235, RZ, 0x1f, R234.reuse ;  /* 0x0000001fffeb7819 */ /* 0x100fe200000114ea */
[----:B------:R-:W-:Y:S01]  /*15e0*/  UIMAD UR4, UR9, UR4, URZ ;  /* 0x00000004090472a4 */ /* 0x000fe2000f8e023f */
[----:B------:R-:W-:Y:S01]  /*15f0*/  LEA.HI R8, R2, R17, RZ, 0x1 ;  /* 0x0000001102087211 */ /* 0x000fe200078f08ff */
[----:B------:R-:W-:Y:S01]  /*1600*/  UIADD3 UR20, UR20, 0x3f, URZ ;  /* 0x0000003f14147890 */ /* 0x000fe2000fffe03f */
[----:B------:R-:W-:Y:S01]  /*1610*/  LEA.HI R13, R13, R234, RZ, 0x2 ;  /* 0x000000ea0d0d7211 */ /* 0x000fe200078f10ff */
[----:B------:R-:W-:Y:S01]  /*1620*/  IMAD.WIDE.U32 R20, R9, c[0x0][0x238], R234 ;  /* 0x00008e0009147a25 */ /* 0x000fe200078e00ea */
[----:B------:R-:W-:Y:S01]  /*1630*/  LOP3.LUT R8, R8, 0xfffffffe, RZ, 0xc0, !PT ;  /* 0xfffffffe08087812 */ /* 0x000fe200078ec0ff */
[----:B------:R-:W-:Y:S01]  /*1640*/  UIMAD UR4, UR18, UR5, UR4 ;  /* 0x00000005120472a4 */ /* 0x000fe2000f8e0204 */
[----:B------:R-:W-:Y:S01]  /*1650*/  LOP3.LUT R15, R12, 0xfffffff0, RZ, 0xc0, !PT ;  /* 0xfffffff00c0f7812 */ /* 0x000fe200078ec0ff */
[----:B------:R-:W-:Y:S01]  /*1660*/  IMAD.IADD R21, R21, 0x1, R14 ;  /* 0x0000000115157824 */ /* 0x000fe200078e020e */
[----:B------:R-:W-:Y:S01]  /*1670*/  SHF.R.S32.HI R9, RZ, 0x2, R13 ;  /* 0x00000002ff097819 */ /* 0x000fe2000001140d */
[----:B------:R-:W-:Y:S01]  /*1680*/  IMAD.IADD R8, R17, 0x1, -R8 ;  /* 0x0000000111087824 */ /* 0x000fe200078e0a08 */
[----:B------:R-:W-:Y:S01]  /*1690*/  LEA.HI R17, R19, R4, RZ, 0x2 ;  /* 0x0000000413117211 */ /* 0x000fe200078f10ff */
[----:B------:R-:W-:Y:S01]  /*16a0*/  IMAD.IADD R15, R234, 0x1, -R15 ;  /* 0x00000001ea0f7824 */ /* 0x000fe200078e0a0f */
[----:B------:R-:W-:Y:S01]  /*16b0*/  LOP3.LUT R19, R2, 0xffffffe0, RZ, 0xc0, !PT ;  /* 0xffffffe002137812 */ /* 0x000fe200078ec0ff */
[C---:B------:R-:W-:Y:S01]  /*16c0*/  IMAD.SHL.U32 R239, R8.reuse, 0x10, RZ ;  /* 0x0000001008ef7824 */ /* 0x040fe200078e00ff */
[----:B------:R-:W-:Y:S01]  /*16d0*/  SHF.R.S32.HI R18, RZ, 0x1f, R13 ;  /* 0x0000001fff127819 */ /* 0x000fe2000001140d */
[----:B------:R-:W-:Y:S01]  /*16e0*/  IMAD.SHL.U32 R8, R8, 0x400, RZ ;  /* 0x0000040008087824 */ /* 0x000fe200078e00ff */
[----:B------:R-:W-:Y:S01]  /*16f0*/  LOP3.LUT R17, R17, 0xfffffffc, RZ, 0xc0, !PT ;  /* 0xfffffffc11117812 */ /* 0x000fe200078ec0ff */
[----:B------:R-:W-:Y:S01]  /*1700*/  IMAD.IADD R12, R234, 0x1, -R19 ;  /* 0x00000001ea0c7824 */ /* 0x000fe200078e0a13 */
[----:B------:R-:W-:Y:S01]  /*1710*/  LEA.HI R18, R18, R9, RZ, 0x3 ;  /* 0x0000000912127211 */ /* 0x000fe200078f18ff */
[----:B------:R-:W-:Y:S01]  /*1720*/  IMAD.WIDE.U32 R248, R248, c[0x0][0x240], R20 ;  /* 0x00009000f8f87a25 */ /* 0x000fe200078e0014 */
[----:B------:R-:W-:Y:S01]  /*1730*/  SHF.R.S32.HI R2, RZ, 0x1f, R15 ;  /* 0x0000001fff027819 */ /* 0x000fe2000001140f */
[----:B------:R-:W-:Y:S01]  /*1740*/  USHF.R.S32.HI UR5, URZ, 0x1f, UR20 ;  /* 0x0000001f3f057899 */ /* 0x000fe20008011414 */
[----:B------:R-:W-:Y:S01]  /*1750*/  LOP3.LUT R18, R18, 0xfffffff8, RZ, 0xc0, !PT ;  /* 0xfffffff812127812 */ /* 0x000fe200078ec0ff */
[----:B------:R-:W-:Y:S01]  /*1760*/  IMAD.IADD R16, R4, 0x1, -R17 ;  /* 0x0000000104107824 */ /* 0x000fe200078e0a11 */
[----:B------:R-:W-:Y:S01]  /*1770*/  SHF.R.S32.HI R17, RZ, 0x1f, R12 ;  /* 0x0000001fff117819 */ /* 0x000fe2000001140c */
[----:B------:R-:W-:Y:S01]  /*1780*/  ULEA.HI UR20, UR5, UR20, URZ, 0x6 ;  /* 0x0000001405147291 */ /* 0x000fe2000f8f303f */
[----:B------:R-:W-:Y:S01]  /*1790*/  LEA.HI R2, R2, R15, RZ, 0x3 ;  /* 0x0000000f02027211 */ /* 0x000fe200078f18ff */
[----:B------:R-:W-:Y:S01]  /*17a0*/  IMAD.IADD R9, R9, 0x1, -R18 ;  /* 0x0000000109097824 */ /* 0x000fe200078e0a12 */
[----:B------:R-:W-:Y:S01]  /*17b0*/  LEA.HI R17, R17, R12, RZ, 0x2 ;  /* 0x0000000c11117211 */ /* 0x000fe200078f10ff */
[----:B------:R-:W-:Y:S01]  /*17c0*/  IMAD R16, R16, -0x8, R11 ;  /* 0xfffffff810107824 */ /* 0x000fe200078e020b */
[----:B------:R-:W-:Y:S01]  /*17d0*/  LOP3.LUT R10, R10, 0x10, R239, 0xf8, !PT ;  /* 0x000000100a0a7812 */ /* 0x000fe200078ef8ef */
[C---:B------:R-:W-:Y:S01]  /*17e0*/  IMAD.SHL.U32 R228, R2.reuse, 0x40, RZ ;  /* 0x0000004002e47824 */ /* 0x040fe200078e00ff */
[----:B------:R-:W-:Y:S01]  /*17f0*/  LOP3.LUT R14, R2, 0xfffffff8, RZ, 0xc0, !PT ;  /* 0xfffffff8020e7812 */ /* 0x000fe200078ec0ff */
[----:B------:R-:W-:Y:S01]  /*1800*/  CS2R R130, SRZ ;  /* 0x0000000000827805 */ /* 0x000fe2000001ff00 */
[----:B------:R-:W-:Y:S01]  /*1810*/  LOP3.LUT R11, R17, 0xfffffffc, RZ, 0xc0, !PT ;  /* 0xfffffffc110b7812 */ /* 0x000fe200078ec0ff */
[----:B------:R-:W-:Y:S01]  /*1820*/  CS2R R128, SRZ ;  /* 0x0000000000807805 */ /* 0x000fe2000001ff00 */
[----:B------:R-:W-:Y:S01]  /*1830*/  LOP3.LUT R7, R10, 0x8, R7, 0xf8, !PT ;  /* 0x000000080a077812 */ /* 0x000fe200078ef807 */
[----:B------:R-:W-:Y:S01]  /*1840*/  IMAD.SHL.U32 R10, R9, 0x40, RZ ;  /* 0x00000040090a7824 */ /* 0x000fe200078e00ff */
[----:B------:R-:W-:Y:S01]  /*1850*/  LOP3.LUT R13, R13, 0x3ffffffc, RZ, 0xc0, !PT ;  /* 0x3ffffffc0d0d7812 */ /* 0x000fe200078ec0ff */
[----:B------:R-:W-:Y:S01]  /*1860*/  IMAD.IADD R15, R15, 0x1, -R14 ;  /* 0x000000010f0f7824 */ /* 0x000fe200078e0a0e */
[----:B------:R-:W-:Y:S01]  /*1870*/  LOP3.LUT P0, RZ, R9, 0x4, RZ, 0xc0, !PT ;  /* 0x0000000409ff7812 */ /* 0x000fe2000780c0ff */
[----:B------:R-:W-:Y:S01]  /*1880*/  IMAD.IADD R11, R12, 0x1, -R11 ;  /* 0x000000010c0b7824 */ /* 0x000fe200078e0a0b */
[----:B------:R-:W-:Y:S01]  /*1890*/  LOP3.LUT R10, R10, 0x1c0, RZ, 0xc0, !PT ;  /* 0x000001c00a0a7812 */ /* 0x000fe200078ec0ff */
[----:B------:R-:W-:Y:S01]  /*18a0*/  IMAD.SHL.U32 R12, R4, 0x8, RZ ;  /* 0x00000008040c7824 */ /* 0x000fe200078e00ff */
[C---:B------:R-:W-:Y:S01]  /*18b0*/  LOP3.LUT P2, RZ, R15.reuse, 0x2, RZ, 0xc0, !PT ;  /* 0x000000020fff7812 */ /* 0x040fe2000784c0ff */
[C---:B------:R-:W-:Y:S01]  /*18c0*/  IMAD.SHL.U32 R14, R15.reuse, 0x40, RZ ;  /* 0x000000400f0e7824 */ /* 0x040fe200078e00ff */
[----:B------:R-:W-:Y:S01]  /*18d0*/  LOP3.LUT P1, RZ, R15, 0x4, RZ, 0xc0, !PT ;  /* 0x000000040fff7812 */ /* 0x000fe2000782c0ff */
[----:B------:R-:W-:Y:S01]  /*18e0*/  IMAD.IADD R13, R234, 0x1, -R13 ;  /* 0x00000001ea0d7824 */ /* 0x000fe200078e0a0d */
[----:B------:R-:W-:Y:S01]  /*18f0*/  LOP3.LUT R12, R12, 0x18, RZ, 0xc0, !PT ;  /* 0x000000180c0c7812 */ /* 0x000fe200078ec0ff */
[----:B------:R-:W-:Y:S01]  /*1900*/  IMAD R4, R11, -0x2, R16 ;  /* 0xfffffffe0b047824 */ /* 0x000fe200078e0210 */
[----:B------:R-:W-:Y:S01]  /*1910*/  SHF.R.U32.HI R15, RZ, 0x3, R10 ;  /* 0x00000003ff0f7819 */ /* 0x000fe2000001160a */
[----:B------:R-:W-:Y:S01]  /*1920*/  IMAD R240, R13, 0x2, R8 ;  /* 0x000000020df07824 */ /* 0x000fe200078e0208 */
[----:B------:R-:W-:Y:S01]  /*1930*/  SEL R5, R5, 0xffffffc0, !P1 ;  /* 0xffffffc005057807 */ /* 0x000fe20004800000 */
[----:B------:R-:W-:Y:S01]  /*1940*/  IMAD.SHL.U32 R11, R229, 0x8, RZ ;  /* 0x00000008e50b7824 */ /* 0x000fe200078e00ff */
[----:B------:R-:W-:Y:S01]  /*1950*/  LOP3.LUT R15, R15, R10, R12, 0x1e, !PT ;  /* 0x0000000a0f0f7212 */ /* 0x000fe200078e1e0c */
[----:B------:R-:W-:Y:S01]  /*1960*/  IMAD.SHL.U32 R9, R229, 0x20, RZ ;  /* 0x00000020e5097824 */ /* 0x000fe200078e00ff */
[----:B------:R-:W-:Y:S01]  /*1970*/  LOP3.LUT R14, R14, 0x1c0, RZ, 0xc0, !PT ;  /* 0x000001c00e0e7812 */ /* 0x000fe200078ec0ff */
[----:B------:R-:W-:Y:S01]  /*1980*/  CS2R R126, SRZ ;  /* 0x00000000007e7805 */ /* 0x000fe2000001ff00 */
[----:B------:R-:W-:Y:S01]  /*1990*/  ISETP.GT.AND P1, PT, R4, RZ, PT ;  /* 0x000000ff0400720c */ /* 0x000fe20003f24270 */
[----:B------:R-:W-:Y:S01]  /*19a0*/  IMAD.IADD R240, R15, 0x1, R240 ;  /* 0x000000010ff07824 */ /* 0x000fe200078e02f0 */
[--C-:B------:R-:W-:Y:S01]  /*19b0*/  SHF.R.U32.HI R10, RZ, 0x3, R14.reuse ;  /* 0x00000003ff0a7819 */ /* 0x100fe2000001160e */
[----:B------:R-:W-:Y:S01]  /*19c0*/  CS2R R124, SRZ ;  /* 0x00000000007c7805 */ /* 0x000fe2000001ff00 */
[----:B------:R-:W-:Y:S01]  /*19d0*/  LOP3.LUT R11, R14, 0x8, R11, 0xf8, !PT ;  /* 0x000000080e0b7812 */ /* 0x000fe200078ef80b */
[----:B------:R-:W-:Y:S01]  /*19e0*/  CS2R R122, SRZ ;  /* 0x00000000007a7805 */ /* 0x000fe2000001ff00 */
[----:B------:R-:W-:Y:S01]  /*19f0*/  LEA R240, R240, 0x12280, 0x1 ;  /* 0x00012280f0f07811 */ /* 0x000fe200078e08ff */
[----:B------:R-:W-:Y:S01]  /*1a00*/  CS2R R120, SRZ ;  /* 0x0000000000787805 */ /* 0x000fe2000001ff00 */
[----:B------:R-:W-:Y:S01]  /*1a10*/  LOP3.LUT R9, R12, 0x20, R9, 0xf8, !PT ;  /* 0x000000200c097812 */ /* 0x000fe200078ef809 */
[----:B------:R-:W-:Y:S01]  /*1a20*/  CS2R R118, SRZ ;  /* 0x0000000000767805 */ /* 0x000fe2000001ff00 */
[C---:B------:R-:W-:Y:S01]  /*1a30*/  IADD3 R243, R240.reuse, 0x40, RZ ;  /* 0x00000040f0f37810 */ /* 0x040fe20007ffe0ff */
[----:B------:R-:W-:Y:S01]  /*1a40*/  CS2R R116, SRZ ;  /* 0x0000000000747805 */ /* 0x000fe2000001ff00 */
[----:B------:R-:W-:Y:S01]  /*1a50*/  @P0 IADD3 R243, R240, -0x40, RZ ;  /* 0xffffffc0f0f30810 */ /* 0x000fe20007ffe0ff */
[----:B------:R-:W-:Y:S01]  /*1a60*/  CS2R R114, SRZ ;  /* 0x0000000000727805 */ /* 0x000fe2000001ff00 */
[----:B------:R-:W-:Y:S01]  /*1a70*/  LOP3.LUT R11, R11, R10, RZ, 0x3c, !PT ;  /* 0x0000000a0b0b7212 */ /* 0x000fe200078e3cff */
[----:B------:R-:W-:Y:S01]  /*1a80*/  CS2R R112, SRZ ;  /* 0x0000000000707805 */ /* 0x000fe2000001ff00 */
[----:B------:R-:W-:Y:S01]  /*1a90*/  LOP3.LUT R228, R228, 0xfffffe00, RZ, 0xc0, !PT ;  /* 0xfffffe00e4e47812 */ /* 0x000fe200078ec0ff */
[----:B------:R-:W-:Y:S01]  /*1aa0*/  CS2R R110, SRZ ;  /* 0x00000000006e7805 */ /* 0x000fe2000001ff00 */
[----:B------:R-:W-:Y:S01]  /*1ab0*/  ISETP.GT.AND P0, PT, R4, 0x1, PT ;  /* 0x000000010400780c */ /* 0x000fe20003f04270 */
[----:B------:R-:W-:Y:S01]  /*1ac0*/  CS2R R108, SRZ ;  /* 0x00000000006c7805 */ /* 0x000fe2000001ff00 */
[----:B------:R-:W-:Y:S01]  /*1ad0*/  LOP3.LUT R233, R233, 0xfffffffd, RZ, 0xc0, !PT ;  /* 0xfffffffde9e97812 */ /* 0x000fe200078ec0ff */
[----:B------:R-:W-:Y:S01]  /*1ae0*/  CS2R R106, SRZ ;  /* 0x00000000006a7805 */ /* 0x000fe2000001ff00 */
[----:B------:R-:W-:Y:S01]  /*1af0*/  LOP3.LUT R6, R7, R6, RZ, 0x3c, !PT ;  /* 0x0000000607067212 */ /* 0x000fe200078e3cff */
[----:B------:R-:W-:Y:S01]  /*1b00*/  CS2R R104, SRZ ;  /* 0x0000000000687805 */ /* 0x000fe2000001ff00 */
[----:B------:R-:W-:Y:S01]  /*1b10*/  LOP3.LUT R9, R10, R9, R14, 0x1e, !PT ;  /* 0x000000090a097212 */ /* 0x000fe200078e1e0e */
[----:B------:R-:W-:Y:S01]  /*1b20*/  CS2R R102, SRZ ;  /* 0x0000000000667805 */ /* 0x000fe2000001ff00 */
[-C--:B------:R-:W-:Y:S01]  /*1b30*/  IADD3 R2, R11, R228.reuse, R8 ;  /* 0x000000e40b027210 */ /* 0x080fe20007ffe008 */
[----:B------:R-:W-:Y:S01]  /*1b40*/  IMAD R229, R229, 0x200, R6 ;  /* 0x00000200e5e57824 */ /* 0x000fe200078e0206 */
[----:B------:R-:W-:Y:S01]  /*1b50*/  SEL R3, R3, 0xffffffe0, !P2 ;  /* 0xffffffe003037807 */ /* 0x000fe20005000000 */
[----:B------:R-:W-:Y:S01]  /*1b60*/  CS2R R100, SRZ ;  /* 0x0000000000647805 */ /* 0x000fe2000001ff00 */
[----:B------:R-:W-:Y:S01]  /*1b70*/  @P1 LOP3.LUT R233, R233, 0x2, RZ, 0xfc, !PT ;  /* 0x00000002e9e91812 */ /* 0x000fe200078efcff */
[----:B------:R-:W-:Y:S01]  /*1b80*/  IMAD R0, R229, 0x2, R0 ;  /* 0x00000002e5007824 */ /* 0x000fe200078e0200 */
[----:B------:R-:W-:Y:S01]  /*1b90*/  LOP3.LUT R228, R9, R228, RZ, 0xfc, !PT ;  /* 0x000000e409e47212 */ /* 0x000fe200078efcff */
[C---:B------:R-:W-:Y:S01]  /*1ba0*/  IMAD R224, R2.reuse, 0x2, R3 ;  /* 0x0000000202e07824 */ /* 0x040fe200078e0203 */
[----:B------:R-:W-:Y:S01]  /*1bb0*/  LOP3.LUT R233, R233, 0xfffffffe, RZ, 0xc0, !PT ;  /* 0xfffffffee9e97812 */ /* 0x000fe200078ec0ff */
[C---:B------:R-:W-:Y:S01]  /*1bc0*/  IMAD.SHL.U32 R230, R2.reuse, 0x2, RZ ;  /* 0x0000000202e67824 */ /* 0x040fe200078e00ff */
[----:B------:R-:W-:Y:S01]  /*1bd0*/  LEA.HI R239, R17, R239, RZ, 0x1e ;  /* 0x000000ef11ef7211 */ /* 0x000fe200078ff0ff */
[----:B------:R-:W-:Y:S01]  /*1be0*/  IMAD R3, R2, 0x2, R5 ;  /* 0x0000000202037824 */ /* 0x000fe200078e0205 */
        /* <DEDUP_REMOVED lines=34> */
[----:B------:R-:W-:Y:S01]  /*1e10*/  ISETP.GT.AND P6, PT, R4, 0x20, PT ;  /* 0x000000200400780c */ /* 0x000fe20003fc4270 */
[----:B------:R-:W-:Y:S01]  /*1e20*/  IMAD.SHL.U32 R228, R228, 0x2, RZ ;  /* 0x00000002e4e47824 */ /* 0x000fe200078e00ff */
[----:B------:R-:W-:Y:S01]  /*1e30*/  ISETP.GT.AND P5, PT, R4, 0x21, PT ;  /* 0x000000210400780c */ /* 0x000fe20003fa4270 */
[----:B------:R-:W-:Y:S01]  /*1e40*/  IMAD.IADD R2, R5, 0x1, R224 ;  /* 0x0000000105027824 */ /* 0x000fe200078e02e0 */
[----:B------:R-:W-:Y:S01]  /*1e50*/  @P0 LOP3.LUT R233, R233, 0x1, RZ, 0xfc, !PT ;  /* 0x00000001e9e90812 */ /* 0x000fe200078efcff */
[----:B------:R-:W-:-:S02]  /*1e60*/  USHF.R.S32.HI UR20, URZ, 0x6, UR20 ;  /* 0x000000063f147899 */ /* 0x000fc40008011414 */
[----:B------:R-:W-:Y:S02]  /*1e70*/  UMOV UR18, URZ ;  /* 0x0000003f00127c82 */ /* 0x000fe40008000000 */
.L_x_32:
        /* <DEDUP_REMOVED lines=430> */
[C---:B-1--4-:R-:W-:Y:S01]  /*3960*/  LOP3.LUT P2, RZ, R241.reuse, 0x1, RZ, 0xc0, !PT ;  /* 0x00000001f1ff7812 */ /* 0x052fe2000784c0ff */
        /* <DEDUP_REMOVED lines=59> */
.L_x_30:
[-C--:B-1--4-:R-:W-:Y:S01]  /*3d20*/  HMMA.16816.F32.BF16 R84, R20, R28.reuse, R84 ;  /* 0x0000001c1454723c */ /* 0x092fe20000041854 */
        /* <DEDUP_REMOVED lines=47> */
[----:B------:R2:W1:Y:S07]  /*4020*/  LDSM.16.MT88.4 R152, [R228+0x80] ;  /* 0x00008000e498783b */ /* 0x00046e0000004200 */
        /* <DEDUP_REMOVED lines=22> */
[----:B-1234-:R-:W-:Y:S01]  /*4190*/  LOP3.LUT P2, RZ, R242, 0x1, RZ, 0xc0, !PT ;  /* 0x00000001f2ff7812 */ /* 0x01efe2000784c0ff */
        /* <DEDUP_REMOVED lines=60> */
.L_x_31:
[-C--:B-1234-:R-:W-:Y:S01]  /*4560*/  HMMA.16816.F32.BF16 R4, R148, R152.reuse, RZ ;  /* 0x000000989404723c */ /* 0x09efe200000418ff */
        /* <DEDUP_REMOVED lines=116> */
.L_x_29:
[----:B---34-:R-:W2:Y:S01]  /*4cb0*/  S2UR UR11, SR_CTAID.Y ;  /* 0x00000000000b79c3 */ /* 0x018ea20000002600 */
[----:B------:R-:W-:Y:S01]  /*4cc0*/  ULDC.64 UR14, c[0x0][0x338] ;  /* 0x0000ce00000e7ab9 */ /* 0x000fe20000000a00 */
[----:B------:R-:W-:Y:S01]  /*4cd0*/  ISETP.NE.AND P1, PT, R234, RZ, PT ;  /* 0x000000ffea00720c */ /* 0x000fe20003f25270 */
[----:B------:R-:W-:Y:S01]  /*4ce0*/  UISETP.NE.AND UP0, UPT, UR14, 0x1, UPT ;  /* 0x000000010e00788c */ /* 0x000fe2000bf05270 */
[----:B------:R-:W-:Y:S01]  /*4cf0*/  BSSY B0, `(.L_x_33) ;  /* 0x0000055000007945 */ /* 0x000fe20003800000 */
[----:B------:R-:W-:Y:S01]  /*4d00*/  ULDC UR8, c[0x0][0x340] ;  /* 0x0000d00000087ab9 */ /* 0x000fe20000000800 */
[----:B------:R-:W-:Y:S01]  /*4d10*/  FMUL.FTZ R84, R84, c[0x0][0x298] ;  /* 0x0000a60054547a20 */ /* 0x000fe20000410000 */
[----:B------:R-:W-:Y:S01]  /*4d20*/  ULDC UR4, c[0x0][0x358] ;  /* 0x0000d60000047ab9 */ /* 0x000fe20000000800 */
[----:B------:R-:W3:Y:S01]  /*4d30*/  S2UR UR7, SR_CTAID.X ;  /* 0x00000000000779c3 */ /* 0x000ee20000002500 */
[----:B------:R-:W-:Y:S01]  /*4d40*/  ULDC UR5, c[0x0][0x2f4] ;  /* 0x0000bd0000057ab9 */ /* 0x000fe20000000800 */
[----:B------:R-:W-:-:S02]  /*4d50*/  FMUL.FTZ R85, R85, c[0x0][0x298] ;  /* 0x0000a60055557a20 */ /* 0x000fc40000410000 */
[----:B------:R-:W-:Y:S02]  /*4d60*/  FMUL.FTZ R86, R86, c[0x0][0x298] ;  /* 0x0000a60056567a20 */ /* 0x000fe40000410000 */
[----:B------:R-:W-:Y:S02]  /*4d70*/  FMUL.FTZ R87, R87, c[0x0][0x298] ;  /* 0x0000a60057577a20 */ /* 0x000fe40000410000 */
[----:B------:R-:W4:Y:S01]  /*4d80*/  S2UR UR6, SR_CTAID.Z ;  /* 0x00000000000679c3 */ /* 0x000f220000002700 */
[----:B------:R-:W-:Y:S02]  /*4d90*/  FMUL.FTZ R88, R88, c[0x0][0x298] ;  /* 0x0000a60058587a20 */ /* 0x000fe40000410000 */
[----:B------:R-:W-:Y:S02]  /*4da0*/  FMUL.FTZ R89, R89, c[0x0][0x298] ;  /* 0x0000a60059597a20 */ /* 0x000fe40000410000 */
[----:B------:R-:W-:Y:S02]  /*4db0*/  FMUL.FTZ R90, R90, c[0x0][0x298] ;  /* 0x0000a6005a5a7a20 */ /* 0x000fe40000410000 */
[----:B------:R-:W-:Y:S01]  /*4dc0*/  FMUL.FTZ R91, R91, c[0x0][0x298] ;  /* 0x0000a6005b5b7a20 */ /* 0x000fe20000410000 */
[----:B--2---:R-:W-:Y:S01]  /*4dd0*/  UIMAD.WIDE.U32 UR18, UR11, UR15, URZ ;  /* 0x0000000f0b1272a5 */ /* 0x004fe2000f8e003f */
[----:B------:R-:W-:Y:S01]  /*4de0*/  FMUL.FTZ R96, R96, c[0x0][0x298] ;  /* 0x0000a60060607a20 */ /* 0x000fe20000410000 */
[----:B------:R-:W-:Y:S01]  /*4df0*/  USHF.R.S32.HI UR13, URZ, 0x1f, UR11 ;  /* 0x0000001f3f0d7899 */ /* 0x000fe2000801140b */
[----:B------:R-:W-:Y:S01]  /*4e00*/  FMUL.FTZ R97, R97, c[0x0][0x298] ;  /* 0x0000a60061617a20 */ /* 0x000fe20000410000 */
[----:B------:R-:W-:Y:S01]  /*4e10*/  UMOV UR15, UR11 ;  /* 0x0000000b000f7c82 */ /* 0x000fe20008000000 */
[----:B------:R-:W-:Y:S01]  /*4e20*/  FMUL.FTZ R98, R98, c[0x0][0x298] ;  /* 0x0000a60062627a20 */ /* 0x000fe20000410000 */
[----:B------:R-:W-:Y:S01]  /*4e30*/  @UP0 USHF.R.U32.HI UR15, URZ, UR8, UR19 ;  /* 0x000000083f0f0299 */ /* 0x000fe20008011613 */
[----:B------:R-:W-:Y:S01]  /*4e40*/  FMUL.FTZ R99, R99, c[0x0][0x298] ;  /* 0x0000a60063637a20 */ /* 0x000fe20000410000 */
[----:B---3--:R-:W-:Y:S01]  /*4e50*/  UIMAD UR8, UR7, UR4, URZ ;  /* 0x00000004070872a4 */ /* 0x008fe2000f8e023f */
[----:B------:R-:W-:Y:S01]  /*4e60*/  FMUL.FTZ R92, R92, c[0x0][0x298] ;  /* 0x0000a6005c5c7a20 */ /* 0x000fe20000410000 */
[----:B------:R-:W-:Y:S01]  /*4e70*/  @UP0 USHF.R.S32.HI UR4, URZ, 0x1f, UR15 ;  /* 0x0000001f3f040899 */ /* 0x000fe2000801140f */
[----:B------:R-:W-:Y:S01]  /*4e80*/  FMUL.FTZ R93, R93, c[0x0][0x298] ;  /* 0x0000a6005d5d7a20 */ /* 0x000fe20000410000 */
[----:B------:R-:W-:Y:S01]  /*4e90*/  UMOV UR12, UR11 ;  /* 0x0000000b000c7c82 */ /* 0x000fe20008000000 */
[----:B------:R-:W-:Y:S01]  /*4ea0*/  FMUL.FTZ R94, R94, c[0x0][0x298] ;  /* 0x0000a6005e5e7a20 */ /* 0x000fe20000410000 */
[----:B------:R-:W-:Y:S01]  /*4eb0*/  @UP0 UMOV UR12, UR15 ;  /* 0x0000000f000c0c82 */ /* 0x000fe20008000000 */
[----:B------:R-:W-:Y:S01]  /*4ec0*/  FMUL.FTZ R95, R95, c[0x0][0x298] ;  /* 0x0000a6005f5f7a20 */ /* 0x000fe20000410000 */
[----:B----4-:R-:W-:Y:S01]  /*4ed0*/  UIMAD UR10, UR6, UR5, URZ ;  /* 0x00000005060a72a4 */ /* 0x010fe2000f8e023f */
[----:B------:R-:W-:Y:S01]  /*4ee0*/  FMUL.FTZ R100, R100, c[0x0][0x298] ;  /* 0x0000a60064647a20 */ /* 0x000fe20000410000 */
[----:B------:R-:W-:Y:S01]  /*4ef0*/  UIMAD UR5, UR8, UR5, URZ ;  /* 0x00000005080572a4 */ /* 0x000fe2000f8e023f */
[----:B------:R-:W-:Y:S01]  /*4f00*/  FMUL.FTZ R101, R101, c[0x0][0x298] ;  /* 0x0000a60065657a20 */ /* 0x000fe20000410000 */
[----:B------:R-:W-:Y:S01]  /*4f10*/  USHF.R.S32.HI UR18, URZ, 0x1f, UR10 ;  /* 0x0000001f3f127899 */ /* 0x000fe2000801140a */
[----:B------:R-:W-:Y:S01]  /*4f20*/  FMUL.FTZ R102, R102, c[0x0][0x298] ;  /* 0x0000a60066667a20 */ /* 0x000fe20000410000 */
[----:B------:R-:W-:Y:S01]  /*4f30*/  @UP0 UMOV UR13, UR4 ;  /* 0x00000004000d0c82 */ /* 0x000fe20008000000 */
[----:B------:R-:W-:Y:S01]  /*4f40*/  FMUL.FTZ R103, R103, c[0x0][0x298] ;  /* 0x0000a60067677a20 */ /* 0x000fe20000410000 */
[----:B------:R-:W-:Y:S01]  /*4f50*/  USHF.R.S32.HI UR8, URZ, 0x1f, UR5 ;  /* 0x0000001f3f087899 */ /* 0x000fe20008011405 */
[----:B------:R-:W-:Y:S01]  /*4f60*/  FMUL.FTZ R104, R104, c[0x0][0x298] ;  /* 0x0000a60068687a20 */ /* 0x000fe20000410000 */
[----:B------:R-:W-:Y:S01]  /*4f70*/  UIADD3 UR10, UP1, UP0, UR5, UR12, UR10 ;  /* 0x0000000c050a7290 */ /* 0x000fe2000f83e00a */
[----:B------:R-:W-:Y:S01]  /*4f80*/  FMUL.FTZ R105, R105, c[0x0][0x298] ;  /* 0x0000a60069697a20 */ /* 0x000fe20000410000 */
[----:B------:R-:W-:Y:S01]  /*4f90*/  UIADD3 UR15, -UR15, URZ, URZ ;  /* 0x0000003f0f0f7290 */ /* 0x000fe2000fffe13f */
[----:B------:R-:W-:Y:S01]  /*4fa0*/  FMUL.FTZ R106, R106, c[0x0][0x298] ;  /* 0x0000a6006a6a7a20 */ /* 0x000fe20000410000 */
[----:B------:R-:W-:Y:S01]  /*4fb0*/  UIADD3.X UR18, UR8, UR13, UR18, UP1, UP0 ;  /* 0x0000000d08127290 */ /* 0x000fe20008fe0412 */
[----:B------:R-:W-:Y:S01]  /*4fc0*/  FMUL.FTZ R107, R107, c[0x0][0x298] ;  /* 0x0000a6006b6b7a20 */ /* 0x000fe20000410000 */
[----:B------:R-:W-:Y:S01]  /*4fd0*/  USHF.L.U32 UR8, UR10, 0x2, URZ ;  /* 0x000000020a087899 */ /* 0x000fe2000800063f */
[----:B------:R-:W-:Y:S01]  /*4fe0*/  FMUL.FTZ R112, R112, c[0x0][0x298] ;  /* 0x0000a60070707a20 */ /* 0x000fe20000410000 */
[----:B------:R-:W-:Y:S01]  /*4ff0*/  ULDC.64 UR4, c[0x0][0x350] ;  /* 0x0000d40000047ab9 */ /* 0x000fe20000000a00 */
[----:B------:R-:W-:Y:S01]  /*5000*/  FMUL.FTZ R113, R113, c[0x0][0x298] ;  /* 0x0000a60071717a20 */ /* 0x000fe20000410000 */
[----:B------:R-:W-:Y:S01]  /*5010*/  USHF.L.U64.HI UR10, UR10, 0x2, UR18 ;  /* 0x000000020a0a7899 */ /* 0x000fe20008010212 */
[----:B------:R-:W-:Y:S01]  /*5020*/  FMUL.FTZ R114, R114, c[0x0][0x298] ;  /* 0x0000a60072727a20 */ /* 0x000fe20000410000 */
[----:B------:R-:W-:Y:S01]  /*5030*/  UIADD3 UR4, UP0, UR8, UR4, URZ ;  /* 0x0000000408047290 */ /* 0x000fe2000ff1e03f */
[----:B------:R-:W-:Y:S01]  /*5040*/  FMUL.FTZ R115, R115, c[0x0][0x298] ;  /* 0x0000a60073737a20 */ /* 0x000fe20000410000 */
[----:B------:R-:W-:Y:S01]  /*5050*/  UIMAD UR11, UR15, UR14, UR11 ;  /* 0x0000000e0f0b72a4 */ /* 0x000fe2000f8e020b */
[----:B------:R-:W-:Y:S01]  /*5060*/  FMUL.FTZ R108, R108, c[0x0][0x298] ;  /* 0x0000a6006c6c7a20 */ /* 0x000fe20000410000 */
[----:B------:R-:W-:Y:S01]  /*5070*/  UIADD3.X UR5, UR10, UR5, URZ, UP0, !UPT ;  /* 0x000000050a057290 */ /* 0x000fe200087fe43f */
[----:B------:R-:W-:Y:S01]  /*5080*/  FMUL.FTZ R109, R109, c[0x0][0x298] ;  /* 0x0000a6006d6d7a20 */ /* 0x000fe20000410000 */
[----:B------:R-:W-:Y:S01]  /*5090*/  MOV R2, UR4 ;  /* 0x0000000400027c02 */ /* 0x000fe20008000f00 */
[----:B------:R-:W-:-:S02]  /*50a0*/  FMUL.FTZ R110, R110, c[0x0][0x298] ;  /* 0x0000a6006e6e7a20 */ /* 0x000fc40000410000 */
[----:B------:R-:W-:Y:S01]  /*50b0*/  FMUL.FTZ R111, R111, c[0x0][0x298] ;  /* 0x0000a6006f6f7a20 */ /* 0x000fe20000410000 */
[----:B------:R-:W-:Y:S01]  /*50c0*/  MOV R3, UR5 ;  /* 0x0000000500037c02 */ /* 0x000fe20008000f00 */
[----:B------:R-:W-:Y:S02]  /*50d0*/  FMUL.FTZ R116, R116, c[0x0][0x298] ;  /* 0x0000a60074747a20 */ /* 0x000fe40000410000 */
[----:B------:R-:W-:Y:S02]  /*50e0*/  FMUL.FTZ R117, R117, c[0x0][0x298] ;  /* 0x0000a60075757a20 */ /* 0x000fe40000410000 */
[----:B------:R-:W-:Y:S02]  /*50f0*/  FMUL.FTZ R118, R118, c[0x0][0x298] ;  /* 0x0000a60076767a20 */ /* 0x000fe40000410000 */
[----:B------:R-:W-:Y:S02]  /*5100*/  FMUL.FTZ R119, R119, c[0x0][0x298] ;  /* 0x0000a60077777a20 */ /* 0x000fe40000410000 */
[----:B------:R-:W-:-:S02]  /*5110*/  FMUL.FTZ R120, R120, c[0x0][0x298] ;  /* 0x0000a60078787a20 */ /* 0x000fc40000410000 */
[----:B------:R-:W-:Y:S02]  /*5120*/  FMUL.FTZ R121, R121, c[0x0][0x298] ;  /* 0x0000a60079797a20 */ /* 0x000fe40000410000 */
        /* <DEDUP_REMOVED lines=9> */
[----:B------:R-:W-:Y:S01]  /*51c0*/  FMUL.FTZ R127, R127, c[0x0][0x298] ;  /* 0x0000a6007f7f7a20 */ /* 0x000fe20000410000 */
[----:B------:R-:W-:Y:S06]  /*51d0*/  BAR.SYNC.DEFER_BLOCKING 0x1, 0x100 ;  /* 0x0044000000007b1d */ /* 0x000fec0000010000 */
[----:B------:R-:W-:Y:S05]  /*51e0*/  @P1 BRA `(.L_x_34) ;  /* 0x0000005000001947 */ /* 0x000fea0003800000 */
.L_x_35:
[----:B------:R-:W2:Y:S01]  /*51f0*/  LDG.E.STRONG.GPU R0, [R2.64] ;  /* 0x0000001002007981 */ /* 0x000ea2000c1ef900 */
[----:B------:R-:W-:Y:S01]  /*5200*/  YIELD ;  /* 0x0000000000007946 */ /* 0x000fe20003800000 */
[----:B--2---:R-:W-:Y:S01]  /*5210*/  ISETP.NE.AND P0, PT, R0, UR11, PT ;  /* 0x0000000b00007c0c */ /* 0x004fe2000bf05270 */
[----:B------:R-:W-:-:S12]  /*5220*/  CCTL.IVALL ;  /* 0x00000000ff00798f */ /* 0x000fd80002000000 */
[----:B------:R-:W-:Y:S05]  /*5230*/  @P0 BRA `(.L_x_35) ;  /* 0xffffffb000000947 */ /* 0x000fea000383ffff */
.L_x_34:
[----:B------:R-:W-:Y:S05]  /*5240*/  BSYNC B0 ;  /* 0x0000000000007941 */ /* 0x000fea0003800000 */
.L_x_33:
[----:B-1----:R-:W-:Y:S01]  /*5250*/  MOV R5, 0xffffffff ;  /* 0xffffffff00057802 */ /* 0x002fe20000000f00 */
[----:B------:R-:W-:Y:S05]  /*5260*/  BRA.CONV ~URZ, `(.L_x_36) ;  /* 0x000000237f007947 */ /* 0x000fea000b800000 */
[----:B------:R-:W-:Y:S02]  /*5270*/  MOV R4, 0x5290 ;  /* 0x0000529000047802 */ /* 0x000fe40000000f00 */
[----:B------:R-:W-:Y:S05]  /*5280*/  CALL.REL.NOINC `($__internal_0_$__cuda_sm70_warpsync) ;  /* 0x00000b2000007944 */ /* 0x000fea0003c00000 */
.L_x_36:
[----:B------:R-:W-:Y:S01]  /*5290*/  UIMAD UR4, UR7, 0x3000, URZ ;  /* 0x00003000070478a4 */ /* 0x000fe2000f8e023f */
[----:B------:R-:W1:Y:S01]  /*52a0*/  S2R R0, SR_CTAID.Z ;  /* 0x0000000000007919 */ /* 0x000e620000002700 */
[----:B------:R-:W-:Y:S01]  /*52b0*/  IMAD.U32 R8, RZ, RZ, UR12 ;  /* 0x0000000cff087e24 */ /* 0x000fe2000f8e00ff */
[----:B------:R-:W-:-:S06]  /*52c0*/  NOP ;  /* 0x0000000000007918 */ /* 0x000fcc0000000000 */
[----:B------:R-:W-:Y:S01]  /*52d0*/  USHF.R.S32.HI UR14, URZ, 0x1f, UR4 ;  /* 0x0000001f3f0e7899 */ /* 0x000fe20008011404 */
[C---:B------:R-:W-:Y:S01]  /*52e0*/  IADD3 R6, P0, R234.reuse, UR4, RZ ;  /* 0x00000004ea067c10 */ /* 0x040fe2000ff1e0ff */
[----:B------:R-:W-:Y:S01]  /*52f0*/  IMAD.U32 R9, RZ, RZ, UR13 ;  /* 0x0000000dff097e24 */ /* 0x000fe2000f8e00ff */
[----:B------:R-:W-:Y:S02]  /*5300*/  ULDC.64 UR4, c[0x0][0x328] ;  /* 0x0000ca0000047ab9 */ /* 0x000fe40000000a00 */
[----:B------:R-:W-:Y:S01]  /*5310*/  UIMAD UR4, UR13, UR4, URZ ;  /* 0x000000040d0472a4 */ /* 0x000fe2000f8e023f */
[----:B------:R-:W-:-:S03]  /*5320*/  LEA.HI.X.SX32 R7, R234, UR14, 0x1, P0 ;  /* 0x0000000eea077c11 */ /* 0x000fc600080f0eff */
[----:B------:R-:W-:Y:S02]  /*5330*/  UIMAD UR14, UR12, UR5, UR4 ;  /* 0x000000050c0e72a4 */ /* 0x000fe4000f8e0204 */
[----:B------:R-:W-:Y:S01]  /*5340*/  IMAD.WIDE.U32 R8, R8, c[0x0][0x328], R6 ;  /* 0x0000ca0008087a25 */ /* 0x000fe200078e0006 */
[----:B------:R-:W-:Y:S02]  /*5350*/  ULDC.64 UR4, c[0x0][0x330] ;  /* 0x0000cc0000047ab9 */ /* 0x000fe40000000a00 */
[----:B------:R-:W-:Y:S02]  /*5360*/  UIMAD UR4, UR9, UR4, URZ ;  /* 0x00000004090472a4 */ /* 0x000fe4000f8e023f */
[----:B------:R-:W-:Y:S02]  /*5370*/  IADD3 R9, R9, UR14, RZ ;  /* 0x0000000e09097c10 */ /* 0x000fe4000fffe0ff */
[----:B------:R-:W-:-:S03]  /*5380*/  UIMAD UR4, UR6, UR5, UR4 ;  /* 0x00000005060472a4 */ /* 0x000fc6000f8e0204 */
[----:B-1----:R-:W-:-:S05]  /*5390*/  IMAD.WIDE.U32 R8, R0, c[0x0][0x330], R8 ;  /* 0x0000cc0000087a25 */ /* 0x002fca00078e0008 */
[----:B------:R-:W-:Y:S02]  /*53a0*/  IADD3 R4, R9, UR4, RZ ;  /* 0x0000000409047c10 */ /* 0x000fe4000fffe0ff */
[----:B------:R-:W-:-:S04]  /*53b0*/  LEA R10, P0, R8, c[0x0][0x310], 0x2 ;  /* 0x0000c400080a7a11 */ /* 0x000fc800078010ff */
[----:B------:R-:W-:-:S05]  /*53c0*/  LEA.HI.X R11, R8, c[0x0][0x314], R4, 0x2, P0 ;  /* 0x0000c500080b7a11 */ /* 0x000fca00000f1404 */
[----:B------:R1:W-:Y:S04]  /*53d0*/  RED.E.ADD.F32.FTZ.RN.STRONG.GPU [R10.64], R36 ;  /* 0x000000240a00798e */ /* 0x0003e8000c10e790 */
        /* <DEDUP_REMOVED lines=47> */
[----:B------:R-:W-:Y:S05]  /*56d0*/  BRA.CONV ~URZ, `(.L_x_37) ;  /* 0x000000237f007947 */ /* 0x000fea000b800000 */
[----:B------:R-:W-:Y:S02]  /*56e0*/  MOV R4, 0x5700 ;  /* 0x0000570000047802 */ /* 0x000fe40000000f00 */
[----:B-1----:R-:W-:Y:S05]  /*56f0*/  CALL.REL.NOINC `($__internal_0_$__cuda_sm70_warpsync) ;  /* 0x000006b000007944 */ /* 0x002fea0003c00000 */
.L_x_37:
[----:B------:R-:W-:-:S06]  /*5700*/  NOP ;  /* 0x0000000000007918 */ /* 0x000fcc0000000000 */
[----:B------:R-:W-:Y:S01]  /*5710*/  BSSY B0, `(.L_x_38) ;  /* 0x000000b000007945 */ /* 0x000fe20003800000 */
[----:B------:R-:W-:Y:S05]  /*5720*/  @P1 BRA `(.L_x_39) ;  /* 0x0000009000001947 */ /* 0x000fea0003800000 */
[----:B------:R-:W-:Y:S01]  /*5730*/  @!PT LDS RZ, [RZ] ;  /* 0x00000000fffff984 */ /* 0x000fe20000000800 */
[----:B------:R-:W-:Y:S01]  /*5740*/  @!PT LDS RZ, [RZ] ;  /* 0x00000000fffff984 */ /* 0x000fe20000000800 */
[----:B------:R-:W-:Y:S01]  /*5750*/  @!PT LDS RZ, [RZ] ;  /* 0x00000000fffff984 */ /* 0x000fe20000000800 */
[----:B------:R-:W-:Y:S01]  /*5760*/  @!PT LDS RZ, [RZ] ;  /* 0x00000000fffff984 */ /* 0x000fe20000000800 */
[----:B------:R-:W-:Y:S06]  /*5770*/  MEMBAR.ALL.GPU ;  /* 0x0000000000007992 */ /* 0x000fec000000a000 */
[----:B------:R-:W-:Y:S01]  /*5780*/  MOV R9, 0x1 ;  /* 0x0000000100097802 */ /* 0x000fe20000000f00 */
[----:B------:R-:W-:-:S00]  /*5790*/  ERRBAR ;  /* 0x00000000000079ab */ /* 0x000fc00000000000 */
[----:B012345:R-:W-:-:S05]  /*57a0*/  CCTL.IVALL ;  /* 0x00000000ff00798f */ /* 0x03ffca0002000000 */
[----:B------:R2:W-:Y:S02]  /*57b0*/  RED.E.ADD.S32.STRONG.GPU [R2.64], R9 ;  /* 0x000000090200798e */ /* 0x0005e4000c10e390 */
.L_x_39:
[----:B------:R-:W-:Y:S05]  /*57c0*/  BSYNC B0 ;  /* 0x0000000000007941 */ /* 0x000fea0003800000 */
.L_x_38:
[----:B------:R-:W-:Y:S01]  /*57d0*/  ULDC.64 UR4, c[0x0][0x348] ;  /* 0x0000d20000047ab9 */ /* 0x000fe20000000a00 */
[----:B------:R-:W-:Y:S01]  /*57e0*/  BSSY B0, `(.L_x_40) ;  /* 0x000000b000007945 */ /* 0x000fe20003800000 */
[----:B------:R-:W-:-:S04]  /*57f0*/  UIADD3 UR4, UP0, UR8, UR4, URZ ;  /* 0x0000000408047290 */ /* 0x000fc8000ff1e03f */
[----:B------:R-:W-:Y:S02]  /*5800*/  UIADD3.X UR5, UR10, UR5, URZ, UP0, !UPT ;  /* 0x000000050a057290 */ /* 0x000fe400087fe43f */
[----:B--2---:R-:W-:-:S04]  /*5810*/  MOV R2, UR4 ;  /* 0x0000000400027c02 */ /* 0x004fc80008000f00 */
[----:B------:R-:W-:Y:S01]  /*5820*/  MOV R3, UR5 ;  /* 0x0000000500037c02 */ /* 0x000fe20008000f00 */
[----:B------:R-:W-:Y:S05]  /*5830*/  @P1 BRA `(.L_x_41) ;  /* 0x0000005000001947 */ /* 0x000fea0003800000 */
.L_x_42:
[----:B------:R-:W2:Y:S01]  /*5840*/  LDG.E.STRONG.GPU R4, [R2.64] ;  /* 0x0000001002047981 */ /* 0x000ea2000c1ef900 */
[----:B------:R-:W-:Y:S01]  /*5850*/  YIELD ;  /* 0x0000000000007946 */ /* 0x000fe20003800000 */
[----:B--2---:R-:W-:Y:S01]  /*5860*/  ISETP.NE.AND P0, PT, R4, UR11, PT ;  /* 0x0000000b04007c0c */ /* 0x004fe2000bf05270 */
[----:B------:R-:W-:-:S12]  /*5870*/  CCTL.IVALL ;  /* 0x00000000ff00798f */ /* 0x000fd80002000000 */
[----:B------:R-:W-:Y:S05]  /*5880*/  @P0 BRA `(.L_x_42) ;  /* 0xffffffb000000947 */ /* 0x000fea000383ffff */
.L_x_41:
[----:B------:R-:W-:Y:S05]  /*5890*/  BSYNC B0 ;  /* 0x0000000000007941 */ /* 0x000fea0003800000 */
.L_x_40:
[----:B------:R-:W-:Y:S05]  /*58a0*/  BRA.CONV ~URZ, `(.L_x_43) ;  /* 0x000000237f007947 */ /* 0x000fea000b800000 */
[----:B------:R-:W-:Y:S02]  /*58b0*/  MOV R4, 0x58d0 ;  /* 0x000058d000047802 */ /* 0x000fe40000000f00 */
[----:B-1----:R-:W-:Y:S05]  /*58c0*/  CALL.REL.NOINC `($__internal_0_$__cuda_sm70_warpsync) ;  /* 0x000004e000007944 */ /* 0x002fea0003c00000 */
.L_x_43:
[----:B------:R-:W-:Y:S01]  /*58d0*/  ULDC.64 UR4, c[0x0][0x300] ;  /* 0x0000c00000047ab9 */ /* 0x000fe20000000a00 */
[----:B------:R-:W-:Y:S01]  /*58e0*/  IMAD.U32 R8, RZ, RZ, UR12 ;  /* 0x0000000cff087e24 */ /* 0x000fe2000f8e00ff */
[----:B------:R-:W-:Y:S01]  /*58f0*/  UIMAD UR4, UR13, UR4, URZ ;  /* 0x000000040d0472a4 */ /* 0x000fe2000f8e023f */
[----:B------:R-:W-:Y:S02]  /*5900*/  IMAD.U32 R9, RZ, RZ, UR13 ;  /* 0x0000000dff097e24 */ /* 0x000fe4000f8e00ff */
[----:B------:R-:W-:Y:S01]  /*5910*/  IMAD.WIDE.U32 R6, R8, c[0x0][0x300], R6 ;  /* 0x0000c00008067a25 */ /* 0x000fe200078e0006 */
[----:B------:R-:W-:-:S03]  /*5920*/  UIMAD UR14, UR12, UR5, UR4 ;  /* 0x000000050c0e72a4 */ /* 0x000fc6000f8e0204 */
[----:B------:R-:W-:Y:S02]  /*5930*/  ULDC.64 UR4, c[0x0][0x308] ;  /* 0x0000c20000047ab9 */ /* 0x000fe40000000a00 */
[----:B------:R-:W-:Y:S01]  /*5940*/  UIMAD UR4, UR9, UR4, URZ ;  /* 0x00000004090472a4 */ /* 0x000fe2000f8e023f */
[----:B------:R-:W-:-:S03]  /*5950*/  IADD3 R7, R7, UR14, RZ ;  /* 0x0000000e07077c10 */ /* 0x000fc6000fffe0ff */
[----:B------:R-:W-:Y:S02]  /*5960*/  UIMAD UR4, UR6, UR5, UR4 ;  /* 0x00000005060472a4 */ /* 0x000fe4000f8e0204 */
[----:B------:R-:W-:-:S05]  /*5970*/  IMAD.WIDE.U32 R6, R0, c[0x0][0x308], R6 ;  /* 0x0000c20000067a25 */ /* 0x000fca00078e0006 */
[----:B------:R-:W-:Y:S02]  /*5980*/  IADD3 R0, R7, UR4, RZ ;  /* 0x0000000407007c10 */ /* 0x000fe4000fffe0ff */
[----:B------:R-:W-:-:S04]  /*5990*/  LEA R8, P0, R6, c[0x0][0x2e8], 0x2 ;  /* 0x0000ba0006087a11 */ /* 0x000fc800078010ff */
[----:B------:R-:W-:Y:S01]  /*59a0*/  LEA.HI.X R9, R6, c[0x0][0x2ec], R0, 0x2, P0 ;  /* 0x0000bb0006097a11 */ /* 0x000fe200000f1400 */
[----:B------:R-:W-:-:S06]  /*59b0*/  NOP ;  /* 0x0000000000007918 */ /* 0x000fcc0000000000 */
        /* <DEDUP_REMOVED lines=50> */
[----:B-12---:R-:W-:Y:S05]  /*5ce0*/  CALL.REL.NOINC `($__internal_0_$__cuda_sm70_warpsync) ;  /* 0x000000c000007944 */ /* 0x006fea0003c00000 */
.L_x_44:
[----:B------:R-:W-:-:S06]  /*5cf0*/  NOP ;  /* 0x0000000000007918 */ /* 0x000fcc0000000000 */
[----:B------:R-:W-:Y:S05]  /*5d00*/  @P1 EXIT ;  /* 0x000000000000194d */ /* 0x000fea0003800000 */
        /* <DEDUP_REMOVED lines=8> */
[----:B------:R-:W-:Y:S01]  /*5d90*/  RED.E.ADD.S32.STRONG.GPU [R2.64], R5 ;  /* 0x000000050200798e */ /* 0x000fe2000c10e390 */
[----:B------:R-:W-:Y:S05]  /*5da0*/  EXIT ;  /* 0x000000000000794d */ /* 0x000fea0003800000 */
        .weak           $__internal_0_$__cuda_sm70_warpsync
        .type           $__internal_0_$__cuda_sm70_warpsync,@function
        .size           $__internal_0_$__cuda_sm70_warpsync,(.L_x_1374 - $__internal_0_$__cuda_sm70_warpsync)
$__internal_0_$__cuda_sm70_warpsync:
[----:B------:R-:W-:Y:S01]  /*5db0*/  MOV R8, R4 ;  /* 0x0000000400087202 */ /* 0x000fe20000000f00 */
[----:B------:R-:W-:Y:S04]  /*5dc0*/  WARPSYNC R5 ;  /* 0x0000000500007348 */ /* 0x000fe80003800000 */
[----:B------:R-:W-:-:S04]  /*5dd0*/  MOV R9, 0x0 ;  /* 0x0000000000097802 */ /* 0x000fc80000000f00 */
[----:B------:R-:W-:Y:S05]  /*5de0*/  RET.REL.NODEC R8 `(_ZN7cutlass13device_kernelIN5flash19enable_sm80_to_sm89INS1_16FlashAttnBwdSm80INS1_25CollectiveMainloopBwdSm80ILi1ELi1EN4cute5tupleIJNS5_1CILi64EEES8_NS7_ILi192EEEEEENS_10bfloat16_tEfNS_4arch4Sm80ELb0ELb0ELb1ELb0ELb1ELb0ELb0ELb0ELi2ELi2ELi2ELi2ELb1EEENS1_24CollectiveEpilogueBwdGQAISA_fSD_Li256ELb0ELb1EEENS1_19SingleTileSchedulerILb0ELb0ELb0ELi64EEEEEEEEEvNT_6ParamsE) ;  /* 0xffffa21008007950 */ /* 0x000fea0003c3ffff */
.L_x_45:
        /* <DEDUP_REMOVED lines=9> */
.L_x_1374:


//--------------------- .text._ZN7cutlass13device_kernelIN5flash19enable_sm80_to_sm89INS1_16FlashAttnBwdSm80INS1_25CollectiveMainloopBwdSm80ILi1ELi1EN4cute5tupleIJNS5_1CILi64EEES8_NS7_ILi192EEEEEENS_10bfloat16_tEfNS_4arch4Sm80ELb0ELb0ELb1ELb1ELb0ELb0ELb0ELb0ELi2ELi2ELi2ELi2ELb1EEENS1_21CollectiveEpilogueBwdISA_SB_SD_Li256ELb1ELb0ELi4EEENS1_19SingleTileSchedulerILb1ELb0ELb0ELi64EEEEEEEEEvNT_6ParamsE --------------------------
	.section	.text._ZN7cutlass13device_kernelIN5flash19enable_sm80_to_sm89INS1_16FlashAttnBwdSm80INS1_25CollectiveMainloopBwdSm80ILi1ELi1EN4cute5tupleIJNS5_1CILi64EEES8_NS7_ILi192EEEEEENS_10bfloat16_tEfNS_4arch4Sm80ELb0ELb0ELb1ELb1ELb0ELb0ELb0ELb0ELi2ELi2ELi2ELi2ELb1EEENS1_21CollectiveEpilogueBwdISA_SB_SD_Li256ELb1ELb0ELi4EEENS1_19SingleTileSchedulerILb1ELb0ELb0ELi64EEEEEEEEEvNT_6ParamsE,"ax",@progbits
	.sectioninfo	@"SHI_REGISTERS=255"
	.align	128
.text._ZN7cutlass13device_kernelIN5flash19enable_sm80_to_sm89INS1_16FlashAttnBwdSm80INS1_25CollectiveMainloopBwdSm80ILi1ELi1EN4cute5tupleIJNS5_1CILi64EEES8_NS7_ILi192EEEEEENS_10bfloat16_tEfNS_4arch4Sm80ELb0ELb0ELb1ELb1ELb0ELb0ELb0ELb0ELi2ELi2ELi2ELi2ELb1EEENS1_21CollectiveEpilogueBwdISA_SB_SD_Li256ELb1ELb0ELi4EEENS1_19SingleTileSchedulerILb1ELb0ELb0ELi64EEEEEEEEEvNT_6ParamsE:
        .type           _ZN7cutlass13device_kernelIN5flash19enable_sm80_to_sm89INS1_16FlashAttnBwdSm80INS1_25CollectiveMainloopBwdSm80ILi1ELi1EN4cute5tupleIJNS5_1CILi64EEES8_NS7_ILi192EEEEEENS_10bfloat16_tEfNS_4arch4Sm80ELb0ELb0ELb1ELb1ELb0ELb0ELb0ELb0ELi2ELi2ELi2ELi2ELb1EEENS1_21CollectiveEpilogueBwdISA_SB_SD_Li256ELb1ELb0ELi4EEENS1_19SingleTileSchedulerILb1ELb0ELb0ELi64EEEEEEEEEvNT_6ParamsE,@function
        .size           _ZN7cutlass13device_kernelIN5flash19enable_sm80_to_sm89INS1_16FlashAttnBwdSm80INS1_25CollectiveMainloopBwdSm80ILi1ELi1EN4cute5tupleIJNS5_1CILi64EEES8_NS7_ILi192EEEEEENS_10bfloat16_tEfNS_4arch4Sm80ELb0ELb0ELb1ELb1ELb0ELb0ELb0ELb0ELi2ELi2ELi2ELi2ELb1EEENS1_21CollectiveEpilogueBwdISA_SB_SD_Li256ELb1ELb0ELi4EEENS1_19SingleTileSchedulerILb1ELb0ELb0ELi64EEEEEEEEEvNT_6ParamsE,(.L_x_1376 - _ZN7cutlass13device_kernelIN5flash19enable_sm80_to_sm89INS1_16FlashAttnBwdSm80INS1_25CollectiveMainloopBwdSm80ILi1ELi1EN4cute5tupleIJNS5_1CILi64EEES8_NS7_ILi192EEEEEENS_10bfloat16_tEfNS_4arch4Sm80ELb0ELb0ELb1ELb1ELb0ELb0ELb0ELb0ELi2ELi2ELi2ELi2ELb1EEENS1_21CollectiveEpilogueBwdISA_SB_SD_Li256ELb1ELb0ELi4EEENS1_19SingleTileSchedulerILb1ELb0ELb0ELi64EEEEEEEEEvNT_6ParamsE)
        .other          _ZN7cutlass13device_kernelIN5flash19enable_sm80_to_sm89INS1_16FlashAttnBwdSm80INS1_25CollectiveMainloopBwdSm80ILi1ELi1EN4cute5tupleIJNS5_1CILi64EEES8_NS7_ILi192EEEEEENS_10bfloat16_tEfNS_4arch4Sm80ELb0ELb0ELb1ELb1ELb0ELb0ELb0ELb0ELi2ELi2ELi2ELi2ELb1EEENS1_21CollectiveEpilogueBwdISA_SB_SD_Li256ELb1ELb0ELi4EEENS1_19SingleTileSchedulerILb1ELb0ELb0ELi64EEEEEEEEEvNT_6ParamsE,@"STO_CUDA_ENTRY STV_DEFAULT"
_ZN7cutlass13device_kernelIN5flash19enable_sm80_to_sm89INS1_16FlashAttnBwdSm80INS1_25CollectiveMainloopBwdSm80ILi1ELi1EN4cute5tupleIJNS5_1CILi64EEES8_NS7_ILi192EEEEEENS_10bfloat16_tEfNS_4arch4Sm80ELb0ELb0ELb1ELb1ELb0ELb0ELb0ELb0ELi2ELi2ELi2ELi2ELb1EEENS1_21CollectiveEpilogueBwdISA_SB_SD_Li256ELb1ELb0ELi4EEENS1_19SingleTileSchedulerILb1ELb0ELb0ELi64EEEEEEEEEvNT_6ParamsE:
[----:B------:R-:W-:Y:S02]  /*0000*/  MOV R1, c[0x0][0x28] ;  /* 0x00000a0000017a02 */ /* 0x000fe40000000f00 */
[----:B------:R-:W1:Y:S01]  /*0010*/  S2R R252, SR_TID.X ;  /* 0x0000000000fc7919 */ /* 0x000e620000002100 */
[----:B------:R-:W-:Y:S01]  /*0020*/  MOV R12, 0x4 ;  /* 0x00000004000c7802 */ /* 0x000fe20000000f00 */
[----:B------:R-:W-:Y:S02]  /*0030*/  ULDC.64 UR10, c[0x0][0x118] ;  /* 0x00004600000a7ab9 */ /* 0x000fe40000000a00 */
[----:B------:R-:W2:Y:S04]  /*0040*/  S2R R5, SR_CTAID.Z ;  /* 0x0000000000057919 */ /* 0x000ea80000002700 */
[----:B------:R-:W3:Y:S04]  /*0050*/  S2R R28, SR_CTAID.X ;  /* 0x00000000001c7919 */ /* 0x000ee80000002500 */
[----:B------:R-:W4:Y:S01]  /*0060*/  S2R R34, SR_CTAID.Y ;  /* 0x0000000000227919 */ /* 0x000f220000002600 */
[----:B-1----:R-:W-:Y:S01]  /*0070*/  SHF.R.U32.HI R0, RZ, 0x5, R252 ;  /* 0x00000005ff007819 */ /* 0x002fe200000116fc */
[----:B--2---:R-:W-:-:S05]  /*0080*/  IMAD.WIDE R2, R5, R12, c[0x0][0x3c0] ;  /* 0x0000f00005027625 */ /* 0x004fca00078e020c */
[----:B------:R-:W1:Y:S02]  /*0090*/  SHFL.IDX PT, R0, R0, RZ, 0x1f ;  /* 0x00001fff00007589 */ /* 0x000e6400000e0000 */
[----:B-1----:R-:W-:-:S13]  /*00a0*/  ISETP.NE.AND P0, PT, R0, RZ, PT ;  /* 0x000000ff0000720c */ /* 0x002fda0003f05270 */
[----:B------:R-:W-:Y:S05]  /*00b0*/  @!P0 BRA `(.L_x_46) ;  /* 0x0000012000008947 */ /* 0x000fea0003800000 */
[----:B---34-:R-:W-:-:S04]  /*00c0*/  ISETP.NE.U32.AND P0, PT, RZ, c[0x0][0x3c0], PT ;  /* 0x0000f000ff007a0c */ /* 0x018fc80003f05070 */
[----:B------:R-:W-:-:S13]  /*00d0*/  ISETP.NE.AND.EX P0, PT, RZ, c[0x0][0x3c4], PT, P0 ;  /* 0x0000f100ff007a0c */ /* 0x000fda0003f05300 */
[----:B------:R-:W-:Y:S05]  /*00e0*/  @!P0 BRA `(.L_x_47) ;  /* 0x0000002000008947 */ /* 0x000fea0003800000 */
[----:B------:R1:W5:Y:S01]  /*00f0*/  LDG.E R0, [R2.64] ;  /* 0x0000000a02007981 */ /* 0x000362000c1e1900 */
[----:B------:R-:W-:Y:S05]  /*0100*/  BRA `(.L_x_48) ;  /* 0x0000009000007947 */ /* 0x000fea0003800000 */
.L_x_47:
[----:B------:R-:W-:-:S04]  /*0110*/  ISETP.NE.U32.AND P0, PT, RZ, c[0x0][0x3b8], PT ;  /* 0x0000ee00ff007a0c */ /* 0x000fc80003f05070 */
[----:B------:R-:W-:-:S13]  /*0120*/  ISETP.NE.AND.EX P0, PT, RZ, c[0x0][0x3bc], PT, P0 ;  /* 0x0000ef00ff007a0c */ /* 0x000fda0003f05300 */
[----:B------:R-:W-:Y:S05]  /*0130*/  @!P0 BRA `(.L_x_49) ;  /* 0x0000005000008947 */ /* 0x000fea0003800000 */
[----:B------:R-:W-:-:S05]  /*0140*/  IMAD.WIDE R2, R5, R12, c[0x0][0x3b8] ;  /* 0x0000ee0005027625 */ /* 0x000fca00078e020c */
[----:B------:R-:W2:Y:S04]  /*0150*/  LDG.E R4, [R2.64] ;  /* 0x0000000a02047981 */ /* 0x000ea8000c1e1900 */
[----:B------:R-:W2:Y:S02]  /*0160*/  LDG.E R0, [R2.64+0x4] ;  /* 0x0000040a02007981 */ /* 0x000ea4000c1e1900 */
[----:B--2---:R-:W-:Y:S01]  /*0170*/  IADD3 R0, -R4, R0, RZ ;  /* 0x0000000004007210 */ /* 0x004fe20007ffe1ff */
[----:B------:R-:W-:Y:S05]  /*0180*/  BRA `(.L_x_48) ;  /* 0x0000001000007947 */ /* 0x000fea0003800000 */
.L_x_49:
[----:B------:R-:W-:Y:S02]  /*0190*/  MOV R0, c[0x0][0x3a4] ;  /* 0x0000e90000007a02 */ /* 0x000fe40000000f00 */
.L_x_48:
[----:B-1----:R-:W-:-:S05]  /*01a0*/  IMAD.SHL.U32 R2, R28, 0x40, RZ ;  /* 0x000000401c027824 */ /* 0x002fca00078e00ff */
[----:B-----5:R-:W-:-:S04]  /*01b0*/  ISETP.GE.AND P0, PT, R2, R0, PT ;  /* 0x000000000200720c */ /* 0x020fc80003f06270 */
[----:B------:R-:W-:Y:S01]  /*01c0*/  SEL R251, R5, 0xffffffff, !P0 ;  /* 0xffffffff05fb7807 */ /* 0x000fe20004000000 */
[----:B------:R-:W-:Y:S05]  /*01d0*/  BRA `(.L_x_50) ;  /* 0x0000011000007947 */ /* 0x000fea0003800000 */
.L_x_46:
[----:B---34-:R-:W-:-:S04]  /*01e0*/  ISETP.NE.U32.AND P0, PT, RZ, c[0x0][0x3c0], PT ;  /* 0x0000f000ff007a0c */ /* 0x018fc80003f05070 */
[----:B------:R-:W-:-:S13]  /*01f0*/  ISETP.NE.AND.EX P0, PT, RZ, c[0x0][0x3c4], PT, P0 ;  /* 0x0000f100ff007a0c */ /* 0x000fda0003f05300 */
[----:B------:R-:W-:Y:S05]  /*0200*/  @!P0 BRA `(.L_x_51) ;  /* 0x0000002000008947 */ /* 0x000fea0003800000 */
[----:B------:R1:W5:Y:S01]  /*0210*/  LDG.E R0, [R2.64] ;  /* 0x0000000a02007981 */ /* 0x000362000c1e1900 */
[----:B------:R-:W-:Y:S05]  /*0220*/  BRA `(.L_x_52) ;  /* 0x0000009000007947 */ /* 0x000fea0003800000 */
.L_x_51:
        /* <DEDUP_REMOVED lines=8> */
.L_x_53:
[----:B------:R-:W-:Y:S02]  /*02b0*/  MOV R0, c[0x0][0x3a4] ;  /* 0x0000e90000007a02 */ /* 0x000fe40000000f00 */
.L_x_52:
[----:B-1----:R-:W-:-:S05]  /*02c0*/  IMAD.SHL.U32 R2, R28, 0x40, RZ ;  /* 0x000000401c027824 */ /* 0x002fca00078e00ff */
[----:B-----5:R-:W-:-:S04]  /*02d0*/  ISETP.GE.AND P0, PT, R2, R0, PT ;  /* 0x000000000200720c */ /* 0x020fc80003f06270 */
[----:B------:R-:W-:-:S04]  /*02e0*/  SEL R251, R5, 0xffffffff, !P0 ;  /* 0xffffffff05fb7807 */ /* 0x000fc80004000000 */
.L_x_50:
[----:B------:R-:W-:-:S13]  /*02f0*/  ISETP.GE.AND P0, PT, R251, RZ, PT ;  /* 0x000000fffb00720c */ /* 0x000fda0003f06270 */
[----:B------:R-:W-:Y:S05]  /*0300*/  @!P0 EXIT ;  /* 0x000000000000894d */ /* 0x000fea0003800000 */
[----:B------:R-:W-:Y:S01]  /*0310*/  ISETP.NE.U32.AND P0, PT, RZ, c[0x0][0x2d8], PT ;  /* 0x0000b600ff007a0c */ /* 0x000fe20003f05070 */
[----:B------:R-:W-:Y:S01]  /*0320*/  IMAD.WIDE R6, R251, R12, c[0x0][0x2c8] ;  /* 0x0000b200fb067625 */ /* 0x000fe200078e020c */
[----:B------:R-:W-:Y:S02]  /*0330*/  ISETP.NE.U32.AND P2, PT, RZ, c[0x0][0x2c8], PT ;  /* 0x0000b200ff007a0c */ /* 0x000fe40003f45070 */
[----:B------:R-:W-:Y:S02]  /*0340*/  ISETP.NE.AND.EX P0, PT, RZ, c[0x0][0x2dc], PT, P0 ;  /* 0x0000b700ff007a0c */ /* 0x000fe40003f05300 */
[----:B------:R-:W-:Y:S02]  /*0350*/  ISETP.NE.AND.EX P2, PT, RZ, c[0x0][0x2cc], PT, P2 ;  /* 0x0000b300ff007a0c */ /* 0x000fe40003f45320 */
[----:B------:R-:W-:-:S09]  /*0360*/  ISETP.NE.U32.AND P3, PT, RZ, c[0x0][0x2d0], PT ;  /* 0x0000b400ff007a0c */ /* 0x000fd20003f65070 */
[----:B------:R-:W-:Y:S02]  /*0370*/  @P0 IMAD.WIDE R2, R251, R12, c[0x0][0x2d8] ;  /* 0x0000b600fb020625 */ /* 0x000fe400078e020c */
[----:B------:R-:W2:Y:S01]  /*0380*/  @P2 LDG.E R0, [R6.64] ;  /* 0x0000000a06002981 */ /* 0x000ea2000c1e1900 */
[----:B------:R-:W-:-:S03]  /*0390*/  ISETP.NE.AND.EX P3, PT, RZ, c[0x0][0x2d4], PT, P3 ;  /* 0x0000b500ff007a0c */ /* 0x000fc60003f65330 */
[----:B------:R-:W3:Y:S01]  /*03a0*/  @P0 LDG.E R2, [R2.64] ;  /* 0x0000000a02020981 */ /* 0x000ee2000c1e1900 */
[----:B------:R-:W-:Y:S01]  /*03b0*/  CS2R R8, SRZ ;  /* 0x0000000000087805 */ /* 0x000fe2000001ff00 */
[----:B------:R-:W-:Y:S02]  /*03c0*/  IMAD.MOV.U32 R10, RZ, RZ, RZ ;  /* 0x000000ffff0a7224 */ /* 0x000fe400078e00ff */
[----:B------:R-:W-:-:S03]  /*03d0*/  IMAD.WIDE R4, R251, R12, c[0x0][0x2d0] ;  /* 0x0000b400fb047625 */ /* 0x000fc600078e020c */
[----:B------:R1:W5:Y:S04]  /*03e0*/  @P2 LDG.E R9, [R6.64] ;  /* 0x0000000a06092981 */ /* 0x000368000c1e1900 */
[----:B------:R1:W5:Y:S01]  /*03f0*/  @P3 LDG.E R10, [R4.64] ;  /* 0x0000000a040a3981 */ /* 0x000362000c1e1900 */
[----:B------:R-:W-:Y:S01]  /*0400*/  ULDC UR8, c[0x0][0x168] ;  /* 0x00005a0000087ab9 */ /* 0x000fe20000000800 */
[----:B------:R-:W-:Y:S02]  /*0410*/  IMAD.MOV.U32 R11, RZ, RZ, c[0x0][0x198] ;  /* 0x00006600ff0b7624 */ /* 0x000fe400078e00ff */
[----:B--2---:R-:W-:Y:S01]  /*0420*/  @P2 IMAD R0, R251, 0x40, R0 ;  /* 0x00000040fb002824 */ /* 0x004fe200078e0200 */
[----:B---3--:R2:W3:Y:S04]  /*0430*/  @P0 R2UR UR8, R2 ;  /* 0x00000000020803c2 */ /* 0x0084e800000e0000 */
[----:B--2---:R-:W-:-:S04]  /*0440*/  @P2 SHF.R.S32.HI R2, RZ, 0x1f, R0 ;  /* 0x0000001fff022819 */ /* 0x004fc80000011400 */
[----:B------:R-:W-:-:S04]  /*0450*/  @P2 LEA.HI R0, R2, R0, RZ, 0x6 ;  /* 0x0000000002002211 */ /* 0x000fc800078f30ff */
[----:B------:R-:W-:Y:S01]  /*0460*/  @P2 LOP3.LUT R8, R0, 0xffffffc0, RZ, 0xc0, !PT ;  /* 0xffffffc000082812 */ /* 0x000fe200078ec0ff */
[----:B---3--:R-:W-:Y:S05]  /*0470*/  @P0 BRA `(.L_x_54) ;  /* 0x0000006000000947 */ /* 0x008fea0003800000 */
[----:B-1----:R-:W-:Y:S05]  /*0480*/  @!P2 BRA `(.L_x_54) ;  /* 0x000000500000a947 */ /* 0x002fea0003800000 */
[----:B------:R-:W2:Y:S04]  /*0490*/  LDG.E R2, [R6.64] ;  /* 0x0000000a06027981 */ /* 0x000ea8000c1e1900 */
[----:B------:R-:W3:Y:S01]  /*04a0*/  LDG.E R0, [R6.64+0x4] ;  /* 0x0000040a06007981 */ /* 0x000ee2000c1e1900 */
[----:B--2---:R-:W1:Y:S08]  /*04b0*/  R2UR UR8, R2 ;  /* 0x00000000020873c2 */ /* 0x004e7000000e0000 */
[----:B---3--:R-:W1:Y:S02]  /*04c0*/  R2UR UR4, R0 ;  /* 0x00000000000473c2 */ /* 0x008e6400000e0000 */
[----:B-1----:R-:W-:-:S06]  /*04d0*/  UIADD3 UR8, -UR8, UR4, URZ ;  /* 0x0000000408087290 */ /* 0x002fcc000fffe13f */
.L_x_54:
[----:B-1----:R-:W-:-:S04]  /*04e0*/  ISETP.NE.U32.AND P0, PT, RZ, c[0x0][0x2e0], PT ;  /* 0x0000b800ff007a0c */ /* 0x002fc80003f05070 */
[----:B------:R-:W-:-:S13]  /*04f0*/  ISETP.NE.AND.EX P0, PT, RZ, c[0x0][0x2e4], PT, P0 ;  /* 0x0000b900ff007a0c */ /* 0x000fda0003f05300 */
[----:B------:R-:W-:Y:S05]  /*0500*/  @!P0 BRA `(.L_x_55) ;  /* 0x0000003000008947 */ /* 0x000fea0003800000 */
[----:B------:R-:W-:-:S05]  /*0510*/  IMAD.WIDE R2, R251, R12, c[0x0][0x2e0] ;  /* 0x0000b800fb027625 */ /* 0x000fca00078e020c */
[----:B------:R1:W5:Y:S01]  /*0520*/  LDG.E R11, [R2.64] ;  /* 0x0000000a020b7981 */ /* 0x000362000c1e1900 */
[----:B------:R-:W-:Y:S05]  /*0530*/  BRA `(.L_x_56) ;  /* 0x0000004000007947 */ /* 0x000fea0003800000 */
.L_x_55:
[----:B------:R-:W-:Y:S05]  /*0540*/  @!P3 BRA `(.L_x_56) ;  /* 0x000000300000b947 */ /* 0x000fea0003800000 */
[----:B------:R-:W2:Y:S04]  /*0550*/  LDG.E R0, [R4.64] ;  /* 0x0000000a04007981 */ /* 0x000ea8000c1e1900 */
[----:B------:R-:W2:Y:S02]  /*0560*/  LDG.E R2, [R4.64+0x4] ;  /* 0x0000040a04027981 */ /* 0x000ea4000c1e1900 */
[----:B--2---:R-:W-:Y:S02]  /*0570*/  IADD3 R11, -R0, R2, RZ ;  /* 0x00000002000b7210 */ /* 0x004fe40007ffe1ff */
.L_x_56:
[----:B------:R-:W-:Y:S01]  /*0580*/  UISETP.GE.AND UP0, UPT, UR8, 0x1, UPT ;  /* 0x000000010800788c */ /* 0x000fe2000bf06270 */
[----:B------:R-:W-:Y:S01]  /*0590*/  PLOP3.LUT P0, PT, PT, PT, PT, 0x80, 0x0 ;  /* 0x000000000000781c */ /* 0x000fe20003f0f070 */
[----:B------:R-:W-:Y:S01]  /*05a0*/  CS2R R126, SRZ ;  /* 0x00000000007e7805 */ /* 0x000fe2000001ff00 */
[----:B------:R-:W-:Y:S01]  /*05b0*/  CS2R R124, SRZ ;  /* 0x00000000007c7805 */ /* 0x000fe2000001ff00 */
[----:B------:R-:W-:Y:S01]  /*05c0*/  CS2R R130, SRZ ;  /* 0x0000000000827805 */ /* 0x000fe2000001ff00 */
[----:B------:R-:W-:Y:S01]  /*05d0*/  CS2R R128, SRZ ;  /* 0x0000000000807805 */ /* 0x000fe2000001ff00 */
[----:B------:R-:W-:Y:S01]  /*05e0*/  PLOP3.LUT P1, PT, PT, PT, UP0, 0x80, 0x0 ;  /* 0x000000000000781c */ /* 0x000fe20003f2f008 */
[----:B------:R-:W-:Y:S01]  /*05f0*/  CS2R R12, SRZ ;  /* 0x00000000000c7805 */ /* 0x000fe2000001ff00 */
[----:B------:R-:W-:Y:S01]  /*0600*/  IMAD.MOV.U32 R122, RZ, RZ, RZ ;  /* 0x000000ffff7a7224 */ /* 0x000fe200078e00ff */
[----:B------:R-:W-:Y:S01]  /*0610*/  CS2R R120, SRZ ;  /* 0x0000000000787805 */ /* 0x000fe2000001ff00 */
[----:B------:R-:W-:Y:S01]  /*0620*/  CS2R R118, SRZ ;  /* 0x0000000000767805 */ /* 0x000fe2000001ff00 */
[----:B------:R-:W-:Y:S01]  /*0630*/  CS2R R116, SRZ ;  /* 0x0000000000747805 */ /* 0x000fe2000001ff00 */
[----:B------:R-:W-:Y:S01]  /*0640*/  CS2R R110, SRZ ;  /* 0x00000000006e7805 */ /* 0x000fe2000001ff00 */
[----:B------:R-:W-:Y:S01]  /*0650*/  CS2R R108, SRZ ;  /* 0x00000000006c7805 */ /* 0x000fe2000001ff00 */
[----:B------:R-:W-:Y:S01]  /*0660*/  IMAD.MOV.U32 R114, RZ, RZ, RZ ;  /* 0x000000ffff727224 */ /* 0x000fe200078e00ff */
[----:B------:R-:W-:Y:S01]  /*0670*/  CS2R R14, SRZ ;  /* 0x00000000000e7805 */ /* 0x000fe2000001ff00 */
[----:B------:R-:W-:Y:S01]  /*0680*/  MOV R112, RZ ;  /* 0x000000ff00707202 */ /* 0x000fe20000000f00 */
        /* <DEDUP_REMOVED lines=16> */
[----:B------:R-:W-:Y:S01]  /*0790*/  MOV R26, RZ ;  /* 0x000000ff001a7202 */ /* 0x000fe20000000f00 */
[----:B------:R-:W-:Y:S01]  /*07a0*/  IMAD.MOV.U32 R84, RZ, RZ, RZ ;  /* 0x000000ffff547224 */ /* 0x000fe200078e00ff */
        /* <DEDUP_REMOVED lines=24> */
[----:B------:R-:W-:Y:S05]  /*0930*/  @!P1 BRA `(.L_x_57) ;  /* 0x00004b0000009947 */ /* 0x000fea0003800000 */
[----:B------:R-:W-:Y:S01]  /*0940*/  IMAD.MOV.U32 R0, RZ, RZ, c[0x0][0x248] ;  /* 0x00009200ff007624 */ /* 0x000fe200078e00ff */
[--C-:B------:R-:W-:Y:S01]  /*0950*/  SHF.R.S32.HI R33, RZ, 0x1f, R252.reuse ;  /* 0x0000001fff217819 */ /* 0x100fe200000114fc */
[----:B-1----:R-:W-:Y:S01]  /*0960*/  IMAD.SHL.U32 R3, R252, 0x4, RZ ;  /* 0x00000004fc037824 */ /* 0x002fe200078e00ff */
[----:B------:R-:W-:Y:S01]  /*0970*/  SHF.R.S32.HI R5, RZ, 0x1f, R252 ;  /* 0x0000001fff057819 */ /* 0x000fe200000114fc */
[----:B------:R-:W-:Y:S01]  /*0980*/  IMAD R2, R8, 0xc0, RZ ;  /* 0x000000c008027824 */ /* 0x000fe200078e02ff */
[----:B------:R-:W-:Y:S01]  /*0990*/  ISETP.NE.AND P1, PT, R0, 0x1, PT ;  /* 0x000000010000780c */ /* 0x000fe20003f25270 */
[----:B-----5:R-:W-:Y:S01]  /*09a0*/  IMAD R29, R28, -0x40, R11 ;  /* 0xffffffc01c1d7824 */ /* 0x020fe200078e020b */
[----:B------:R-:W-:Y:S01]  /*09b0*/  SHF.R.S32.HI R0, RZ, 0x1f, R8 ;  /* 0x0000001fff007819 */ /* 0x000fe20000011408 */
[----:B------:R-:W-:Y:S01]  /*09c0*/  IMAD.MOV.U32 R25, RZ, RZ, c[0x0][0x1ac] ;  /* 0x00006b00ff197624 */ /* 0x000fe200078e00ff */
[----:B------:R-:W-:Y:S01]  /*09d0*/  IADD3 R14, P0, R3, R8, RZ ;  /* 0x00000008030e7210 */ /* 0x000fe20007f1e0ff */
[----:B------:R-:W-:Y:S01]  /*09e0*/  ULDC.64 UR4, c[0x0][0x178] ;  /* 0x00005e0000047ab9 */ /* 0x000fe20000000a00 */
[----:B------:R-:W-:Y:S01]  /*09f0*/  LEA.HI R31, R33, R252, RZ, 0x3 ;  /* 0x000000fc211f7211 */ /* 0x000fe200078f18ff */
[----:B------:R-:W-:Y:S01]  /*0a00*/  USHF.L.U32 UR7, UR4, 0x6, URZ ;  /* 0x0000000604077899 */ /* 0x000fe2000800063f */
[----:B------:R-:W-:Y:S01]  /*0a10*/  LEA.HI.X.SX32 R15, R3, R0, 0x1, P0 ;  /* 0x00000000030f7211 */ /* 0x000fe200000f0eff */
[----:B------:R-:W-:Y:S01]  /*0a20*/  IMAD.MOV.U32 R0, RZ, RZ, R34 ;  /* 0x000000ffff007224 */ /* 0x000fe200078e0022 */
[----:B------:R-:W-:Y:S01]  /*0a30*/  LOP3.LUT R3, R31, 0xfffffff8, RZ, 0xc0, !PT ;  /* 0xfffffff81f037812 */ /* 0x000fe200078ec0ff */
[----:B------:R-:W-:Y:S01]  /*0a40*/  UMOV UR9, 0x6 ;  /* 0x0000000600097882 */ /* 0x000fe20000000000 */
[-C--:B------:R-:W-:Y:S01]  /*0a50*/  LEA.HI R32, R33, R252.reuse, RZ, 0x4 ;  /* 0x000000fc21207211 */ /* 0x080fe200078f20ff */
[----:B------:R-:W-:Y:S01]  /*0a60*/  @P1 IMAD.HI.U32 R4, R34, c[0x0][0x24c], RZ ;  /* 0x0000930022041a27 */ /* 0x000fe200078e00ff */
[----:B------:R-:W-:Y:S01]  /*0a70*/  IADD3 R26, P0, R2, R252, RZ ;  /* 0x000000fc021a7210 */ /* 0x000fe20007f1e0ff */
[----:B------:R-:W-:Y:S01]  /*0a80*/  USHF.L.U64.HI UR6, UR4, UR9, UR5 ;  /* 0x0000000904067299 */ /* 0x000fe20008010205 */
[----:B------:R-:W-:Y:S01]  /*0a90*/  SHF.R.S32.HI R7, RZ, 0x4, R32 ;  /* 0x00000004ff077819 */ /* 0x000fe20000011420 */
[----:B------:R-:W-:Y:S01]  /*0aa0*/  IMAD.IADD R22, R252, 0x1, -R3 ;  /* 0x00000001fc167824 */ /* 0x000fe200078e0a03 */
[----:B------:R-:W-:Y:S01]  /*0ab0*/  @P1 SHF.R.U32.HI R0, RZ, c[0x0][0x250], R4 ;  /* 0x00009400ff001a19 */ /* 0x000fe20000011604 */
[----:B------:R-:W-:Y:S01]  /*0ac0*/  ULDC.64 UR4, c[0x0][0x208] ;  /* 0x0000820000047ab9 */ /* 0x000fe20000000a00 */
[----:B------:R-:W-:Y:S01]  /*0ad0*/  LEA.HI R6, R32, R7, RZ, 0x1 ;  /* 0x0000000720067211 */ /* 0x000fe200078f08ff */
[----:B------:R-:W-:Y:S01]  /*0ae0*/  IMAD.SHL.U32 R18, R22, 0x8, RZ ;  /* 0x0000000816127824 */ /* 0x000fe200078e00ff */
[----:B------:R-:W-:Y:S01]  /*0af0*/  SHF.R.S32.HI R3, RZ, 0x1f, R0 ;  /* 0x0000001fff037819 */ /* 0x000fe20000011400 */
[----:B------:R-:W-:Y:S01]  /*0b00*/  USHF.L.U32 UR14, UR4, 0x6, URZ ;  /* 0x00000006040e7899 */ /* 0x000fe2000800063f */
[----:B------:R-:W-:Y:S01]  /*0b10*/  LEA.HI.X.SX32 R27, R2, R5, 0x1, P0 ;  /* 0x00000005021b7211 */ /* 0x000fe200000f0eff */
[----:B------:R-:W-:Y:S01]  /*0b20*/  USHF.L.U64.HI UR9, UR4, UR9, UR5 ;  /* 0x0000000904097299 */ /* 0x000fe20008010205 */
[----:B------:R-:W-:Y:S01]  /*0b30*/  SHF.R.S32.HI R19, RZ, 0x1f, R18 ;  /* 0x0000001fff137819 */ /* 0x000fe20000011412 */
[C---:B------:R-:W-:Y:S01]  /*0b40*/  IMAD R2, R3.reuse, c[0x0][0x1e0], RZ ;  /* 0x0000780003027a24 */ /* 0x040fe200078e02ff */
[----:B------:R-:W-:Y:S01]  /*0b50*/  LOP3.LUT R6, R6, 0xfffffffe, RZ, 0xc0, !PT ;  /* 0xfffffffe06067812 */ /* 0x000fe200078ec0ff */
[----:B------:R-:W-:Y:S01]  /*0b60*/  IMAD R3, R3, c[0x0][0x1b0], RZ ;  /* 0x00006c0003037a24 */ /* 0x000fe200078e02ff */
[----:B------:R-:W-:Y:S01]  /*0b70*/  SHF.R.S32.HI R243, RZ, 0x3, R31 ;  /* 0x00000003fff37819 */ /* 0x000fe2000001141f */
[C---:B------:R-:W-:Y:S01]  /*0b80*/  IMAD R2, R0.reuse, c[0x0][0x1e4], R2 ;  /* 0x0000790000027a24 */ /* 0x040fe200078e0202 */
[----:B------:R-:W-:Y:S01]  /*0b90*/  SHF.R.S32.HI R35, RZ, 0x1f, R34 ;  /* 0x0000001fff237819 */ /* 0x000fe20000011422 */
[C---:B------:R-:W-:Y:S01]  /*0ba0*/  IMAD.WIDE.U32 R4, R0.reuse, c[0x0][0x1e0], R18 ;  /* 0x0000780000047a25 */ /* 0x040fe200078e0012 */
[----:B------:R-:W-:Y:S01]  /*0bb0*/  SHF.R.S32.HI R21, RZ, 0x1f, R251 ;  /* 0x0000001fff157819 */ /* 0x000fe200000114fb */
[----:B------:R-:W-:Y:S01]  /*0bc0*/  UIADD3 UR5, UR8, 0x3f, URZ ;  /* 0x0000003f08057890 */ /* 0x000fe2000fffe03f */
[----:B------:R-:W-:Y:S01]  /*0bd0*/  SHF.R.S32.HI R8, RZ, 0x1f, R243 ;  /* 0x0000001fff087819 */ /* 0x000fe200000114f3 */
[----:B------:R-:W-:Y:S01]  /*0be0*/  IMAD.IADD R24, R7, 0x1, -R6 ;  /* 0x0000000107187824 */ /* 0x000fe200078e0a06 */
[----:B------:R-:W-:Y:S01]  /*0bf0*/  IADD3 R20, P1, R243, R9, RZ ;  /* 0x00000009f3147210 */ /* 0x000fe20007f3e0ff */
[----:B------:R-:W-:Y:S01]  /*0c00*/  IMAD.IADD R5, R5, 0x1, R2 ;  /* 0x0000000105057824 */ /* 0x000fe200078e0202 */
[----:B------:R-:W-:Y:S01]  /*0c10*/  IADD3 R16, P0, R243, R10, RZ ;  /* 0x0000000af3107210 */ /* 0x000fe20007f1e0ff */
[C---:B------:R-:W-:Y:S01]  /*0c20*/  IMAD R6, R0.reuse, c[0x0][0x1b4], R3 ;  /* 0x00006d0000067a24 */ /* 0x040fe200078e0203 */
[-C--:B------:R-:W-:Y:S01]  /*0c30*/  LEA.HI.X.SX32 R23, R9, R8.reuse, 0x1, P1 ;  /* 0x0000000809177211 */ /* 0x080fe200008f0eff */
[----:B------:R-:W-:Y:S01]  /*0c40*/  IMAD.WIDE.U32 R2, R0, c[0x0][0x1b0], R18 ;  /* 0x00006c0000027a25 */ /* 0x000fe200078e0012 */
[----:B------:R-:W-:Y:S01]  /*0c50*/  SEL R0, R21, RZ, !P3 ;  /* 0x000000ff15007207 */ /* 0x000fe20005800000 */
[----:B------:R-:W-:Y:S01]  /*0c60*/  USHF.R.S32.HI UR4, URZ, 0x1f, UR5 ;  /* 0x0000001f3f047899 */ /* 0x000fe20008011405 */
[----:B------:R-:W-:Y:S01]  /*0c70*/  LEA.HI.X.SX32 R17, R10, R8, 0x1, P0 ;  /* 0x000000080a117211 */ /* 0x000fe200000f0eff */
[----:B------:R-:W-:Y:S01]  /*0c80*/  IMAD R12, R35, c[0x0][0x270], RZ ;  /* 0x00009c00230c7a24 */ /* 0x000fe200078e02ff */
[----:B------:R-:W-:Y:S01]  /*0c90*/  SEL R10, R251, RZ, !P3 ;  /* 0x000000fffb0a7207 */ /* 0x000fe20005800000 */
[----:B------:R-:W-:Y:S01]  /*0ca0*/  IMAD.IADD R3, R3, 0x1, R6 ;  /* 0x0000000103037824 */ /* 0x000fe200078e0206 */
[----:B------:R-:W-:Y:S01]  /*0cb0*/  SEL R21, R21, RZ, !P2 ;  /* 0x000000ff15157207 */ /* 0x000fe20005000000 */
[----:B------:R-:W-:Y:S01]  /*0cc0*/  IMAD R12, R34, c[0x0][0x274], R12 ;  /* 0x00009d00220c7a24 */ /* 0x000fe200078e020c */
[----:B------:R-:W-:Y:S01]  /*0cd0*/  LOP3.LUT R236, R236, 0xfffffffb, RZ, 0xc0, !PT ;  /* 0xfffffffbecec7812 */ /* 0x000fe200078ec0ff */
[----:B------:R-:W-:Y:S01]  /*0ce0*/  IMAD.WIDE.U32 R8, R34, c[0x0][0x270], R14 ;  /* 0x00009c0022087a25 */ /* 0x000fe200078e000e */
[----:B------:R-:W-:Y:S01]  /*0cf0*/  ULEA.HI UR4, UR4, UR5, URZ, 0x6 ;  /* 0x0000000504047291 */ /* 0x000fe2000f8f303f */
[----:B------:R-:W-:Y:S01]  /*0d00*/  CS2R R130, SRZ ;  /* 0x0000000000827805 */ /* 0x000fe2000001ff00 */
[----:B------:R-:W-:Y:S01]  /*0d10*/  CS2R R128, SRZ ;  /* 0x0000000000807805 */ /* 0x000fe2000001ff00 */
[C---:B------:R-:W-:Y:S01]  /*0d20*/  IMAD R6, R0.reuse, c[0x0][0x1e8], RZ ;  /* 0x00007a0000067a24 */ /* 0x040fe200078e02ff */
[----:B------:R-:W-:Y:S01]  /*0d30*/  CS2R R126, SRZ ;  /* 0x00000000007e7805 */ /* 0x000fe2000001ff00 */
[----:B------:R-:W-:Y:S01]  /*0d40*/  IMAD R0, R0, c[0x0][0x1b8], RZ ;  /* 0x00006e0000007a24 */ /* 0x000fe200078e02ff */
[----:B------:R-:W-:Y:S01]  /*0d50*/  CS2R R124, SRZ ;  /* 0x00000000007c7805 */ /* 0x000fe2000001ff00 */
[----:B------:R-:W-:Y:S01]  /*0d60*/  IMAD.IADD R13, R9, 0x1, R12 ;  /* 0x00000001090d7824 */ /* 0x000fe200078e020c */
[----:B------:R-:W-:Y:S01]  /*0d70*/  CS2R R122, SRZ ;  /* 0x00000000007a7805 */ /* 0x000fe2000001ff00 */
[C---:B------:R-:W-:Y:S01]  /*0d80*/  IMAD R9, R10.reuse, c[0x0][0x1ec], R6 ;  /* 0x00007b000a097a24 */ /* 0x040fe200078e0206 */
[----:B------:R-:W-:Y:S01]  /*0d90*/  CS2R R120, SRZ ;  /* 0x0000000000787805 */ /* 0x000fe2000001ff00 */
[C---:B------:R-:W-:Y:S01]  /*0da0*/  IMAD.WIDE.U32 R6, R10.reuse, c[0x0][0x1e8], R4 ;  /* 0x00007a000a067a25 */ /* 0x040fe200078e0004 */
[----:B------:R-:W-:Y:S01]  /*0db0*/  CS2R R118, SRZ ;  /* 0x0000000000767805 */ /* 0x000fe2000001ff00 */
[----:B------:R-:W-:Y:S01]  /*0dc0*/  CS2R R116, SRZ ;  /* 0x0000000000747805 */ /* 0x000fe2000001ff00 */
[----:B------:R-:W-:Y:S01]  /*0dd0*/  CS2R R114, SRZ ;  /* 0x0000000000727805 */ /* 0x000fe2000001ff00 */
[C---:B------:R-:W-:Y:S01]  /*0de0*/  IMAD R0, R10.reuse, c[0x0][0x1bc], R0 ;  /* 0x00006f000a007a24 */ /* 0x040fe200078e0200 */
[----:B------:R-:W-:Y:S01]  /*0df0*/  CS2R R112, SRZ ;  /* 0x0000000000707805 */ /* 0x000fe2000001ff00 */
[----:B------:R-:W-:Y:S01]  /*0e00*/  IMAD.WIDE.U32 R4, R10, c[0x0][0x1b8], R2 ;  /* 0x00006e000a047a25 */ /* 0x000fe200078e0002 */
[----:B------:R-:W-:Y:S01]  /*0e10*/  CS2R R110, SRZ ;  /* 0x00000000006e7805 */ /* 0x000fe2000001ff00 */
[----:B------:R-:W-:Y:S01]  /*0e20*/  CS2R R108, SRZ ;  /* 0x00000000006c7805 */ /* 0x000fe2000001ff00 */
[----:B------:R-:W-:Y:S01]  /*0e30*/  CS2R R106, SRZ ;  /* 0x00000000006a7805 */ /* 0x000fe2000001ff00 */
[----:B------:R-:W-:Y:S01]  /*0e40*/  IMAD.IADD R5, R5, 0x1, R0 ;  /* 0x0000000105057824 */ /* 0x000fe200078e0200 */
[----:B------:R-:W-:Y:S01]  /*0e50*/  LEA.HI R0, R33, R252, RZ, 0x6 ;  /* 0x000000fc21007211 */ /* 0x000fe200078f30ff */
[----:B------:R-:W-:Y:S01]  /*0e60*/  IMAD.WIDE R2, R28, 0x40, R16 ;  /* 0x000000401c027825 */ /* 0x000fe200078e0210 */
[----:B------:R-:W-:Y:S01]  /*0e70*/  IADD3 R28, R18, 0x80, RZ ;  /* 0x00000080121c7810 */ /* 0x000fe20007ffe0ff */
[----:B------:R-:W-:Y:S01]  /*0e80*/  CS2R R104, SRZ ;  /* 0x0000000000687805 */ /* 0x000fe2000001ff00 */
[----:B------:R-:W-:Y:S01]  /*0e90*/  SHF.R.S32.HI R17, RZ, 0x6, R0 ;  /* 0x00000006ff117819 */ /* 0x000fe20000011400 */
[----:B------:R-:W-:Y:S01]  /*0ea0*/  IMAD.MOV.U32 R12, RZ, RZ, R8 ;  /* 0x000000ffff0c7224 */ /* 0x000fe200078e0008 */
[----:B------:R-:W-:Y:S01]  /*0eb0*/  CS2R R102, SRZ ;  /* 0x0000000000667805 */ /* 0x000fe2000001ff00 */
[----:B------:R-:W-:Y:S01]  /*0ec0*/  IMAD R16, R35, c[0x0][0x288], RZ ;  /* 0x0000a20023107a24 */ /* 0x000fe200078e02ff */
[----:B------:R-:W-:Y:S01]  /*0ed0*/  CS2R R100, SRZ ;  /* 0x0000000000647805 */ /* 0x000fe2000001ff00 */
[----:B------:R-:W-:Y:S01]  /*0ee0*/  IMAD.SHL.U32 R0, R243, 0x40, RZ ;  /* 0x00000040f3007824 */ /* 0x000fe200078e00ff */
[----:B------:R-:W-:Y:S01]  /*0ef0*/  CS2R R98, SRZ ;  /* 0x0000000000627805 */ /* 0x000fe2000001ff00 */
[----:B------:R-:W-:Y:S01]  /*0f00*/  IMAD R8, R3, c[0x0][0x1d8], RZ ;  /* 0x0000760003087a24 */ /* 0x000fe200078e02ff */
[----:B------:R-:W-:Y:S01]  /*0f10*/  CS2R R96, SRZ ;  /* 0x0000000000607805 */ /* 0x000fe2000001ff00 */
[----:B------:R-:W-:Y:S01]  /*0f20*/  IMAD.IADD R7, R7, 0x1, R9 ;  /* 0x0000000107077824 */ /* 0x000fe200078e0209 */
[----:B------:R-:W-:Y:S01]  /*0f30*/  LOP3.LUT R0, R0, 0x1c0, RZ, 0xc0, !PT ;  /* 0x000001c000007812 */ /* 0x000fe200078ec0ff */
[C---:B------:R-:W-:Y:S01]  /*0f40*/  IMAD R16, R34.reuse, c[0x0][0x28c], R16 ;  /* 0x0000a30022107a24 */ /* 0x040fe200078e0210 */
        /* <DEDUP_REMOVED lines=8> */
[----:B------:R-:W-:Y:S01]  /*0fd0*/  CS2R R84, SRZ ;  /* 0x0000000000547805 */ /* 0x000fe2000001ff00 */
[C---:B------:R-:W-:Y:S01]  /*0fe0*/  IMAD.WIDE.U32 R8, R2.reuse, c[0x0][0x1d8], R6 ;  /* 0x0000760002087a25 */ /* 0x040fe200078e0006 */
[----:B------:R-:W-:Y:S01]  /*0ff0*/  CS2R R82, SRZ ;  /* 0x0000000000527805 */ /* 0x000fe2000001ff00 */
[----:B------:R-:W-:Y:S01]  /*1000*/  CS2R R80, SRZ ;  /* 0x0000000000507805 */ /* 0x000fe2000001ff00 */
[----:B------:R-:W-:Y:S01]  /*1010*/  CS2R R78, SRZ ;  /* 0x00000000004e7805 */ /* 0x000fe2000001ff00 */
[C---:B------:R-:W-:Y:S01]  /*1020*/  IMAD.WIDE.U32 R6, R2.reuse, c[0x0][0x1a8], R4 ;  /* 0x00006a0002067a25 */ /* 0x040fe200078e0004 */
[----:B------:R-:W-:Y:S01]  /*1030*/  CS2R R76, SRZ ;  /* 0x00000000004c7805 */ /* 0x000fe2000001ff00 */
[----:B------:R-:W-:Y:S01]  /*1040*/  CS2R R74, SRZ ;  /* 0x00000000004a7805 */ /* 0x000fe2000001ff00 */
[----:B------:R-:W-:Y:S01]  /*1050*/  CS2R R72, SRZ ;  /* 0x0000000000487805 */ /* 0x000fe2000001ff00 */
[----:B------:R-:W-:Y:S01]  /*1060*/  IMAD R15, R2, c[0x0][0x1ac], R3 ;  /* 0x00006b00020f7a24 */ /* 0x000fe200078e0203 */
[----:B------:R-:W-:Y:S01]  /*1070*/  SHF.R.U32.HI R3, RZ, 0x3, R0 ;  /* 0x00000003ff037819 */ /* 0x000fe20000011600 */
[----:B------:R-:W-:Y:S01]  /*1080*/  IMAD.IADD R5, R11, 0x1, R16 ;  /* 0x000000010b057824 */ /* 0x000fe200078e0210 */
[----:B------:R-:W-:Y:S01]  /*1090*/  LOP3.LUT R11, R0, 0x38, R18, 0xf8, !PT ;  /* 0x00000038000b7812 */ /* 0x000fe200078ef812 */
[----:B------:R-:W-:Y:S01]  /*10a0*/  IMAD.SHL.U32 R30, R17, 0x200, RZ ;  /* 0x00000200111e7824 */ /* 0x000fe200078e00ff */
[----:B------:R-:W-:Y:S01]  /*10b0*/  LEA R2, P0, R8, c[0x0][0x1c0], 0x1 ;  /* 0x0000700008027a11 */ /* 0x000fe200078008ff */
[----:B------:R-:W-:Y:S01]  /*10c0*/  IMAD.IADD R0, R9, 0x1, R14 ;  /* 0x0000000109007824 */ /* 0x000fe200078e020e */
[----:B------:R-:W-:Y:S01]  /*10d0*/  SEL R16, R251, RZ, !P2 ;  /* 0x000000fffb107207 */ /* 0x000fe20005000000 */
[----:B------:R-:W-:Y:S01]  /*10e0*/  IMAD.MOV.U32 R4, RZ, RZ, R10 ;  /* 0x000000ffff047224 */ /* 0x000fe200078e000a */
[----:B------:R-:W-:Y:S01]  /*10f0*/  LOP3.LUT R232, R30, R11, R3, 0xf6, !PT ;  /* 0x0000000b1ee87212 */ /* 0x000fe200078ef603 */
[----:B------:R-:W-:Y:S01]  /*1100*/  CS2R R70, SRZ ;  /* 0x0000000000467805 */ /* 0x000fe2000001ff00 */
[----:B------:R-:W-:Y:S01]  /*1110*/  LEA.HI.X R3, R8, c[0x0][0x1c4], R0, 0x1, P0 ;  /* 0x0000710008037a11 */ /* 0x000fe200000f0c00 */
[----:B------:R-:W-:Y:S01]  /*1120*/  IMAD.IADD R8, R7, 0x1, R15 ;  /* 0x0000000107087824 */ /* 0x000fe200078e020f */
[C---:B------:R-:W-:Y:S01]  /*1130*/  LEA R10, P0, R6.reuse, c[0x0][0x190], 0x1 ;  /* 0x00006400060a7a11 */ /* 0x040fe200078008ff */
[C---:B------:R-:W-:Y:S01]  /*1140*/  IMAD R7, R21.reuse, c[0x0][0x278], RZ ;  /* 0x00009e0015077a24 */ /* 0x040fe200078e02ff */
[----:B------:R-:W-:Y:S01]  /*1150*/  CS2R R68, SRZ ;  /* 0x0000000000447805 */ /* 0x000fe2000001ff00 */
[----:B------:R-:W-:Y:S01]  /*1160*/  IMAD R0, R21, c[0x0][0x290], RZ ;  /* 0x0000a40015007a24 */ /* 0x000fe200078e02ff */
[----:B------:R-:W-:Y:S01]  /*1170*/  LEA.HI.X R11, R6, c[0x0][0x194], R8, 0x1, P0 ;  /* 0x00006500060b7a11 */ /* 0x000fe200000f0c08 */
[----:B------:R-:W-:Y:S01]  /*1180*/  IMAD.WIDE.U32 R8, R16, c[0x0][0x278], R12 ;  /* 0x00009e0010087a25 */ /* 0x000fe200078e000c */
[----:B------:R-:W-:Y:S01]  /*1190*/  CS2R R66, SRZ ;  /* 0x0000000000427805 */ /* 0x000fe2000001ff00 */
[----:B------:R-:W-:Y:S01]  /*11a0*/  CS2R R64, SRZ ;  /* 0x0000000000407805 */ /* 0x000fe2000001ff00 */
[----:B------:R-:W-:Y:S01]  /*11b0*/  CS2R R62, SRZ ;  /* 0x00000000003e7805 */ /* 0x000fe2000001ff00 */
[----:B------:R-:W-:Y:S01]  /*11c0*/  IMAD.MOV.U32 R13, RZ, RZ, c[0x0][0x1a8] ;  /* 0x00006a00ff0d7624 */ /* 0x000fe200078e00ff */
[----:B------:R-:W-:Y:S01]  /*11d0*/  LEA R246, P3, R8, c[0x0][0x258], 0x2 ;  /* 0x0000960008f67a11 */ /* 0x000fe200078610ff */
[C---:B------:R-:W-:Y:S01]  /*11e0*/  IMAD R14, R16.reuse, c[0x0][0x27c], R7 ;  /* 0x00009f00100e7a24 */ /* 0x040fe200078e0207 */
[----:B------:R-:W-:Y:S01]  /*11f0*/  CS2R R60, SRZ ;  /* 0x00000000003c7805 */ /* 0x000fe2000001ff00 */
[C---:B------:R-:W-:Y:S01]  /*1200*/  IMAD R0, R16.reuse, c[0x0][0x294], R0 ;  /* 0x0000a50010007a24 */ /* 0x040fe200078e0200 */
[C---:B------:R-:W-:Y:S01]  /*1210*/  LEA R12, P0, R13.reuse, R10, 0x6 ;  /* 0x0000000a0d0c7211 */ /* 0x040fe200078030ff */
[----:B------:R-:W-:Y:S01]  /*1220*/  IMAD.WIDE.U32 R6, R16, c[0x0][0x290], R4 ;  /* 0x0000a40010067a25 */ /* 0x000fe200078e0004 */
[----:B------:R-:W-:Y:S01]  /*1230*/  CS2R R58, SRZ ;  /* 0x00000000003a7805 */ /* 0x000fe2000001ff00 */
[----:B------:R-:W-:Y:S01]  /*1240*/  CS2R R56, SRZ ;  /* 0x0000000000387805 */ /* 0x000fe2000001ff00 */
[----:B------:R-:W-:Y:S01]  /*1250*/  LEA.HI.X R13, R13, R11, R25, 0x6, P0 ;  /* 0x0000000b0d0d7211 */ /* 0x000fe200000f3419 */
[----:B------:R-:W-:Y:S01]  /*1260*/  IMAD.MOV.U32 R15, RZ, RZ, c[0x0][0x1d8] ;  /* 0x00007600ff0f7624 */ /* 0x000fe200078e00ff */
[----:B------:R-:W-:Y:S01]  /*1270*/  LEA R244, P2, R6, c[0x0][0x280], 0x2 ;  /* 0x0000a00006f47a11 */ /* 0x000fe200078410ff */
[----:B------:R-:W-:Y:S01]  /*1280*/  IMAD.IADD R0, R7, 0x1, R0 ;  /* 0x0000000107007824 */ /* 0x000fe200078e0200 */
[----:B------:R-:W-:Y:S01]  /*1290*/  IADD3 R25, R18, 0x40, RZ ;  /* 0x0000004012197810 */ /* 0x000fe20007ffe0ff */
[----:B------:R-:W-:Y:S01]  /*12a0*/  IMAD.MOV.U32 R5, RZ, RZ, c[0x0][0x1dc] ;  /* 0x00007700ff057624 */ /* 0x000fe200078e00ff */
[----:B------:R-:W-:Y:S01]  /*12b0*/  LEA R4, P1, R15, R2, 0x6 ;  /* 0x000000020f047211 */ /* 0x000fe200078230ff */
[----:B------:R-:W-:Y:S01]  /*12c0*/  IMAD.IADD R14, R9, 0x1, R14 ;  /* 0x00000001090e7824 */ /* 0x000fe200078e020e */
[----:B------:R-:W-:Y:S01]  /*12d0*/  LEA.HI.X R245, R6, c[0x0][0x284], R0, 0x2, P2 ;  /* 0x0000a10006f57a11 */ /* 0x000fe200010f1400 */
[----:B------:R-:W-:Y:S01]  /*12e0*/  IMAD.IADD R0, R29, 0x1, -R243 ;  /* 0x000000011d007824 */ /* 0x000fe200078e0af3 */
[----:B------:R-:W-:Y:S01]  /*12f0*/  LEA.HI.X R5, R15, R3, R5, 0x6, P1 ;  /* 0x000000030f057211 */ /* 0x000fe200008f3405 */
[----:B------:R-:W-:Y:S01]  /*1300*/  IMAD.SHL.U32 R232, R232, 0x2, RZ ;  /* 0x00000002e8e87824 */ /* 0x000fe200078e00ff */
[----:B------:R-:W-:Y:S01]  /*1310*/  ISETP.GE.AND P2, PT, R18, c[0x0][0x1cc], PT ;  /* 0x0000730012007a0c */ /* 0x000fe20003f46270 */
[----:B------:R-:W-:Y:S01]  /*1320*/  IMAD R7, R23, c[0x0][0x178], RZ ;  /* 0x00005e0017077a24 */ /* 0x000fe200078e02ff */
[----:B------:R-:W-:Y:S01]  /*1330*/  ISETP.GE.AND P1, PT, R25, c[0x0][0x1cc], PT ;  /* 0x0000730019007a0c */ /* 0x000fe20003f26270 */
[----:B------:R-:W-:Y:S01]  /*1340*/  IMAD R6, R23, c[0x0][0x208], RZ ;  /* 0x0000820017067a24 */ /* 0x000fe200078e02ff */
[----:B------:R-:W-:Y:S01]  /*1350*/  ISETP.GE.AND P0, PT, R28, c[0x0][0x1cc], PT ;  /* 0x000073001c007a0c */ /* 0x000fe20003f06270 */
[----:B------:R-:W-:Y:S01]  /*1360*/  IMAD.MOV.U32 R23, RZ, RZ, 0x20 ;  /* 0x00000020ff177424 */ /* 0x000fe200078e00ff */
[----:B------:R-:W-:Y:S01]  /*1370*/  ISETP.LT.OR P6, PT, R0, 0x1, P2 ;  /* 0x000000010000780c */ /* 0x000fe200017c1670 */
[----:B------:R-:W-:Y:S01]  /*1380*/  IMAD R15, R20, c[0x0][0x20c], R6 ;  /* 0x00008300140f7a24 */ /* 0x000fe200078e0206 */
[----:B------:R-:W-:Y:S01]  /*1390*/  ISETP.LT.OR P5, PT, R0, 0x1, P1 ;  /* 0x000000010000780c */ /* 0x000fe20000fa1670 */
[----:B------:R-:W-:Y:S01]  /*13a0*/  CS2R R54, SRZ ;  /* 0x0000000000367805 */ /* 0x000fe2000001ff00 */
[----:B------:R-:W-:Y:S01]  /*13b0*/  LEA.HI.X R247, R8, c[0x0][0x25c], R14, 0x2, P3 ;  /* 0x0000970008f77a11 */ /* 0x000fe200018f140e */
[----:B------:R-:W-:Y:S01]  /*13c0*/  IMAD R14, R20, c[0x0][0x17c], R7 ;  /* 0x00005f00140e7a24 */ /* 0x000fe200078e0207 */
[----:B------:R-:W-:Y:S01]  /*13d0*/  ISETP.LT.OR P4, PT, R0, 0x1, P0 ;  /* 0x000000010000780c */ /* 0x000fe20000781670 */
[--C-:B------:R-:W-:Y:S01]  /*13e0*/  IMAD.WIDE.U32 R6, R20, c[0x0][0x178], R18.reuse ;  /* 0x00005e0014067a25 */ /* 0x100fe200078e0012 */
[C---:B------:R-:W-:Y:S01]  /*13f0*/  ISETP.LT.OR P3, PT, R0.reuse, 0x21, P2 ;  /* 0x000000210000780c */ /* 0x040fe20001761670 */
[----:B------:R-:W-:Y:S01]  /*1400*/  CS2R R52, SRZ ;  /* 0x0000000000347805 */ /* 0x000fe2000001ff00 */
[----:B------:R-:W-:Y:S01]  /*1410*/  ISETP.LT.OR P1, PT, R0, 0x21, P1 ;  /* 0x000000210000780c */ /* 0x000fe20000f21670 */
[----:B------:R-:W-:Y:S01]  /*1420*/  IMAD.WIDE.U32 R8, R20, c[0x0][0x208], R18 ;  /* 0x0000820014087a25 */ /* 0x000fe200078e0012 */
[----:B------:R-:W-:Y:S01]  /*1430*/  ISETP.LT.OR P0, PT, R0, 0x21, P0 ;  /* 0x000000210000780c */ /* 0x000fe20000701670 */
[----:B------:R-:W-:Y:S01]  /*1440*/  @!PT LDS RZ, [RZ] ;  /* 0x00000000fffff984 */ /* 0x000fe20000000800 */
[----:B------:R-:W-:Y:S01]  /*1450*/  @!PT LDS RZ, [RZ] ;  /* 0x00000000fffff984 */ /* 0x000fe20000000800 */
[----:B------:R-:W-:Y:S01]  /*1460*/  @!PT LDS RZ, [RZ] ;  /* 0x00000000fffff984 */ /* 0x000fe20000000800 */
[----:B------:R1:W-:Y:S01]  /*1470*/  LDGSTS.E.BYPASS.LTC128B.128 [R232+0x6080], [R2.64], !P6 ;  /* 0x0608000002e87fae */ /* 0x0003e2000f101d4a */
[----:B------:R-:W-:Y:S01]  /*1480*/  ISETP.GE.AND P2, PT, R18, c[0x0][0x19c], PT ;  /* 0x0000670012007a0c */ /* 0x000fe20003f46270 */
[----:B------:R-:W-:Y:S01]  /*1490*/  CS2R R50, SRZ ;  /* 0x0000000000327805 */ /* 0x000fe2000001ff00 */
[----:B------:R-:W-:Y:S01]  /*14a0*/  ISETP.GE.AND P6, PT, R28, c[0x0][0x16c], PT ;  /* 0x00005b001c007a0c */ /* 0x000fe20003fc6270 */
[----:B------:R1:W-:Y:S01]  /*14b0*/  LDGSTS.E.BYPASS.LTC128B.128 [R232+0x8080], [R2.64+0x80], !P5 ;  /* 0x0808008002e87fae */ /* 0x0003e2000e901d4a */
[C---:B------:R-:W-:Y:S01]  /*14c0*/  ISETP.LT.OR P5, PT, R0.reuse, 0x1, P2 ;  /* 0x000000010000780c */ /* 0x040fe200017a1670 */
[----:B------:R-:W-:Y:S01]  /*14d0*/  CS2R R48, SRZ ;  /* 0x0000000000307805 */ /* 0x000fe2000001ff00 */
[----:B------:R-:W-:Y:S01]  /*14e0*/  LEA.HI R19, R33, R252, RZ, 0x2 ;  /* 0x000000fc21137211 */ /* 0x000fe200078f10ff */
[----:B------:R1:W-:Y:S01]  /*14f0*/  LDGSTS.E.BYPASS.LTC128B.128 [R232+0xa080], [R2.64+0x100], !P4 ;  /* 0x0a08010002e87fae */ /* 0x0003e2000e101d4a */
[----:B------:R-:W-:Y:S01]  /*1500*/  CS2R R46, SRZ ;  /* 0x00000000002e7805 */ /* 0x000fe2000001ff00 */
[----:B------:R-:W-:Y:S01]  /*1510*/  CS2R R44, SRZ ;  /* 0x00000000002c7805 */ /* 0x000fe2000001ff00 */
[----:B------:R-:W-:Y:S01]  /*1520*/  CS2R R42, SRZ ;  /* 0x00000000002a7805 */ /* 0x000fe2000001ff00 */
[----:B------:R2:W-:Y:S01]  /*1530*/  LDGSTS.E.BYPASS.LTC128B.128 [R232+0x7080], [R4.64], !P3 ;  /* 0x0708000004e87fae */ /* 0x0005e2000d901d4a */
[----:B------:R-:W-:Y:S01]  /*1540*/  ISETP.LT.OR P3, PT, R0, 0x21, P2 ;  /* 0x000000210000780c */ /* 0x000fe20001761670 */
[----:B------:R-:W-:Y:S01]  /*1550*/  CS2R R40, SRZ ;  /* 0x0000000000287805 */ /* 0x000fe2000001ff00 */
[----:B------:R-:W-:Y:S01]  /*1560*/  CS2R R38, SRZ ;  /* 0x0000000000267805 */ /* 0x000fe2000001ff00 */
[----:B------:R2:W-:Y:S01]  /*1570*/  LDGSTS.E.BYPASS.LTC128B.128 [R232+0x9080], [R4.64+0x80], !P1 ;  /* 0x0908008004e87fae */ /* 0x0005e2000c901d4a */
[----:B------:R-:W-:Y:S01]  /*1580*/  ISETP.GE.AND P1, PT, R25, c[0x0][0x19c], PT ;  /* 0x0000670019007a0c */ /* 0x000fe20003f26270 */
[----:B------:R-:W-:Y:S01]  /*1590*/  CS2R R36, SRZ ;  /* 0x0000000000247805 */ /* 0x000fe2000001ff00 */
[----:B------:R-:W-:Y:S01]  /*15a0*/  @P6 LOP3.LUT R236, R236, 0x4, RZ, 0xfc, !PT ;  /* 0x00000004ecec6812 */ /* 0x000fe200078efcff */
[----:B------:R2:W-:Y:S01]  /*15b0*/  LDGSTS.E.BYPASS.LTC128B.128 [R232+0xb080], [R4.64+0x100], !P0 ;  /* 0x0b08010004e87fae */ /* 0x0005e2000c101d4a */
[----:B------:R-:W-:Y:S01]  /*15c0*/  ISETP.GE.AND P0, PT, R28, c[0x0][0x19c], PT ;  /* 0x000067001c007a0c */ /* 0x000fe20003f06270 */
[----:B------:R-:W-:Y:S01]  /*15d0*/  USHF.R.S32.HI UR13, URZ, 0x6, UR4 ;  /* 0x000000063f0d7899 */ /* 0x000fe20008011404 */
[C---:B------:R-:W-:Y:S01]  /*15e0*/  ISETP.LT.OR P4, PT, R0.reuse, 0x1, P1 ;  /* 0x000000010000780c */ /* 0x040fe20000f81670 */
[----:B------:R-:W0:Y:S01]  /*15f0*/  LDGDEPBAR ;  /* 0x00000000000079af */ /* 0x000e220000000000 */
[C---:B------:R-:W-:Y:S01]  /*1600*/  ISETP.LT.OR P2, PT, R0.reuse, 0x1, P0 ;  /* 0x000000010000780c */ /* 0x040fe20000741670 */
[----:B------:R-:W-:Y:S01]  /*1610*/  UMOV UR12, URZ ;  /* 0x0000003f000c7c82 */ /* 0x000fe20008000000 */
[C---:B------:R-:W-:Y:S01]  /*1620*/  ISETP.LT.OR P1, PT, R0.reuse, 0x21, P1 ;  /* 0x000000210000780c */ /* 0x040fe20000f21670 */
[----:B------:R3:W-:Y:S01]  /*1630*/  LDGSTS.E.BYPASS.LTC128B.128 [R232+0x80], [R10.64], !P5 ;  /* 0x000800000ae87fae */ /* 0x0007e2000e901d4a */
[----:B------:R-:W-:Y:S01]  /*1640*/  ISETP.LT.OR P0, PT, R0, 0x21, P0 ;  /* 0x000000210000780c */ /* 0x000fe20000701670 */
[C---:B------:R-:W-:Y:S01]  /*1650*/  IMAD.SHL.U32 R0, R22.reuse, 0x40, RZ ;  /* 0x0000004016007824 */ /* 0x040fe200078e00ff */
[----:B------:R-:W-:-:S02]  /*1660*/  LOP3.LUT P5, RZ, R22, 0x4, RZ, 0xc0, !PT ;  /* 0x0000000416ff7812 */ /* 0x000fc400078ac0ff */
[----:B------:R-:W-:Y:S01]  /*1670*/  LOP3.LUT R236, R236, 0xfffffff7, RZ, 0xc0, !PT ;  /* 0xfffffff7ecec7812 */ /* 0x000fe200078ec0ff */
[----:B-1----:R-:W-:Y:S02]  /*1680*/  IMAD.IADD R3, R9, 0x1, R15 ;  /* 0x0000000109037824 */ /* 0x002fe400078e020f */
[----:B------:R3:W-:Y:S01]  /*1690*/  LDGSTS.E.BYPASS.LTC128B.128 [R232+0x2080], [R10.64+0x80], !P4 ;  /* 0x020800800ae87fae */ /* 0x0007e2000e101d4a */
[----:B------:R-:W-:Y:S01]  /*16a0*/  IMAD.MOV.U32 R2, RZ, RZ, R8 ;  /* 0x000000ffff027224 */ /* 0x000fe200078e0008 */
[----:B------:R-:W-:Y:S01]  /*16b0*/  LOP3.LUT P4, RZ, R22, 0x2, RZ, 0xc0, !PT ;  /* 0x0000000216ff7812 */ /* 0x000fe2000788c0ff */
[----:B------:R-:W-:Y:S01]  /*16c0*/  IMAD.MOV.U32 R22, RZ, RZ, 0x40 ;  /* 0x00000040ff167424 */ /* 0x000fe200078e00ff */
[----:B------:R3:W-:Y:S01]  /*16d0*/  LDGSTS.E.BYPASS.LTC128B.128 [R232+0x4080], [R10.64+0x100], !P2 ;  /* 0x040801000ae87fae */ /* 0x0007e2000d101d4a */
[----:B------:R-:W-:Y:S02]  /*16e0*/  ISETP.GE.AND P2, PT, R25, c[0x0][0x16c], PT ;  /* 0x00005b0019007a0c */ /* 0x000fe40003f46270 */
[----:B------:R-:W-:Y:S01]  /*16f0*/  SHF.R.S32.HI R15, RZ, 0x2, R19 ;  /* 0x00000002ff0f7819 */ /* 0x000fe20000011413 */
[----:B------:R1:W-:Y:S01]  /*1700*/  LDGSTS.E.BYPASS.LTC128B.128 [R232+0x1080], [R12.64], !P3 ;  /* 0x010800000ce87fae */ /* 0x0003e2000d901d4a */
[----:B------:R-:W-:Y:S01]  /*1710*/  SEL R226, R22, 0xffffffc0, !P5 ;  /* 0xffffffc016e27807 */ /* 0x000fe20006800000 */
[----:B--2---:R-:W-:-:S02]  /*1720*/  IMAD.IADD R5, R7, 0x1, R14 ;  /* 0x0000000107057824 */ /* 0x004fc400078e020e */
[----:B------:R1:W-:Y:S01]  /*1730*/  LDGSTS.E.BYPASS.LTC128B.128 [R232+0x3080], [R12.64+0x80], !P1 ;  /* 0x030800800ce87fae */ /* 0x0003e2000c901d4a */
[----:B------:R-:W-:Y:S01]  /*1740*/  IMAD.MOV.U32 R4, RZ, RZ, R6 ;  /* 0x000000ffff047224 */ /* 0x000fe200078e0006 */
[----:B------:R-:W-:Y:S01]  /*1750*/  LOP3.LUT R14, R0, 0x1c0, RZ, 0xc0, !PT ;  /* 0x000001c0000e7812 */ /* 0x000fe200078ec0ff */
[C---:B------:R-:W-:Y:S01]  /*1760*/  IMAD R6, R35.reuse, c[0x0][0x180], RZ ;  /* 0x0000600023067a24 */ /* 0x040fe200078e02ff */
[----:B------:R1:W-:Y:S01]  /*1770*/  LDGSTS.E.BYPASS.LTC128B.128 [R232+0x5080], [R12.64+0x100], !P0 ;  /* 0x050801000ce87fae */ /* 0x0003e2000c101d4a */
[----:B------:R-:W-:Y:S01]  /*1780*/  IMAD R7, R35, c[0x0][0x210], RZ ;  /* 0x0000840023077a24 */ /* 0x000fe200078e02ff */
[----:B------:R-:W-:Y:S01]  /*1790*/  LOP3.LUT R9, R14, 0x8, R31, 0xf8, !PT ;  /* 0x000000080e097812 */ /* 0x000fe200078ef81f */
[C---:B------:R-:W-:Y:S01]  /*17a0*/  IMAD R0, R34.reuse, c[0x0][0x184], R6 ;  /* 0x0000610022007a24 */ /* 0x040fe200078e0206 */
[----:B------:R-:W0:Y:S01]  /*17b0*/  LDGDEPBAR ;  /* 0x00000000000079af */ /* 0x000e220000000000 */
[----:B------:R-:W-:Y:S01]  /*17c0*/  SHF.R.U32.HI R20, RZ, 0x3, R14 ;  /* 0x00000003ff147819 */ /* 0x000fe2000001160e */
[----:B------:R-:W-:Y:S01]  /*17d0*/  IMAD R8, R34, c[0x0][0x214], R7 ;  /* 0x0000850022087a24 */ /* 0x000fe200078e0207 */
[----:B------:R-:W-:Y:S01]  /*17e0*/  ISETP.GE.AND P0, PT, R18, c[0x0][0x16c], PT ;  /* 0x00005b0012007a0c */ /* 0x000fe20003f06270 */
[----:B------:R-:W-:-:S04]  /*17f0*/  IMAD.WIDE.U32 R6, R34, c[0x0][0x180], R4 ;  /* 0x0000600022067a25 */ /* 0x000fc800078e0004 */
[----:B------:R-:W-:Y:S01]  /*1800*/  IMAD.WIDE.U32 R4, R34, c[0x0][0x210], R2 ;  /* 0x0000840022047a25 */ /* 0x000fe200078e0002 */
[----:B------:R-:W-:-:S03]  /*1810*/  LOP3.LUT R2, R9, R20, RZ, 0x3c, !PT ;  /* 0x0000001409027212 */ /* 0x000fc600078e3cff */
[----:B------:R-:W-:Y:S02]  /*1820*/  IMAD R3, R24, 0x800, R30 ;  /* 0x0000080018037824 */ /* 0x000fe400078e021e */
[----:B------:R-:W-:Y:S02]  /*1830*/  IMAD.IADD R7, R7, 0x1, R0 ;  /* 0x0000000107077824 */ /* 0x000fe400078e0200 */
[----:B------:R-:W-:Y:S02]  /*1840*/  IMAD.IADD R2, R3, 0x1, R2 ;  /* 0x0000000103027824 */ /* 0x000fe400078e0202 */
[C---:B------:R-:W-:Y:S02]  /*1850*/  IMAD R3, R21.reuse, c[0x0][0x188], RZ ;  /* 0x0000620015037a24 */ /* 0x040fe400078e02ff */
[----:B------:R-:W-:Y:S02]  /*1860*/  IMAD R0, R21, c[0x0][0x218], RZ ;  /* 0x0000860015007a24 */ /* 0x000fe400078e02ff */
[----:B---3--:R-:W-:Y:S01]  /*1870*/  IMAD R10, R16, c[0x0][0x18c], R3 ;  /* 0x00006300100a7a24 */ /* 0x008fe200078e0203 */
[----:B-1----:R-:W-:Y:S01]  /*1880*/  SEL R12, RZ, 0x1, P0 ;  /* 0x00000001ff0c7807 */ /* 0x002fe20000000000 */
[----:B------:R-:W-:-:S04]  /*1890*/  DEPBAR.LE SB0, 0x1 ;  /* 0x000080400000791a */ /* 0x000fc80000000000 */
[C---:B------:R-:W-:Y:S01]  /*18a0*/  IMAD.WIDE.U32 R6, R16.reuse, c[0x0][0x188], R6 ;  /* 0x0000620010067a25 */ /* 0x040fe200078e0006 */
[----:B------:R-:W-:Y:S02]  /*18b0*/  SEL R3, RZ, 0x4, P6 ;  /* 0x00000004ff037807 */ /* 0x000fe40003000000 */
[----:B------:R-:W-:Y:S01]  /*18c0*/  LEA.HI R13, R33, R252, RZ, 0x5 ;  /* 0x000000fc210d7211 */ /* 0x000fe200078f28ff */
[----:B------:R-:W-:Y:S01]  /*18d0*/  IMAD R9, R16, c[0x0][0x21c], R0 ;  /* 0x0000870010097a24 */ /* 0x000fe200078e0200 */
[----:B------:R-:W-:Y:S01]  /*18e0*/  BAR.SYNC.DEFER_BLOCKING 0x0 ;  /* 0x0000000000007b1d */ /* 0x000fe20000010000 */
[----:B------:R-:W-:Y:S01]  /*18f0*/  IMAD.IADD R0, R7, 0x1, R10 ;  /* 0x0000000107007824 */ /* 0x000fe200078e020a */
[----:B------:R-:W-:Y:S01]  /*1900*/  LEA R238, P1, R6, c[0x0][0x160], 0x1 ;  /* 0x0000580006ee7a11 */ /* 0x000fe200078208ff */
[----:B------:R-:W-:Y:S01]  /*1910*/  IMAD.SHL.U32 R228, R2, 0x2, RZ ;  /* 0x0000000202e47824 */ /* 0x000fe200078e00ff */
[----:B------:R-:W-:Y:S01]  /*1920*/  SHF.R.S32.HI R224, RZ, 0x5, R13 ;  /* 0x00000005ffe07819 */ /* 0x000fe2000001140d */
[----:B------:R-:W-:Y:S01]  /*1930*/  IMAD.IADD R5, R5, 0x1, R8 ;  /* 0x0000000105057824 */ /* 0x000fe200078e0208 */
[----:B------:R-:W-:Y:S01]  /*1940*/  LEA.HI.X R239, R6, c[0x0][0x164], R0, 0x1, P1 ;  /* 0x0000590006ef7a11 */ /* 0x000fe200008f0c00 */
[----:B------:R-:W-:Y:S01]  /*1950*/  IMAD.IADD R231, R228, 0x1, R226 ;  /* 0x00000001e4e77824 */ /* 0x000fe200078e02e2 */
[----:B------:R-:W-:Y:S01]  /*1960*/  SEL R0, R23, 0xffffffe0, !P4 ;  /* 0xffffffe017007807 */ /* 0x000fe20006000000 */
[----:B------:R-:W-:Y:S01]  /*1970*/  IMAD.WIDE.U32 R4, R16, c[0x0][0x218], R4 ;  /* 0x0000860010047a25 */ /* 0x000fe200078e0004 */
[----:B------:R-:W-:-:S03]  /*1980*/  SEL R8, RZ, 0x2, P2 ;  /* 0x00000002ff087807 */ /* 0x000fc60001000000 */
[----:B------:R-:W-:Y:S01]  /*1990*/  IMAD.IADD R229, R228, 0x1, R0 ;  /* 0x00000001e4e57824 */ /* 0x000fe200078e0200 */
[----:B------:R-:W-:Y:S01]  /*19a0*/  LEA R240, P0, R4, c[0x0][0x1f0], 0x1 ;  /* 0x00007c0004f07a11 */ /* 0x000fe200078008ff */
[----:B------:R-:W-:Y:S01]  /*19b0*/  IMAD.IADD R5, R5, 0x1, R9 ;  /* 0x0000000105057824 */ /* 0x000fe200078e0209 */
[----:B------:R-:W-:Y:S01]  /*19c0*/  IADD3 R3, R3, R8, R12 ;  /* 0x0000000803037210 */ /* 0x000fe20007ffe00c */
[----:B------:R-:W-:Y:S01]  /*19d0*/  IMAD.IADD R230, R226, 0x1, R229 ;  /* 0x00000001e2e67824 */ /* 0x000fe200078e02e5 */
[----:B------:R-:W-:Y:S01]  /*19e0*/  LEA.HI R0, R13, R224, RZ, 0x1 ;  /* 0x000000e00d007211 */ /* 0x000fe200078f08ff */
[----:B------:R-:W-:Y:S01]  /*19f0*/  IMAD.U32 R8, RZ, RZ, UR7 ;  /* 0x00000007ff087e24 */ /* 0x000fe2000f8e00ff */
[----:B------:R-:W-:Y:S01]  /*1a00*/  LEA.HI.X R241, R4, c[0x0][0x1f4], R5, 0x1, P0 ;  /* 0x00007d0004f17a11 */ /* 0x000fe200000f0c05 */
[----:B------:R-:W-:Y:S01]  /*1a10*/  IMAD R7, R35, c[0x0][0x238], RZ ;  /* 0x00008e0023077a24 */ /* 0x000fe200078e02ff */
[----:B------:R-:W-:Y:S01]  /*1a20*/  IADD3 R4, -R243, UR8, RZ ;  /* 0x00000008f3047c10 */ /* 0x000fe2000fffe1ff */
[----:B------:R-:W-:Y:S01]  /*1a30*/  IMAD.U32 R6, RZ, RZ, UR7 ;  /* 0x00000007ff067e24 */ /* 0x000fe2000f8e00ff */
[----:B------:R1:W2:Y:S01]  /*1a40*/  LDSM.16.M88.4 R148, [R228+0x6080] ;  /* 0x00608000e494783b */ /* 0x0002a20000000200 */
[C---:B------:R-:W-:Y:S01]  /*1a50*/  LOP3.LUT P3, RZ, R3.reuse, 0x1, RZ, 0xc0, !PT ;  /* 0x0000000103ff7812 */ /* 0x040fe2000786c0ff */
[----:B------:R-:W-:Y:S01]  /*1a60*/  IMAD R7, R34, c[0x0][0x23c], R7 ;  /* 0x00008f0022077a24 */ /* 0x000fe200078e0207 */
[----:B------:R-:W-:Y:S01]  /*1a70*/  LOP3.LUT P2, RZ, R3, 0x2, RZ, 0xc0, !PT ;  /* 0x0000000203ff7812 */ /* 0x000fe2000784c0ff */
[----:B------:R1:W3:Y:S01]  /*1a80*/  LDSM.16.M88.4 R152, [R229+0x6080] ;  /* 0x00608000e598783b */ /* 0x0002e20000000200 */
[C---:B------:R-:W-:Y:S01]  /*1a90*/  ISETP.LT.OR P0, PT, R4.reuse, 0x1, !P3 ;  /* 0x000000010400780c */ /* 0x040fe20005f01670 */
[----:B------:R-:W-:Y:S01]  /*1aa0*/  IMAD R21, R21, c[0x0][0x240], RZ ;  /* 0x0000900015157a24 */ /* 0x000fe200078e02ff */
[----:B------:R-:W-:Y:S01]  /*1ab0*/  LOP3.LUT P4, RZ, R3, 0x4, RZ, 0xc0, !PT ;  /* 0x0000000403ff7812 */ /* 0x000fe2000788c0ff */
[----:B------:R1:W4:Y:S01]  /*1ac0*/  LDSM.16.M88.4 R160, [R231+0x6080] ;  /* 0x00608000e7a0783b */ /* 0x0003220000000200 */
[----:B------:R-:W-:Y:S01]  /*1ad0*/  ISETP.LT.OR P1, PT, R4, 0x1, !P2 ;  /* 0x000000010400780c */ /* 0x000fe20005721670 */
[----:B------:R-:W-:Y:S01]  /*1ae0*/  IMAD.WIDE.U32 R2, R34, c[0x0][0x238], R26 ;  /* 0x00008e0022027a25 */ /* 0x000fe200078e001a */
[----:B------:R-:W-:Y:S01]  /*1af0*/  LOP3.LUT R0, R0, 0xfffffffe, RZ, 0xc0, !PT ;  /* 0xfffffffe00007812 */ /* 0x000fe200078ec0ff */
[----:B------:R1:W1:Y:S01]  /*1b00*/  LDSM.16.M88.4 R164, [R230+0x6080] ;  /* 0x00608000e6a4783b */ /* 0x0002620000000200 */
[----:B------:R-:W-:Y:S01]  /*1b10*/  SHF.R.S32.HI R5, RZ, 0x1f, R19 ;  /* 0x0000001fff057819 */ /* 0x000fe20000011413 */
[----:B------:R-:W-:Y:S01]  /*1b20*/  IMAD.IADD R3, R3, 0x1, R7 ;  /* 0x0000000103037824 */ /* 0x000fe200078e0207 */
[----:B------:R-:W-:Y:S01]  /*1b30*/  ISETP.LT.OR P6, PT, R4, 0x21, !P3 ;  /* 0x000000210400780c */ /* 0x000fe20005fc1670 */
[----:B------:R1:W1:Y:S01]  /*1b40*/  LDSM.16.M88.4 R168, [R228+0x8080] ;  /* 0x00808000e4a8783b */ /* 0x0002620000000200 */
[----:B------:R-:W-:Y:S01]  /*1b50*/  IMAD.IADD R224, R224, 0x1, -R0 ;  /* 0x00000001e0e07824 */ /* 0x000fe200078e0a00 */
[----:B------:R-:W-:Y:S01]  /*1b60*/  LEA.HI R0, R5, R15, RZ, 0x3 ;  /* 0x0000000f05007211 */ /* 0x000fe200078f18ff */
[----:B------:R-:W-:Y:S01]  /*1b70*/  IMAD.WIDE.U32 R248, R16, c[0x0][0x240], R2 ;  /* 0x0000900010f87a25 */ /* 0x000fe200078e0002 */
[----:B------:R1:W1:Y:S01]  /*1b80*/  LDSM.16.M88.4 R172, [R229+0x8080] ;  /* 0x00808000e5ac783b */ /* 0x0002620000000200 */
[----:B------:R-:W-:-:S02]  /*1b90*/  ISETP.LT.OR P5, PT, R4, 0x21, !P2 ;  /* 0x000000210400780c */ /* 0x000fc400057a1670 */
[----:B------:R-:W-:Y:S01]  /*1ba0*/  LOP3.LUT R0, R0, 0xfffffff8, RZ, 0xc0, !PT ;  /* 0xfffffff800007812 */ /* 0x000fe200078ec0ff */
[----:B------:R1:W1:Y:S01]  /*1bb0*/  LDSM.16.M88.4 R176, [R231+0x8080] ;  /* 0x00808000e7b0783b */ /* 0x0002620000000200 */
[----:B------:R-:W-:Y:S01]  /*1bc0*/  ISETP.LT.OR P3, PT, R4, 0x21, !P4 ;  /* 0x000000210400780c */ /* 0x000fe20006761670 */
[----:B------:R-:W-:Y:S01]  /*1bd0*/  IMAD R21, R16, c[0x0][0x244], R21 ;  /* 0x0000910010157a24 */ /* 0x000fe200078e0215 */
[----:B------:R-:W-:Y:S01]  /*1be0*/  ISETP.GE.AND P2, PT, R18, c[0x0][0x1fc], PT ;  /* 0x00007f0012007a0c */ /* 0x000fe20003f46270 */
[----:B------:R1:W1:Y:S01]  /*1bf0*/  LDSM.16.M88.4 R180, [R230+0x8080] ;  /* 0x00808000e6b4783b */ /* 0x0002620000000200 */
[----:B------:R-:W-:Y:S01]  /*1c00*/  IMAD.IADD R5, R15, 0x1, -R0 ;  /* 0x000000010f057824 */ /* 0x000fe200078e0a00 */
[----:B------:R-:W-:Y:S01]  /*1c10*/  SHF.R.S32.HI R0, RZ, 0x1f, R17 ;  /* 0x0000001fff007819 */ /* 0x000fe20000011411 */
[C---:B------:R-:W-:Y:S01]  /*1c20*/  IMAD.SHL.U32 R235, R224.reuse, 0x10, RZ ;  /* 0x00000010e0eb7824 */ /* 0x040fe200078e00ff */
[----:B------:R1:W1:Y:S01]  /*1c30*/  LDSM.16.M88.4 R184, [R228+0xa080] ;  /* 0x00a08000e4b8783b */ /* 0x0002620000000200 */
[----:B------:R-:W-:Y:S01]  /*1c40*/  IMAD.SHL.U32 R224, R224, 0x400, RZ ;  /* 0x00000400e0e07824 */ /* 0x000fe200078e00ff */
[----:B------:R-:W-:Y:S01]  /*1c50*/  LEA.HI R0, R0, R17, RZ, 0x2 ;  /* 0x0000001100007211 */ /* 0x000fe200078f10ff */
[----:B------:R-:W-:Y:S01]  /*1c60*/  IMAD.IADD R250, R249, 0x1, R21 ;  /* 0x00000001f9fa7824 */ /* 0x000fe200078e0215 */
[----:B------:R1:W1:Y:S01]  /*1c70*/  LDSM.16.M88.4 R188, [R229+0xa080] ;  /* 0x00a08000e5bc783b */ /* 0x0002620000000200 */
[----:B------:R-:W-:-:S02]  /*1c80*/  LOP3.LUT R14, R14, 0x10, R235, 0xf8, !PT ;  /* 0x000000100e0e7812 */ /* 0x000fc400078ef8eb */
[----:B------:R-:W-:Y:S01]  /*1c90*/  LOP3.LUT R0, R0, 0xfffffffc, RZ, 0xc0, !PT ;  /* 0xfffffffc00007812 */ /* 0x000fe200078ec0ff */
[----:B------:R1:W1:Y:S04]  /*1ca0*/  LDSM.16.M88.4 R192, [R231+0xa080] ;  /* 0x00a08000e7c0783b */ /* 0x0002680000000200 */
[----:B------:R1:W1:Y:S04]  /*1cb0*/  LDSM.16.M88.4 R196, [R230+0xa080] ;  /* 0x00a08000e6c4783b */ /* 0x0002680000000200 */
[----:B------:R-:W-:Y:S06]  /*1cc0*/  BAR.SYNC.DEFER_BLOCKING 0x0 ;  /* 0x0000000000007b1d */ /* 0x000fec0000010000 */
[----:B------:R-:W-:Y:S01]  /*1cd0*/  @!PT LDS RZ, [RZ] ;  /* 0x00000000fffff984 */ /* 0x000fe20000000800 */
[----:B------:R-:W-:Y:S01]  /*1ce0*/  @!PT LDS RZ, [RZ] ;  /* 0x00000000fffff984 */ /* 0x000fe20000000800 */
[----:B------:R-:W-:Y:S01]  /*1cf0*/  @!PT LDS RZ, [RZ] ;  /* 0x00000000fffff984 */ /* 0x000fe20000000800 */
[----:B------:R1:W-:Y:S01]  /*1d00*/  LDGSTS.E.BYPASS.LTC128B.128 [R232+0x6080], [R238.64], !P0 ;  /* 0x06080000eee87fae */ /* 0x0003e2000c101d4a */
[----:B------:R-:W-:-:S02]  /*1d10*/  ISETP.LT.OR P0, PT, R4, 0x1, !P4 ;  /* 0x000000010400780c */ /* 0x000fc40006701670 */
[----:B------:R-:W-:Y:S01]  /*1d20*/  ISETP.GE.AND P4, PT, R25, c[0x0][0x1fc], PT ;  /* 0x00007f0019007a0c */ /* 0x000fe20003f86270 */
[----:B------:R1:W-:Y:S10]  /*1d30*/  LDGSTS.E.BYPASS.LTC128B.128 [R232+0x8080], [R238.64+0x80], !P1 ;  /* 0x08080080eee87fae */ /* 0x0003f4000c901d4a */
[----:B------:R1:W-:Y:S01]  /*1d40*/  LDGSTS.E.BYPASS.LTC128B.128 [R232+0xa080], [R238.64+0x100], !P0 ;  /* 0x0a080100eee87fae */ /* 0x0003e2000c101d4a */
[----:B------:R-:W-:-:S04]  /*1d50*/  IADD3 R8, P1, P0, R8, 0x80, R238 ;  /* 0x0000008008087810 */ /* 0x000fc8000783e0ee */
[----:B------:R-:W-:Y:S02]  /*1d60*/  IADD3.X R9, RZ, UR6, R239, P1, P0 ;  /* 0x00000006ff097c10 */ /* 0x000fe40008fe04ef */
[----:B------:R-:W-:-:S04]  /*1d70*/  IADD3 R10, P0, R238, UR7, RZ ;  /* 0x00000007ee0a7c10 */ /* 0x000fc8000ff1e0ff */
[----:B------:R-:W-:Y:S02]  /*1d80*/  IADD3.X R11, R239, UR6, RZ, P0, !PT ;  /* 0x00000006ef0b7c10 */ /* 0x000fe400087fe4ff */
[----:B------:R-:W-:-:S03]  /*1d90*/  IADD3 R6, P1, P0, R6, 0x100, R238 ;  /* 0x0000010006067810 */ /* 0x000fc6000783e0ee */
[----:B------:R1:W-:Y:S01]  /*1da0*/  LDGSTS.E.BYPASS.LTC128B.128 [R232+0x7080], [R10.64], !P6 ;  /* 0x070800000ae87fae */ /* 0x0003e2000f101d4a */
[----:B------:R-:W-:Y:S02]  /*1db0*/  IADD3.X R7, RZ, UR6, R239, P1, P0 ;  /* 0x00000006ff077c10 */ /* 0x000fe40008fe04ef */
[----:B------:R-:W-:Y:S01]  /*1dc0*/  ISETP.GE.AND P0, PT, R18, c[0x0][0x1fc], PT ;  /* 0x00007f0012007a0c */ /* 0x000fe20003f06270 */
[----:B------:R2:W-:Y:S01]  /*1dd0*/  LDGSTS.E.BYPASS.LTC128B.128 [R232+0x9080], [R8.64], !P5 ;  /* 0x0908000008e87fae */ /* 0x0005e2000e901d4a */
[----:B------:R-:W-:Y:S02]  /*1de0*/  ISETP.GT.AND P6, PT, R252, 0xf, PT ;  /* 0x0000000ffc00780c */ /* 0x000fe40003fc4270 */
[----:B------:R-:W-:Y:S01]  /*1df0*/  ISETP.GE.AND P5, PT, R25, c[0x0][0x1fc], PT ;  /* 0x00007f0019007a0c */ /* 0x000fe20003fa6270 */
[----:B------:R2:W-:Y:S01]  /*1e00*/  LDGSTS.E.BYPASS.LTC128B.128 [R232+0xb080], [R6.64], !P3 ;  /* 0x0b08000006e87fae */ /* 0x0005e2000d901d4a */
[----:B------:R-:W-:Y:S02]  /*1e10*/  SEL R18, RZ, 0x1, P0 ;  /* 0x00000001ff127807 */ /* 0x000fe40000000000 */
[----:B------:R-:W-:-:S02]  /*1e20*/  SEL R16, RZ, 0xffffffff, P5 ;  /* 0xffffffffff107807 */ /* 0x000fc40002800000 */
[----:B------:R-:W-:Y:S02]  /*1e30*/  ISETP.LT.OR P5, PT, R4, 0x1, P2 ;  /* 0x000000010400780c */ /* 0x000fe400017a1670 */
[----:B------:R-:W-:Y:S02]  /*1e40*/  ISETP.GE.AND P1, PT, R25, c[0x0][0x16c], PT ;  /* 0x00005b0019007a0c */ /* 0x000fe40003f26270 */
[C---:B------:R-:W-:Y:S02]  /*1e50*/  ISETP.GE.AND P3, PT, R28.reuse, c[0x0][0x1fc], PT ;  /* 0x00007f001c007a0c */ /* 0x040fe40003f66270 */
[----:B------:R-:W-:Y:S02]  /*1e60*/  SEL R15, RZ, 0xffffffff, P1 ;  /* 0xffffffffff0f7807 */ /* 0x000fe40000800000 */
[----:B------:R-:W-:Y:S02]  /*1e70*/  ISETP.GE.AND P1, PT, R28, c[0x0][0x1fc], PT ;  /* 0x00007f001c007a0c */ /* 0x000fe40003f26270 */
[----:B------:R-:W-:Y:S01]  /*1e80*/  @P6 LOP3.LUT R236, R236, 0x8, RZ, 0xfc, !PT ;  /* 0x00000008ecec6812 */ /* 0x000fe200078efcff */
[----:B------:R-:W-:Y:S01]  /*1e90*/  IMAD.SHL.U32 R15, R15, 0x2, RZ ;  /* 0x000000020f0f7824 */ /* 0x000fe200078e00ff */
[----:B------:R-:W-:Y:S01]  /*1ea0*/  SEL R237, RZ, 0xffffffff, P1 ;  /* 0xffffffffffed7807 */ /* 0x000fe20000800000 */
[----:B-1----:R-:W-:Y:S01]  /*1eb0*/  @!P6 IMAD.SHL.U32 R10, R252, 0x10, RZ ;  /* 0x00000010fc0ae824 */ /* 0x002fe200078e00ff */
[----:B------:R-:W-:-:S02]  /*1ec0*/  ISETP.LT.OR P1, PT, R4, 0x21, P2 ;  /* 0x000000210400780c */ /* 0x000fc40001721670 */
[----:B------:R-:W-:Y:S01]  /*1ed0*/  LOP3.LUT R242, R15, 0x2, R12, 0xe2, !PT ;  /* 0x000000020ff27812 */ /* 0x000fe200078ee20c */
[----:B------:R-:W-:Y:S01]  /*1ee0*/  IMAD.SHL.U32 R237, R237, 0x4, RZ ;  /* 0x00000004eded7824 */ /* 0x000fe200078e00ff */
[----:B------:R1:W-:Y:S01]  /*1ef0*/  @!P6 LDGSTS.E.BYPASS.LTC128B.128 [R10+0x12080], [R246.64] ;  /* 0x12080000f60aefae */ /* 0x0003e2000b901d4a */
[----:B------:R-:W-:Y:S02]  /*1f00*/  ISETP.GE.AND P2, PT, R252, 0x10, PT ;  /* 0x00000010fc00780c */ /* 0x000fe40003f46270 */
[----:B--2---:R-:W-:Y:S01]  /*1f10*/  LOP3.LUT R7, R13, 0xffffffe0, RZ, 0xc0, !PT ;  /* 0xffffffe00d077812 */ /* 0x004fe200078ec0ff */
[----:B------:R-:W-:Y:S01]  /*1f20*/  IMAD.IADD R6, R17, 0x1, -R0 ;  /* 0x0000000111067824 */ /* 0x000fe200078e0a00 */
[----:B------:R-:W-:Y:S01]  /*1f30*/  LOP3.LUT R0, R32, 0xfffffff0, RZ, 0xc0, !PT ;  /* 0xfffffff020007812 */ /* 0x000fe200078ec0ff */
[----:B------:R-:W0:Y:S01]  /*1f40*/  LDGDEPBAR ;  /* 0x00000000000079af */ /* 0x000e220000000000 */
[----:B------:R-:W-:Y:S01]  /*1f50*/  LOP3.LUT R236, R236, 0xfffffffd, RZ, 0xc0, !PT ;  /* 0xfffffffdecec7812 */ /* 0x000fe200078ec0ff */
[----:B------:R-:W-:-:S02]  /*1f60*/  IMAD.IADD R2, R252, 0x1, -R7 ;  /* 0x00000001fc027824 */ /* 0x000fc400078e0a07 */
[----:B------:R-:W-:Y:S01]  /*1f70*/  IMAD R13, R6, -0x8, R29 ;  /* 0xfffffff8060d7824 */ /* 0x000fe200078e021d */
[----:B------:R-:W-:Y:S01]  /*1f80*/  IADD3 R6, P0, R240, UR14, RZ ;  /* 0x0000000ef0067c10 */ /* 0x000fe2000ff1e0ff */
[----:B------:R-:W-:Y:S01]  /*1f90*/  IMAD.IADD R0, R252, 0x1, -R0 ;  /* 0x00000001fc007824 */ /* 0x000fe200078e0a00 */
[----:B------:R-:W-:Y:S01]  /*1fa0*/  SHF.R.S32.HI R3, RZ, 0x1f, R2 ;  /* 0x0000001fff037819 */ /* 0x000fe20000011402 */
[----:B------:R2:W-:Y:S01]  /*1fb0*/  LDGSTS.E.BYPASS.LTC128B.128 [R232+0xc080], [R240.64], !P5 ;  /* 0x0c080000f0e87fae */ /* 0x0005e2000e901d4a */
[----:B------:R-:W-:Y:S02]  /*1fc0*/  IADD3.X R7, R241, UR9, RZ, P0, !PT ;  /* 0x00000009f1077c10 */ /* 0x000fe400087fe4ff */
[----:B------:R-:W-:Y:S02]  /*1fd0*/  LEA.HI R3, R3, R2, RZ, 0x2 ;  /* 0x0000000203037211 */ /* 0x000fe400078f10ff */
[----:B------:R-:W-:Y:S02]  /*1fe0*/  ISETP.LT.OR P0, PT, R4, 0x1, P4 ;  /* 0x000000010400780c */ /* 0x000fe40002701670 */
[----:B------:R-:W-:-:S02]  /*1ff0*/  LEA.HI R235, R3, R235, RZ, 0x1e ;  /* 0x000000eb03eb7211 */ /* 0x000fc400078ff0ff */
[----:B------:R-:W-:Y:S02]  /*2000*/  LOP3.LUT R3, R3, 0xfffffffc, RZ, 0xc0, !PT ;  /* 0xfffffffc03037812 */ /* 0x000fe400078ec0ff */
[----:B------:R-:W-:Y:S02]  /*2010*/  SHF.R.S32.HI R8, RZ, 0x1f, R0 ;  /* 0x0000001fff087819 */ /* 0x000fe40000011400 */
[----:B------:R-:W-:Y:S01]  /*2020*/  ISETP.LT.OR P4, PT, R4, 0x21, P4 ;  /* 0x000000210400780c */ /* 0x000fe20002781670 */
[----:B------:R-:W-:Y:S01]  /*2030*/  IMAD.IADD R11, R2, 0x1, -R3 ;  /* 0x00000001020b7824 */ /* 0x000fe200078e0a03 */
[----:B------:R-:W-:Y:S01]  /*2040*/  LEA.HI R8, R8, R0, RZ, 0x3 ;  /* 0x0000000008087211 */ /* 0x000fe200078f18ff */
[C---:B------:R-:W-:Y:S01]  /*2050*/  IMAD.SHL.U32 R3, R5.reuse, 0x40, RZ ;  /* 0x0000004005037824 */ /* 0x040fe200078e00ff */
[----:B------:R-:W-:Y:S01]  /*2060*/  LOP3.LUT P5, RZ, R5, 0x4, RZ, 0xc0, !PT ;  /* 0x0000000405ff7812 */ /* 0x000fe200078ac0ff */
[----:B------:R2:W-:Y:S01]  /*2070*/  LDGSTS.E.BYPASS.LTC128B.128 [R232+0xe080], [R240.64+0x80], !P0 ;  /* 0x0e080080f0e87fae */ /* 0x0005e2000c101d4a */
[----:B------:R-:W-:Y:S01]  /*2080*/  IMAD.SHL.U32 R2, R17, 0x8, RZ ;  /* 0x0000000811027824 */ /* 0x000fe200078e00ff */
[----:B------:R-:W-:Y:S01]  /*2090*/  ISETP.LT.OR P0, PT, R4, 0x1, P3 ;  /* 0x000000010400780c */ /* 0x000fe20001f01670 */
[----:B------:R-:W-:Y:S01]  /*20a0*/  IMAD.SHL.U32 R5, R24, 0x20, RZ ;  /* 0x0000002018057824 */ /* 0x000fe200078e00ff */
[----:B------:R-:W-:Y:S01]  /*20b0*/  LOP3.LUT R3, R3, 0x1c0, RZ, 0xc0, !PT ;  /* 0x000001c003037812 */ /* 0x000fe200078ec0ff */
[----:B------:R-:W-:Y:S01]  /*20c0*/  IMAD R11, R11, -0x2, R13 ;  /* 0xfffffffe0b0b7824 */ /* 0x000fe200078e020d */
[----:B------:R-:W-:-:S02]  /*20d0*/  ISETP.LT.OR P3, PT, R4, 0x21, P3 ;  /* 0x000000210400780c */ /* 0x000fc40001f61670 */
[----:B------:R-:W-:Y:S02]  /*20e0*/  LOP3.LUT R2, R2, 0x18, RZ, 0xc0, !PT ;  /* 0x0000001802027812 */ /* 0x000fe400078ec0ff */
[----:B------:R-:W-:Y:S02]  /*20f0*/  SHF.R.U32.HI R4, RZ, 0x3, R3 ;  /* 0x00000003ff047819 */ /* 0x000fe40000011603 */
[----:B------:R-:W-:Y:S02]  /*2100*/  LOP3.LUT R9, R8, 0xfffffff8, RZ, 0xc0, !PT ;  /* 0xfffffff808097812 */ /* 0x000fe400078ec0ff */
[----:B-1----:R-:W-:Y:S01]  /*2110*/  LOP3.LUT R10, R4, R3, R2, 0x1e, !PT ;  /* 0x00000003040a7212 */ /* 0x002fe200078e1e02 */
[----:B------:R-:W-:Y:S01]  /*2120*/  IMAD.U32 R4, RZ, RZ, UR14 ;  /* 0x0000000eff047e24 */ /* 0x000fe2000f8e00ff */
[----:B------:R2:W-:Y:S01]  /*2130*/  LDGSTS.E.BYPASS.LTC128B.128 [R232+0x10080], [R240.64+0x100], !P0 ;  /* 0x10080100f0e87fae */ /* 0x0005e2000c101d4a */
[----:B------:R-:W-:Y:S01]  /*2140*/  IMAD.IADD R0, R0, 0x1, -R9 ;  /* 0x0000000100007824 */ /* 0x000fe200078e0a09 */
[----:B------:R-:W-:Y:S01]  /*2150*/  LOP3.LUT R13, R2, 0x20, R5, 0xf8, !PT ;  /* 0x00000020020d7812 */ /* 0x000fe200078ef805 */
[----:B------:R-:W-:Y:S01]  /*2160*/  IMAD.SHL.U32 R2, R16, 0x2, RZ ;  /* 0x0000000210027824 */ /* 0x000fe200078e00ff */
[----:B------:R1:W-:Y:S01]  /*2170*/  LDGSTS.E.BYPASS.LTC128B.128 [R232+0xd080], [R6.64], !P1 ;  /* 0x0d08000006e87fae */ /* 0x0003e2000c901d4a */
[----:B------:R-:W-:Y:S01]  /*2180*/  IADD3 R4, P1, P0, R4, 0x100, R240 ;  /* 0x0000010004047810 */ /* 0x000fe2000783e0f0 */
[----:B------:R-:W-:Y:S01]  /*2190*/  IMAD.SHL.U32 R3, R8, 0x40, RZ ;  /* 0x0000004008037824 */ /* 0x000fe200078e00ff */
[----:B------:R-:W-:Y:S01]  /*21a0*/  LOP3.LUT R9, R14, 0x8, R31, 0xf8, !PT ;  /* 0x000000080e097812 */ /* 0x000fe200078ef81f */
[----:B------:R1:W-:Y:S01]  /*21b0*/  LDGSTS.E.BYPASS.LTC128B.128 [R232+0xf080], [R6.64+0x80], !P4 ;  /* 0x0f08008006e87fae */ /* 0x0003e2000e101d4a */
[----:B------:R-:W-:-:S02]  /*21c0*/  IADD3.X R5, RZ, UR9, R241, P1, P0 ;  /* 0x00000009ff057c10 */ /* 0x000fc40008fe04f1 */
[C---:B------:R-:W-:Y:S02]  /*21d0*/  LOP3.LUT P1, RZ, R0.reuse, 0x2, RZ, 0xc0, !PT ;  /* 0x0000000200ff7812 */ /* 0x040fe4000782c0ff */
[C---:B------:R-:W-:Y:S01]  /*21e0*/  LOP3.LUT P0, RZ, R0.reuse, 0x4, RZ, 0xc0, !PT ;  /* 0x0000000400ff7812 */ /* 0x040fe2000780c0ff */
[----:B------:R-:W-:Y:S01]  /*21f0*/  IMAD.SHL.U32 R0, R0, 0x40, RZ ;  /* 0x0000004000007824 */ /* 0x000fe200078e00ff */
[----:B------:R-:W-:Y:S01]  /*2200*/  LOP3.LUT R12, R2, 0x2, R18, 0xe2, !PT ;  /* 0x00000002020c7812 */ /* 0x000fe200078ee212 */
[----:B------:R2:W-:Y:S01]  /*2210*/  LDGSTS.E.BYPASS.LTC128B.128 [R232+0x11080], [R4.64], !P3 ;  /* 0x1108000004e87fae */ /* 0x0005e2000d901d4a */
[----:B------:R-:W-:Y:S02]  /*2220*/  LOP3.LUT R2, R19, 0x3ffffffc, RZ, 0xc0, !PT ;  /* 0x3ffffffc13027812 */ /* 0x000fe400078ec0ff */
[----:B------:R-:W-:Y:S02]  /*2230*/  LOP3.LUT R0, R0, 0x1c0, RZ, 0xc0, !PT ;  /* 0x000001c000007812 */ /* 0x000fe400078ec0ff */
[----:B------:R-:W-:-:S02]  /*2240*/  LOP3.LUT R3, R3, 0xfffffe00, RZ, 0xc0, !PT ;  /* 0xfffffe0003037812 */ /* 0x000fc400078ec0ff */
[----:B------:R-:W-:Y:S02]  /*2250*/  LOP3.LUT R9, R9, R20, RZ, 0x3c, !PT ;  /* 0x0000001409097212 */ /* 0x000fe400078e3cff */
[----:B------:R-:W-:Y:S02]  /*2260*/  LOP3.LUT R237, R237, 0x4, R12, 0xe2, !PT ;  /* 0x00000004eded7812 */ /* 0x000fe400078ee20c */
[----:B------:R-:W-:Y:S01]  /*2270*/  ISETP.GT.AND P6, PT, R11, 0x20, PT ;  /* 0x000000200b00780c */ /* 0x000fe20003fc4270 */
[----:B------:R-:W-:-:S04]  /*2280*/  IMAD R227, R24, 0x200, R9 ;  /* 0x0000020018e37824 */ /* 0x000fc800078e0209 */
[C---:B------:R-:W-:Y:S02]  /*2290*/  IMAD R226, R227.reuse, 0x2, R226 ;  /* 0x00000002e3e27824 */ /* 0x040fe400078e02e2 */
[----:B------:R-:W-:Y:S02]  /*22a0*/  IMAD.SHL.U32 R227, R227, 0x2, RZ ;  /* 0x00000002e3e37824 */ /* 0x000fe400078e00ff */
[----:B-1----:R-:W-:Y:S02]  /*22b0*/  IMAD.SHL.U32 R7, R24, 0x8, RZ ;  /* 0x0000000818077824 */ /* 0x002fe400078e00ff */
[----:B------:R-:W-:Y:S01]  /*22c0*/  IMAD.IADD R6, R252, 0x1, -R2 ;  /* 0x00000001fc067824 */ /* 0x000fe200078e0a02 */
[----:B------:R-:W-:Y:S02]  /*22d0*/  SHF.R.U32.HI R2, RZ, 0x3, R0 ;  /* 0x00000003ff027819 */ /* 0x000fe40000011600 */
[----:B------:R-:W-:Y:S01]  /*22e0*/  LOP3.LUT R7, R0, 0x8, R7, 0xf8, !PT ;  /* 0x0000000800077812 */ /* 0x000fe200078ef807 */
[----:B------:R-:W-:Y:S01]  /*22f0*/  IMAD R6, R6, 0x2, R224 ;  /* 0x0000000206067824 */ /* 0x000fe200078e02e0 */
[----:B------:R-:W-:-:S02]  /*2300*/  LOP3.LUT R0, R2, R13, R0, 0x1e, !PT ;  /* 0x0000000d02007212 */ /* 0x000fc400078e1e00 */
[----:B------:R-:W-:Y:S01]  /*2310*/  LOP3.LUT R7, R7, R2, RZ, 0x3c, !PT ;  /* 0x0000000207077212 */ /* 0x000fe200078e3cff */
[----:B------:R-:W-:Y:S01]  /*2320*/  @!P2 IMAD.SHL.U32 R2, R252, 0x10, RZ ;  /* 0x00000010fc02a824 */ /* 0x000fe200078e00ff */
[-C--:B------:R-:W-:Y:S01]  /*2330*/  LOP3.LUT R0, R0, R3.reuse, RZ, 0xfc, !PT ;  /* 0x0000000300007212 */ /* 0x080fe200078efcff */
[----:B------:R-:W-:Y:S01]  /*2340*/  IMAD.IADD R6, R6, 0x1, R10 ;  /* 0x0000000106067824 */ /* 0x000fe200078e020a */
[----:B------:R-:W-:Y:S02]  /*2350*/  IADD3 R224, R7, R3, R224 ;  /* 0x0000000307e07210 */ /* 0x000fe40007ffe0e0 */
[----:B------:R1:W-:Y:S01]  /*2360*/  @!P2 LDGSTS.E.BYPASS.LTC128B.128 [R2+0x12180], [R244.64] ;  /* 0x12180000f402afae */ /* 0x0003e2000b901d4a */
[----:B------:R-:W-:Y:S01]  /*2370*/  SEL R3, R22, 0xffffffc0, !P0 ;  /* 0xffffffc016037807 */ /* 0x000fe20004000000 */
[----:B------:R-:W-:Y:S01]  /*2380*/  IMAD.SHL.U32 R0, R0, 0x2, RZ ;  /* 0x0000000200007824 */ /* 0x000fe200078e00ff */
[----:B------:R-:W-:Y:S01]  /*2390*/  ISETP.GT.AND P0, PT, R11, 0x1, PT ;  /* 0x000000010b00780c */ /* 0x000fe20003f04270 */
[----:B------:R-:W0:Y:S01]  /*23a0*/  LDGDEPBAR ;  /* 0x00000000000079af */ /* 0x000e220000000000 */
[----:B------:R-:W-:Y:S01]  /*23b0*/  LEA R233, R6, 0x12280, 0x1 ;  /* 0x0001228006e97811 */ /* 0x000fe200078e08ff */
[----:B------:R-:W-:-:S03]  /*23c0*/  IMAD.SHL.U32 R225, R224, 0x2, RZ ;  /* 0x00000002e0e17824 */ /* 0x000fc600078e00ff */
[C---:B------:R-:W-:Y:S02]  /*23d0*/  IADD3 R234, R233.reuse, 0x40, RZ ;  /* 0x00000040e9ea7810 */ /* 0x040fe40007ffe0ff */
[----:B------:R-:W-:Y:S02]  /*23e0*/  @P5 IADD3 R234, R233, -0x40, RZ ;  /* 0xffffffc0e9ea5810 */ /* 0x000fe40007ffe0ff */
[----:B------:R-:W-:Y:S02]  /*23f0*/  ISETP.GT.AND P5, PT, R11, 0x21, PT ;  /* 0x000000210b00780c */ /* 0x000fe40003fa4270 */
[----:B-1----:R-:W-:Y:S02]  /*2400*/  SEL R2, R23, 0xffffffe0, !P1 ;  /* 0xffffffe017027807 */ /* 0x002fe40004800000 */
[----:B------:R-:W-:-:S03]  /*2410*/  ISETP.GT.AND P1, PT, R11, RZ, PT ;  /* 0x000000ff0b00720c */ /* 0x000fc60003f24270 */
[C---:B------:R-:W-:Y:S02]  /*2420*/  IMAD R2, R224.reuse, 0x2, R2 ;  /* 0x00000002e0027824 */ /* 0x040fe400078e0202 */
[----:B------:R-:W-:Y:S02]  /*2430*/  IMAD R224, R224, 0x2, R3 ;  /* 0x00000002e0e07824 */ /* 0x000fe400078e0203 */
[----:B------:R-:W-:-:S06]  /*2440*/  IMAD.IADD R3, R3, 0x1, R2 ;  /* 0x0000000103037824 */ /* 0x000fcc00078e0202 */
[----:B------:R-:W-:-:S04]  /*2450*/  @P1 LOP3.LUT R236, R236, 0x2, RZ, 0xfc, !PT ;  /* 0x00000002ecec1812 */ /* 0x000fc800078efcff */
[----:B------:R-:W-:-:S04]  /*2460*/  LOP3.LUT R236, R236, 0xfffffffe, RZ, 0xc0, !PT ;  /* 0xfffffffeecec7812 */ /* 0x000fc800078ec0ff */
[----:B--234-:R-:W-:Y:S02]  /*2470*/  @P0 LOP3.LUT R236, R236, 0x1, RZ, 0xfc, !PT ;  /* 0x00000001ecec0812 */ /* 0x01cfe400078efcff */
.L_x_60:
        /* <DEDUP_REMOVED lines=182> */
[----:B------:R-:W-:Y:S01]  /*2fe0*/  MUFU.TANH R142, R18 ;  /* 0x00000012008e7308 */ /* 0x000fe20000002400 */
[-C--:B------:R-:W-:Y:S01]  /*2ff0*/  HMMA.16816.F32.BF16 R28, R8, R186.reuse, R28 ;  /* 0x000000ba081c723c */ /* 0x080fe2000004181c */
[----:B------:R-:W1:Y:S02]  /*3000*/  LDSM.16.M88.4 R8, [R224+0x10080] ;  /* 0x01008000e008783b */ /* 0x000e640000000200 */
[----:B----4-:R-:W-:Y:S05]  /*3010*/  FSEL R16, R206, -INF , P1 ;  /* 0xff800000ce107808 */ /* 0x010fea0000800000 */
[----:B------:R-:W-:Y:S01]  /*3020*/  HMMA.16816.F32.BF16 R32, R136, R186, R32 ;  /* 0x000000ba8820723c */ /* 0x000fe20000041820 */
[----:B------:R-:W-:Y:S03]  /*3030*/  MUFU.TANH R139, R19 ;  /* 0x00000013008b7308 */ /* 0x000fe60000002400 */
[--C-:B------:R-:W-:Y:S03]  /*3040*/  FFMA.FTZ R16, R16, c[0x0][0x29c], -R200.reuse ;  /* 0x0000a70010107a23 */ /* 0x100fe600000108c8 */
[----:B------:R-:W-:Y:S01]  /*3050*/  FSEL R136, R204, -INF , P0 ;  /* 0xff800000cc887808 */ /* 0x000fe20000000000 */
[-C--:B---3--:R-:W-:Y:S03]  /*3060*/  HMMA.16816.F32.BF16 R20, R132, R188.reuse, R20 ;  /* 0x000000bc8414723c */ /* 0x088fe60000041814 */
[----:B------:R2:W-:Y:S02]  /*3070*/  MUFU.EX2 R137, R16 ;  /* 0x0000001000897308 */ /* 0x0005e40000000800 */
[----:B------:R-:W-:Y:S03]  /*3080*/  FFMA.FTZ R136, R136, c[0x0][0x29c], -R200 ;  /* 0x0000a70088887a23 */ /* 0x000fe600000108c8 */
[C---:B-----5:R-:W-:Y:S05]  /*3090*/  HMMA.16816.F32.BF16 R24, R4.reuse, R188, R24 ;  /* 0x000000bc0418723c */ /* 0x060fea0000041818 */
[----:B------:R-:W3:Y:S03]  /*30a0*/  MUFU.EX2 R136, R136 ;  /* 0x0000008800887308 */ /* 0x000ee60000000800 */
[-C--:B------:R-:W-:Y:S01]  /*30b0*/  HMMA.16816.F32.BF16 R28, R4, R190.reuse, R28 ;  /* 0x000000be041c723c */ /* 0x080fe2000004181c */
[----:B------:R-:W4:Y:S07]  /*30c0*/  LDSM.16.M88.4 R4, [R3+0x10080] ;  /* 0x010080000304783b */ /* 0x000f2e0000000200 */
[----:B------:R-:W-:Y:S04]  /*30d0*/  HMMA.16816.F32.BF16 R32, R132, R190, R32 ;  /* 0x000000be8420723c */ /* 0x000fe80000041820 */
[----:B--2---:R-:W-:Y:S03]  /*30e0*/  FSEL R16, R205, -INF , P1 ;  /* 0xff800000cd107808 */ /* 0x004fe60000800000 */
[----:B------:R-:W-:Y:S01]  /*30f0*/  FSEL R134, R157, -INF , P1 ;  /* 0xff8000009d867808 */ /* 0x000fe20000800000 */
[-C--:B-1----:R-:W-:Y:S05]  /*3100*/  HMMA.16816.F32.BF16 R20, R8, R192.reuse, R20 ;  /* 0x000000c00814723c */ /* 0x082fea0000041814 */
[--C-:B------:R-:W-:Y:S01]  /*3110*/  FFMA.FTZ R138, R16, c[0x0][0x29c], -R201.reuse ;  /* 0x0000a700108a7a23 */ /* 0x100fe200000108c9 */
[----:B------:R-:W-:Y:S01]  /*3120*/  FSEL R132, R207, -INF , P0 ;  /* 0xff800000cf847808 */ /* 0x000fe20000000000 */
[----:B------:R-:W1:Y:S01]  /*3130*/  LDSM.16.M88.4 R16, [R3+0x11080] ;  /* 0x011080000310783b */ /* 0x000e620000000200 */
[C---:B------:R-:W-:Y:S01]  /*3140*/  HMMA.16816.F32.BF16 R24, R12.reuse, R192, R24 ;  /* 0x000000c00c18723c */ /* 0x040fe20000041818 */
[----:B------:R-:W-:Y:S03]  /*3150*/  MUFU.EX2 R133, R138 ;  /* 0x0000008a00857308 */ /* 0x000fe60000000800 */
[--C-:B------:R-:W-:Y:S02]  /*3160*/  FFMA.FTZ R134, R134, c[0x0][0x29c], -R202.reuse ;  /* 0x0000a70086867a23 */ /* 0x100fe400000108ca */
[----:B------:R-:W-:Y:S02]  /*3170*/  FFMA.FTZ R132, R132, c[0x0][0x29c], -R201 ;  /* 0x0000a70084847a23 */ /* 0x000fe400000108c9 */
[-C--:B------:R-:W-:Y:S01]  /*3180*/  HMMA.16816.F32.BF16 R28, R12, R194.reuse, R28 ;  /* 0x000000c20c1c723c */ /* 0x080fe2000004181c */
[----:B------:R-:W2:Y:S02]  /*3190*/  LDS R12, [R235.X4+0x12180] ;  /* 0x01218000eb0c7984 */ /* 0x000ea40000004800 */
[----:B------:R-:W-:Y:S01]  /*31a0*/  MUFU.EX2 R13, R134 ;  /* 0x00000086000d7308 */ /* 0x000fe20000000800 */
[----:B------:R-:W-:Y:S03]  /*31b0*/  FFMA.FTZ R135, -R140, R140, 1 ;  /* 0x3f8000008c877423 */ /* 0x000fe6000001018c */
[----:B------:R-:W-:Y:S01]  /*31c0*/  FSEL R14, R156, -INF , P0 ;  /* 0xff8000009c0e7808 */ /* 0x000fe20000000000 */
[----:B------:R-:W-:Y:S04]  /*31d0*/  HMMA.16816.F32.BF16 R32, R8, R194, R32 ;  /* 0x000000c20820723c */ /* 0x000fe80000041820 */
[----:B------:R-:W-:Y:S01]  /*31e0*/  FFMA.FTZ R14, R14, c[0x0][0x29c], -R202 ;  /* 0x0000a7000e0e7a23 */ /* 0x000fe200000108ca */
[----:B------:R-:W-:Y:S02]  /*31f0*/  MUFU.EX2 R132, R132 ;  /* 0x0000008400847308 */ /* 0x000fe40000000800 */
[----:B------:R-:W-:Y:S01]  /*3200*/  FSEL R8, R158, -INF , P1 ;  /* 0xff8000009e087808 */ /* 0x000fe20000800000 */
[-C--:B----4-:R-:W-:Y:S05]  /*3210*/  HMMA.16816.F32.BF16 R20, R4, R196.reuse, R20 ;  /* 0x000000c40414723c */ /* 0x090fea0000041814 */
[----:B------:R-:W-:Y:S01]  /*3220*/  FFMA.FTZ R8, R8, c[0x0][0x29c], -R203 ;  /* 0x0000a70008087a23 */ /* 0x000fe200000108cb */
[----:B------:R-:W-:Y:S01]  /*3230*/  FSEL R10, R141, -INF , P5 ;  /* 0xff8000008d0a7808 */ /* 0x000fe20002800000 */
[----:B------:R4:W-:Y:S01]  /*3240*/  MUFU.EX2 R11, R14 ;  /* 0x0000000e000b7308 */ /* 0x0009e20000000800 */
[C---:B-1----:R-:W-:Y:S09]  /*3250*/  HMMA.16816.F32.BF16 R24, R16.reuse, R196, R24 ;  /* 0x000000c41018723c */ /* 0x042ff20000041818 */
[----:B------:R1:W-:Y:S01]  /*3260*/  MUFU.EX2 R138, R8 ;  /* 0x00000008008a7308 */ /* 0x0003e20000000800 */
[-C--:B------:R-:W-:Y:S06]  /*3270*/  HMMA.16816.F32.BF16 R28, R16, R198.reuse, R28 ;  /* 0x000000c6101c723c */ /* 0x080fec000004181c */
[--C-:B--2---:R-:W-:Y:S02]  /*3280*/  FADD.FTZ R21, R21, -R12.reuse ;  /* 0x8000000c15157221 */ /* 0x104fe40000010000 */
[----:B------:R-:W-:Y:S01]  /*3290*/  FADD.FTZ R20, R20, -R12 ;  /* 0x8000000c14147221 */ /* 0x000fe20000010000 */
[----:B---3--:R-:W-:Y:S01]  /*32a0*/  F2FP.BF16.PACK_AB R19, R136, R137 ;  /* 0x000000898813723e */ /* 0x008fe200000010ff */
[----:B------:R-:W-:Y:S04]  /*32b0*/  HMMA.16816.F32.BF16 R32, R4, R198, R32 ;  /* 0x000000c60420723c */ /* 0x000fe80000041820 */
[----:B----4-:R-:W-:Y:S01]  /*32c0*/  FFMA.FTZ R14, R10, c[0x0][0x29c], -R200 ;  /* 0x0000a7000a0e7a23 */ /* 0x010fe200000108c8 */
[----:B------:R-:W-:Y:S01]  /*32d0*/  FSEL R10, R142, -INF , P6 ;  /* 0xff8000008e0a7808 */ /* 0x000fe20003000000 */
[----:B------:R-:W-:Y:S01]  /*32e0*/  FMUL.FTZ R136, R136, R21 ;  /* 0x0000001588887220 */ /* 0x000fe20000410000 */
[----:B------:R-:W-:Y:S01]  /*32f0*/  FSEL R6, R145, -INF , P6 ;  /* 0xff80000091067808 */ /* 0x000fe20003000000 */
[----:B------:R-:W2:Y:S01]  /*3300*/  MUFU.EX2 R4, R14 ;  /* 0x0000000e00047308 */ /* 0x000ea20000000800 */
[----:B------:R-:W-:Y:S03]  /*3310*/  FSEL R5, R139, -INF , P5 ;  /* 0xff8000008b057808 */ /* 0x000fe60002800000 */
[----:B-1----:R-:W-:Y:S01]  /*3320*/  FSEL R8, R140, -INF , P6 ;  /* 0xff8000008c087808 */ /* 0x002fe20003000000 */
[--C-:B------:R-:W-:Y:S01]  /*3330*/  FFMA.FTZ R10, R10, c[0x0][0x29c], -R201.reuse ;  /* 0x0000a7000a0a7a23 */ /* 0x100fe200000108c9 */
[----:B------:R-:W-:Y:S01]  /*3340*/  FSEL R7, R143, -INF , P5 ;  /* 0xff8000008f077808 */ /* 0x000fe20002800000 */
[----:B------:R-:W-:Y:S02]  /*3350*/  FFMA.FTZ R16, R6, c[0x0][0x29c], -R202 ;  /* 0x0000a70006107a23 */ /* 0x000fe400000108ca */
[----:B------:R-:W-:Y:S01]  /*3360*/  FFMA.FTZ R8, R8, c[0x0][0x29c], -R200 ;  /* 0x0000a70008087a23 */ /* 0x000fe200000108c8 */
[----:B------:R1:W-:Y:S01]  /*3370*/  MUFU.EX2 R6, R10 ;  /* 0x0000000a00067308 */ /* 0x0003e20000000800 */
[----:B------:R-:W-:Y:S02]  /*3380*/  FFMA.FTZ R15, R5, c[0x0][0x29c], -R201 ;  /* 0x0000a700050f7a23 */ /* 0x000fe400000108c9 */
[----:B------:R-:W3:Y:S01]  /*3390*/  LDS R5, [R235.X4+0x12200] ;  /* 0x01220000eb057984 */ /* 0x000ee20000004800 */
[----:B------:R-:W-:Y:S01]  /*33a0*/  FFMA.FTZ R134, R7, c[0x0][0x29c], -R202 ;  /* 0x0000a70007867a23 */ /* 0x000fe200000108ca */
[----:B------:R-:W-:Y:S01]  /*33b0*/  FSEL R7, R146, -INF , P6 ;  /* 0xff80000092077808 */ /* 0x000fe20003000000 */
[----:B------:R-:W-:Y:S02]  /*33c0*/  FFMA.FTZ R18, -R204, R204, 1 ;  /* 0x3f800000cc127423 */ /* 0x000fe400000101cc */
[--C-:B------:R-:W-:Y:S02]  /*33d0*/  FADD.FTZ R33, R33, -R12.reuse ;  /* 0x8000000c21217221 */ /* 0x100fe40000010000 */
[----:B------:R4:W5:Y:S01]  /*33e0*/  MUFU.EX2 R9, R8 ;  /* 0x0000000800097308 */ /* 0x0009620000000800 */
[----:B------:R-:W-:Y:S02]  /*33f0*/  FMUL.FTZ R18, R18, R136 ;  /* 0x0000008812127220 */ /* 0x000fe40000410000 */
[--C-:B------:R-:W-:Y:S02]  /*3400*/  FFMA.FTZ R136, R7, c[0x0][0x29c], -R203.reuse ;  /* 0x0000a70007887a23 */ /* 0x100fe400000108cb */
[----:B--2---:R-:W-:Y:S02]  /*3410*/  FMUL.FTZ R33, R4, R33 ;  /* 0x0000002104217220 */ /* 0x004fe40000410000 */
[----:B------:R-:W-:Y:S02]  /*3420*/  FFMA.FTZ R14, -R206, R206, 1 ;  /* 0x3f800000ce0e7423 */ /* 0x000fe400000101ce */
[----:B------:R-:W-:Y:S01]  /*3430*/  FMUL.FTZ R20, R137, R20 ;  /* 0x0000001489147220 */ /* 0x000fe20000410000 */
[----:B------:R-:W2:Y:S03]  /*3440*/  MUFU.EX2 R7, R15 ;  /* 0x0000000f00077308 */ /* 0x000ea60000000800 */
[----:B------:R-:W-:Y:S01]  /*3450*/  FMUL.FTZ R20, R14, R20 ;  /* 0x000000140e147220 */ /* 0x000fe20000410000 */
[----:B-1----:R-:W-:Y:S02]  /*3460*/  FSEL R10, R147, -INF , P0 ;  /* 0xff800000930a7808 */ /* 0x002fe40000000000 */
[----:B------:R-:W-:Y:S02]  /*3470*/  FSEL R14, R144, -INF , P5 ;  /* 0xff800000900e7808 */ /* 0x000fe40002800000 */
[----:B------:R-:W-:Y:S01]  /*3480*/  F2FP.BF16.PACK_AB R18, R18, R20 ;  /* 0x000000141212723e */ /* 0x000fe200000010ff */
[----:B------:R-:W-:Y:S02]  /*3490*/  FFMA.FTZ R21, R10, c[0x0][0x29c], -R203 ;  /* 0x0000a7000a157a23 */ /* 0x000fe400000108cb */
[----:B------:R-:W-:Y:S02]  /*34a0*/  FADD.FTZ R10, R32, -R12 ;  /* 0x8000000c200a7221 */ /* 0x000fe40000010000 */
[----:B------:R-:W-:Y:S01]  /*34b0*/  FFMA.FTZ R32, -R205, R205, 1 ;  /* 0x3f800000cd207423 */ /* 0x000fe200000101cd */
[----:B----4-:R-:W1:Y:S01]  /*34c0*/  LDS R8, [R235.X4+0x121a0] ;  /* 0x0121a000eb087984 */ /* 0x010e620000004800 */
[----:B-----5:R-:W-:Y:S01]  /*34d0*/  FMUL.FTZ R10, R9, R10 ;  /* 0x0000000a090a7220 */ /* 0x020fe20000410000 */
[----:B------:R-:W-:Y:S01]  /*34e0*/  F2FP.BF16.PACK_AB R17, R4, R9 ;  /* 0x000000090411723e */ /* 0x000fe200000010ff */
[----:B------:R-:W-:Y:S02]  /*34f0*/  FFMA.FTZ R9, -R141, R141, 1 ;  /* 0x3f8000008d097423 */ /* 0x000fe4000001018d */
[----:B------:R-:W-:Y:S02]  /*3500*/  FMUL.FTZ R135, R135, R10 ;  /* 0x0000000a87877220 */ /* 0x000fe40000410000 */
[----:B------:R4:W-:Y:S01]  /*3510*/  MUFU.EX2 R10, R16 ;  /* 0x00000010000a7308 */ /* 0x0009e20000000800 */
[----:B------:R-:W-:Y:S01]  /*3520*/  FMUL.FTZ R33, R9, R33 ;  /* 0x0000002109217220 */ /* 0x000fe20000410000 */
[----:B--2---:R-:W-:Y:S01]  /*3530*/  F2FP.BF16.PACK_AB R15, R7, R6 ;  /* 0x00000006070f723e */ /* 0x004fe200000010ff */
[----:B------:R-:W-:Y:S02]  /*3540*/  FFMA.FTZ R12, -R207, R207, 1 ;  /* 0x3f800000cf0c7423 */ /* 0x000fe400000101cf */
[--C-:B---3--:R-:W-:Y:S02]  /*3550*/  FADD.FTZ R24, R24, -R5.reuse ;  /* 0x8000000518187221 */ /* 0x108fe40000010000 */
[----:B------:R-:W-:Y:S03]  /*3560*/  FADD.FTZ R25, R25, -R5 ;  /* 0x8000000519197221 */ /* 0x000fe60000010000 */
[----:B------:R-:W2:Y:S01]  /*3570*/  MUFU.EX2 R9, R134 ;  /* 0x0000008600097308 */ /* 0x000ea20000000800 */
[----:B------:R-:W-:Y:S02]  /*3580*/  FFMA.FTZ R137, R14, c[0x0][0x29c], -R203 ;  /* 0x0000a7000e897a23 */ /* 0x000fe400000108cb */
[----:B------:R-:W-:Y:S02]  /*3590*/  FMUL.FTZ R20, R13, R24 ;  /* 0x000000180d147220 */ /* 0x000fe40000410000 */
[----:B------:R-:W-:Y:S01]  /*35a0*/  FFMA.FTZ R14, -R156, R156, 1 ;  /* 0x3f8000009c0e7423 */ /* 0x000fe2000001019c */
[----:B----4-:R-:W-:Y:S01]  /*35b0*/  F2FP.BF16.PACK_AB R16, R132, R133 ;  /* 0x000000858410723e */ /* 0x010fe200000010ff */
[--C-:B-1----:R-:W-:Y:S02]  /*35c0*/  FADD.FTZ R34, R34, -R8.reuse ;  /* 0x8000000822227221 */ /* 0x102fe40000010000 */
[--C-:B------:R-:W-:Y:S02]  /*35d0*/  FADD.FTZ R35, R35, -R8.reuse ;  /* 0x8000000823237221 */ /* 0x100fe40000010000 */
[--C-:B------:R-:W-:Y:S02]  /*35e0*/  FADD.FTZ R4, R22, -R8.reuse ;  /* 0x8000000816047221 */ /* 0x100fe40000010000 */
[----:B------:R-:W-:Y:S02]  /*35f0*/  FADD.FTZ R23, R23, -R8 ;  /* 0x8000000817177221 */ /* 0x000fe40000010000 */
[----:B------:R-:W-:Y:S02]  /*3600*/  FMUL.FTZ R8, R6, R34 ;  /* 0x0000002206087220 */ /* 0x000fe40000410000 */
[----:B------:R1:W3:Y:S01]  /*3610*/  MUFU.EX2 R34, R21 ;  /* 0x0000001500227308 */ /* 0x0002e20000000800 */
[----:B------:R-:W-:Y:S02]  /*3620*/  FMUL.FTZ R4, R133, R4 ;  /* 0x0000000485047220 */ /* 0x000fe40000410000 */
[----:B------:R-:W-:Y:S02]  /*3630*/  FMUL.FTZ R23, R132, R23 ;  /* 0x0000001784177220 */ /* 0x000fe40000410000 */
[----:B------:R-:W-:Y:S02]  /*3640*/  FMUL.FTZ R32, R32, R4 ;  /* 0x0000000420207220 */ /* 0x000fe40000410000 */
[----:B------:R-:W4:Y:S01]  /*3650*/  LDS R4, [R235.X4+0x12220] ;  /* 0x01222000eb047984 */ /* 0x000f220000004800 */
[----:B------:R-:W-:Y:S02]  /*3660*/  FMUL.FTZ R7, R7, R35 ;  /* 0x0000002307077220 */ /* 0x000fe40000410000 */
[----:B------:R-:W-:Y:S02]  /*3670*/  FFMA.FTZ R6, -R139, R139, 1 ;  /* 0x3f8000008b067423 */ /* 0x000fe4000001018b */
[----:B------:R-:W-:Y:S01]  /*3680*/  FFMA.FTZ R22, -R142, R142, 1 ;  /* 0x3f8000008e167423 */ /* 0x000fe2000001018e */
[----:B------:R-:W-:Y:S01]  /*3690*/  STS [R233], R19 ;  /* 0x00000013e9007388 */ /* 0x000fe20000000800 */
[----:B------:R-:W-:Y:S02]  /*36a0*/  FMUL.FTZ R23, R12, R23 ;  /* 0x000000170c177220 */ /* 0x000fe40000410000 */
[--C-:B------:R-:W-:Y:S02]  /*36b0*/  FADD.FTZ R12, R28, -R5.reuse ;  /* 0x800000051c0c7221 */ /* 0x100fe40000010000 */
[----:B------:R-:W-:Y:S01]  /*36c0*/  FADD.FTZ R5, R29, -R5 ;  /* 0x800000051d057221 */ /* 0x000fe20000010000 */
[----:B------:R-:W-:Y:S01]  /*36d0*/  STS [R233+0x400], R16 ;  /* 0x00040010e9007388 */ /* 0x000fe20000000800 */
[----:B------:R-:W-:Y:S01]  /*36e0*/  FMUL.FTZ R22, R22, R8 ;  /* 0x0000000816167220 */ /* 0x000fe20000410000 */
[C---:B--2---:R-:W-:Y:S01]  /*36f0*/  F2FP.BF16.PACK_AB R8, R9.reuse, R10 ;  /* 0x0000000a0908723e */ /* 0x044fe200000010ff */
[----:B------:R-:W-:Y:S02]  /*3700*/  FMUL.FTZ R5, R9, R5 ;  /* 0x0000000509057220 */ /* 0x000fe40000410000 */
[----:B-1----:R-:W-:Y:S01]  /*3710*/  FMUL.FTZ R21, R6, R7 ;  /* 0x0000000706157220 */ /* 0x002fe20000410000 */
[----:B------:R-:W-:Y:S01]  /*3720*/  STS [R234], R17 ;  /* 0x00000011ea007388 */ /* 0x000fe20000000800 */
[----:B------:R-:W-:Y:S01]  /*3730*/  F2FP.BF16.PACK_AB R6, R11, R13 ;  /* 0x0000000d0b06723e */ /* 0x000fe200000010ff */
[----:B------:R-:W-:Y:S01]  /*3740*/  MUFU.EX2 R7, R136 ;  /* 0x0000008800077308 */ /* 0x000fe20000000800 */
[----:B------:R-:W-:Y:S02]  /*3750*/  FFMA.FTZ R13, -R157, R157, 1 ;  /* 0x3f8000009d0d7423 */ /* 0x000fe4000001019d */
[----:B------:R-:W-:Y:S01]  /*3760*/  FMUL.FTZ R11, R11, R25 ;  /* 0x000000190b0b7220 */ /* 0x000fe20000410000 */
[----:B------:R1:W-:Y:S01]  /*3770*/  STS [R234+0x400], R15 ;  /* 0x0004000fea007388 */ /* 0x0003e20000000800 */
[----:B------:R-:W-:Y:S02]  /*3780*/  FMUL.FTZ R20, R13, R20 ;  /* 0x000000140d147220 */ /* 0x000fe40000410000 */
[----:B------:R-:W-:Y:S02]  /*3790*/  FFMA.FTZ R13, -R143, R143, 1 ;  /* 0x3f8000008f0d7423 */ /* 0x000fe4000001018f */
[----:B------:R-:W-:Y:S01]  /*37a0*/  FMUL.FTZ R12, R10, R12 ;  /* 0x0000000c0a0c7220 */ /* 0x000fe20000410000 */
[----:B------:R2:W-:Y:S01]  /*37b0*/  STS [R233+0x1000], R6 ;  /* 0x00100006e9007388 */ /* 0x0005e20000000800 */
[----:B------:R-:W5:Y:S01]  /*37c0*/  MUFU.EX2 R9, R137 ;  /* 0x0000008900097308 */ /* 0x000f620000000800 */
[----:B------:R-:W-:Y:S02]  /*37d0*/  FFMA.FTZ R10, -R145, R145, 1 ;  /* 0x3f800000910a7423 */ /* 0x000fe40000010191 */
[----:B------:R-:W-:Y:S02]  /*37e0*/  FMUL.FTZ R14, R14, R11 ;  /* 0x0000000b0e0e7220 */ /* 0x000fe40000410000 */
[----:B------:R-:W-:Y:S01]  /*37f0*/  FMUL.FTZ R11, R10, R12 ;  /* 0x0000000c0a0b7220 */ /* 0x000fe20000410000 */
[----:B------:R-:W-:Y:S01]  /*3800*/  F2FP.BF16.PACK_AB R10, R23, R32 ;  /* 0x00000020170a723e */ /* 0x000fe200000010ff */
[----:B------:R-:W-:Y:S01]  /*3810*/  FMUL.FTZ R5, R13, R5 ;  /* 0x000000050d057220 */ /* 0x000fe20000410000 */
[----:B------:R-:W-:Y:S01]  /*3820*/  F2FP.BF16.PACK_AB R13, R33, R135 ;  /* 0x00000087210d723e */ /* 0x000fe200000010ff */
[--C-:B----4-:R-:W-:Y:S01]  /*3830*/  FADD.FTZ R31, R31, -R4.reuse ;  /* 0x800000041f1f7221 */ /* 0x110fe20000010000 */
[----:B------:R-:W-:Y:S01]  /*3840*/  F2FP.BF16.PACK_AB R12, R21, R22 ;  /* 0x00000016150c723e */ /* 0x000fe200000010ff */
[--C-:B------:R-:W-:Y:S01]  /*3850*/  FADD.FTZ R26, R26, -R4.reuse ;  /* 0x800000041a1a7221 */ /* 0x100fe20000010000 */
[----:B------:R-:W-:Y:S01]  /*3860*/  F2FP.BF16.PACK_AB R11, R5, R11 ;  /* 0x0000000b050b723e */ /* 0x000fe200000010ff */
[--C-:B------:R-:W-:Y:S01]  /*3870*/  FADD.FTZ R27, R27, -R4.reuse ;  /* 0x800000041b1b7221 */ /* 0x100fe20000010000 */
[----:B---3--:R-:W-:Y:S01]  /*3880*/  F2FP.BF16.PACK_AB R5, R34, R138 ;  /* 0x0000008a2205723e */ /* 0x008fe200000010ff */
[----:B------:R-:W-:Y:S01]  /*3890*/  FMUL.FTZ R26, R138, R26 ;  /* 0x0000001a8a1a7220 */ /* 0x000fe20000410000 */
[----:B------:R-:W-:Y:S01]  /*38a0*/  F2FP.BF16.PACK_AB R14, R14, R20 ;  /* 0x000000140e0e723e */ /* 0x000fe200000010ff */
[----:B------:R-:W-:Y:S02]  /*38b0*/  FMUL.FTZ R27, R34, R27 ;  /* 0x0000001b221b7220 */ /* 0x000fe40000410000 */
[----:B------:R3:W-:Y:S01]  /*38c0*/  STS [R233+0x1400], R5 ;  /* 0x00140005e9007388 */ /* 0x0007e20000000800 */
[----:B-1----:R-:W-:Y:S02]  /*38d0*/  FFMA.FTZ R15, -R147, R147, 1 ;  /* 0x3f800000930f7423 */ /* 0x002fe40000010193 */
[----:B------:R-:W-:Y:S02]  /*38e0*/  FFMA.FTZ R16, -R144, R144, 1 ;  /* 0x3f80000090107423 */ /* 0x000fe40000010190 */
[----:B--2---:R-:W-:Y:S01]  /*38f0*/  FADD.FTZ R6, R30, -R4 ;  /* 0x800000041e067221 */ /* 0x004fe20000010000 */
[C---:B-----5:R-:W-:Y:S01]  /*3900*/  F2FP.BF16.PACK_AB R4, R9.reuse, R7 ;  /* 0x000000070904723e */ /* 0x060fe200000010ff */
[----:B------:R-:W-:Y:S01]  /*3910*/  STS [R234+0x1000], R8 ;  /* 0x00100008ea007388 */ /* 0x000fe20000000800 */
[----:B------:R-:W-:Y:S02]  /*3920*/  FMUL.FTZ R9, R9, R31 ;  /* 0x0000001f09097220 */ /* 0x000fe40000410000 */
[----:B------:R-:W-:Y:S03]  /*3930*/  FMUL.FTZ R6, R7, R6 ;  /* 0x0000000607067220 */ /* 0x000fe60000410000 */
[----:B------:R1:W-:Y:S06]  /*3940*/  STS [R234+0x1400], R4 ;  /* 0x00140004ea007388 */ /* 0x0003ec0000000800 */
[----:B------:R-:W-:Y:S01]  /*3950*/  BAR.SYNC.DEFER_BLOCKING 0x0 ;  /* 0x0000000000007b1d */ /* 0x000fe20000010000 */
[----:B---3--:R-:W-:Y:S04]  /*3960*/  FFMA.FTZ R5, -R158, R158, 1 ;  /* 0x3f8000009e057423 */ /* 0x008fe8000001019e */
[----:B------:R-:W-:Y:S02]  /*3970*/  FMUL.FTZ R7, R5, R26 ;  /* 0x0000001a05077220 */ /* 0x000fe40000410000 */
[----:B------:R-:W-:Y:S02]  /*3980*/  FMUL.FTZ R5, R15, R27 ;  /* 0x0000001b0f057220 */ /* 0x000fe40000410000 */
[----:B------:R-:W-:Y:S03]  /*3990*/  FFMA.FTZ R15, -R146, R146, 1 ;  /* 0x3f800000920f7423 */ /* 0x000fe60000010192 */
        /* <DEDUP_REMOVED lines=107> */
[----:B------:R-:W-:Y:S01]  /*4050*/  LEA.HI.X R9, R10, R241, R9, 0x7, P0 ;  /* 0x000000f10a097211 */ /* 0x000fe200000f3c09 */
[----:B------:R-:W-:Y:S01]  /*4060*/  IMAD.U32 R10, RZ, RZ, UR4 ;  /* 0x00000004ff0a7e24 */ /* 0x000fe2000f8e00ff */
[--C-:B------:R-:W-:Y:S04]  /*4070*/  IADD3 R18, P1, P0, R18, 0x80, R8.reuse ;  /* 0x0000008012127810 */ /* 0x100fe8000783e008 */
[--C-:B------:R-:W-:Y:S02]  /*4080*/  IADD3.X R19, RZ, UR9, R9.reuse, P1, P0 ;  /* 0x00000009ff137c10 */ /* 0x100fe40008fe0409 */
[----:B------:R-:W-:Y:S02]  /*4090*/  IADD3 R16, P1, P0, R16, 0x100, R8 ;  /* 0x0000010010107810 */ /* 0x000fe4000783e008 */
[----:B------:R-:W-:Y:S02]  /*40a0*/  IADD3 R10, -R243, UR8, -R10 ;  /* 0x00000008f30a7c10 */ /* 0x000fe4000fffe90a */
[----:B------:R-:W-:Y:S02]  /*40b0*/  IADD3.X R17, RZ, UR9, R9, P1, P0 ;  /* 0x00000009ff117c10 */ /* 0x000fe40008fe0409 */
[C---:B------:R-:W-:Y:S02]  /*40c0*/  ISETP.LT.OR P0, PT, R10.reuse, 0x1, !P2 ;  /* 0x000000010a00780c */ /* 0x040fe40005701670 */
[----:B------:R-:W-:Y:S11]  /*40d0*/  LOP3.LUT P1, RZ, R237, 0x2, RZ, 0xc0, !PT ;  /* 0x00000002edff7812 */ /* 0x000ff6000782c0ff */
        /* <DEDUP_REMOVED lines=12> */
[----:B------:R-:W-:Y:S02]  /*41a0*/  ISETP.LT.OR P0, PT, R10, 0x21, !P2 ;  /* 0x000000210a00780c */ /* 0x000fe40005701670 */
[----:B------:R-:W-:Y:S11]  /*41b0*/  ISETP.GT.AND P2, PT, R252, 0xf, PT ;  /* 0x0000000ffc00780c */ /* 0x000ff60003f44270 */
[----:B------:R1:W-:Y:S01]  /*41c0*/  LDGSTS.E.BYPASS.LTC128B.128 [R232+0xd080], [R8.64], !P0 ;  /* 0x0d08000008e87fae */ /* 0x0003e2000c101d4a */
[C---:B------:R-:W-:Y:S11]  /*41d0*/  ISETP.LT.OR P0, PT, R10.reuse, 0x21, !P1 ;  /* 0x000000210a00780c */ /* 0x040ff60004f01670 */
[----:B------:R-:W-:Y:S02]  /*41e0*/  @!UPT UIADD3 URZ, URZ, URZ, URZ ;  /* 0x0000003f3f3ff290 */ /* 0x000fe4000fffe03f */
[----:B------:R2:W-:Y:S01]  /*41f0*/  LDGSTS.E.BYPASS.LTC128B.128 [R232+0xf080], [R18.64], !P0 ;  /* 0x0f08000012e87fae */ /* 0x0005e2000c101d4a */
[----:B------:R-:W-:Y:S01]  /*4200*/  ISETP.LT.OR P0, PT, R10, 0x21, !P3 ;  /* 0x000000210a00780c */ /* 0x000fe20005f01670 */
[----:B------:R-:W-:Y:S02]  /*4210*/  @!P2 IMAD.SHL.U32 R10, R252, 0x10, RZ ;  /* 0x00000010fc0aa824 */ /* 0x000fe400078e00ff */
[----:B-1----:R-:W-:Y:S10]  /*4220*/  IMAD.U32 R8, RZ, RZ, UR4 ;  /* 0x00000004ff087e24 */ /* 0x002ff4000f8e00ff */
[----:B------:R2:W-:Y:S01]  /*4230*/  LDGSTS.E.BYPASS.LTC128B.128 [R232+0x11080], [R16.64], !P0 ;  /* 0x1108000010e87fae */ /* 0x0005e2000c101d4a */
[----:B------:R-:W-:Y:S05]  /*4240*/  @!P2 IMAD.WIDE R8, R8, 0x4, R244 ;  /* 0x000000040808a825 */ /* 0x000fea00078e02f4 */
[----:B------:R2:W-:Y:S02]  /*4250*/  @!P2 LDGSTS.E.BYPASS.LTC128B.128 [R10+0x12180], [R8.64] ;  /* 0x12180000080aafae */ /* 0x0005e4000b901d4a */
.L_x_58:
[-C--:B-1--4-:R-:W-:Y:S01]  /*4260*/  HMMA.16816.F32.BF16 R84, R4, R12.reuse, R84 ;  /* 0x0000000c0454723c */ /* 0x092fe20000041854 */
[----:B--2---:R-:W-:Y:S07]  /*4270*/  LDSM.16.MT88.4 R8, [R227+0x15280] ;  /* 0x01528000e308783b */ /* 0x004fee0000004200 */
        /* <DEDUP_REMOVED lines=71> */
[----:B------:R-:W-:Y:S01]  /*46f0*/  LOP3.LUT P4, RZ, R236, 0x4, RZ, 0xc0, !PT ;  /* 0x00000004ecff7812 */ /* 0x000fe2000788c0ff */
[----:B------:R-:W-:Y:S01]  /*4700*/  ULDC.64 UR4, c[0x0][0x178] ;  /* 0x00005e0000047ab9 */ /* 0x000fe20000000a00 */
[----:B------:R-:W-:Y:S01]  /*4710*/  ISETP.GT.AND P3, PT, R252, 0xf, PT ;  /* 0x0000000ffc00780c */ /* 0x000fe20003f64270 */
        /* <DEDUP_REMOVED lines=18> */
[----:B------:R-:W-:Y:S02]  /*4840*/  ISETP.LT.OR P0, PT, R6, 0x1, !P2 ;  /* 0x000000010600780c */ /* 0x000fe40005701670 */
        /* <DEDUP_REMOVED lines=10> */
[----:B------:R1:W-:Y:S02]  /*48f0*/  LDGSTS.E.BYPASS.LTC128B.128 [R232+0xa080], [R4.64+0x100], !P0 ;  /* 0x0a08010004e87fae */ /* 0x0003e4000c101d4a */
[----:B-1----:R-:W-:Y:S04]  /*4900*/  IADD3 R4, P0, R4, UR7, RZ ;  /* 0x0000000704047c10 */ /* 0x002fe8000ff1e0ff */
[----:B------:R-:W-:Y:S02]  /*4910*/  IADD3.X R5, R5, UR6, RZ, P0, !PT ;  /* 0x0000000605057c10 */ /* 0x000fe400087fe4ff */
[C---:B------:R-:W-:Y:S11]  /*4920*/  ISETP.LT.OR P0, PT, R6.reuse, 0x21, !P2 ;  /* 0x000000210600780c */ /* 0x040ff60005701670 */
[----:B------:R-:W-:Y:S02]  /*4930*/  @!UPT UIADD3 URZ, URZ, URZ, URZ ;  /* 0x0000003f3f3ff290 */ /* 0x000fe4000fffe03f */
[----:B------:R1:W-:Y:S01]  /*4940*/  LDGSTS.E.BYPASS.LTC128B.128 [R232+0x7080], [R4.64], !P0 ;  /* 0x0708000004e87fae */ /* 0x0003e2000c101d4a */
[C---:B------:R-:W-:Y:S11]  /*4950*/  ISETP.LT.OR P0, PT, R6.reuse, 0x21, !P1 ;  /* 0x000000210600780c */ /* 0x040ff60004f01670 */
[----:B------:R-:W-:Y:S02]  /*4960*/  @!UPT UIADD3 URZ, URZ, URZ, URZ ;  /* 0x0000003f3f3ff290 */ /* 0x000fe4000fffe03f */
[----:B------:R2:W-:Y:S01]  /*4970*/  LDGSTS.E.BYPASS.LTC128B.128 [R232+0x9080], [R10.64], !P0 ;  /* 0x090800000ae87fae */ /* 0x0005e2000c101d4a */
[----:B------:R-:W-:Y:S01]  /*4980*/  ISETP.LT.OR P0, PT, R6, 0x21, P4 ;  /* 0x000000210600780c */ /* 0x000fe20002701670 */
[----:B------:R-:W-:Y:S02]  /*4990*/  @!P3 IMAD.SHL.U32 R6, R252, 0x10, RZ ;  /* 0x00000010fc06b824 */ /* 0x000fe400078e00ff */
[----:B-1----:R-:W-:Y:S10]  /*49a0*/  IMAD.U32 R4, RZ, RZ, UR4 ;  /* 0x00000004ff047e24 */ /* 0x002ff4000f8e00ff */
[----:B------:R2:W-:Y:S01]  /*49b0*/  LDGSTS.E.BYPASS.LTC128B.128 [R232+0xb080], [R8.64], !P0 ;  /* 0x0b08000008e87fae */ /* 0x0005e2000c101d4a */
[----:B------:R-:W-:Y:S05]  /*49c0*/  @!P3 IMAD.WIDE R4, R4, 0x4, R246 ;  /* 0x000000040404b825 */ /* 0x000fea00078e02f6 */
[----:B------:R2:W-:Y:S02]  /*49d0*/  @!P3 LDGSTS.E.BYPASS.LTC128B.128 [R6+0x12080], [R4.64] ;  /* 0x120800000406bfae */ /* 0x0005e4000b901d4a */
.L_x_59:
[-C--:B-1234-:R-:W-:Y:S01]  /*49e0*/  HMMA.16816.F32.BF16 R4, R144, R16.reuse, RZ ;  /* 0x000000109004723c */ /* 0x09efe200000418ff */
[----:B------:R-:W-:Y:S01]  /*49f0*/  LDSM.16.MT88.4 R220, [R0+0x3080] ;  /* 0x0030800000dc783b */ /* 0x000fe20000004200 */
[----:B------:R-:W-:Y:S02]  /*4a00*/  UIMAD UR12, UR12, 0x3000, URZ ;  /* 0x000030000c0c78a4 */ /* 0x000fe4000f8e023f */
[----:B------:R-:W-:Y:S01]  /*4a10*/  UISETP.GE.AND UP0, UPT, UR15, UR13, UPT ;  /* 0x0000000d0f00728c */ /* 0x000fe2000bf06270 */
[----:B------:R-:W0:Y:S03]  /*4a20*/  LDGDEPBAR ;  /* 0x00000000000079af */ /* 0x000e260000000000 */
        /* <DEDUP_REMOVED lines=21> */
[----:B------:R-:W2:Y:S07]  /*4b80*/  LDSM.16.M88.4 R212, [R224+0x15280] ;  /* 0x01528000e0d4783b */ /* 0x000eae0000000200 */
[-C--:B------:R-:W-:Y:S08]  /*4b90*/  HMMA.16816.F32.BF16 R132, R200, R216.reuse, R132 ;  /* 0x000000d8c884723c */ /* 0x080ff00000041884 */
[C---:B------:R-:W-:Y:S08]  /*4ba0*/  HMMA.16816.F32.BF16 R136, R208.reuse, R216, R136 ;  /* 0x000000d8d088723c */ /* 0x040ff00000041888 */
[-C--:B------:R-:W-:Y:S01]  /*4bb0*/  HMMA.16816.F32.BF16 R140, R208, R218.reuse, R140 ;  /* 0x000000dad08c723c */ /* 0x080fe2000004188c */
[----:B------:R-:W3:Y:S07]  /*4bc0*/  LDSM.16.MT88.4 R208, [R0+0x5080] ;  /* 0x0050800000d0783b */ /* 0x000eee0000004200 */
[----:B------:R-:W-:Y:S01]  /*4bd0*/  HMMA.16816.F32.BF16 R144, R200, R218, R144 ;  /* 0x000000dac890723c */ /* 0x000fe20000041890 */
[----:B------:R-:W-:Y:S04]  /*4be0*/  LDSM.16.M88.4 R200, [R3+0x14280] ;  /* 0x0142800003c8783b */ /* 0x000fe80000000200 */
[----:B------:R-:W-:Y:S03]  /*4bf0*/  LDSM.16.M88.4 R216, [R3+0x15280] ;  /* 0x0152800003d8783b */ /* 0x000fe60000000200 */
[-C--:B-1----:R-:W-:Y:S08]  /*4c00*/  HMMA.16816.F32.BF16 R4, R156, R204.reuse, R4 ;  /* 0x000000cc9c04723c */ /* 0x082ff00000041804 */
[C---:B--2---:R-:W-:Y:S08]  /*4c10*/  HMMA.16816.F32.BF16 R8, R212.reuse, R204, R8 ;  /* 0x000000ccd408723c */ /* 0x044ff00000041808 */
[-C--:B------:R-:W-:Y:S08]  /*4c20*/  HMMA.16816.F32.BF16 R12, R212, R206.reuse, R12 ;  /* 0x000000ced40c723c */ /* 0x080ff0000004180c */
[C---:B------:R-:W-:Y:S01]  /*4c30*/  HMMA.16816.F32.BF16 R16, R156.reuse, R206, R16 ;  /* 0x000000ce9c10723c */ /* 0x040fe20000041810 */
[----:B------:R-:W1:Y:S07]  /*4c40*/  LDSM.16.MT88.4 R204, [R0+0x1880] ;  /* 0x0018800000cc783b */ /* 0x000e6e0000004200 */
[-C--:B------:R-:W-:Y:S08]  /*4c50*/  HMMA.16816.F32.BF16 R20, R156, R220.reuse, R20 ;  /* 0x000000dc9c14723c */ /* 0x080ff00000041814 */
[C---:B------:R-:W-:Y:S08]  /*4c60*/  HMMA.16816.F32.BF16 R24, R212.reuse, R220, R24 ;  /* 0x000000dcd418723c */ /* 0x040ff00000041818 */
[-C--:B------:R-:W-:Y:S08]  /*4c70*/  HMMA.16816.F32.BF16 R28, R212, R222.reuse, R28 ;  /* 0x000000ded41c723c */ /* 0x080ff0000004181c */
[C---:B------:R-:W-:Y:S01]  /*4c80*/  HMMA.16816.F32.BF16 R32, R156.reuse, R222, R32 ;  /* 0x000000de9c20723c */ /* 0x040fe20000041820 */
[----:B------:R-:W2:Y:S07]  /*4c90*/  LDSM.16.MT88.4 R220, [R0+0x3880] ;  /* 0x0038800000dc783b */ /* 0x000eae0000004200 */
[-C--:B---3--:R-:W-:Y:S08]  /*4ca0*/  HMMA.16816.F32.BF16 R132, R156, R208.reuse, R132 ;  /* 0x000000d09c84723c */ /* 0x088ff00000041884 */
[C---:B------:R-:W-:Y:S08]  /*4cb0*/  HMMA.16816.F32.BF16 R136, R212.reuse, R208, R136 ;  /* 0x000000d0d488723c */ /* 0x040ff00000041888 */
[-C--:B------:R-:W-:Y:S01]  /*4cc0*/  HMMA.16816.F32.BF16 R140, R212, R210.reuse, R140 ;  /* 0x000000d2d48c723c */ /* 0x080fe2000004188c */
[----:B------:R-:W3:Y:S07]  /*4cd0*/  LDSM.16.MT88.4 R212, [R0+0x5880] ;  /* 0x0058800000d4783b */ /* 0x000eee0000004200 */
[----:B------:R-:W-:Y:S07]  /*4ce0*/  HMMA.16816.F32.BF16 R144, R156, R210, R144 ;  /* 0x000000d29c90723c */ /* 0x000fee0000041890 */
[----:B------:R-:W-:Y:S01]  /*4cf0*/  IMAD.U32 R158, RZ, RZ, UR12 ;  /* 0x0000000cff9e7e24 */ /* 0x000fe2000f8e00ff */
[-C--:B-1----:R-:W-:Y:S05]  /*4d00*/  HMMA.16816.F32.BF16 R4, R200, R204.reuse, R4 ;  /* 0x000000ccc804723c */ /* 0x082fea0000041804 */
[----:B------:R-:W-:Y:S01]  /*4d10*/  IADD3 R157, P0, R248, UR12, RZ ;  /* 0x0000000cf89d7c10 */ /* 0x000fe2000ff1e0ff */
[----:B------:R-:W-:Y:S02]  /*4d20*/  UMOV UR12, UR15 ;  /* 0x0000000f000c7c82 */ /* 0x000fe40008000000 */
[C---:B------:R-:W-:Y:S04]  /*4d30*/  HMMA.16816.F32.BF16 R8, R216.reuse, R204, R8 ;  /* 0x000000ccd808723c */ /* 0x040fe80000041808 */
[----:B------:R-:W-:Y:S02]  /*4d40*/  LEA.HI.X.SX32 R158, R158, R250, 0x1, P0 ;  /* 0x000000fa9e9e7211 */ /* 0x000fe400000f0eff */
[C---:B------:R-:W-:Y:S02]  /*4d50*/  LEA R156, P0, R157.reuse, c[0x0][0x220], 0x2 ;  /* 0x000088009d9c7a11 */ /* 0x040fe400078010ff */
[-C--:B------:R-:W-:Y:S04]  /*4d60*/  HMMA.16816.F32.BF16 R12, R216, R206.reuse, R12 ;  /* 0x000000ced80c723c */ /* 0x080fe8000004180c */
[----:B------:R-:W-:Y:S02]  /*4d70*/  LEA.HI.X R157, R157, c[0x0][0x224], R158, 0x2, P0 ;  /* 0x000089009d9d7a11 */ /* 0x000fe400000f149e */
[----:B------:R-:W-:Y:S02]  /*4d80*/  PLOP3.LUT P0, PT, PT, PT, UP0, 0x80, 0x0 ;  /* 0x000000000000781c */ /* 0x000fe40003f0f008 */
[C---:B------:R-:W-:Y:S01]  /*4d90*/  HMMA.16816.F32.BF16 R16, R200.reuse, R206, R16 ;  /* 0x000000cec810723c */ /* 0x040fe20000041810 */
[----:B------:R1:W-:Y:S04]  /*4da0*/  RED.E.ADD.F32.FTZ.RN.STRONG.GPU [R156.64], R4 ;  /* 0x000000049c00798e */ /* 0x0003e8000c10e78a */
[----:B------:R1:W-:Y:S03]  /*4db0*/  RED.E.ADD.F32.FTZ.RN.STRONG.GPU [R156.64+0x400], R5 ;  /* 0x000400059c00798e */ /* 0x0003e6000c10e78a */
[-C--:B--2---:R-:W-:Y:S01]  /*4dc0*/  HMMA.16816.F32.BF16 R20, R200, R220.reuse, R20 ;  /* 0x000000dcc814723c */ /* 0x084fe20000041814 */
        /* <DEDUP_REMOVED lines=54> */
[----:B------:R-:W-:Y:S01]  /*5130*/  FMUL.FTZ R84, R84, c[0x0][0x298] ;  /* 0x0000a60054547a20 */ /* 0x000fe20000410000 */
[----:B------:R-:W-:Y:S01]  /*5140*/  PLOP3.LUT P0, PT, PT, PT, PT, 0x8, 0x0 ;  /* 0x000000000000781c */ /* 0x000fe20003f0e170 */
[----:B-1----:R-:W-:-:S02]  /*5150*/  FMUL.FTZ R26, R85, c[0x0][0x298] ;  /* 0x0000a600551a7a20 */ /* 0x002fc40000410000 */
        /* <DEDUP_REMOVED lines=46> */
.L_x_57:
[----:B------:R-:W-:Y:S05]  /*5440*/  @P0 BRA `(.L_x_61) ;  /* 0x0000111000000947 */ /* 0x000fea0003800000 */
[----:B------:R-:W-:Y:S01]  /*5450*/  SHF.R.S32.HI R28, RZ, 0x1f, R252 ;  /* 0x0000001fff1c7819 */ /* 0x000fe200000114fc */
[----:B------:R-:W-:Y:S01]  /*5460*/  BAR.SYNC.DEFER_BLOCKING 0x1, 0x100 ;  /* 0x0044000000007b1d */ /* 0x000fe20000010000 */
[----:B------:R-:W-:Y:S02]  /*5470*/  F2FP.BF16.PACK_AB R36, R37, R36 ;  /* 0x000000242524723e */ /* 0x000fe400000010ff */
[----:B------:R-:W-:-:S02]  /*5480*/  LEA.HI R5, R28, R252, RZ, 0x2 ;  /* 0x000000fc1c057211 */ /* 0x000fc400078f10ff */
[-C--:B-1----:R-:W-:Y:S02]  /*5490*/  LEA.HI R2, R28, R252.reuse, RZ, 0x5 ;  /* 0x000000fc1c027211 */ /* 0x082fe400078f28ff */
[--C-:B------:R-:W-:Y:S02]  /*54a0*/  SHF.R.S32.HI R7, RZ, 0x2, R5.reuse ;  /* 0x00000002ff077819 */ /* 0x100fe40000011405 */
[----:B------:R-:W-:Y:S02]  /*54b0*/  SHF.R.S32.HI R0, RZ, 0x1f, R5 ;  /* 0x0000001fff007819 */ /* 0x000fe40000011405 */
[----:B------:R-:W-:Y:S02]  /*54c0*/  SHF.R.S32.HI R3, RZ, 0x5, R2 ;  /* 0x00000005ff037819 */ /* 0x000fe40000011402 */
[----:B------:R-:W-:Y:S02]  /*54d0*/  LEA.HI R0, R0, R7, RZ, 0x3 ;  /* 0x0000000700007211 */ /* 0x000fe400078f18ff */
[----:B------:R-:W-:-:S02]  /*54e0*/  LEA.HI R27, R28, R252, RZ, 0x6 ;  /* 0x000000fc1c1b7211 */ /* 0x000fc400078f30ff */
[----:B------:R-:W-:Y:S02]  /*54f0*/  LOP3.LUT R0, R0, 0xfffffff8, RZ, 0xc0, !PT ;  /* 0xfffffff800007812 */ /* 0x000fe400078ec0ff */
[----:B------:R-:W-:Y:S02]  /*5500*/  SHF.R.S32.HI R27, RZ, 0x6, R27 ;  /* 0x00000006ff1b7819 */ /* 0x000fe4000001141b */
[----:B------:R-:W-:Y:S01]  /*5510*/  LOP3.LUT R5, R5, 0x3ffffffc, RZ, 0xc0, !PT ;  /* 0x3ffffffc05057812 */ /* 0x000fe200078ec0ff */
[----:B------:R-:W-:Y:S01]  /*5520*/  IMAD.IADD R7, R7, 0x1, -R0 ;  /* 0x0000000107077824 */ /* 0x000fe200078e0a00 */
[----:B------:R-:W-:Y:S01]  /*5530*/  LEA.HI R0, R2, R3, RZ, 0x1 ;  /* 0x0000000302007211 */ /* 0x000fe200078f08ff */
[----:B------:R-:W-:Y:S01]  /*5540*/  IMAD.SHL.U32 R6, R27, 0x8, RZ ;  /* 0x000000081b067824 */ /* 0x000fe200078e00ff */
[----:B------:R-:W-:Y:S01]  /*5550*/  F2FP.BF16.PACK_AB R38, R39, R38 ;  /* 0x000000262726723e */ /* 0x000fe200000010ff */
[----:B------:R-:W-:Y:S01]  /*5560*/  IMAD.SHL.U32 R2, R7, 0x40, RZ ;  /* 0x0000004007027824 */ /* 0x000fe200078e00ff */
[----:B------:R-:W-:-:S02]  /*5570*/  LOP3.LUT R4, R0, 0x1ffffe, RZ, 0xc0, !PT ;  /* 0x001ffffe00047812 */ /* 0x000fc400078ec0ff */
[----:B------:R-:W-:Y:S02]  /*5580*/  LOP3.LUT P0, RZ, R7, 0x4, RZ, 0xc0, !PT ;  /* 0x0000000407ff7812 */ /* 0x000fe4000780c0ff */
[----:B------:R-:W-:Y:S01]  /*5590*/  LOP3.LUT R0, R2, 0x1c0, RZ, 0xc0, !PT ;  /* 0x000001c002007812 */ /* 0x000fe200078ec0ff */
[----:B------:R-:W-:Y:S01]  /*55a0*/  IMAD.IADD R3, R3, 0x1, -R4 ;  /* 0x0000000103037824 */ /* 0x000fe200078e0a04 */
[----:B------:R-:W-:Y:S01]  /*55b0*/  F2FP.BF16.PACK_AB R48, R49, R48 ;  /* 0x000000303130723e */ /* 0x000fe200000010ff */
[----:B------:R-:W-:Y:S01]  /*55c0*/  IMAD.IADD R2, R252, 0x1, -R5 ;  /* 0x00000001fc027824 */ /* 0x000fe200078e0a05 */
[----:B------:R-:W-:Y:S02]  /*55d0*/  LOP3.LUT R4, R0, 0x18, R6, 0xf8, !PT ;  /* 0x0000001800047812 */ /* 0x000fe400078ef806 */
[----:B------:R-:W-:Y:S01]  /*55e0*/  SHF.R.U32.HI R0, RZ, 0x3, R0 ;  /* 0x00000003ff007819 */ /* 0x000fe20000011600 */
[----:B------:R-:W-:Y:S01]  /*55f0*/  IMAD R2, R3, 0x200, R2 ;  /* 0x0000020003027824 */ /* 0x000fe200078e0202 */
[----:B------:R-:W-:-:S02]  /*5600*/  F2FP.BF16.PACK_AB R50, R51, R50 ;  /* 0x000000323332723e */ /* 0x000fc400000010ff */
[----:B------:R-:W-:Y:S02]  /*5610*/  LOP3.LUT R0, R4, R0, RZ, 0x3c, !PT ;  /* 0x0000000004007212 */ /* 0x000fe400078e3cff */
[----:B------:R-:W-:Y:S02]  /*5620*/  F2FP.BF16.PACK_AB R40, R41, R40 ;  /* 0x000000282928723e */ /* 0x000fe400000010ff */
[----:B------:R-:W-:Y:S01]  /*5630*/  F2FP.BF16.PACK_AB R42, R43, R42 ;  /* 0x0000002a2b2a723e */ /* 0x000fe200000010ff */
[----:B------:R-:W-:Y:S01]  /*5640*/  IMAD.U32 R0, R2, 0x2, R0 ;  /* 0x0000000202007824 */ /* 0x000fe200078e0000 */
[----:B------:R-:W-:Y:S02]  /*5650*/  F2FP.BF16.PACK_AB R44, R45, R44 ;  /* 0x0000002c2d2c723e */ /* 0x000fe400000010ff */
[----:B------:R-:W-:Y:S01]  /*5660*/  F2FP.BF16.PACK_AB R46, R47, R46 ;  /* 0x0000002e2f2e723e */ /* 0x000fe200000010ff */
[----:B------:R-:W-:Y:S01]  /*5670*/  IMAD.SHL.U32 R0, R0, 0x2, RZ ;  /* 0x0000000200007824 */ /* 0x000fe200078e00ff */
[----:B------:R-:W-:-:S02]  /*5680*/  F2FP.BF16.PACK_AB R52, R53, R52 ;  /* 0x000000343534723e */ /* 0x000fc400000010ff */
[----:B------:R-:W-:Y:S02]  /*5690*/  F2FP.BF16.PACK_AB R54, R55, R54 ;  /* 0x000000363736723e */ /* 0x000fe400000010ff */
[C---:B------:R-:W-:Y:S01]  /*56a0*/  IADD3 R2, R0.reuse, 0x40, RZ ;  /* 0x0000004000027810 */ /* 0x040fe20007ffe0ff */
[----:B------:R-:W-:Y:S01]  /*56b0*/  STS [R0+0x6080], R36 ;  /* 0x0060802400007388 */ /* 0x000fe20000000800 */
[----:B------:R-:W-:Y:S02]  /*56c0*/  @P0 IADD3 R2, R0, -0x40, RZ ;  /* 0xffffffc000020810 */ /* 0x000fe40007ffe0ff */
[----:B------:R-:W-:Y:S01]  /*56d0*/  F2FP.BF16.PACK_AB R64, R65, R64 ;  /* 0x000000404140723e */ /* 0x000fe200000010ff */
[----:B------:R-:W-:Y:S01]  /*56e0*/  STS [R0+0x6480], R38 ;  /* 0x0064802600007388 */ /* 0x000fe20000000800 */
[----:B------:R-:W-:Y:S02]  /*56f0*/  F2FP.BF16.PACK_AB R66, R67, R66 ;  /* 0x000000424342723e */ /* 0x000fe400000010ff */
[----:B------:R-:W-:Y:S01]  /*5700*/  F2FP.BF16.PACK_AB R56, R57, R56 ;  /* 0x000000383938723e */ /* 0x000fe200000010ff */
[----:B------:R-:W-:Y:S01]  /*5710*/  STS [R2+0x6080], R48 ;  /* 0x0060803002007388 */ /* 0x000fe20000000800 */
[----:B------:R-:W-:-:S02]  /*5720*/  F2FP.BF16.PACK_AB R58, R59, R58 ;  /* 0x0000003a3b3a723e */ /* 0x000fc400000010ff */
[----:B------:R-:W-:Y:S01]  /*5730*/  F2FP.BF16.PACK_AB R60, R61, R60 ;  /* 0x0000003c3d3c723e */ /* 0x000fe200000010ff */
[----:B------:R-:W-:Y:S01]  /*5740*/  STS [R2+0x6480], R50 ;  /* 0x0064803202007388 */ /* 0x000fe20000000800 */
[----:B------:R-:W-:Y:S02]  /*5750*/  F2FP.BF16.PACK_AB R62, R63, R62 ;  /* 0x0000003e3f3e723e */ /* 0x000fe400000010ff */
        /* <DEDUP_REMOVED lines=33> */
[----:B-----5:R-:W-:Y:S01]  /*5970*/  F2FP.BF16.PACK_AB R9, R109, R108 ;  /* 0x0000006c6d09723e */ /* 0x020fe200000010ff */
        /* <DEDUP_REMOVED lines=14> */
[----:B------:R-:W-:Y:S01]  /*5a60*/  ISETP.NE.U32.AND P0, PT, RZ, c[0x0][0x358], PT ;  /* 0x0000d600ff007a0c */ /* 0x000fe20003f05070 */
[----:B------:R-:W-:Y:S03]  /*5a70*/  STS [R0+0xb080], R72 ;  /* 0x00b0804800007388 */ /* 0x000fe60000000800 */
[----:B------:R-:W-:Y:S01]  /*5a80*/  ISETP.NE.AND.EX P1, PT, RZ, c[0x0][0x35c], PT, P0 ;  /* 0x0000d700ff007a0c */ /* 0x000fe20003f25300 */
[----:B------:R-:W-:Y:S01]  /*5a90*/  STS [R0+0xb480], R74 ;  /* 0x00b4804a00007388 */ /* 0x000fe20000000800 */
[----:B------:R-:W-:-:S03]  /*5aa0*/  ISETP.NE.U32.AND P0, PT, RZ, c[0x0][0x360], PT ;  /* 0x0000d800ff007a0c */ /* 0x000fc60003f05070 */
[----:B------:R-:W-:Y:S01]  /*5ab0*/  STS [R2+0xb080], R76 ;  /* 0x00b0804c02007388 */ /* 0x000fe20000000800 */
[----:B------:R-:W-:-:S03]  /*5ac0*/  ISETP.NE.AND.EX P0, PT, RZ, c[0x0][0x364], PT, P0 ;  /* 0x0000d900ff007a0c */ /* 0x000fc60003f05300 */
        /* <DEDUP_REMOVED lines=17> */
[----:B------:R-:W-:Y:S04]  /*5be0*/  STS [R0+0x4080], R7 ;  /* 0x0040800700007388 */ /* 0x000fe80000000800 */
[----:B------:R2:W-:Y:S04]  /*5bf0*/  STS [R0+0x4480], R6 ;  /* 0x0044800600007388 */ /* 0x0005e80000000800 */
[----:B------:R-:W-:Y:S04]  /*5c00*/  STS [R2+0x4080], R4 ;  /* 0x0040800402007388 */ /* 0x000fe80000000800 */
[----:B------:R-:W-:Y:S04]  /*5c10*/  STS [R2+0x4480], R3 ;  /* 0x0044800302007388 */ /* 0x000fe80000000800 */
[----:B------:R-:W-:Y:S04]  /*5c20*/  STS [R0+0x5080], R5 ;  /* 0x0050800500007388 */ /* 0x000fe80000000800 */
[----:B------:R-:W-:Y:S01]  /*5c30*/  STS [R0+0x5480], R12 ;  /* 0x0054800c00007388 */ /* 0x000fe20000000800 */
[----:B-1----:R-:W-:-:S03]  /*5c40*/  IMAD.MOV.U32 R8, RZ, RZ, 0x4 ;  /* 0x00000004ff087424 */ /* 0x002fc600078e00ff */
[----:B------:R-:W-:Y:S04]  /*5c50*/  STS [R2+0x5080], R11 ;  /* 0x0050800b02007388 */ /* 0x000fe80000000800 */
[----:B------:R1:W-:Y:S01]  /*5c60*/  STS [R2+0x5480], R10 ;  /* 0x0054800a02007388 */ /* 0x0003e20000000800 */
[----:B--2---:R-:W-:-:S03]  /*5c70*/  IMAD.WIDE R6, R251, R8, c[0x0][0x358] ;  /* 0x0000d600fb067625 */ /* 0x004fc600078e0208 */
[----:B------:R-:W-:Y:S01]  /*5c80*/  BAR.SYNC.DEFER_BLOCKING 0x1, 0x100 ;  /* 0x0044000000007b1d */ /* 0x000fe20000010000 */
[----:B------:R-:W-:Y:S02]  /*5c90*/  IMAD.MOV.U32 R9, RZ, RZ, c[0x0][0x2f0] ;  /* 0x0000bc00ff097624 */ /* 0x000fe400078e00ff */
[----:B-1----:R-:W-:-:S03]  /*5ca0*/  @P0 IMAD.WIDE R2, R251, R8, c[0x0][0x360] ;  /* 0x0000d800fb020625 */ /* 0x002fc600078e0208 */
[----:B------:R-:W2:Y:S04]  /*5cb0*/  @P1 LDG.E R0, [R6.64] ;  /* 0x0000000a06001981 */ /* 0x000ea8000c1e1900 */
[----:B------:R1:W5:Y:S01]  /*5cc0*/  @P0 LDG.E R9, [R2.64] ;  /* 0x0000000a02090981 */ /* 0x000362000c1e1900 */
[----:B------:R-:W-:Y:S02]  /*5cd0*/  CS2R R4, SRZ ;  /* 0x0000000000047805 */ /* 0x000fe4000001ff00 */
[--C-:B--2---:R-:W-:Y:S01]  /*5ce0*/  @P1 SHF.R.S32.HI R5, RZ, 0x1f, R0.reuse ;  /* 0x0000001fff051819 */ /* 0x104fe20000011400 */
[----:B------:R-:W-:Y:S01]  /*5cf0*/  @P1 IMAD.MOV.U32 R4, RZ, RZ, R0 ;  /* 0x000000ffff041224 */ /* 0x000fe200078e0000 */
[----:B------:R-:W-:Y:S05]  /*5d00*/  @P0 BRA `(.L_x_62) ;  /* 0x0000004000000947 */ /* 0x000fea0003800000 */
[----:B-1----:R-:W-:Y:S05]  /*5d10*/  @!P1 BRA `(.L_x_62) ;  /* 0x0000003000009947 */ /* 0x002fea0003800000 */
[----:B------:R-:W2:Y:S04]  /*5d20*/  LDG.E R2, [R6.64] ;  /* 0x0000000a06027981 */ /* 0x000ea8000c1e1900 */
[----:B------:R-:W2:Y:S02]  /*5d30*/  LDG.E R0, [R6.64+0x4] ;  /* 0x0000040a06007981 */ /* 0x000ea4000c1e1900 */
[----:B--2--5:R-:W-:-:S02]  /*5d40*/  IADD3 R9, -R2, R0, RZ ;  /* 0x0000000002097210 */ /* 0x024fc40007ffe1ff */
.L_x_62:
[----:B-1----:R-:W-:Y:S01]  /*5d50*/  LEA.HI R0, R28, R252, RZ, 0x3 ;  /* 0x000000fc1c007211 */ /* 0x002fe200078f18ff */
[----:B------:R-:W1:Y:S01]  /*5d60*/  S2R R11, SR_CTAID.X ;  /* 0x00000000000b7919 */ /* 0x000e620000002500 */
[----:B------:R-:W-:Y:S01]  /*5d70*/  SHF.R.S32.HI R8, RZ, 0x1f, R251 ;  /* 0x0000001fff087819 */ /* 0x000fe200000114fb */
[----:B------:R-:W-:Y:S01]  /*5d80*/  BSSY B0, `(.L_x_63) ;  /* 0x000003b000007945 */ /* 0x000fe20003800000 */
[----:B------:R-:W-:Y:S01]  /*5d90*/  LOP3.LUT R2, R0, 0x1ffffff8, RZ, 0xc0, !PT ;  /* 0x1ffffff800027812 */ /* 0x000fe200078ec0ff */
[----:B------:R-:W2:Y:S01]  /*5da0*/  S2R R31, SR_CTAID.Y ;  /* 0x00000000001f7919 */ /* 0x000ea20000002600 */
[----:B------:R-:W-:-:S02]  /*5db0*/  SHF.R.S32.HI R14, RZ, 0x3, R0 ;  /* 0x00000003ff0e7819 */ /* 0x000fc40000011400 */
[----:B------:R-:W-:Y:S01]  /*5dc0*/  SEL R30, R8, RZ, !P1 ;  /* 0x000000ff081e7207 */ /* 0x000fe20004800000 */
[----:B------:R-:W-:Y:S01]  /*5dd0*/  IMAD.IADD R2, R252, 0x1, -R2 ;  /* 0x00000001fc027824 */ /* 0x000fe200078e0a02 */
[C---:B------:R-:W-:Y:S01]  /*5de0*/  IADD3 R4, P0, R14.reuse, R4, RZ ;  /* 0x000000040e047210 */ /* 0x040fe20007f1e0ff */
[----:B------:R-:W-:Y:S01]  /*5df0*/  IMAD.SHL.U32 R0, R14, 0x40, RZ ;  /* 0x000000400e007824 */ /* 0x000fe200078e00ff */
[----:B------:R-:W-:Y:S01]  /*5e00*/  SEL R15, R251, RZ, !P1 ;  /* 0x000000fffb0f7207 */ /* 0x000fe20004800000 */
[----:B------:R-:W-:Y:S01]  /*5e10*/  IMAD.SHL.U32 R2, R2, 0x8, RZ ;  /* 0x0000000802027824 */ /* 0x000fe200078e00ff */
[----:B------:R-:W-:Y:S01]  /*5e20*/  LEA.HI.X.SX32 R5, R14, R5, 0x1, P0 ;  /* 0x000000050e057211 */ /* 0x000fe200000f0eff */
[----:B------:R-:W-:Y:S01]  /*5e30*/  IMAD R8, R30, c[0x0][0x340], RZ ;  /* 0x0000d0001e087a24 */ /* 0x000fe200078e02ff */
[----:B------:R-:W-:Y:S02]  /*5e40*/  LOP3.LUT R0, R0, 0x1c0, RZ, 0xc0, !PT ;  /* 0x000001c000007812 */ /* 0x000fe400078ec0ff */
[----:B------:R-:W-:Y:S01]  /*5e50*/  IADD3 R28, R2, 0x40, RZ ;  /* 0x00000040021c7810 */ /* 0x000fe20007ffe0ff */
[----:B------:R-:W-:Y:S01]  /*5e60*/  IMAD R8, R15, c[0x0][0x344], R8 ;  /* 0x0000d1000f087a24 */ /* 0x000fe200078e0208 */
[----:B------:R-:W-:-:S02]  /*5e70*/  LOP3.LUT R3, R0, 0x38, R2, 0xf8, !PT ;  /* 0x0000003800037812 */ /* 0x000fc400078ef802 */
[----:B------:R-:W-:Y:S01]  /*5e80*/  SHF.R.U32.HI R0, RZ, 0x3, R0 ;  /* 0x00000003ff007819 */ /* 0x000fe20000011600 */
[----:B-1---5:R-:W-:-:S03]  /*5e90*/  IMAD R9, R11, -0x40, R9 ;  /* 0xffffffc00b097824 */ /* 0x022fc600078e0209 */
[----:B------:R-:W-:Y:S01]  /*5ea0*/  LOP3.LUT R0, R3, R0, RZ, 0x3c, !PT ;  /* 0x0000000003007212 */ /* 0x000fe200078e3cff */
[----:B------:R-:W-:Y:S01]  /*5eb0*/  IMAD.WIDE R4, R11, 0x40, R4 ;  /* 0x000000400b047825 */ /* 0x000fe200078e0204 */
[----:B------:R-:W-:Y:S02]  /*5ec0*/  SHF.R.S32.HI R3, RZ, 0x1f, R2 ;  /* 0x0000001fff037819 */ /* 0x000fe40000011402 */
[----:B--2---:R-:W-:Y:S01]  /*5ed0*/  SHF.R.S32.HI R68, RZ, 0x1f, R31 ;  /* 0x0000001fff447819 */ /* 0x004fe2000001141f */
[----:B------:R-:W-:Y:S01]  /*5ee0*/  IMAD R0, R27, 0x200, R0 ;  /* 0x000002001b007824 */ /* 0x000fe200078e0200 */
[----:B------:R-:W-:Y:S01]  /*5ef0*/  IMNMX R29, R9, 0x40, PT ;  /* 0x00000040091d7817 */ /* 0x000fe20003800200 */
[----:B------:R-:W-:-:S03]  /*5f00*/  IMAD.WIDE.U32 R6, R31, c[0x0][0x338], R2 ;  /* 0x0000ce001f067a25 */ /* 0x000fc600078e0002 */
[----:B------:R-:W-:Y:S01]  /*5f10*/  ISETP.GE.AND P5, PT, R14, R29, PT ;  /* 0x0000001d0e00720c */ /* 0x000fe20003fa6270 */
[----:B------:R-:W-:Y:S02]  /*5f20*/  IMAD.SHL.U32 R0, R0, 0x2, RZ ;  /* 0x0000000200007824 */ /* 0x000fe400078e00ff */
[----:B------:R-:W-:-:S03]  /*5f30*/  IMAD R10, R68, c[0x0][0x338], RZ ;  /* 0x0000ce00440a7a24 */ /* 0x000fc600078e02ff */
[----:B------:R1:W2:Y:S01]  /*5f40*/  LDS.128 R40, [R0+0x7080] ;  /* 0x0070800000287984 */ /* 0x0002a20000000c00 */
[----:B------:R-:W-:-:S03]  /*5f50*/  IMAD R10, R31, c[0x0][0x33c], R10 ;  /* 0x0000cf001f0a7a24 */ /* 0x000fc600078e020a */
[----:B------:R1:W3:Y:S01]  /*5f60*/  LDS.128 R36, [R0+0x9080] ;  /* 0x0090800000247984 */ /* 0x0002e20000000c00 */
[----:B------:R-:W-:-:S03]  /*5f70*/  IMAD.IADD R7, R7, 0x1, R10 ;  /* 0x0000000107077824 */ /* 0x000fc600078e020a */
[----:B------:R1:W4:Y:S01]  /*5f80*/  LDS.128 R32, [R0+0xb080] ;  /* 0x00b0800000207984 */ /* 0x0003220000000c00 */
[----:B------:R-:W-:-:S03]  /*5f90*/  IMAD.WIDE.U32 R12, R15, c[0x0][0x340], R6 ;  /* 0x0000d0000f0c7a25 */ /* 0x000fc600078e0006 */
[----:B------:R1:W1:Y:S01]  /*5fa0*/  LDS.128 R52, [R0+0x80] ;  /* 0x0000800000347984 */ /* 0x0002620000000c00 */
[----:B------:R-:W-:-:S03]  /*5fb0*/  IMAD.IADD R9, R13, 0x1, R8 ;  /* 0x000000010d097824 */ /* 0x000fc600078e0208 */
[----:B------:R1:W1:Y:S04]  /*5fc0*/  LDS.128 R48, [R0+0x2080] ;  /* 0x0020800000307984 */ /* 0x0002680000000c00 */
[----:B------:R1:W1:Y:S04]  /*5fd0*/  LDS.128 R44, [R0+0x4080] ;  /* 0x00408000002c7984 */ /* 0x0002680000000c00 */
[----:B------:R1:W1:Y:S04]  /*5fe0*/  LDS.128 R60, [R0+0x1080] ;  /* 0x00108000003c7984 */ /* 0x0002680000000c00 */
[----:B------:R1:W1:Y:S04]  /*5ff0*/  LDS.128 R56, [R0+0x3080] ;  /* 0x0030800000387984 */ /* 0x0002680000000c00 */
[----:B------:R1:W1:Y:S01]  /*6000*/  LDS.128 R64, [R0+0x5080] ;  /* 0x0050800000407984 */ /* 0x0002620000000c00 */
[----:B------:R-:W-:Y:S05]  /*6010*/  @P5 BRA `(.L_x_64) ;  /* 0x0000011000005947 */ /* 0x000fea0003800000 */
[C---:B------:R-:W-:Y:S01]  /*6020*/  ISETP.GE.AND P0, PT, R2.reuse, c[0x0][0x324], PT ;  /* 0x0000c90002007a0c */ /* 0x040fe20003f06270 */
[----:B------:R-:W5:Y:S01]  /*6030*/  LDS.128 R24, [R0+0x8080] ;  /* 0x0080800000187984 */ /* 0x000f620000000c00 */
[----:B------:R-:W-:Y:S01]  /*6040*/  IMAD.MOV.U32 R8, RZ, RZ, R12 ;  /* 0x000000ffff087224 */ /* 0x000fe200078e000c */
[----:B------:R-:W-:-:S02]  /*6050*/  IADD3 R6, R2, 0x80, RZ ;  /* 0x0000008002067810 */ /* 0x000fc40007ffe0ff */
[----:B------:R-:W-:Y:S01]  /*6060*/  LDS.128 R16, [R0+0xa080] ;  /* 0x00a0800000107984 */ /* 0x000fe20000000c00 */
[----:B------:R-:W-:Y:S01]  /*6070*/  IMAD.WIDE.U32 R10, R4, c[0x0][0x330], R8 ;  /* 0x0000cc00040a7a25 */ /* 0x000fe200078e0008 */
[----:B------:R-:W-:Y:S02]  /*6080*/  ISETP.GE.AND P3, PT, R28, c[0x0][0x324], PT ;  /* 0x0000c9001c007a0c */ /* 0x000fe40003f66270 */
[----:B------:R-:W-:Y:S02]  /*6090*/  ISETP.GE.AND P2, PT, R6, c[0x0][0x324], PT ;  /* 0x0000c90006007a0c */ /* 0x000fe40003f46270 */
[----:B------:R-:W-:Y:S02]  /*60a0*/  LEA R6, P1, R10, c[0x0][0x318], 0x1 ;  /* 0x0000c6000a067a11 */ /* 0x000fe400078208ff */
[----:B------:R4:W3:Y:S02]  /*60b0*/  @!P0 LDS.128 R20, [R0+0x6080] ;  /* 0x0060800000148984 */ /* 0x0008e40000000c00 */
[----:B-1--4-:R-:W-:-:S04]  /*60c0*/  IMAD R0, R5, c[0x0][0x330], RZ ;  /* 0x0000cc0005007a24 */ /* 0x012fc800078e02ff */
[----:B------:R-:W-:-:S04]  /*60d0*/  IMAD R0, R4, c[0x0][0x334], R0 ;  /* 0x0000cd0004007a24 */ /* 0x000fc800078e0200 */
[----:B------:R-:W-:-:S05]  /*60e0*/  IMAD.IADD R0, R11, 0x1, R0 ;  /* 0x000000010b007824 */ /* 0x000fca00078e0200 */
[----:B------:R-:W-:-:S05]  /*60f0*/  LEA.HI.X R7, R10, c[0x0][0x31c], R0, 0x1, P1 ;  /* 0x0000c7000a077a11 */ /* 0x000fca00008f0c00 */
[----:B-----5:R1:W-:Y:S04]  /*6100*/  @!P3 STG.E.128 [R6.64+0x80], R24 ;  /* 0x000080180600b986 */ /* 0x0203e8000c101d0a */
[----:B---3--:R1:W-:Y:S04]  /*6110*/  @!P0 STG.E.128 [R6.64], R20 ;  /* 0x0000001406008986 */ /* 0x0083e8000c101d0a */
[----:B------:R1:W-:Y:S02]  /*6120*/  @!P2 STG.E.128 [R6.64+0x100], R16 ;  /* 0x000100100600a986 */ /* 0x0003e4000c101d0a */
.L_x_64:
[----:B------:R-:W-:Y:S05]  /*6130*/  BSYNC B0 ;  /* 0x0000000000007941 */ /* 0x000fea0003800000 */
.L_x_63:
[----:B------:R-:W-:Y:S01]  /*6140*/  IADD3 R14, R14, 0x20, RZ ;  /* 0x000000200e0e7810 */ /* 0x000fe20007ffe0ff */
[----:B------:R-:W-:Y:S03]  /*6150*/  BSSY B0, `(.L_x_65) ;  /* 0x0000014000007945 */ /* 0x000fe60003800000 */
[----:B------:R-:W-:-:S13]  /*6160*/  ISETP.GE.AND P4, PT, R14, R29, PT ;  /* 0x0000001d0e00720c */ /* 0x000fda0003f86270 */
[----:B------:R-:W-:Y:S05]  /*6170*/  @P4 BRA `(.L_x_66) ;  /* 0x0000011000004947 */ /* 0x000fea0003800000 */
[----:B-1----:R-:W-:Y:S01]  /*6180*/  IADD3 R0, P0, R4, 0x20, RZ ;  /* 0x0000002004007810 */ /* 0x002fe20007f1e0ff */
[----:B------:R-:W-:Y:S01]  /*6190*/  IMAD.MOV.U32 R7, RZ, RZ, R9 ;  /* 0x000000ffff077224 */ /* 0x000fe200078e0009 */
[C---:B------:R-:W-:Y:S02]  /*61a0*/  IADD3 R10, R2.reuse, 0x80, RZ ;  /* 0x00000080020a7810 */ /* 0x040fe40007ffe0ff */
[----:B------:R-:W-:Y:S01]  /*61b0*/  ISETP.GE.AND P2, PT, R2, c[0x0][0x324], PT ;  /* 0x0000c90002007a0c */ /* 0x000fe20003f46270 */
[----:B------:R-:W-:Y:S01]  /*61c0*/  IMAD.X R6, RZ, RZ, R5, P0 ;  /* 0x000000ffff067224 */ /* 0x000fe200000e0605 */
[----:B------:R-:W-:Y:S02]  /*61d0*/  ISETP.GE.AND P0, PT, R10, c[0x0][0x324], PT ;  /* 0x0000c9000a007a0c */ /* 0x000fe40003f06270 */
[----:B------:R-:W-:Y:S01]  /*61e0*/  ISETP.GE.AND P1, PT, R28, c[0x0][0x324], PT ;  /* 0x0000c9001c007a0c */ /* 0x000fe20003f26270 */
[----:B------:R-:W-:Y:S02]  /*61f0*/  IMAD R11, R6, c[0x0][0x330], RZ ;  /* 0x0000cc00060b7a24 */ /* 0x000fe400078e02ff */
[----:B------:R-:W-:-:S04]  /*6200*/  IMAD.MOV.U32 R6, RZ, RZ, R12 ;  /* 0x000000ffff067224 */ /* 0x000fc800078e000c */
[----:B------:R-:W-:-:S04]  /*6210*/  IMAD.WIDE.U32 R8, R0, c[0x0][0x330], R6 ;  /* 0x0000cc0000087a25 */ /* 0x000fc800078e0006 */
[----:B------:R-:W-:Y:S01]  /*6220*/  IMAD R0, R0, c[0x0][0x334], R11 ;  /* 0x0000cd0000007a24 */ /* 0x000fe200078e020b */
[----:B------:R-:W-:-:S03]  /*6230*/  LEA R6, P3, R8, c[0x0][0x318], 0x1 ;  /* 0x0000c60008067a11 */ /* 0x000fc600078608ff */
[----:B------:R-:W-:-:S05]  /*6240*/  IMAD.IADD R0, R9, 0x1, R0 ;  /* 0x0000000109007824 */ /* 0x000fca00078e0200 */
[----:B------:R-:W-:-:S05]  /*6250*/  LEA.HI.X R7, R8, c[0x0][0x31c], R0, 0x1, P3 ;  /* 0x0000c70008077a11 */ /* 0x000fca00018f0c00 */
[----:B--2---:R1:W-:Y:S04]  /*6260*/  @!P2 STG.E.128 [R6.64], R40 ;  /* 0x000000280600a986 */ /* 0x0043e8000c101d0a */
[----:B---3--:R1:W-:Y:S04]  /*6270*/  @!P1 STG.E.128 [R6.64+0x80], R36 ;  /* 0x0000802406009986 */ /* 0x0083e8000c101d0a */
[----:B----4-:R1:W-:Y:S02]  /*6280*/  @!P0 STG.E.128 [R6.64+0x100], R32 ;  /* 0x0001002006008986 */ /* 0x0103e4000c101d0a */
.L_x_66:
[----:B------:R-:W-:Y:S05]  /*6290*/  BSYNC B0 ;  /* 0x0000000000007941 */ /* 0x000fea0003800000 */
.L_x_65:
[----:B-1----:R-:W-:Y:S01]  /*62a0*/  IMAD R0, R68, c[0x0][0x308], RZ ;  /* 0x0000c20044007a24 */ /* 0x002fe200078e02ff */
[----:B------:R-:W-:Y:S01]  /*62b0*/  BSSY B0, `(.L_x_67) ;  /* 0x0000017000007945 */ /* 0x000fe20003800000 */
[----:B------:R-:W-:-:S04]  /*62c0*/  IMAD.WIDE.U32 R6, R31, c[0x0][0x308], R2 ;  /* 0x0000c2001f067a25 */ /* 0x000fc800078e0002 */
[----:B------:R-:W-:Y:S02]  /*62d0*/  IMAD R0, R31, c[0x0][0x30c], R0 ;  /* 0x0000c3001f007a24 */ /* 0x000fe400078e0200 */
[----:B------:R-:W-:-:S03]  /*62e0*/  IMAD R8, R30, c[0x0][0x310], RZ ;  /* 0x0000c4001e087a24 */ /* 0x000fc600078e02ff */
[----:B------:R-:W-:Y:S01]  /*62f0*/  IADD3 R7, R7, R0, RZ ;  /* 0x0000000007077210 */ /* 0x000fe20007ffe0ff */
[----:B------:R-:W-:-:S04]  /*6300*/  IMAD R0, R15, c[0x0][0x314], R8 ;  /* 0x0000c5000f007a24 */ /* 0x000fc800078e0208 */
[----:B------:R-:W-:-:S05]  /*6310*/  IMAD.WIDE.U32 R10, R15, c[0x0][0x310], R6 ;  /* 0x0000c4000f0a7a25 */ /* 0x000fca00078e0006 */
[----:B------:R-:W-:Y:S01]  /*6320*/  IADD3 R7, R11, R0, RZ ;  /* 0x000000000b077210 */ /* 0x000fe20007ffe0ff */
[----:B------:R-:W-:Y:S05]  /*6330*/  @P5 BRA `(.L_x_68) ;  /* 0x000000e000005947 */ /* 0x000fea0003800000 */
[----:B------:R-:W-:Y:S01]  /*6340*/  IMAD R0, R5, c[0x0][0x300], RZ ;  /* 0x0000c00005007a24 */ /* 0x000fe200078e02ff */
[C---:B------:R-:W-:Y:S01]  /*6350*/  IADD3 R8, R2.reuse, 0x80, RZ ;  /* 0x0000008002087810 */ /* 0x040fe20007ffe0ff */
[----:B------:R-:W-:Y:S01]  /*6360*/  IMAD.MOV.U32 R6, RZ, RZ, R10 ;  /* 0x000000ffff067224 */ /* 0x000fe200078e000a */
[----:B------:R-:W-:Y:S01]  /*6370*/  ISETP.GE.AND P3, PT, R2, c[0x0][0x2f4], PT ;  /* 0x0000bd0002007a0c */ /* 0x000fe20003f66270 */
[----:B------:R-:W-:Y:S01]  /*6380*/  IMAD R0, R4, c[0x0][0x304], R0 ;  /* 0x0000c10004007a24 */ /* 0x000fe200078e0200 */
[----:B------:R-:W-:Y:S01]  /*6390*/  ISETP.GE.AND P1, PT, R8, c[0x0][0x2f4], PT ;  /* 0x0000bd0008007a0c */ /* 0x000fe20003f26270 */
[----:B------:R-:W-:Y:S01]  /*63a0*/  IMAD.WIDE.U32 R12, R4, c[0x0][0x300], R6 ;  /* 0x0000c000040c7a25 */ /* 0x000fe200078e0006 */
[----:B------:R-:W-:-:S03]  /*63b0*/  ISETP.GE.AND P2, PT, R28, c[0x0][0x2f4], PT ;  /* 0x0000bd001c007a0c */ /* 0x000fc60003f46270 */
[----:B------:R-:W-:Y:S01]  /*63c0*/  IMAD.IADD R0, R13, 0x1, R0 ;  /* 0x000000010d007824 */ /* 0x000fe200078e0200 */
[----:B------:R-:W-:-:S04]  /*63d0*/  LEA R8, P0, R12, c[0x0][0x2e8], 0x1 ;  /* 0x0000ba000c087a11 */ /* 0x000fc800078008ff */
[----:B------:R-:W-:-:S05]  /*63e0*/  LEA.HI.X R9, R12, c[0x0][0x2ec], R0, 0x1, P0 ;  /* 0x0000bb000c097a11 */ /* 0x000fca00000f0c00 */
[----:B------:R1:W-:Y:S04]  /*63f0*/  @!P3 STG.E.128 [R8.64], R52 ;  /* 0x000000340800b986 */ /* 0x0003e8000c101d0a */
[----:B------:R1:W-:Y:S04]  /*6400*/  @!P2 STG.E.128 [R8.64+0x80], R48 ;  /* 0x000080300800a986 */ /* 0x0003e8000c101d0a */
[----:B------:R1:W-:Y:S02]  /*6410*/  @!P1 STG.E.128 [R8.64+0x100], R44 ;  /* 0x0001002c08009986 */ /* 0x0003e4000c101d0a */
.L_x_68:
[----:B------:R-:W-:Y:S05]  /*6420*/  BSYNC B0 ;  /* 0x0000000000007941 */ /* 0x000fea0003800000 */
.L_x_67:
[----:B------:R-:W-:Y:S05]  /*6430*/  @P4 EXIT ;  /* 0x000000000000494d */ /* 0x000fea0003800000 */
[----:B------:R-:W-:Y:S01]  /*6440*/  IADD3 R3, P0, R4, 0x20, RZ ;  /* 0x0000002004037810 */ /* 0x000fe20007f1e0ff */
[----:B------:R-:W-:Y:S01]  /*6450*/  IMAD.MOV.U32 R6, RZ, RZ, R10 ;  /* 0x000000ffff067224 */ /* 0x000fe200078e000a */
[----:B------:R-:W-:-:S02]  /*6460*/  ISETP.GE.AND P1, PT, R2, c[0x0][0x2f4], PT ;  /* 0x0000bd0002007a0c */ /* 0x000fc40003f26270 */
[----:B------:R-:W-:Y:S01]  /*6470*/  IADD3 R2, R2, 0x80, RZ ;  /* 0x0000008002027810 */ /* 0x000fe20007ffe0ff */
[----:B------:R-:W-:Y:S01]  /*6480*/  IMAD.X R0, RZ, RZ, R5, P0 ;  /* 0x000000ffff007224 */ /* 0x000fe200000e0605 */
[----:B------:R-:W-:Y:S01]  /*6490*/  ISETP.GE.AND P0, PT, R28, c[0x0][0x2f4], PT ;  /* 0x0000bd001c007a0c */ /* 0x000fe20003f06270 */
[----:B------:R-:W-:-:S04]  /*64a0*/  IMAD.WIDE.U32 R6, R3, c[0x0][0x300], R6 ;  /* 0x0000c00003067a25 */ /* 0x000fc800078e0006 */
[----:B------:R-:W-:Y:S01]  /*64b0*/  IMAD R0, R0, c[0x0][0x300], RZ ;  /* 0x0000c00000007a24 */ /* 0x000fe200078e02ff */
[----:B------:R-:W-:-:S03]  /*64c0*/  LEA R4, P2, R6, c[0x0][0x2e8], 0x1 ;  /* 0x0000ba0006047a11 */ /* 0x000fc600078408ff */
[----:B------:R-:W-:-:S04]  /*64d0*/  IMAD R0, R3, c[0x0][0x304], R0 ;  /* 0x0000c10003007a24 */ /* 0x000fc800078e0200 */
[----:B------:R-:W-:-:S05]  /*64e0*/  IMAD.IADD R0, R7, 0x1, R0 ;  /* 0x0000000107007824 */ /* 0x000fca00078e0200 */
[----:B------:R-:W-:-:S05]  /*64f0*/  LEA.HI.X R5, R6, c[0x0][0x2ec], R0, 0x1, P2 ;  /* 0x0000bb0006057a11 */ /* 0x000fca00010f0c00 */
[----:B------:R1:W-:Y:S01]  /*6500*/  @!P0 STG.E.128 [R4.64+0x80], R56 ;  /* 0x0000803804008986 */ /* 0x0003e2000c101d0a */
[----:B------:R-:W-:-:S03]  /*6510*/  ISETP.GE.AND P0, PT, R2, c[0x0][0x2f4], PT ;  /* 0x0000bd0002007a0c */ /* 0x000fc60003f06270 */
[----:B------:R1:W-:Y:S10]  /*6520*/  @!P1 STG.E.128 [R4.64], R60 ;  /* 0x0000003c04009986 */ /* 0x0003f4000c101d0a */
[----:B------:R-:W-:Y:S05]  /*6530*/  @P0 EXIT ;  /* 0x000000000000094d */ /* 0x000fea0003800000 */
[----:B------:R-:W-:Y:S01]  /*6540*/  STG.E.128 [R4.64+0x100], R64 ;  /* 0x0001004004007986 */ /* 0x000fe2000c101d0a */
[----:B------:R-:W-:Y:S05]  /*6550*/  EXIT ;  /* 0x000000000000794d */ /* 0x000fea0003800000 */
.L_x_61:
[----:B------:R-:W-:Y:S01]  /*6560*/  ISETP.NE.U32.AND P0, PT, RZ, c[0x0][0x358], PT ;  /* 0x0000d600ff007a0c */ /* 0x000fe20003f05070 */
[----:B-1----:R-:W-:-:S03]  /*6570*/  IMAD.MOV.U32 R2, RZ, RZ, 0x4 ;  /* 0x00000004ff027424 */ /* 0x002fc600078e00ff */
[----:B------:R-:W-:Y:S01]  /*6580*/  ISETP.NE.AND.EX P1, PT, RZ, c[0x0][0x35c], PT, P0 ;  /* 0x0000d700ff007a0c */ /* 0x000fe20003f25300 */
[----:B------:R-:W-:Y:S01]  /*6590*/  IMAD.WIDE R4, R251, R2, c[0x0][0x358] ;  /* 0x0000d600fb047625 */ /* 0x000fe200078e0202 */
[----:B------:R-:W-:-:S04]  /*65a0*/  ISETP.NE.U32.AND P0, PT, RZ, c[0x0][0x360], PT ;  /* 0x0000d800ff007a0c */ /* 0x000fc80003f05070 */
[----:B------:R-:W-:-:S07]  /*65b0*/  ISETP.NE.AND.EX P0, PT, RZ, c[0x0][0x364], PT, P0 ;  /* 0x0000d900ff007a0c */ /* 0x000fce0003f05300 */
[----:B------:R-:W2:Y:S01]  /*65c0*/  @P1 LDG.E R0, [R4.64] ;  /* 0x0000000a04001981 */ /* 0x000ea2000c1e1900 */
[----:B------:R-:W-:-:S05]  /*65d0*/  IMAD.MOV.U32 R7, RZ, RZ, c[0x0][0x2f0] ;  /* 0x0000bc00ff077624 */ /* 0x000fca00078e00ff */
[----:B------:R-:W-:-:S05]  /*65e0*/  @P0 IMAD.WIDE R2, R251, R2, c[0x0][0x360] ;  /* 0x0000d800fb020625 */ /* 0x000fca00078e0202 */
[----:B------:R1:W5:Y:S02]  /*65f0*/  @P0 LDG.E R7, [R2.64] ;  /* 0x0000000a02070981 */ /* 0x000364000c1e1900 */
[----:B-1----:R-:W-:Y:S02]  /*6600*/  CS2R R2, SRZ ;  /* 0x0000000000027805 */ /* 0x002fe4000001ff00 */
[--C-:B--2---:R-:W-:Y:S01]  /*6610*/  @P1 SHF.R.S32.HI R3, RZ, 0x1f, R0.reuse ;  /* 0x0000001fff031819 */ /* 0x104fe20000011400 */
[----:B------:R-:W-:Y:S01]  /*6620*/  @P1 IMAD.MOV.U32 R2, RZ, RZ, R0 ;  /* 0x000000ffff021224 */ /* 0x000fe200078e0000 */
[----:B------:R-:W-:Y:S05]  /*6630*/  @P0 BRA `(.L_x_69) ;  /* 0x0000004000000947 */ /* 0x000fea0003800000 */
[----:B------:R-:W-:Y:S05]  /*6640*/  @!P1 BRA `(.L_x_69) ;  /* 0x0000003000009947 */ /* 0x000fea0003800000 */
[----:B------:R1:W2:Y:S04]  /*6650*/  LDG.E R0, [R4.64] ;  /* 0x0000000a04007981 */ /* 0x0002a8000c1e1900 */
[----:B-1----:R-:W2:Y:S02]  /*6660*/  LDG.E R4, [R4.64+0x4] ;  /* 0x0000040a04047981 */ /* 0x002ea4000c1e1900 */
[----:B--2--5:R-:W-:-:S02]  /*6670*/  IADD3 R7, -R0, R4, RZ ;  /* 0x0000000400077210 */ /* 0x024fc40007ffe1ff */
.L_x_69:
[----:B------:R-:W1:Y:S01]  /*6680*/  S2R R20, SR_CTAID.Y ;  /* 0x0000000000147919 */ /* 0x000e620000002600 */
[----:B------:R-:W-:Y:S01]  /*6690*/  SHF.R.S32.HI R14, RZ, 0x1f, R252 ;  /* 0x0000001fff0e7819 */ /* 0x000fe200000114fc */
[----:B------:R-:W-:Y:S01]  /*66a0*/  BSSY B0, `(.L_x_70) ;  /* 0x0000029000007945 */ /* 0x000fe20003800000 */
[----:B------:R-:W-:Y:S01]  /*66b0*/  SEL R15, R251, RZ, !P1 ;  /* 0x000000fffb0f7207 */ /* 0x000fe20004800000 */
[----:B-----5:R-:W2:Y:S01]  /*66c0*/  S2R R9, SR_CTAID.X ;  /* 0x0000000000097919 */ /* 0x020ea20000002500 */
[----:B------:R-:W-:-:S04]  /*66d0*/  LEA.HI R14, R14, R252, RZ, 0x3 ;  /* 0x000000fc0e0e7211 */ /* 0x000fc800078f18ff */
[----:B------:R-:W-:Y:S02]  /*66e0*/  LOP3.LUT R0, R14, 0x1ffffff8, RZ, 0xc0, !PT ;  /* 0x1ffffff80e007812 */ /* 0x000fe400078ec0ff */
[----:B------:R-:W-:-:S03]  /*66f0*/  SHF.R.S32.HI R14, RZ, 0x3, R14 ;  /* 0x00000003ff0e7819 */ /* 0x000fc6000001140e */
[----:B------:R-:W-:Y:S01]  /*6700*/  IMAD.IADD R0, R252, 0x1, -R0 ;  /* 0x00000001fc007824 */ /* 0x000fe200078e0a00 */
[----:B------:R-:W-:-:S03]  /*6710*/  IADD3 R6, P0, R14, R2, RZ ;  /* 0x000000020e067210 */ /* 0x000fc60007f1e0ff */
[----:B------:R-:W-:Y:S01]  /*6720*/  IMAD.SHL.U32 R12, R0, 0x8, RZ ;  /* 0x00000008000c7824 */ /* 0x000fe200078e00ff */
[----:B------:R-:W-:-:S04]  /*6730*/  SHF.R.S32.HI R0, RZ, 0x1f, R251 ;  /* 0x0000001fff007819 */ /* 0x000fc800000114fb */
[----:B------:R-:W-:Y:S02]  /*6740*/  SHF.R.S32.HI R13, RZ, 0x1f, R12 ;  /* 0x0000001fff0d7819 */ /* 0x000fe4000001140c */
[----:B-1----:R-:W-:Y:S02]  /*6750*/  SHF.R.S32.HI R21, RZ, 0x1f, R20 ;  /* 0x0000001fff157819 */ /* 0x002fe40000011414 */
[----:B------:R-:W-:Y:S01]  /*6760*/  SEL R19, R0, RZ, !P1 ;  /* 0x000000ff00137207 */ /* 0x000fe20004800000 */
[----:B--2---:R-:W-:Y:S01]  /*6770*/  IMAD R16, R9, -0x40, R7 ;  /* 0xffffffc009107824 */ /* 0x004fe200078e0207 */
[----:B------:R-:W-:Y:S01]  /*6780*/  LEA.HI.X.SX32 R7, R14, R3, 0x1, P0 ;  /* 0x000000030e077211 */ /* 0x000fe200000f0eff */
[----:B------:R-:W-:Y:S01]  /*6790*/  IMAD R8, R21, c[0x0][0x308], RZ ;  /* 0x0000c20015087a24 */ /* 0x000fe200078e02ff */
[----:B------:R-:W-:Y:S01]  /*67a0*/  IADD3 R17, R12, 0x40, RZ ;  /* 0x000000400c117810 */ /* 0x000fe20007ffe0ff */
[----:B------:R-:W-:Y:S01]  /*67b0*/  IMAD.WIDE.U32 R4, R20, c[0x0][0x308], R12 ;  /* 0x0000c20014047a25 */ /* 0x000fe200078e000c */
[----:B------:R-:W-:-:S02]  /*67c0*/  ISETP.GE.AND P5, PT, R14, R16, PT ;  /* 0x000000100e00720c */ /* 0x000fc40003fa6270 */
[----:B------:R-:W-:Y:S01]  /*67d0*/  IADD3 R18, R12, 0x80, RZ ;  /* 0x000000800c127810 */ /* 0x000fe20007ffe0ff */
[----:B------:R-:W-:Y:S02]  /*67e0*/  IMAD R8, R20, c[0x0][0x30c], R8 ;  /* 0x0000c30014087a24 */ /* 0x000fe400078e0208 */
[----:B------:R-:W-:Y:S02]  /*67f0*/  IMAD R2, R19, c[0x0][0x310], RZ ;  /* 0x0000c40013027a24 */ /* 0x000fe400078e02ff */
[----:B------:R-:W-:Y:S02]  /*6800*/  IMAD.IADD R5, R5, 0x1, R8 ;  /* 0x0000000105057824 */ /* 0x000fe400078e0208 */
[C---:B------:R-:W-:Y:S02]  /*6810*/  IMAD R2, R15.reuse, c[0x0][0x314], R2 ;  /* 0x0000c5000f027a24 */ /* 0x040fe400078e0202 */
[----:B------:R-:W-:-:S04]  /*6820*/  IMAD.WIDE.U32 R10, R15, c[0x0][0x310], R4 ;  /* 0x0000c4000f0a7a25 */ /* 0x000fc800078e0004 */
[----:B------:R-:W-:-:S04]  /*6830*/  IMAD.WIDE R6, R9, 0x40, R6 ;  /* 0x0000004009067825 */ /* 0x000fc800078e0206 */
[----:B------:R-:W-:Y:S01]  /*6840*/  IMAD.IADD R3, R11, 0x1, R2 ;  /* 0x000000010b037824 */ /* 0x000fe200078e0202 */
        /* <DEDUP_REMOVED lines=11> */
[----:B------:R1:W-:Y:S04]  /*6900*/  @!P2 STG.E.128 [R4.64], RZ ;  /* 0x000000ff0400a986 */ /* 0x0003e8000c101d0a */
[----:B------:R1:W-:Y:S04]  /*6910*/  @!P1 STG.E.128 [R4.64+0x80], RZ ;  /* 0x000080ff04009986 */ /* 0x0003e8000c101d0a */
[----:B------:R1:W-:Y:S02]  /*6920*/  @!P0 STG.E.128 [R4.64+0x100], RZ ;  /* 0x000100ff04008986 */ /* 0x0003e4000c101d0a */
.L_x_71:
[----:B------:R-:W-:Y:S05]  /*6930*/  BSYNC B0 ;  /* 0x0000000000007941 */ /* 0x000fea0003800000 */
.L_x_70:
[----:B------:R-:W-:Y:S01]  /*6940*/  IADD3 R14, R14, 0x20, RZ ;  /* 0x000000200e0e7810 */ /* 0x000fe20007ffe0ff */
[----:B------:R-:W-:Y:S03]  /*6950*/  BSSY B0, `(.L_x_72) ;  /* 0x0000012000007945 */ /* 0x000fe60003800000 */
[----:B------:R-:W-:-:S13]  /*6960*/  ISETP.GE.AND P4, PT, R14, R16, PT ;  /* 0x000000100e00720c */ /* 0x000fda0003f86270 */
        /* <DEDUP_REMOVED lines=8> */
[----:B-1----:R-:W-:-:S04]  /*69f0*/  IMAD.WIDE.U32 R4, R0, c[0x0][0x300], R2 ;  /* 0x0000c00000047a25 */ /* 0x002fc800078e0002 */
[----:B------:R-:W-:Y:S01]  /*6a00*/  IMAD R0, R0, c[0x0][0x304], R8 ;  /* 0x0000c10000007a24 */ /* 0x000fe200078e0208 */
[----:B------:R-:W-:-:S03]  /*6a10*/  LEA R2, P3, R4, c[0x0][0x2e8], 0x1 ;  /* 0x0000ba0004027a11 */ /* 0x000fc600078608ff */
[----:B------:R-:W-:-:S05]  /*6a20*/  IMAD.IADD R0, R5, 0x1, R0 ;  /* 0x0000000105007824 */ /* 0x000fca00078e0200 */
[----:B------:R-:W-:-:S05]  /*6a30*/  LEA.HI.X R3, R4, c[0x0][0x2ec], R0, 0x1, P3 ;  /* 0x0000bb0004037a11 */ /* 0x000fca00018f0c00 */
[----:B------:R1:W-:Y:S04]  /*6a40*/  @!P2 STG.E.128 [R2.64], RZ ;  /* 0x000000ff0200a986 */ /* 0x0003e8000c101d0a */
[----:B------:R1:W-:Y:S04]  /*6a50*/  @!P1 STG.E.128 [R2.64+0x80], RZ ;  /* 0x000080ff02009986 */ /* 0x0003e8000c101d0a */
[----:B------:R1:W-:Y:S02]  /*6a60*/  @!P0 STG.E.128 [R2.64+0x100], RZ ;  /* 0x000100ff02008986 */ /* 0x0003e4000c101d0a */
.L_x_73:
[----:B------:R-:W-:Y:S05]  /*6a70*/  BSYNC B0 ;  /* 0x0000000000007941 */ /* 0x000fea0003800000 */
.L_x_72:
[----:B------:R-:W-:Y:S01]  /*6a80*/  IMAD R0, R21, c[0x0][0x338], RZ ;  /* 0x0000ce0015007a24 */ /* 0x000fe200078e02ff */
[----:B------:R-:W-:Y:S01]  /*6a90*/  BSSY B0, `(.L_x_74) ;  /* 0x0000016000007945 */ /* 0x000fe20003800000 */
[----:B-1----:R-:W-:-:S04]  /*6aa0*/  IMAD.WIDE.U32 R2, R20, c[0x0][0x338], R12 ;  /* 0x0000ce0014027a25 */ /* 0x002fc800078e000c */
        /* <DEDUP_REMOVED lines=20> */
.L_x_75:
[----:B------:R-:W-:Y:S05]  /*6bf0*/  BSYNC B0 ;  /* 0x0000000000007941 */ /* 0x000fea0003800000 */
.L_x_74:
[----:B------:R-:W-:Y:S05]  /*6c00*/  @P4 EXIT ;  /* 0x000000000000494d */ /* 0x000fea0003800000 */
[----:B------:R-:W-:Y:S01]  /*6c10*/  IADD3 R0, P0, R6, 0x20, RZ ;  /* 0x0000002006007810 */ /* 0x000fe20007f1e0ff */
[----:B------:R-:W-:Y:S01]  /*6c20*/  IMAD.MOV.U32 R2, RZ, RZ, R8 ;  /* 0x000000ffff027224 */ /* 0x000fe200078e0008 */
[----:B------:R-:W-:-:S03]  /*6c30*/  ISETP.GE.AND P1, PT, R12, c[0x0][0x324], PT ;  /* 0x0000c9000c007a0c */ /* 0x000fc60003f26270 */
[----:B------:R-:W-:Y:S01]  /*6c40*/  IMAD.X R6, RZ, RZ, R7, P0 ;  /* 0x000000ffff067224 */ /* 0x000fe200000e0607 */
[----:B------:R-:W-:Y:S01]  /*6c50*/  ISETP.GE.AND P0, PT, R17, c[0x0][0x324], PT ;  /* 0x0000c90011007a0c */ /* 0x000fe20003f06270 */
[----:B-1----:R-:W-:-:S04]  /*6c60*/  IMAD.WIDE.U32 R4, R0, c[0x0][0x330], R2 ;  /* 0x0000cc0000047a25 */ /* 0x002fc800078e0002 */
[----:B------:R-:W-:Y:S01]  /*6c70*/  IMAD R6, R6, c[0x0][0x330], RZ ;  /* 0x0000cc0006067a24 */ /* 0x000fe200078e02ff */
[----:B------:R-:W-:-:S03]  /*6c80*/  LEA R2, P2, R4, c[0x0][0x318], 0x1 ;  /* 0x0000c60004027a11 */ /* 0x000fc600078408ff */
[----:B------:R-:W-:-:S04]  /*6c90*/  IMAD R0, R0, c[0x0][0x334], R6 ;  /* 0x0000cd0000007a24 */ /* 0x000fc800078e0206 */
[----:B------:R-:W-:-:S05]  /*6ca0*/  IMAD.IADD R0, R5, 0x1, R0 ;  /* 0x0000000105007824 */ /* 0x000fca00078e0200 */
[----:B------:R-:W-:-:S05]  /*6cb0*/  LEA.HI.X R3, R4, c[0x0][0x31c], R0, 0x1, P2 ;  /* 0x0000c70004037a11 */ /* 0x000fca00010f0c00 */
[----:B------:R1:W-:Y:S01]  /*6cc0*/  @!P0 STG.E.128 [R2.64+0x80], RZ ;  /* 0x000080ff02008986 */ /* 0x0003e2000c101d0a */
[----:B------:R-:W-:-:S03]  /*6cd0*/  ISETP.GE.AND P0, PT, R18, c[0x0][0x324], PT ;  /* 0x0000c90012007a0c */ /* 0x000fc60003f06270 */
[----:B------:R1:W-:Y:S10]  /*6ce0*/  @!P1 STG.E.128 [R2.64], RZ ;  /* 0x000000ff02009986 */ /* 0x0003f4000c101d0a */
[----:B------:R-:W-:Y:S05]  /*6cf0*/  @P0 EXIT ;  /* 0x000000000000094d */ /* 0x000fea0003800000 */
[----:B------:R-:W-:Y:S01]  /*6d00*/  STG.E.128 [R2.64+0x100], RZ ;  /* 0x000100ff02007986 */ /* 0x000fe2000c101d0a */
[----:B------:R-:W-:Y:S05]  /*6d10*/  EXIT ;  /* 0x000000000000794d */ /* 0x000fea0003800000 */
.L_x_76:
        /* <DEDUP_REMOVED lines=14> */
.L_x_1376:


//--------------------- .text._ZN7cutlass13device_kernelIN5flash19enable_sm80_to_sm89INS1_16FlashAttnBwdSm80INS1_25CollectiveMainloopBwdSm80ILi1ELi1EN4cute5tupleIJNS5_1CILi64EEES8_NS7_ILi192EEEEEENS_10bfloat16_tEfNS_4arch4Sm80ELb0ELb0ELb1ELb1ELb1ELb0ELb0ELb0ELi2ELi2ELi2ELi2ELb1EEENS1_21CollectiveEpilogueBwdISA_SB_SD_Li256ELb1ELb0ELi4EEENS1_19SingleTileSchedulerILb1ELb0ELb0ELi64EEEEEEEEEvNT_6ParamsE --------------------------
	.section	.text._ZN7cutlass13device_kernelIN5flash19enable_sm80_to_sm89INS1_16FlashAttnBwdSm80INS1_25CollectiveMainloopBwdSm80ILi1ELi1EN4cute5tupleIJNS5_1CILi64EEES8_NS7_ILi192EEEEEENS_10bfloat16_tEfNS_4arch4Sm80ELb0ELb0ELb1ELb1ELb1ELb0ELb0ELb0ELi2ELi2ELi2ELi2ELb1EEENS1_21CollectiveEpilogueBwdISA_SB_SD_Li256ELb1ELb0ELi4EEENS1_19SingleTileSchedulerILb1ELb0ELb0ELi64EEEEEEEEEvNT_6ParamsE,"ax",@progbits
	.sectioninfo	@"SHI_REGISTERS=255"
	.align	128
.text._ZN7cutlass13device_kernelIN5flash19enable_sm80_to_sm89INS1_16FlashAttnBwdSm80INS1_25CollectiveMainloopBwdSm80ILi1ELi1EN4cute5tupleIJNS5_1CILi64EEES8_NS7_ILi192EEEEEENS_10bfloat16_tEfNS_4arch4Sm80ELb0ELb0ELb1ELb1ELb1ELb0ELb0ELb0ELi2ELi2ELi2ELi2ELb1EEENS1_21CollectiveEpilogueBwdISA_SB_SD_Li256ELb1ELb0ELi4EEENS1_19SingleTileSchedulerILb1ELb0ELb0ELi64EEEEEEEEEvNT_6ParamsE:
        .type           _ZN7cutlass13device_kernelIN5flash19enable_sm80_to_sm89INS1_16FlashAttnBwdSm80INS1_25CollectiveMainloopBwdSm80ILi1ELi1EN4cute5tupleIJNS5_1CILi64EEES8_NS7_ILi192EEEEEENS_10bfloat16_tEfNS_4arch4Sm80ELb0ELb0ELb1ELb1ELb1ELb0ELb0ELb0ELi2ELi2ELi2ELi2ELb1EEENS1_21CollectiveEpilogueBwdISA_SB_SD_Li256ELb1ELb0ELi4EEENS1_19SingleTileSchedulerILb1ELb0ELb0ELi64EEEEEEEEEvNT_6ParamsE,@function
        .size           _ZN7cutlass13device_kernelIN5flash19enable_sm80_to_sm89INS1_16FlashAttnBwdSm80INS1_25CollectiveMainloopBwdSm80ILi1ELi1EN4cute5tupleIJNS5_1CILi64EEES8_NS7_ILi192EEEEEENS_10bfloat16_tEfNS_4arch4Sm80ELb0ELb0ELb1ELb1ELb1ELb0ELb0ELb0ELi2ELi2ELi2ELi2ELb1EEENS1_21CollectiveEpilogueBwdISA_SB_SD_Li256ELb1ELb0ELi4EEENS1_19SingleTileSchedulerILb1ELb0ELb0ELi64EEEEEEEEEvNT_6ParamsE,(.L_x_1377 - _ZN7cutlass13device_kernelIN5flash19enable_sm80_to_sm89INS1_16FlashAttnBwdSm80INS1_25CollectiveMainloopBwdSm80ILi1ELi1EN4cute5tupleIJNS5_1CILi64EEES8_NS7_ILi192EEEEEENS_10bfloat16_tEfNS_4arch4Sm80ELb0ELb0ELb1ELb1ELb1ELb0ELb0ELb0ELi2ELi2ELi2ELi2ELb1EEENS1_21CollectiveEpilogueBwdISA_SB_SD_Li256ELb1ELb0ELi4EEENS1_19SingleTileSchedulerILb1ELb0ELb0ELi64EEEEEEEEEvNT_6ParamsE)
        .other          _ZN7cutlass13device_kernelIN5flash19enable_sm80_to_sm89INS1_16FlashAttnBwdSm80INS1_25CollectiveMainloopBwdSm80ILi1ELi1EN4cute5tupleIJNS5_1CILi64EEES8_NS7_ILi192EEEEEENS_10bfloat16_tEfNS_4arch4Sm80ELb0ELb0ELb1ELb1ELb1ELb0ELb0ELb0ELi2ELi2ELi2ELi2ELb1EEENS1_21CollectiveEpilogueBwdISA_SB_SD_Li256ELb1ELb0ELi4EEENS1_19SingleTileSchedulerILb1ELb0ELb0ELi64EEEEEEEEEvNT_6ParamsE,@"STO_CUDA_ENTRY STV_DEFAULT"
_ZN7cutlass13device_kernelIN5flash19enable_sm80_to_sm89INS1_16FlashAttnBwdSm80INS1_25CollectiveMainloopBwdSm80ILi1ELi1EN4cute5tupleIJNS5_1CILi64EEES8_NS7_ILi192EEEEEENS_10bfloat16_tEfNS_4arch4Sm80ELb0ELb0ELb1ELb1ELb1ELb0ELb0ELb0ELi2ELi2ELi2ELi2ELb1EEENS1_21CollectiveEpilogueBwdISA_SB_SD_Li256ELb1ELb0ELi4EEENS1_19SingleTileSchedulerILb1ELb0ELb0ELi64EEEEEEEEEvNT_6ParamsE:
        /* <DEDUP_REMOVED lines=17> */
.L_x_78:
        /* <DEDUP_REMOVED lines=8> */
.L_x_80:
[----:B------:R-:W-:Y:S02]  /*0190*/  MOV R0, c[0x0][0x3a4] ;  /* 0x0000e90000007a02 */ /* 0x000fe40000000f00 */
.L_x_79:
[----:B-1----:R-:W-:-:S05]  /*01a0*/  IMAD.SHL.U32 R2, R28, 0x40, RZ ;  /* 0x000000401c027824 */ /* 0x002fca00078e00ff */
[----:B-----5:R-:W-:-:S04]  /*01b0*/  ISETP.GE.AND P0, PT, R2, R0, PT ;  /* 0x000000000200720c */ /* 0x020fc80003f06270 */
[----:B------:R-:W-:Y:S01]  /*01c0*/  SEL R251, R5, 0xffffffff, !P0 ;  /* 0xffffffff05fb7807 */ /* 0x000fe20004000000 */
[----:B------:R-:W-:Y:S05]  /*01d0*/  BRA `(.L_x_81) ;  /* 0x0000011000007947 */ /* 0x000fea0003800000 */
.L_x_77:
[----:B---34-:R-:W-:-:S04]  /*01e0*/  ISETP.NE.U32.AND P0, PT, RZ, c[0x0][0x3c0], PT ;  /* 0x0000f000ff007a0c */ /* 0x018fc80003f05070 */
[----:B------:R-:W-:-:S13]  /*01f0*/  ISETP.NE.AND.EX P0, PT, RZ, c[0x0][0x3c4], PT, P0 ;  /* 0x0000f100ff007a0c */ /* 0x000fda0003f05300 */
[----:B------:R-:W-:Y:S05]  /*0200*/  @!P0 BRA `(.L_x_82) ;  /* 0x0000002000008947 */ /* 0x000fea0003800000 */
[----:B------:R1:W5:Y:S01]  /*0210*/  LDG.E R0, [R2.64] ;  /* 0x0000000a02007981 */ /* 0x000362000c1e1900 */
[----:B------:R-:W-:Y:S05]  /*0220*/  BRA `(.L_x_83) ;  /* 0x0000009000007947 */ /* 0x000fea0003800000 */
.L_x_82:
        /* <DEDUP_REMOVED lines=8> */
.L_x_84:
[----:B------:R-:W-:Y:S02]  /*02b0*/  MOV R0, c[0x0][0x3a4] ;  /* 0x0000e90000007a02 */ /* 0x000fe40000000f00 */
.L_x_83:
[----:B-1----:R-:W-:-:S05]  /*02c0*/  IMAD.SHL.U32 R2, R28, 0x40, RZ ;  /* 0x000000401c027824 */ /* 0x002fca00078e00ff */
[----:B-----5:R-:W-:-:S04]  /*02d0*/  ISETP.GE.AND P0, PT, R2, R0, PT ;  /* 0x000000000200720c */ /* 0x020fc80003f06270 */
[----:B------:R-:W-:-:S04]  /*02e0*/  SEL R251, R5, 0xffffffff, !P0 ;  /* 0xffffffff05fb7807 */ /* 0x000fc80004000000 */
.L_x_81:
        /* <DEDUP_REMOVED lines=31> */
.L_x_85:
[----:B-1----:R-:W-:-:S04]  /*04e0*/  ISETP.NE.U32.AND P0, PT, RZ, c[0x0][0x2e0], PT ;  /* 0x0000b800ff007a0c */ /* 0x002fc80003f05070 */
[----:B------:R-:W-:-:S13]  /*04f0*/  ISETP.NE.AND.EX P0, PT, RZ, c[0x0][0x2e4], PT, P0 ;  /* 0x0000b900ff007a0c */ /* 0x000fda0003f05300 */
[----:B------:R-:W-:Y:S05]  /*0500*/  @!P0 BRA `(.L_x_86) ;  /* 0x0000003000008947 */ /* 0x000fea0003800000 */
[----:B------:R-:W-:-:S05]  /*0510*/  IMAD.WIDE R2, R251, R12, c[0x0][0x2e0] ;  /* 0x0000b800fb027625 */ /* 0x000fca00078e020c */
[----:B------:R1:W5:Y:S01]  /*0520*/  LDG.E R11, [R2.64] ;  /* 0x0000000a020b7981 */ /* 0x000362000c1e1900 */
[----:B------:R-:W-:Y:S05]  /*0530*/  BRA `(.L_x_87) ;  /* 0x0000004000007947 */ /* 0x000fea0003800000 */
.L_x_86:
[----:B------:R-:W-:Y:S05]  /*0540*/  @!P3 BRA `(.L_x_87) ;  /* 0x000000300000b947 */ /* 0x000fea0003800000 */
[----:B------:R-:W2:Y:S04]  /*0550*/  LDG.E R0, [R4.64] ;  /* 0x0000000a04007981 */ /* 0x000ea8000c1e1900 */
[----:B------:R-:W2:Y:S02]  /*0560*/  LDG.E R2, [R4.64+0x4] ;  /* 0x0000040a04027981 */ /* 0x000ea4000c1e1900 */
[----:B--2---:R-:W-:Y:S02]  /*0570*/  IADD3 R11, -R0, R2, RZ ;  /* 0x00000002000b7210 */ /* 0x004fe40007ffe1ff */
.L_x_87:
        /* <DEDUP_REMOVED lines=496> */
.L_x_91:
        /* <DEDUP_REMOVED lines=478> */
.L_x_89:
        /* <DEDUP_REMOVED lines=120> */
.L_x_90:
        /* <DEDUP_REMOVED lines=166> */
.L_x_88:
        /* <DEDUP_REMOVED lines=145> */
.L_x_93:
        /* <DEDUP_REMOVED lines=62> */
.L_x_95:
[----:B------:R-:W-:Y:S05]  /*6130*/  BSYNC B0 ;  /* 0x0000000000007941 */ /* 0x000fea0003800000 */
.L_x_94:
        /* <DEDUP_REMOVED lines=21> */
.L_x_97:
[----:B------:R-:W-:Y:S05]  /*6290*/  BSYNC B0 ;  /* 0x0000000000007941 */ /* 0x000fea0003800000 */
.L_x_96:
        /* <DEDUP_REMOVED lines=24> */
.L_x_99:
[----:B------:R-:W-:Y:S05]  /*6420*/  BSYNC B0 ;  /* 0x0000000000007941 */ /* 0x000fea0003800000 */
.L_x_98:
        /* <DEDUP_REMOVED lines=19> */
.L_x_92:
        /* <DEDUP_REMOVED lines=18> */
.L_x_100:
        /* <DEDUP_REMOVED lines=43> */
.L_x_102:
[----:B------:R-:W-:Y:S05]  /*6930*/  BSYNC B0 ;  /* 0x0000000000007941 */ /* 0x000fea0003800000 */
.L_x_101:
        /* <DEDUP_REMOVED lines=19> */
.L_x_104:
[----:B------:R-:W-:Y:S05]  /*6a70*/  BSYNC B0 ;  /* 0x0000000000007941 */ /* 0x000fea0003800000 */
.L_x_103:
        /* <DEDUP_REMOVED lines=23> */
.L_x_106:
[----:B------:R-:W-:Y:S05]  /*6bf0*/  BSYNC B0 ;  /* 0x0000000000007941 */ /* 0x000fea0003800000 */
.L_x_105:
        /* <DEDUP_REMOVED lines=18> */
.L_x_107:
        /* <DEDUP_REMOVED lines=14> */
.L_x_1377:


//--------------------- .text._ZN7cutlass13device_kernelIN5flash19enable_sm80_to_sm89INS1_16FlashAttnBwdSm80INS1_25CollectiveMainloopBwdSm80ILi1ELi1EN4cute5tupleIJNS5_1CILi64EEES8_NS7_ILi192EEEEEENS_10bfloat16_tEfNS_4arch4Sm80ELb0ELb0ELb1ELb1ELb0ELb0ELb0ELb0ELi2ELi2ELi2ELi2ELb1EEENS1_24CollectiveEpilogueBwdGQAISA_fSD_Li256ELb1ELb0EEENS1_19SingleTileSchedulerILb1ELb0ELb0ELi64EEEEEEEEEvNT_6ParamsE --------------------------
	.section	.text._ZN7cutlass13device_kernelIN5flash19enable_sm80_to_sm89INS1_16FlashAttnBwdSm80INS1_25CollectiveMainloopBwdSm80ILi1ELi1EN4cute5tupleIJNS5_1CILi64EEES8_NS7_ILi192EEEEEENS_10bfloat16_tEfNS_4arch4Sm80ELb0ELb0ELb1ELb1ELb0ELb0ELb0ELb0ELi2ELi2ELi2ELi2ELb1EEENS1_24CollectiveEpilogueBwdGQAISA_fSD_Li256ELb1ELb0EEENS1_19SingleTileSchedulerILb1ELb0ELb0ELi64EEEEEEEEEvNT_6ParamsE,"ax",@progbits
	.sectioninfo	@"SHI_REGISTERS=255"
	.align	128
.text._ZN7cutlass13device_kernelIN5flash19enable_sm80_to_sm89INS1_16FlashAttnBwdSm80INS1_25CollectiveMainloopBwdSm80ILi1ELi1EN4cute5tupleIJNS5_1CILi64EEES8_NS7_ILi192EEEEEENS_10bfloat16_tEfNS_4arch4Sm80ELb0ELb0ELb1ELb1ELb0ELb0ELb0ELb0ELi2ELi2ELi2ELi2ELb1EEENS1_24CollectiveEpilogueBwdGQAISA_fSD_Li256ELb1ELb0EEENS1_19SingleTileSchedulerILb1ELb0ELb0ELi64EEEEEEEEEvNT_6ParamsE:
        .type           _ZN7cutlass13device_kernelIN5flash19enable_sm80_to_sm89INS1_16FlashAttnBwdSm80INS1_25CollectiveMainloopBwdSm80ILi1ELi1EN4cute5tupleIJNS5_1CILi64EEES8_NS7_ILi192EEEEEENS_10bfloat16_tEfNS_4arch4Sm80ELb0ELb0ELb1ELb1ELb0ELb0ELb0ELb0ELi2ELi2ELi2ELi2ELb1EEENS1_24CollectiveEpilogueBwdGQAISA_fSD_Li256ELb1ELb0EEENS1_19SingleTileSchedulerILb1ELb0ELb0ELi64EEEEEEEEEvNT_6ParamsE,@function
        .size           _ZN7cutlass13device_kernelIN5flash19enable_sm80_to_sm89INS1_16FlashAttnBwdSm80INS1_25CollectiveMainloopBwdSm80ILi1ELi1EN4cute5tupleIJNS5_1CILi64EEES8_NS7_ILi192EEEEEENS_10bfloat16_tEfNS_4arch4Sm80ELb0ELb0ELb1ELb1ELb0ELb0ELb0ELb0ELi2ELi2ELi2ELi2ELb1EEENS1_24CollectiveEpilogueBwdGQAISA_fSD_Li256ELb1ELb0EEENS1_19SingleTileSchedulerILb1ELb0ELb0ELi64EEEEEEEEEvNT_6ParamsE,(.L_x_1378 - _ZN7cutlass13device_kernelIN5flash19enable_sm80_to_sm89INS1_16FlashAttnBwdSm80INS1_25CollectiveMainloopBwdSm80ILi1ELi1EN4cute5tupleIJNS5_1CILi64EEES8_NS7_ILi192EEEEEENS_10bfloat16_tEfNS_4arch4Sm80ELb0ELb0ELb1ELb1ELb0ELb0ELb0ELb0ELi2ELi2ELi2ELi2ELb1EEENS1_24CollectiveEpilogueBwdGQAISA_fSD_Li256ELb1ELb0EEENS1_19SingleTileSchedulerILb1ELb0ELb0ELi64EEEEEEEEEvNT_6ParamsE)
        .other          _ZN7cutlass13device_kernelIN5flash19enable_sm80_to_sm89INS1_16FlashAttnBwdSm80INS1_25CollectiveMainloopBwdSm80ILi1ELi1EN4cute5tupleIJNS5_1CILi64EEES8_NS7_ILi192EEEEEENS_10bfloat16_tEfNS_4arch4Sm80ELb0ELb0ELb1ELb1ELb0ELb0ELb0ELb0ELi2ELi2ELi2ELi2ELb1EEENS1_24CollectiveEpilogueBwdGQAISA_fSD_Li256ELb1ELb0EEENS1_19SingleTileSchedulerILb1ELb0ELb0ELi64EEEEEEEEEvNT_6ParamsE,@"STO_CUDA_ENTRY STV_DEFAULT"
_ZN7cutlass13device_kernelIN5flash19enable_sm80_to_sm89INS1_16FlashAttnBwdSm80INS1_25CollectiveMainloopBwdSm80ILi1ELi1EN4cute5tupleIJNS5_1CILi64EEES8_NS7_ILi192EEEEEENS_10bfloat16_tEfNS_4arch4Sm80ELb0ELb0ELb1ELb1ELb0ELb0ELb0ELb0ELi2ELi2ELi2ELi2ELb1EEENS1_24CollectiveEpilogueBwdGQAISA_fSD_Li256ELb1ELb0EEENS1_19SingleTileSchedulerILb1ELb0ELb0ELi64EEEEEEEEEvNT_6ParamsE:
        /* <DEDUP_REMOVED lines=17> */
.L_x_109:
        /* <DEDUP_REMOVED lines=8> */
.L_x_111:
[----:B------:R-:W-:Y:S02]  /*0190*/  MOV R0, c[0x0][0x3ac] ;  /* 0x0000eb0000007a02 */ /* 0x000fe40000000f00 */
.L_x_110:
[----:B-1----:R-:W-:-:S05]  /*01a0*/  IMAD.SHL.U32 R2, R28, 0x40, RZ ;  /* 0x000000401c027824 */ /* 0x002fca00078e00ff */
[----:B-----5:R-:W-:-:S04]  /*01b0*/  ISETP.GE.AND P0, PT, R2, R0, PT ;  /* 0x000000000200720c */ /* 0x020fc80003f06270 */
[----:B------:R-:W-:Y:S01]  /*01c0*/  SEL R251, R5, 0xffffffff, !P0 ;  /* 0xffffffff05fb7807 */ /* 0x000fe20004000000 */
[----:B------:R-:W-:Y:S05]  /*01d0*/  BRA `(.L_x_112) ;  /* 0x0000011000007947 */ /* 0x000fea0003800000 */
.L_x_108:
[----:B---34-:R-:W-:-:S04]  /*01e0*/  ISETP.NE.U32.AND P0, PT, RZ, c[0x0][0x3c8], PT ;  /* 0x0000f200ff007a0c */ /* 0x018fc80003f05070 */
[----:B------:R-:W-:-:S13]  /*01f0*/  ISETP.NE.AND.EX P0, PT, RZ, c[0x0][0x3cc], PT, P0 ;  /* 0x0000f300ff007a0c */ /* 0x000fda0003f05300 */
[----:B------:R-:W-:Y:S05]  /*0200*/  @!P0 BRA `(.L_x_113) ;  /* 0x0000002000008947 */ /* 0x000fea0003800000 */
[----:B------:R1:W5:Y:S01]  /*0210*/  LDG.E R0, [R2.64] ;  /* 0x0000000a02007981 */ /* 0x000362000c1e1900 */
[----:B------:R-:W-:Y:S05]  /*0220*/  BRA `(.L_x_114) ;  /* 0x0000009000007947 */ /* 0x000fea0003800000 */
.L_x_113:
        /* <DEDUP_REMOVED lines=8> */
.L_x_115:
[----:B------:R-:W-:Y:S02]  /*02b0*/  MOV R0, c[0x0][0x3ac] ;  /* 0x0000eb0000007a02 */ /* 0x000fe40000000f00 */
.L_x_114:
[----:B-1----:R-:W-:-:S05]  /*02c0*/  IMAD.SHL.U32 R2, R28, 0x40, RZ ;  /* 0x000000401c027824 */ /* 0x002fca00078e00ff */
[----:B-----5:R-:W-:-:S04]  /*02d0*/  ISETP.GE.AND P0, PT, R2, R0, PT ;  /* 0x000000000200720c */ /* 0x020fc80003f06270 */
[----:B------:R-:W-:-:S04]  /*02e0*/  SEL R251, R5, 0xffffffff, !P0 ;  /* 0xffffffff05fb7807 */ /* 0x000fc80004000000 */
.L_x_112:
[----:B------:R-:W-:-:S13]  /*02f0*/  ISETP.GE.AND P0, PT, R251, RZ, PT ;  /* 0x000000fffb00720c */ /* 0x000fda0003f06270 */
[----:B------:R-:W-:Y:S05]  /*0300*/  @!P0 EXIT ;  /* 0x000000000000894d */ /* 0x000fea0003800000 */
[----:B------:R-:W-:Y:S01]  /*0310*/  ISETP.NE.U32.AND P0, PT, RZ, c[0x0][0x2d8], PT ;  /* 0x0000b600ff007a0c */ /* 0x000fe20003f05070 */
[----:B------:R-:W-:Y:S01]  /*0320*/  IMAD.WIDE R4, R251, R13, c[0x0][0x2c8] ;  /* 0x0000b200fb047625 */ /* 0x000fe200078e020d */
[----:B------:R-:W-:Y:S02]  /*0330*/  ISETP.NE.U32.AND P2, PT, RZ, c[0x0][0x2c8], PT ;  /* 0x0000b200ff007a0c */ /* 0x000fe40003f45070 */
[----:B------:R-:W-:Y:S02]  /*0340*/  ISETP.NE.AND.EX P0, PT, RZ, c[0x0][0x2dc], PT, P0 ;  /* 0x0000b700ff007a0c */ /* 0x000fe40003f05300 */
[----:B------:R-:W-:Y:S02]  /*0350*/  ISETP.NE.AND.EX P2, PT, RZ, c[0x0][0x2cc], PT, P2 ;  /* 0x0000b300ff007a0c */ /* 0x000fe40003f45320 */
[----:B------:R-:W-:-:S04]  /*0360*/  ISETP.NE.U32.AND P3, PT, RZ, c[0x0][0x2d0], PT ;  /* 0x0000b400ff007a0c */ /* 0x000fc80003f65070 */
[----:B------:R-:W-:-:S05]  /*0370*/  ISETP.NE.AND.EX P3, PT, RZ, c[0x0][0x2d4], PT, P3 ;  /* 0x0000b500ff007a0c */ /* 0x000fca0003f65330 */
[CC--:B------:R-:W-:Y:S02]  /*0380*/  @P0 IMAD.WIDE R2, R251.reuse, R13.reuse, c[0x0][0x2d8] ;  /* 0x0000b600fb020625 */ /* 0x0c0fe400078e020d */
[----:B------:R-:W2:Y:S04]  /*0390*/  @P2 LDG.E R0, [R4.64] ;  /* 0x0000000a04002981 */ /* 0x000ea8000c1e1900 */
[----:B------:R1:W3:Y:S04]  /*03a0*/  @P0 LDG.E R8, [R2.64] ;  /* 0x0000000a02080981 */ /* 0x0002e8000c1e1900 */
[----:B------:R-:W4:Y:S01]  /*03b0*/  @P2 LDG.E R7, [R4.64] ;  /* 0x0000000a04072981 */ /* 0x000f22000c1e1900 */
[----:B-1----:R-:W-:-:S05]  /*03c0*/  IMAD.WIDE R2, R251, R13, c[0x0][0x2d0] ;  /* 0x0000b400fb027625 */ /* 0x002fca00078e020d */
[----:B------:R-:W5:Y:S01]  /*03d0*/  @P3 LDG.E R6, [R2.64] ;  /* 0x0000000a02063981 */ /* 0x000f62000c1e1900 */
[----:B------:R-:W-:Y:S01]  /*03e0*/  ULDC UR8, c[0x0][0x168] ;  /* 0x00005a0000087ab9 */ /* 0x000fe20000000800 */
[----:B------:R-:W-:Y:S01]  /*03f0*/  CS2R R10, SRZ ;  /* 0x00000000000a7805 */ /* 0x000fe2000001ff00 */
[----:B------:R-:W-:Y:S02]  /*0400*/  IMAD.MOV.U32 R12, RZ, RZ, RZ ;  /* 0x000000ffff0c7224 */ /* 0x000fe400078e00ff */
[----:B------:R-:W-:Y:S02]  /*0410*/  IMAD.MOV.U32 R23, RZ, RZ, c[0x0][0x198] ;  /* 0x00006600ff177624 */ /* 0x000fe400078e00ff */
[----:B--2---:R-:W-:Y:S01]  /*0420*/  @P2 IMAD R0, R251, 0x40, R0 ;  /* 0x00000040fb002824 */ /* 0x004fe200078e0200 */
[----:B---3--:R1:W2:Y:S04]  /*0430*/  @P0 R2UR UR8, R8 ;  /* 0x00000000080803c2 */ /* 0x0082a800000e0000 */
[----:B-1----:R-:W-:-:S04]  /*0440*/  @P2 SHF.R.S32.HI R8, RZ, 0x1f, R0 ;  /* 0x0000001fff082819 */ /* 0x002fc80000011400 */
[----:B------:R-:W-:Y:S02]  /*0450*/  @P2 LEA.HI R0, R8, R0, RZ, 0x6 ;  /* 0x0000000008002211 */ /* 0x000fe400078f30ff */
[----:B------:R-:W-:Y:S01]  /*0460*/  CS2R R8, SRZ ;  /* 0x0000000000087805 */ /* 0x000fe2000001ff00 */
[--C-:B-----5:R-:W-:Y:S01]  /*0470*/  @P3 SHF.R.S32.HI R11, RZ, 0x1f, R6.reuse ;  /* 0x0000001fff0b3819 */ /* 0x120fe20000011406 */
[--C-:B----4-:R-:W-:Y:S01]  /*0480*/  @P2 IMAD.MOV.U32 R8, RZ, RZ, R7.reuse ;  /* 0x000000ffff082224 */ /* 0x110fe200078e0007 */
[----:B------:R-:W-:Y:S01]  /*0490*/  @P2 SHF.R.S32.HI R9, RZ, 0x1f, R7 ;  /* 0x0000001fff092819 */ /* 0x000fe20000011407 */
[----:B------:R-:W-:Y:S01]  /*04a0*/  @P3 IMAD.MOV.U32 R10, RZ, RZ, R6 ;  /* 0x000000ffff0a3224 */ /* 0x000fe200078e0006 */
[----:B------:R-:W-:Y:S01]  /*04b0*/  @P2 LOP3.LUT R12, R0, 0xffffffc0, RZ, 0xc0, !PT ;  /* 0xffffffc0000c2812 */ /* 0x000fe200078ec0ff */
[----:B--2---:R-:W-:Y:S05]  /*04c0*/  @P0 BRA `(.L_x_116) ;  /* 0x0000006000000947 */ /* 0x004fea0003800000 */
[----:B------:R-:W-:Y:S05]  /*04d0*/  @!P2 BRA `(.L_x_116) ;  /* 0x000000500000a947 */ /* 0x000fea0003800000 */
[----:B------:R1:W2:Y:S04]  /*04e0*/  LDG.E R0, [R4.64] ;  /* 0x0000000a04007981 */ /* 0x0002a8000c1e1900 */
[----:B-1----:R-:W3:Y:S01]  /*04f0*/  LDG.E R4, [R4.64+0x4] ;  /* 0x0000040a04047981 */ /* 0x002ee2000c1e1900 */
[----:B--2---:R-:W1:Y:S08]  /*0500*/  R2UR UR8, R0 ;  /* 0x00000000000873c2 */ /* 0x004e7000000e0000 */
[----:B---3--:R-:W1:Y:S02]  /*0510*/  R2UR UR4, R4 ;  /* 0x00000000040473c2 */ /* 0x008e6400000e0000 */
[----:B-1----:R-:W-:-:S06]  /*0520*/  UIADD3 UR8, -UR8, UR4, URZ ;  /* 0x0000000408087290 */ /* 0x002fcc000fffe13f */
.L_x_116:
[----:B------:R-:W-:-:S04]  /*0530*/  ISETP.NE.U32.AND P0, PT, RZ, c[0x0][0x2e0], PT ;  /* 0x0000b800ff007a0c */ /* 0x000fc80003f05070 */
[----:B------:R-:W-:-:S13]  /*0540*/  ISETP.NE.AND.EX P0, PT, RZ, c[0x0][0x2e4], PT, P0 ;  /* 0x0000b900ff007a0c */ /* 0x000fda0003f05300 */
[----:B------:R-:W-:Y:S05]  /*0550*/  @!P0 BRA `(.L_x_117) ;  /* 0x0000003000008947 */ /* 0x000fea0003800000 */
[----:B------:R-:W-:-:S05]  /*0560*/  IMAD.WIDE R2, R251, R13, c[0x0][0x2e0] ;  /* 0x0000b800fb027625 */ /* 0x000fca00078e020d */
[----:B------:R1:W5:Y:S01]  /*0570*/  LDG.E R23, [R2.64] ;  /* 0x0000000a02177981 */ /* 0x000362000c1e1900 */
[----:B------:R-:W-:Y:S05]  /*0580*/  BRA `(.L_x_118) ;  /* 0x0000004000007947 */ /* 0x000fea0003800000 */
.L_x_117:
[----:B------:R-:W-:Y:S05]  /*0590*/  @!P3 BRA `(.L_x_118) ;  /* 0x000000300000b947 */ /* 0x000fea0003800000 */
[----:B------:R1:W2:Y:S04]  /*05a0*/  LDG.E R0, [R2.64] ;  /* 0x0000000a02007981 */ /* 0x0002a8000c1e1900 */
[----:B-1----:R-:W2:Y:S02]  /*05b0*/  LDG.E R2, [R2.64+0x4] ;  /* 0x0000040a02027981 */ /* 0x002ea4000c1e1900 */
[----:B--2---:R-:W-:Y:S02]  /*05c0*/  IADD3 R23, -R0, R2, RZ ;  /* 0x0000000200177210 */ /* 0x004fe40007ffe1ff */
.L_x_118:
        /* <DEDUP_REMOVED lines=77> */
[----:B------:R-:W-:Y:S01]  /*0aa0*/  SHF.R.S32.HI R7, RZ, 0x4, R32 ;  /* 0x00000004ff077819 */ /* 0x000fe20000011420 */
[----:B------:R-:W-:Y:S01]  /*0ab0*/  IMAD.SHL.U32 R18, R22, 0x8, RZ ;  /* 0x0000000816127824 */ /* 0x000fe200078e00ff */
[----:B------:R-:W-:Y:S01]  /*0ac0*/  SHF.R.S32.HI R3, RZ, 0x1f, R0 ;  /* 0x0000001fff037819 */ /* 0x000fe20000011400 */
[----:B------:R-:W-:Y:S01]  /*0ad0*/  USHF.L.U32 UR14, UR4, 0x6, URZ ;  /* 0x00000006040e7899 */ /* 0x000fe2000800063f */
[----:B------:R-:W-:Y:S01]  /*0ae0*/  LEA.HI.X.SX32 R27, R2, R5, 0x1, P0 ;  /* 0x00000005021b7211 */ /* 0x000fe200000f0eff */
[----:B------:R-:W-:Y:S01]  /*0af0*/  USHF.L.U64.HI UR9, UR4, UR9, UR5 ;  /* 0x0000000904097299 */ /* 0x000fe20008010205 */
[----:B------:R-:W-:Y:S01]  /*0b00*/  SHF.R.S32.HI R12, RZ, 0x1f, R243 ;  /* 0x0000001fff0c7819 */ /* 0x000fe200000114f3 */
[----:B------:R-:W-:Y:S01]  /*0b10*/  IMAD R2, R3, c[0x0][0x1e0], RZ ;  /* 0x0000780003027a24 */ /* 0x000fe200078e02ff */
[----:B------:R-:W-:Y:S01]  /*0b20*/  IADD3 R20, P0, R243, R8, RZ ;  /* 0x00000008f3147210 */ /* 0x000fe20007f1e0ff */
[----:B------:R-:W-:Y:S01]  /*0b30*/  IMAD R3, R3, c[0x0][0x1b0], RZ ;  /* 0x00006c0003037a24 */ /* 0x000fe200078e02ff */
[----:B------:R-:W-:Y:S01]  /*0b40*/  LEA.HI R6, R32, R7, RZ, 0x1 ;  /* 0x0000000720067211 */ /* 0x000fe200078f08ff */
[----:B------:R-:W-:Y:S01]  /*0b50*/  IMAD R2, R0, c[0x0][0x1e4], R2 ;  /* 0x0000790000027a24 */ /* 0x000fe200078e0202 */
[----:B------:R-:W-:Y:S01]  /*0b60*/  SHF.R.S32.HI R19, RZ, 0x1f, R18 ;  /* 0x0000001fff137819 */ /* 0x000fe20000011412 */
[----:B------:R-:W-:Y:S01]  /*0b70*/  IMAD.X R24, R12, 0x1, R9, P0 ;  /* 0x000000010c187824 */ /* 0x000fe200000e0609 */
[----:B------:R-:W-:Y:S01]  /*0b80*/  LOP3.LUT R6, R6, 0xfffffffe, RZ, 0xc0, !PT ;  /* 0xfffffffe06067812 */ /* 0x000fe200078ec0ff */
[----:B------:R-:W-:Y:S01]  /*0b90*/  IMAD.WIDE.U32 R8, R34, c[0x0][0x270], R14 ;  /* 0x00009c0022087a25 */ /* 0x000fe200078e000e */
[----:B------:R-:W-:Y:S01]  /*0ba0*/  IADD3 R16, P0, R243, R10, RZ ;  /* 0x0000000af3107210 */ /* 0x000fe20007f1e0ff */
[----:B------:R-:W-:Y:S01]  /*0bb0*/  UIADD3 UR5, UR8, 0x3f, URZ ;  /* 0x0000003f08057890 */ /* 0x000fe2000fffe03f */
[----:B------:R-:W-:Y:S01]  /*0bc0*/  SHF.R.S32.HI R35, RZ, 0x1f, R34 ;  /* 0x0000001fff237819 */ /* 0x000fe20000011422 */
[----:B------:R-:W-:Y:S01]  /*0bd0*/  IMAD.WIDE.U32 R4, R0, c[0x0][0x1e0], R18 ;  /* 0x0000780000047a25 */ /* 0x000fe200078e0012 */
[----:B------:R-:W-:Y:S01]  /*0be0*/  SHF.R.S32.HI R21, RZ, 0x1f, R251 ;  /* 0x0000001fff157819 */ /* 0x000fe200000114fb */
[----:B------:R-:W-:Y:S01]  /*0bf0*/  USHF.R.S32.HI UR4, URZ, 0x1f, UR5 ;  /* 0x0000001f3f047899 */ /* 0x000fe20008011405 */
[----:B------:R-:W-:Y:S01]  /*0c00*/  SEL R10, R251, RZ, !P3 ;  /* 0x000000fffb0a7207 */ /* 0x000fe20005800000 */
[----:B------:R-:W-:Y:S01]  /*0c10*/  IMAD.IADD R25, R7, 0x1, -R6 ;  /* 0x0000000107197824 */ /* 0x000fe200078e0a06 */
[----:B------:R-:W-:Y:S01]  /*0c20*/  LOP3.LUT R236, R236, 0xfffffffb, RZ, 0xc0, !PT ;  /* 0xfffffffbecec7812 */ /* 0x000fe200078ec0ff */
[----:B------:R-:W-:Y:S01]  /*0c30*/  IMAD.IADD R5, R5, 0x1, R2 ;  /* 0x0000000105057824 */ /* 0x000fe200078e0202 */
[----:B------:R-:W-:Y:S01]  /*0c40*/  ULEA.HI UR4, UR4, UR5, URZ, 0x6 ;  /* 0x0000000504047291 */ /* 0x000fe2000f8f303f */
[----:B------:R-:W-:Y:S01]  /*0c50*/  IMAD R6, R0, c[0x0][0x1b4], R3 ;  /* 0x00006d0000067a24 */ /* 0x000fe200078e0203 */
[----:B------:R-:W-:Y:S01]  /*0c60*/  CS2R R130, SRZ ;  /* 0x0000000000827805 */ /* 0x000fe2000001ff00 */
[----:B------:R-:W-:Y:S01]  /*0c70*/  IMAD.X R17, R12, 0x1, R11, P0 ;  /* 0x000000010c117824 */ /* 0x000fe200000e060b */
[----:B------:R-:W-:Y:S01]  /*0c80*/  CS2R R128, SRZ ;  /* 0x0000000000807805 */ /* 0x000fe2000001ff00 */
[----:B------:R-:W-:Y:S01]  /*0c90*/  IMAD.WIDE.U32 R2, R0, c[0x0][0x1b0], R18 ;  /* 0x00006c0000027a25 */ /* 0x000fe200078e0012 */
[C---:B------:R-:W-:Y:S01]  /*0ca0*/  SEL R0, R21.reuse, RZ, !P3 ;  /* 0x000000ff15007207 */ /* 0x040fe20005800000 */
[----:B------:R-:W-:Y:S01]  /*0cb0*/  CS2R R126, SRZ ;  /* 0x00000000007e7805 */ /* 0x000fe2000001ff00 */
[----:B------:R-:W-:Y:S01]  /*0cc0*/  SEL R21, R21, RZ, !P2 ;  /* 0x000000ff15157207 */ /* 0x000fe20005000000 */
[----:B------:R-:W-:Y:S01]  /*0cd0*/  IMAD R12, R35, c[0x0][0x270], RZ ;  /* 0x00009c00230c7a24 */ /* 0x000fe200078e02ff */
[----:B------:R-:W-:Y:S01]  /*0ce0*/  CS2R R124, SRZ ;  /* 0x00000000007c7805 */ /* 0x000fe2000001ff00 */
[----:B------:R-:W-:Y:S01]  /*0cf0*/  IMAD.IADD R3, R3, 0x1, R6 ;  /* 0x0000000103037824 */ /* 0x000fe200078e0206 */
[----:B------:R-:W-:Y:S01]  /*0d00*/  CS2R R122, SRZ ;  /* 0x00000000007a7805 */ /* 0x000fe2000001ff00 */
[----:B------:R-:W-:Y:S01]  /*0d10*/  IMAD R12, R34, c[0x0][0x274], R12 ;  /* 0x00009d00220c7a24 */ /* 0x000fe200078e020c */
        /* <DEDUP_REMOVED lines=97> */
[C---:B------:R-:W-:Y:S01]  /*1330*/  IMAD R7, R24.reuse, c[0x0][0x178], RZ ;  /* 0x00005e0018077a24 */ /* 0x040fe200078e02ff */
        /* <DEDUP_REMOVED lines=31> */
[----:B------:R-:W-:Y:S01]  /*1530*/  USHF.R.S32.HI UR13, URZ, 0x6, UR4 ;  /* 0x000000063f0d7899 */ /* 0x000fe20008011404 */
[----:B------:R2:W-:Y:S01]  /*1540*/  LDGSTS.E.BYPASS.LTC128B.128 [R232+0x7080], [R4.64], !P3 ;  /* 0x0708000004e87fae */ /* 0x0005e2000d901d4a */
[----:B------:R-:W-:Y:S01]  /*1550*/  ISETP.LT.OR P3, PT, R0, 0x21, P2 ;  /* 0x000000210000780c */ /* 0x000fe20001761670 */
[----:B------:R-:W-:-:S02]  /*1560*/  UMOV UR12, URZ ;  /* 0x0000003f000c7c82 */ /* 0x000fc40008000000 */
[----:B------:R2:W-:Y:S01]  /*1570*/  LDGSTS.E.BYPASS.LTC128B.128 [R232+0x9080], [R4.64+0x80], !P1 ;  /* 0x0908008004e87fae */ /* 0x0005e2000c901d4a */
[----:B------:R-:W-:Y:S02]  /*1580*/  ISETP.GE.AND P1, PT, R23, c[0x0][0x19c], PT ;  /* 0x0000670017007a0c */ /* 0x000fe40003f26270 */
[----:B------:R-:W-:Y:S01]  /*1590*/  @P6 LOP3.LUT R236, R236, 0x4, RZ, 0xfc, !PT ;  /* 0x00000004ecec6812 */ /* 0x000fe200078efcff */
[----:B------:R2:W-:Y:S01]  /*15a0*/  LDGSTS.E.BYPASS.LTC128B.128 [R232+0xb080], [R4.64+0x100], !P0 ;  /* 0x0b08010004e87fae */ /* 0x0005e2000c101d4a */
[----:B------:R-:W-:Y:S02]  /*15b0*/  ISETP.GE.AND P0, PT, R28, c[0x0][0x19c], PT ;  /* 0x000067001c007a0c */ /* 0x000fe40003f06270 */
[C---:B------:R-:W-:Y:S01]  /*15c0*/  ISETP.LT.OR P4, PT, R0.reuse, 0x1, P1 ;  /* 0x000000010000780c */ /* 0x040fe20000f81670 */
[----:B------:R-:W0:Y:S01]  /*15d0*/  LDGDEPBAR ;  /* 0x00000000000079af */ /* 0x000e220000000000 */
[C---:B------:R-:W-:Y:S02]  /*15e0*/  ISETP.LT.OR P2, PT, R0.reuse, 0x1, P0 ;  /* 0x000000010000780c */ /* 0x040fe40000741670 */
        /* <DEDUP_REMOVED lines=167> */
[C---:B------:R-:W-:Y:S01]  /*2060*/  ISETP.LT.OR P0, PT, R4.reuse, 0x1, P3 ;  /* 0x000000010400780c */ /* 0x040fe20001f01670 */
        /* <DEDUP_REMOVED lines=53> */
[C---:B------:R-:W-:Y:S02]  /*23c0*/  ISETP.GT.AND P5, PT, R11.reuse, 0x21, PT ;  /* 0x000000210b00780c */ /* 0x040fe40003fa4270 */
        /* <DEDUP_REMOVED lines=8> */
.L_x_122:
        /* <DEDUP_REMOVED lines=478> */
.L_x_120:
        /* <DEDUP_REMOVED lines=120> */
.L_x_121:
        /* <DEDUP_REMOVED lines=166> */
.L_x_119:
[----:B------:R-:W-:Y:S05]  /*5410*/  @P0 EXIT ;  /* 0x000000000000094d */ /* 0x000fea0003800000 */
[----:B------:R-:W-:-:S04]  /*5420*/  ISETP.NE.U32.AND P0, PT, RZ, c[0x0][0x360], PT ;  /* 0x0000d800ff007a0c */ /* 0x000fc80003f05070 */
[----:B------:R-:W-:-:S13]  /*5430*/  ISETP.NE.AND.EX P0, PT, RZ, c[0x0][0x364], PT, P0 ;  /* 0x0000d900ff007a0c */ /* 0x000fda0003f05300 */
[----:B-1----:R-:W-:-:S04]  /*5440*/  @P0 IMAD.MOV.U32 R2, RZ, RZ, 0x4 ;  /* 0x00000004ff020424 */ /* 0x002fc800078e00ff */
[----:B------:R-:W-:-:S05]  /*5450*/  @P0 IMAD.WIDE R2, R251, R2, c[0x0][0x360] ;  /* 0x0000d800fb020625 */ /* 0x000fca00078e0202 */
[----:B------:R1:W2:Y:S01]  /*5460*/  @P0 LDG.E R0, [R2.64] ;  /* 0x0000000a02000981 */ /* 0x0002a2000c1e1900 */
[----:B------:R-:W3:Y:S01]  /*5470*/  S2UR UR5, SR_CTAID.X ;  /* 0x00000000000579c3 */ /* 0x000ee20000002500 */
[----:B------:R-:W-:Y:S02]  /*5480*/  MOV R4, c[0x0][0x338] ;  /* 0x0000ce0000047a02 */ /* 0x000fe40000000f00 */
[----:B------:R-:W-:Y:S01]  /*5490*/  SHF.R.S32.HI R6, RZ, 0x1f, R252 ;  /* 0x0000001fff067819 */ /* 0x000fe200000114fc */
[----:B------:R-:W-:Y:S01]  /*54a0*/  BAR.SYNC.DEFER_BLOCKING 0x1, 0x100 ;  /* 0x0044000000007b1d */ /* 0x000fe20000010000 */
[----:B------:R-:W-:-:S05]  /*54b0*/  ISETP.NE.AND P1, PT, R4, 0x1, PT ;  /* 0x000000010400780c */ /* 0x000fca0003f25270 */
[----:B-1----:R-:W1:Y:S01]  /*54c0*/  S2R R3, SR_CTAID.Y ;  /* 0x0000000000037919 */ /* 0x002e620000002600 */
[----:B---3--:R-:W-:-:S04]  /*54d0*/  UIMAD UR5, UR5, 0x3000, URZ ;  /* 0x00003000050578a4 */ /* 0x008fc8000f8e023f */
[----:B------:R-:W-:-:S03]  /*54e0*/  USHF.R.S32.HI UR4, URZ, 0x1f, UR5 ;  /* 0x0000001f3f047899 */ /* 0x000fc60008011405 */
[----:B-1----:R-:W-:-:S04]  /*54f0*/  @P1 IMAD.HI.U32 R4, R3, c[0x0][0x33c], RZ ;  /* 0x0000cf0003041a27 */ /* 0x002fc800078e00ff */
[----:B--2---:R-:W-:-:S05]  /*5500*/  @P0 IMAD R0, R251, 0x40, R0 ;  /* 0x00000040fb000824 */ /* 0x004fca00078e0200 */
[----:B------:R-:W-:-:S04]  /*5510*/  @P0 SHF.R.S32.HI R2, RZ, 0x1f, R0 ;  /* 0x0000001fff020819 */ /* 0x000fc80000011400 */
[----:B------:R-:W-:Y:S01]  /*5520*/  @P0 LEA.HI R2, R2, R0, RZ, 0x6 ;  /* 0x0000000002020211 */ /* 0x000fe200078f30ff */
[----:B------:R-:W-:Y:S01]  /*5530*/  IMAD.MOV.U32 R0, RZ, RZ, R3 ;  /* 0x000000ffff007224 */ /* 0x000fe200078e0003 */
[----:B------:R-:W-:Y:S02]  /*5540*/  @P1 SHF.R.U32.HI R0, RZ, c[0x0][0x340], R4 ;  /* 0x0000d000ff001a19 */ /* 0x000fe40000011604 */
[----:B------:R-:W-:Y:S02]  /*5550*/  @P0 SHF.R.S32.HI R2, RZ, 0x6, R2 ;  /* 0x00000006ff020819 */ /* 0x000fe40000011402 */
[----:B------:R-:W-:-:S03]  /*5560*/  SHF.R.S32.HI R4, RZ, 0x1f, R0 ;  /* 0x0000001fff047819 */ /* 0x000fc60000011400 */
[----:B------:R-:W-:Y:S02]  /*5570*/  @P0 IMAD R2, R2, 0x3000, RZ ;  /* 0x0000300002020824 */ /* 0x000fe400078e02ff */
[C---:B------:R-:W-:Y:S02]  /*5580*/  IMAD R5, R4.reuse, c[0x0][0x328], RZ ;  /* 0x0000ca0004057a24 */ /* 0x040fe400078e02ff */
[----:B------:R-:W-:Y:S01]  /*5590*/  IMAD R4, R4, c[0x0][0x300], RZ ;  /* 0x0000c00004047a24 */ /* 0x000fe200078e02ff */
[----:B------:R-:W-:Y:S01]  /*55a0*/  @P0 SHF.R.S32.HI R3, RZ, 0x1f, R2 ;  /* 0x0000001fff030819 */ /* 0x000fe20000011402 */
[C---:B------:R-:W-:Y:S01]  /*55b0*/  IMAD R7, R0.reuse, c[0x0][0x32c], R5 ;  /* 0x0000cb0000077a24 */ /* 0x040fe200078e0205 */
[----:B------:R-:W-:Y:S01]  /*55c0*/  @!P0 CS2R R2, SRZ ;  /* 0x0000000000028805 */ /* 0x000fe2000001ff00 */
[----:B------:R-:W-:-:S05]  /*55d0*/  IMAD R8, R0, c[0x0][0x304], R4 ;  /* 0x0000c10000087a24 */ /* 0x000fca00078e0204 */
[----:B------:R-:W-:-:S04]  /*55e0*/  IADD3 R2, P2, P1, R2, UR5, R252 ;  /* 0x0000000502027c10 */ /* 0x000fc8000f95e0fc */
[----:B------:R-:W-:Y:S02]  /*55f0*/  IADD3.X R3, R3, UR4, R6, P2, P1 ;  /* 0x0000000403037c10 */ /* 0x000fe400097e2406 */
[----:B------:R-:W-:-:S03]  /*5600*/  SHF.R.S32.HI R6, RZ, 0x1f, R251 ;  /* 0x0000001fff067819 */ /* 0x000fc600000114fb */
[----:B------:R-:W-:-:S04]  /*5610*/  IMAD.WIDE.U32 R4, R0, c[0x0][0x328], R2 ;  /* 0x0000ca0000047a25 */ /* 0x000fc800078e0002 */
[----:B------:R-:W-:Y:S01]  /*5620*/  IMAD.WIDE.U32 R2, R0, c[0x0][0x300], R2 ;  /* 0x0000c00000027a25 */ /* 0x000fe200078e0002 */
[----:B------:R-:W-:Y:S02]  /*5630*/  SEL R0, R6, RZ, !P0 ;  /* 0x000000ff06007207 */ /* 0x000fe40004000000 */
[----:B------:R-:W-:Y:S01]  /*5640*/  SEL R6, R251, RZ, !P0 ;  /* 0x000000fffb067207 */ /* 0x000fe20004000000 */
[----:B------:R-:W-:Y:S01]  /*5650*/  IMAD.IADD R5, R5, 0x1, R7 ;  /* 0x0000000105057824 */ /* 0x000fe200078e0207 */
[----:B------:R-:W-:Y:S01]  /*5660*/  IADD3 R3, R3, R8, RZ ;  /* 0x0000000803037210 */ /* 0x000fe20007ffe0ff */
[C---:B------:R-:W-:Y:S02]  /*5670*/  IMAD R10, R0.reuse, c[0x0][0x330], RZ ;  /* 0x0000cc00000a7a24 */ /* 0x040fe400078e02ff */
[----:B------:R-:W-:Y:S02]  /*5680*/  IMAD R0, R0, c[0x0][0x308], RZ ;  /* 0x0000c20000007a24 */ /* 0x000fe400078e02ff */
[----:B------:R-:W-:-:S02]  /*5690*/  IMAD R10, R6, c[0x0][0x334], R10 ;  /* 0x0000cd00060a7a24 */ /* 0x000fc400078e020a */
[----:B------:R-:W-:-:S04]  /*56a0*/  IMAD.WIDE.U32 R8, R6, c[0x0][0x330], R4 ;  /* 0x0000cc0006087a25 */ /* 0x000fc800078e0004 */
[----:B------:R-:W-:Y:S01]  /*56b0*/  IMAD R0, R6, c[0x0][0x30c], R0 ;  /* 0x0000c30006007a24 */ /* 0x000fe200078e0200 */
[----:B------:R-:W-:Y:S01]  /*56c0*/  LEA R4, P1, R8, c[0x0][0x310], 0x2 ;  /* 0x0000c40008047a11 */ /* 0x000fe200078210ff */
[----:B------:R-:W-:-:S04]  /*56d0*/  IMAD.WIDE.U32 R6, R6, c[0x0][0x308], R2 ;  /* 0x0000c20006067a25 */ /* 0x000fc800078e0002 */
[----:B------:R-:W-:Y:S01]  /*56e0*/  IMAD.IADD R3, R9, 0x1, R10 ;  /* 0x0000000109037824 */ /* 0x000fe200078e020a */
[----:B------:R-:W-:Y:S02]  /*56f0*/  IADD3 R0, R7, R0, RZ ;  /* 0x0000000007007210 */ /* 0x000fe40007ffe0ff */
[----:B------:R-:W-:Y:S02]  /*5700*/  LEA R2, P0, R6, c[0x0][0x2e8], 0x2 ;  /* 0x0000ba0006027a11 */ /* 0x000fe400078010ff */
[----:B------:R-:W-:Y:S02]  /*5710*/  LEA.HI.X R5, R8, c[0x0][0x314], R3, 0x2, P1 ;  /* 0x0000c50008057a11 */ /* 0x000fe400008f1403 */
[----:B------:R-:W-:-:S03]  /*5720*/  LEA.HI.X R3, R6, c[0x0][0x2ec], R0, 0x2, P0 ;  /* 0x0000bb0006037a11 */ /* 0x000fc600000f1400 */
[----:B------:R-:W-:Y:S04]  /*5730*/  RED.E.ADD.F32.FTZ.RN.STRONG.GPU [R4.64], R36 ;  /* 0x000000240400798e */ /* 0x000fe8000c10e78a */
        /* <DEDUP_REMOVED lines=96> */
.L_x_123:
        /* <DEDUP_REMOVED lines=12> */
.L_x_1378:


//--------------------- .text._ZN7cutlass13device_kernelIN5flash19enable_sm80_to_sm89INS1_16FlashAttnBwdSm80INS1_25CollectiveMainloopBwdSm80ILi1ELi1EN4cute5tupleIJNS5_1CILi64EEES8_NS7_ILi192EEEEEENS_10bfloat16_tEfNS_4arch4Sm80ELb0ELb0ELb1ELb1ELb1ELb0ELb0ELb0ELi2ELi2ELi2ELi2ELb1EEENS1_24CollectiveEpilogueBwdGQAISA_fSD_Li256ELb1ELb1EEENS1_19SingleTileSchedulerILb1ELb0ELb0ELi64EEEEEEEEEvNT_6ParamsE --------------------------
	.section	.text._ZN7cutlass13device_kernelIN5flash19enable_sm80_to_sm89INS1_16FlashAttnBwdSm80INS1_25CollectiveMainloopBwdSm80ILi1ELi1EN4cute5tupleIJNS5_1CILi64EEES8_NS7_ILi192EEEEEENS_10bfloat16_tEfNS_4arch4Sm80ELb0ELb0ELb1ELb1ELb1ELb0ELb0ELb0ELi2ELi2ELi2ELi2ELb1EEENS1_24CollectiveEpilogueBwdGQAISA_fSD_Li256ELb1ELb1EEENS1_19SingleTileSchedulerILb1ELb0ELb0ELi64EEEEEEEEEvNT_6ParamsE,"ax",@progbits
	.sectioninfo	@"SHI_REGISTERS=255"
	.align	128
.text._ZN7cutlass13device_kernelIN5flash19enable_sm80_to_sm89INS1_16FlashAttnBwdSm80INS1_25CollectiveMainloopBwdSm80ILi1ELi1EN4cute5tupleIJNS5_1CILi64EEES8_NS7_ILi192EEEEEENS_10bfloat16_tEfNS_4arch4Sm80ELb0ELb0ELb1ELb1ELb1ELb0ELb0ELb0ELi2ELi2ELi2ELi2ELb1EEENS1_24CollectiveEpilogueBwdGQAISA_fSD_Li256ELb1ELb1EEENS1_19SingleTileSchedulerILb1ELb0ELb0ELi64EEEEEEEEEvNT_6ParamsE:
        .type           _ZN7cutlass13device_kernelIN5flash19enable_sm80_to_sm89INS1_16FlashAttnBwdSm80INS1_25CollectiveMainloopBwdSm80ILi1ELi1EN4cute5tupleIJNS5_1CILi64EEES8_NS7_ILi192EEEEEENS_10bfloat16_tEfNS_4arch4Sm80ELb0ELb0ELb1ELb1ELb1ELb0ELb0ELb0ELi2ELi2ELi2ELi2ELb1EEENS1_24CollectiveEpilogueBwdGQAISA_fSD_Li256ELb1ELb1EEENS1_19SingleTileSchedulerILb1ELb0ELb0ELi64EEEEEEEEEvNT_6ParamsE,@function
        .size           _ZN7cutlass13device_kernelIN5flash19enable_sm80_to_sm89INS1_16FlashAttnBwdSm80INS1_25CollectiveMainloopBwdSm80ILi1ELi1EN4cute5tupleIJNS5_1CILi64EEES8_NS7_ILi192EEEEEENS_10bfloat16_tEfNS_4arch4Sm80ELb0ELb0ELb1ELb1ELb1ELb0ELb0ELb0ELi2ELi2ELi2ELi2ELb1EEENS1_24CollectiveEpilogueBwdGQAISA_fSD_Li256ELb1ELb1EEENS1_19SingleTileSchedulerILb1ELb0ELb0ELi64EEEEEEEEEvNT_6ParamsE,(.L_x_1379 - _ZN7cutlass13device_kernelIN5flash19enable_sm80_to_sm89INS1_16FlashAttnBwdSm80INS1_25CollectiveMainloopBwdSm80ILi1ELi1EN4cute5tupleIJNS5_1CILi64EEES8_NS7_ILi192EEEEEENS_10bfloat16_tEfNS_4arch4Sm80ELb0ELb0ELb1ELb1ELb1ELb0ELb0ELb0ELi2ELi2ELi2ELi2ELb1EEENS1_24CollectiveEpilogueBwdGQAISA_fSD_Li256ELb1ELb1EEENS1_19SingleTileSchedulerILb1ELb0ELb0ELi64EEEEEEEEEvNT_6ParamsE)
        .other          _ZN7cutlass13device_kernelIN5flash19enable_sm80_to_sm89INS1_16FlashAttnBwdSm80INS1_25CollectiveMainloopBwdSm80ILi1ELi1EN4cute5tupleIJNS5_1CILi64EEES8_NS7_ILi192EEEEEENS_10bfloat16_tEfNS_4arch4Sm80ELb0ELb0ELb1ELb1ELb1ELb0ELb0ELb0ELi2ELi2ELi2ELi2ELb1EEENS1_24CollectiveEpilogueBwdGQAISA_fSD_Li256ELb1ELb1EEENS1_19SingleTileSchedulerILb1ELb0ELb0ELi64EEEEEEEEEvNT_6ParamsE,@"STO_CUDA_ENTRY STV_DEFAULT"
_ZN7cutlass13device_kernelIN5flash19enable_sm80_to_sm89INS1_16FlashAttnBwdSm80INS1_25CollectiveMainloopBwdSm80ILi1ELi1EN4cute5tupleIJNS5_1CILi64EEES8_NS7_ILi192EEEEEENS_10bfloat16_tEfNS_4arch4Sm80ELb0ELb0ELb1ELb1ELb1ELb0ELb0ELb0ELi2ELi2ELi2ELi2ELb1EEENS1_24CollectiveEpilogueBwdGQAISA_fSD_Li256ELb1ELb1EEENS1_19SingleTileSchedulerILb1ELb0ELb0ELi64EEEEEEEEEvNT_6ParamsE:
        /* <DEDUP_REMOVED lines=17> */
.L_x_125:
        /* <DEDUP_REMOVED lines=8> */
.L_x_127:
[----:B------:R-:W-:Y:S02]  /*0190*/  MOV R0, c[0x0][0x3ac] ;  /* 0x0000eb0000007a02 */ /* 0x000fe40000000f00 */
.L_x_126:
[----:B-1----:R-:W-:-:S05]  /*01a0*/  IMAD.SHL.U32 R2, R28, 0x40, RZ ;  /* 0x000000401c027824 */ /* 0x002fca00078e00ff */
[----:B-----5:R-:W-:-:S04]  /*01b0*/  ISETP.GE.AND P0, PT, R2, R0, PT ;  /* 0x000000000200720c */ /* 0x020fc80003f06270 */
[----:B------:R-:W-:Y:S01]  /*01c0*/  SEL R251, R5, 0xffffffff, !P0 ;  /* 0xffffffff05fb7807 */ /* 0x000fe20004000000 */
[----:B------:R-:W-:Y:S05]  /*01d0*/  BRA `(.L_x_128) ;  /* 0x0000011000007947 */ /* 0x000fea0003800000 */
.L_x_124:
[----:B---34-:R-:W-:-:S04]  /*01e0*/  ISETP.NE.U32.AND P0, PT, RZ, c[0x0][0x3c8], PT ;  /* 0x0000f200ff007a0c */ /* 0x018fc80003f05070 */
[----:B------:R-:W-:-:S13]  /*01f0*/  ISETP.NE.AND.EX P0, PT, RZ, c[0x0][0x3cc], PT, P0 ;  /* 0x0000f300ff007a0c */ /* 0x000fda0003f05300 */
[----:B------:R-:W-:Y:S05]  /*0200*/  @!P0 BRA `(.L_x_129) ;  /* 0x0000002000008947 */ /* 0x000fea0003800000 */
[----:B------:R1:W5:Y:S01]  /*0210*/  LDG.E R0, [R2.64] ;  /* 0x0000000a02007981 */ /* 0x000362000c1e1900 */
[----:B------:R-:W-:Y:S05]  /*0220*/  BRA `(.L_x_130) ;  /* 0x0000009000007947 */ /* 0x000fea0003800000 */
.L_x_129:
        /* <DEDUP_REMOVED lines=8> */
.L_x_131:
[----:B------:R-:W-:Y:S02]  /*02b0*/  MOV R0, c[0x0][0x3ac] ;  /* 0x0000eb0000007a02 */ /* 0x000fe40000000f00 */
.L_x_130:
[----:B-1----:R-:W-:-:S05]  /*02c0*/  IMAD.SHL.U32 R2, R28, 0x40, RZ ;  /* 0x000000401c027824 */ /* 0x002fca00078e00ff */
[----:B-----5:R-:W-:-:S04]  /*02d0*/  ISETP.GE.AND P0, PT, R2, R0, PT ;  /* 0x000000000200720c */ /* 0x020fc80003f06270 */
[----:B------:R-:W-:-:S04]  /*02e0*/  SEL R251, R5, 0xffffffff, !P0 ;  /* 0xffffffff05fb7807 */ /* 0x000fc80004000000 */
.L_x_128:
        /* <DEDUP_REMOVED lines=36> */
.L_x_132:
[----:B------:R-:W-:-:S04]  /*0530*/  ISETP.NE.U32.AND P0, PT, RZ, c[0x0][0x2e0], PT ;  /* 0x0000b800ff007a0c */ /* 0x000fc80003f05070 */
[----:B------:R-:W-:-:S13]  /*0540*/  ISETP.NE.AND.EX P0, PT, RZ, c[0x0][0x2e4], PT, P0 ;  /* 0x0000b900ff007a0c */ /* 0x000fda0003f05300 */
[----:B------:R-:W-:Y:S05]  /*0550*/  @!P0 BRA `(.L_x_133) ;  /* 0x0000003000008947 */ /* 0x000fea0003800000 */
[----:B------:R-:W-:-:S05]  /*0560*/  IMAD.WIDE R2, R251, R13, c[0x0][0x2e0] ;  /* 0x0000b800fb027625 */ /* 0x000fca00078e020d */
[----:B------:R1:W5:Y:S01]  /*0570*/  LDG.E R23, [R2.64] ;  /* 0x0000000a02177981 */ /* 0x000362000c1e1900 */
[----:B------:R-:W-:Y:S05]  /*0580*/  BRA `(.L_x_134) ;  /* 0x0000004000007947 */ /* 0x000fea0003800000 */
.L_x_133:
[----:B------:R-:W-:Y:S05]  /*0590*/  @!P3 BRA `(.L_x_134) ;  /* 0x000000300000b947 */ /* 0x000fea0003800000 */
[----:B------:R1:W2:Y:S04]  /*05a0*/  LDG.E R0, [R2.64] ;  /* 0x0000000a02007981 */ /* 0x0002a8000c1e1900 */
[----:B-1----:R-:W2:Y:S02]  /*05b0*/  LDG.E R2, [R2.64+0x4] ;  /* 0x0000040a02027981 */ /* 0x002ea4000c1e1900 */
[----:B--2---:R-:W-:Y:S02]  /*05c0*/  IADD3 R23, -R0, R2, RZ ;  /* 0x0000000200177210 */ /* 0x004fe40007ffe1ff */
.L_x_134:
        /* <DEDUP_REMOVED lines=488> */
.L_x_138:
        /* <DEDUP_REMOVED lines=478> */
.L_x_136:
        /* <DEDUP_REMOVED lines=120> */
.L_x_137:
        /* <DEDUP_REMOVED lines=166> */
.L_x_135:
[----:B------:R-:W-:Y:S05]  /*5410*/  @P0 EXIT ;  /* 0x000000000000094d */ /* 0x000fea0003800000 */
[----:B------:R-:W-:-:S04]  /*5420*/  ISETP.NE.U32.AND P0, PT, RZ, c[0x0][0x360], PT ;  /* 0x0000d800ff007a0c */ /* 0x000fc80003f05070 */
[----:B------:R-:W-:-:S13]  /*5430*/  ISETP.NE.AND.EX P0, PT, RZ, c[0x0][0x364], PT, P0 ;  /* 0x0000d900ff007a0c */ /* 0x000fda0003f05300 */
[----:B-1----:R-:W-:-:S04]  /*5440*/  @P0 IMAD.MOV.U32 R2, RZ, RZ, 0x4 ;  /* 0x00000004ff020424 */ /* 0x002fc800078e00ff */
[----:B------:R-:W-:-:S06]  /*5450*/  @P0 IMAD.WIDE R2, R251, R2, c[0x0][0x360] ;  /* 0x0000d800fb020625 */ /* 0x000fcc00078e0202 */
[----:B------:R1:W2:Y:S01]  /*5460*/  @P0 LDG.E R2, [R2.64] ;  /* 0x0000000a02020981 */ /* 0x0002a2000c1e1900 */
[----:B------:R-:W3:Y:S01]  /*5470*/  S2UR UR6, SR_CTAID.X ;  /* 0x00000000000679c3 */ /* 0x000ee20000002500 */
[----:B------:R-:W-:Y:S01]  /*5480*/  IMAD.MOV.U32 R0, RZ, RZ, c[0x0][0x338] ;  /* 0x0000ce00ff007624 */ /* 0x000fe200078e00ff */
[----:B------:R-:W-:Y:S01]  /*5490*/  ULDC UR5, c[0x0][0x358] ;  /* 0x0000d60000057ab9 */ /* 0x000fe20000000800 */
[----:B------:R-:W1:Y:S01]  /*54a0*/  S2R R5, SR_CTAID.Y ;  /* 0x0000000000057919 */ /* 0x000e620000002600 */
[----:B------:R-:W-:Y:S01]  /*54b0*/  ULDC UR4, c[0x0][0x2f4] ;  /* 0x0000bd0000047ab9 */ /* 0x000fe20000000800 */
[----:B------:R-:W-:Y:S01]  /*54c0*/  SHF.R.S32.HI R16, RZ, 0x1f, R251 ;  /* 0x0000001fff107819 */ /* 0x000fe200000114fb */
[----:B------:R-:W-:Y:S01]  /*54d0*/  BSSY B0, `(.L_x_139) ;  /* 0x0000024000007945 */ /* 0x000fe20003800000 */
[----:B------:R-:W-:Y:S01]  /*54e0*/  BAR.SYNC.DEFER_BLOCKING 0x1, 0x100 ;  /* 0x0044000000007b1d */ /* 0x000fe20000010000 */
[----:B------:R-:W-:Y:S01]  /*54f0*/  ISETP.NE.AND P1, PT, R0, 0x1, PT ;  /* 0x000000010000780c */ /* 0x000fe20003f25270 */
[----:B------:R-:W-:Y:S01]  /*5500*/  IMAD R0, R251, c[0x0][0x2f4], RZ ;  /* 0x0000bd00fb007a24 */ /* 0x000fe200078e02ff */
[----:B------:R-:W-:-:S02]  /*5510*/  SEL R16, R16, RZ, !P0 ;  /* 0x000000ff10107207 */ /* 0x000fc40004000000 */
[----:B------:R-:W-:Y:S02]  /*5520*/  SEL R12, R251, RZ, !P0 ;  /* 0x000000fffb0c7207 */ /* 0x000fe40004000000 */
[----:B------:R-:W-:Y:S01]  /*5530*/  SHF.R.S32.HI R15, RZ, 0x1f, R0 ;  /* 0x0000001fff0f7819 */ /* 0x000fe20000011400 */
[----:B---3--:R-:W-:-:S06]  /*5540*/  UIMAD UR5, UR6, UR5, URZ ;  /* 0x00000005060572a4 */ /* 0x008fcc000f8e023f */
[----:B-1----:R-:W-:Y:S01]  /*5550*/  @P1 IMAD.HI.U32 R3, R5, c[0x0][0x33c], RZ ;  /* 0x0000cf0005031a27 */ /* 0x002fe200078e00ff */
[----:B------:R-:W-:-:S03]  /*5560*/  UIMAD UR5, UR5, UR4, URZ ;  /* 0x00000004050572a4 */ /* 0x000fc6000f8e023f */
[----:B------:R-:W-:Y:S01]  /*5570*/  IMAD.MOV.U32 R7, RZ, RZ, R5 ;  /* 0x000000ffff077224 */ /* 0x000fe200078e0005 */
[----:B------:R-:W-:Y:S01]  /*5580*/  @P1 SHF.R.U32.HI R7, RZ, c[0x0][0x340], R3 ;  /* 0x0000d000ff071a19 */ /* 0x000fe20000011603 */
[----:B------:R-:W-:-:S03]  /*5590*/  USHF.R.S32.HI UR4, URZ, 0x1f, UR5 ;  /* 0x0000001f3f047899 */ /* 0x000fc60008011405 */
[--C-:B------:R-:W-:Y:S01]  /*55a0*/  IADD3 R0, P2, P1, R0, UR5, R7.reuse ;  /* 0x0000000500007c10 */ /* 0x100fe2000f95e007 */
[--C-:B------:R-:W-:Y:S01]  /*55b0*/  IMAD.MOV R6, RZ, RZ, -R7.reuse ;  /* 0x000000ffff067224 */ /* 0x100fe200078e0a07 */
[----:B------:R-:W-:-:S03]  /*55c0*/  SHF.R.S32.HI R13, RZ, 0x1f, R7 ;  /* 0x0000001fff0d7819 */ /* 0x000fc60000011407 */
[----:B------:R-:W-:Y:S01]  /*55d0*/  IMAD.SHL.U32 R14, R0, 0x4, RZ ;  /* 0x00000004000e7824 */ /* 0x000fe200078e00ff */
[----:B------:R-:W-:Y:S01]  /*55e0*/  IADD3.X R15, R15, UR4, R13, P2, P1 ;  /* 0x000000040f0f7c10 */ /* 0x000fe200097e240d */
[----:B------:R-:W-:Y:S01]  /*55f0*/  IMAD R6, R6, c[0x0][0x338], R5 ;  /* 0x0000ce0006067a24 */ /* 0x000fe200078e0205 */
[----:B------:R-:W-:Y:S02]  /*5600*/  ISETP.NE.AND P2, PT, R252, RZ, PT ;  /* 0x000000fffc00720c */ /* 0x000fe40003f45270 */
[----:B------:R-:W-:Y:S02]  /*5610*/  SHF.L.U64.HI R15, R0, 0x2, R15 ;  /* 0x00000002000f7819 */ /* 0x000fe4000001020f */
[----:B------:R-:W-:-:S04]  /*5620*/  IADD3 R4, P1, R14, c[0x0][0x350], RZ ;  /* 0x0000d4000e047a10 */ /* 0x000fc80007f3e0ff */
[----:B------:R-:W-:Y:S01]  /*5630*/  IADD3.X R5, R15, c[0x0][0x354], RZ, P1, !PT ;  /* 0x0000d5000f057a10 */ /* 0x000fe20000ffe4ff */
[----:B--2---:R-:W-:-:S05]  /*5640*/  @P0 IMAD R2, R251, 0x40, R2 ;  /* 0x00000040fb020824 */ /* 0x004fca00078e0202 */
[----:B------:R-:W-:-:S04]  /*5650*/  @P0 SHF.R.S32.HI R3, RZ, 0x1f, R2 ;  /* 0x0000001fff030819 */ /* 0x000fc80000011402 */
[----:B------:R-:W-:-:S04]  /*5660*/  @P0 LEA.HI R2, R3, R2, RZ, 0x6 ;  /* 0x0000000203020211 */ /* 0x000fc800078f30ff */
[----:B------:R-:W-:-:S05]  /*5670*/  @P0 SHF.R.S32.HI R2, RZ, 0x6, R2 ;  /* 0x00000006ff020819 */ /* 0x000fca0000011402 */
[----:B------:R-:W-:-:S05]  /*5680*/  @P0 IMAD R2, R2, 0x3000, RZ ;  /* 0x0000300002020824 */ /* 0x000fca00078e02ff */
[----:B------:R-:W-:Y:S02]  /*5690*/  @P0 SHF.R.S32.HI R3, RZ, 0x1f, R2 ;  /* 0x0000001fff030819 */ /* 0x000fe40000011402 */
[----:B------:R-:W-:Y:S01]  /*56a0*/  @!P0 CS2R R2, SRZ ;  /* 0x0000000000028805 */ /* 0x000fe2000001ff00 */
[----:B------:R-:W-:Y:S05]  /*56b0*/  @P2 BRA `(.L_x_140) ;  /* 0x0000005000002947 */ /* 0x000fea0003800000 */
.L_x_141:
[----:B------:R-:W2:Y:S01]  /*56c0*/  LDG.E.STRONG.GPU R0, [R4.64] ;  /* 0x0000000a04007981 */ /* 0x000ea2000c1ef900 */
[----:B------:R-:W-:Y:S01]  /*56d0*/  YIELD ;  /* 0x0000000000007946 */ /* 0x000fe20003800000 */
[----:B--2---:R-:W-:Y:S01]  /*56e0*/  ISETP.NE.AND P0, PT, R0, R6, PT ;  /* 0x000000060000720c */ /* 0x004fe20003f05270 */
[----:B------:R-:W-:-:S12]  /*56f0*/  CCTL.IVALL ;  /* 0x00000000ff00798f */ /* 0x000fd80002000000 */
[----:B------:R-:W-:Y:S05]  /*5700*/  @P0 BRA `(.L_x_141) ;  /* 0xffffffb000000947 */ /* 0x000fea000383ffff */
.L_x_140:
[----:B------:R-:W-:Y:S05]  /*5710*/  BSYNC B0 ;  /* 0x0000000000007941 */ /* 0x000fea0003800000 */
.L_x_139:
[----:B------:R-:W-:Y:S01]  /*5720*/  MOV R17, 0xffffffff ;  /* 0xffffffff00117802 */ /* 0x000fe20000000f00 */
[----:B------:R-:W-:Y:S05]  /*5730*/  BRA.CONV ~URZ, `(.L_x_142) ;  /* 0x000000237f007947 */ /* 0x000fea000b800000 */
[----:B------:R-:W-:Y:S02]  /*5740*/  MOV R8, 0x5760 ;  /* 0x0000576000087802 */ /* 0x000fe40000000f00 */
[----:B-----5:R-:W-:Y:S05]  /*5750*/  CALL.REL.NOINC `($__internal_1_$__cuda_sm70_warpsync) ;  /* 0x00000a9000007944 */ /* 0x020fea0003c00000 */
.L_x_142:
[----:B------:R-:W-:Y:S01]  /*5760*/  UIMAD UR5, UR6, 0x3000, URZ ;  /* 0x00003000060578a4 */ /* 0x000fe2000f8e023f */
[----:B------:R-:W-:Y:S01]  /*5770*/  SHF.R.S32.HI R8, RZ, 0x1f, R252 ;  /* 0x0000001fff087819 */ /* 0x000fe200000114fc */
[----:B------:R-:W-:Y:S01]  /*5780*/  IMAD R0, R13, c[0x0][0x328], RZ ;  /* 0x0000ca000d007a24 */ /* 0x000fe200078e02ff */
[----:B------:R-:W-:-:S06]  /*5790*/  NOP ;  /* 0x0000000000007918 */ /* 0x000fcc0000000000 */
[----:B------:R-:W-:Y:S01]  /*57a0*/  USHF.R.S32.HI UR4, URZ, 0x1f, UR5 ;  /* 0x0000001f3f047899 */ /* 0x000fe20008011405 */
[----:B------:R-:W-:Y:S01]  /*57b0*/  IADD3 R10, P1, P0, R2, UR5, R252 ;  /* 0x00000005020a7c10 */ /* 0x000fe2000f83e0fc */
[----:B------:R-:W-:-:S04]  /*57c0*/  IMAD R0, R7, c[0x0][0x32c], R0 ;  /* 0x0000cb0007007a24 */ /* 0x000fc800078e0200 */
[----:B------:R-:W-:Y:S01]  /*57d0*/  IADD3.X R11, R3, UR4, R8, P1, P0 ;  /* 0x00000004030b7c10 */ /* 0x000fe20008fe0408 */
[----:B------:R-:W-:-:S04]  /*57e0*/  IMAD R8, R16, c[0x0][0x330], RZ ;  /* 0x0000cc0010087a24 */ /* 0x000fc800078e02ff */
[----:B------:R-:W-:-:S05]  /*57f0*/  IMAD.WIDE.U32 R2, R7, c[0x0][0x328], R10 ;  /* 0x0000ca0007027a25 */ /* 0x000fca00078e000a */
[----:B------:R-:W-:Y:S01]  /*5800*/  IADD3 R3, R3, R0, RZ ;  /* 0x0000000003037210 */ /* 0x000fe20007ffe0ff */
[----:B------:R-:W-:-:S04]  /*5810*/  IMAD R0, R12, c[0x0][0x334], R8 ;  /* 0x0000cd000c007a24 */ /* 0x000fc800078e0208 */
[----:B------:R-:W-:-:S05]  /*5820*/  IMAD.WIDE.U32 R8, R12, c[0x0][0x330], R2 ;  /* 0x0000cc000c087a25 */ /* 0x000fca00078e0002 */
[----:B------:R-:W-:Y:S02]  /*5830*/  IADD3 R0, R9, R0, RZ ;  /* 0x0000000009007210 */ /* 0x000fe40007ffe0ff */
        /* <DEDUP_REMOVED lines=52> */
[----:B-1---5:R-:W-:Y:S05]  /*5b80*/  CALL.REL.NOINC `($__internal_1_$__cuda_sm70_warpsync) ;  /* 0x0000066000007944 */ /* 0x022fea0003c00000 */
.L_x_143:
        /* <DEDUP_REMOVED lines=12> */
.L_x_145:
[----:B------:R-:W-:Y:S05]  /*5c50*/  BSYNC B0 ;  /* 0x0000000000007941 */ /* 0x000fea0003800000 */
.L_x_144:
[----:B--2---:R-:W-:Y:S01]  /*5c60*/  IADD3 R4, P0, R14, c[0x0][0x348], RZ ;  /* 0x0000d2000e047a10 */ /* 0x004fe20007f1e0ff */
[----:B------:R-:W-:Y:S03]  /*5c70*/  BSSY B0, `(.L_x_146) ;  /* 0x0000008000007945 */ /* 0x000fe60003800000 */
[----:B------:R-:W-:Y:S01]  /*5c80*/  IADD3.X R5, R15, c[0x0][0x34c], RZ, P0, !PT ;  /* 0x0000d3000f057a10 */ /* 0x000fe200007fe4ff */
[----:B------:R-:W-:Y:S05]  /*5c90*/  @P2 BRA `(.L_x_147) ;  /* 0x0000005000002947 */ /* 0x000fea0003800000 */
.L_x_148:
[----:B------:R-:W2:Y:S01]  /*5ca0*/  LDG.E.STRONG.GPU R0, [R4.64] ;  /* 0x0000000a04007981 */ /* 0x000ea2000c1ef900 */
[----:B------:R-:W-:Y:S01]  /*5cb0*/  YIELD ;  /* 0x0000000000007946 */ /* 0x000fe20003800000 */
[----:B--2---:R-:W-:Y:S01]  /*5cc0*/  ISETP.NE.AND P0, PT, R0, R6, PT ;  /* 0x000000060000720c */ /* 0x004fe20003f05270 */
[----:B------:R-:W-:-:S12]  /*5cd0*/  CCTL.IVALL ;  /* 0x00000000ff00798f */ /* 0x000fd80002000000 */
[----:B------:R-:W-:Y:S05]  /*5ce0*/  @P0 BRA `(.L_x_148) ;  /* 0xffffffb000000947 */ /* 0x000fea000383ffff */
.L_x_147:
[----:B------:R-:W-:Y:S05]  /*5cf0*/  BSYNC B0 ;  /* 0x0000000000007941 */ /* 0x000fea0003800000 */
.L_x_146:
[----:B------:R-:W-:Y:S05]  /*5d00*/  BRA.CONV ~URZ, `(.L_x_149) ;  /* 0x000000237f007947 */ /* 0x000fea000b800000 */
[----:B------:R-:W-:Y:S02]  /*5d10*/  MOV R8, 0x5d30 ;  /* 0x00005d3000087802 */ /* 0x000fe40000000f00 */
[----:B-1---5:R-:W-:Y:S05]  /*5d20*/  CALL.REL.NOINC `($__internal_1_$__cuda_sm70_warpsync) ;  /* 0x000004c000007944 */ /* 0x022fea0003c00000 */
.L_x_149:
[----:B-1----:R-:W-:Y:S01]  /*5d30*/  MOV R2, R10 ;  /* 0x0000000a00027202 */ /* 0x002fe20000000f00 */
[----:B------:R-:W-:Y:S01]  /*5d40*/  IMAD R0, R13, c[0x0][0x300], RZ ;  /* 0x0000c0000d007a24 */ /* 0x000fe200078e02ff */
[----:B------:R-:W-:Y:S01]  /*5d50*/  MOV R3, R11 ;  /* 0x0000000b00037202 */ /* 0x000fe20000000f00 */
[----:B------:R-:W-:Y:S01]  /*5d60*/  IMAD R6, R16, c[0x0][0x308], RZ ;  /* 0x0000c20010067a24 */ /* 0x000fe200078e02ff */
[----:B------:R-:W-:-:S06]  /*5d70*/  NOP ;  /* 0x0000000000007918 */ /* 0x000fcc0000000000 */
[----:B------:R-:W-:-:S04]  /*5d80*/  IMAD.WIDE.U32 R2, R7, c[0x0][0x300], R2 ;  /* 0x0000c00007027a25 */ /* 0x000fc800078e0002 */
[----:B------:R-:W-:-:S05]  /*5d90*/  IMAD R0, R7, c[0x0][0x304], R0 ;  /* 0x0000c10007007a24 */ /* 0x000fca00078e0200 */
        /* <DEDUP_REMOVED lines=57> */
.L_x_150:
        /* <DEDUP_REMOVED lines=12> */
        .weak           $__internal_1_$__cuda_sm70_warpsync
        .type           $__internal_1_$__cuda_sm70_warpsync,@function
        .size           $__internal_1_$__cuda_sm70_warpsync,(.L_x_1379 - $__internal_1_$__cuda_sm70_warpsync)
$__internal_1_$__cuda_sm70_warpsync:
[----:B------:R-:W-:Y:S01]  /*61f0*/  MOV R9, 0x0 ;  /* 0x0000000000097802 */ /* 0x000fe20000000f00 */
[----:B------:R-:W-:Y:S04]  /*6200*/  WARPSYNC R17 ;  /* 0x0000001100007348 */ /* 0x000fe80003800000 */
[----:B------:R-:W-:Y:S05]  /*6210*/  RET.REL.NODEC R8 `(_ZN7cutlass13device_kernelIN5flash19enable_sm80_to_sm89INS1_16FlashAttnBwdSm80INS1_25CollectiveMainloopBwdSm80ILi1ELi1EN4cute5tupleIJNS5_1CILi64EEES8_NS7_ILi192EEEEEENS_10bfloat16_tEfNS_4arch4Sm80ELb0ELb0ELb1ELb1ELb1ELb0ELb0ELb0ELi2ELi2ELi2ELi2ELb1EEENS1_24CollectiveEpilogueBwdGQAISA_fSD_Li256ELb1ELb1EEENS1_19SingleTileSchedulerILb1ELb0ELb0ELi64EEEEEEEEEvNT_6ParamsE) ;  /* 0xffff9de008007950 */ /* 0x000fea0003c3ffff */
.L_x_151:
        /* <DEDUP_REMOVED lines=14> */
.L_x_1379:


//--------------------- .text._ZN7cutlass13device_kernelIN5flash19enable_sm80_to_sm89INS1_16FlashAttnBwdSm80INS1_25CollectiveMainloopBwdSm80ILi1ELi1EN4cute5tupleIJNS5_1CILi64EEES8_NS7_ILi192EEEEEENS_10bfloat16_tEfNS_4arch4Sm80ELb0ELb1ELb1ELb0ELb0ELb0ELb0ELb0ELi2ELi2ELi2ELi2ELb1EEENS1_21CollectiveEpilogueBwdISA_SB_SD_Li256ELb0ELb0ELi4EEENS1_19SingleTileSchedulerILb0ELb0ELb0ELi64EEEEEEEEEvNT_6ParamsE --------------------------
	.section	.text._ZN7cutlass13device_kernelIN5flash19enable_sm80_to_sm89INS1_16FlashAttnBwdSm80INS1_25CollectiveMainloopBwdSm80ILi1ELi1EN4cute5tupleIJNS5_1CILi64EEES8_NS7_ILi192EEEEEENS_10bfloat16_tEfNS_4arch4Sm80ELb0ELb1ELb1ELb0ELb0ELb0ELb0ELb0ELi2ELi2ELi2ELi2ELb1EEENS1_21CollectiveEpilogueBwdISA_SB_SD_Li256ELb0ELb0ELi4EEENS1_19SingleTileSchedulerILb0ELb0ELb0ELi64EEEEEEEEEvNT_6ParamsE,"ax",@progbits
	.sectioninfo	@"SHI_REGISTERS=255"
	.align	128
.text._ZN7cutlass13device_kernelIN5flash19enable_sm80_to_sm89INS1_16FlashAttnBwdSm80INS1_25CollectiveMainloopBwdSm80ILi1ELi1EN4cute5tupleIJNS5_1CILi64EEES8_NS7_ILi192EEEEEENS_10bfloat16_tEfNS_4arch4Sm80ELb0ELb1ELb1ELb0ELb0ELb0ELb0ELb0ELi2ELi2ELi2ELi2ELb1EEENS1_21CollectiveEpilogueBwdISA_SB_SD_Li256ELb0ELb0ELi4EEENS1_19SingleTileSchedulerILb0ELb0ELb0ELi64EEEEEEEEEvNT_6ParamsE:
        .type           _ZN7cutlass13device_kernelIN5flash19enable_sm80_to_sm89INS1_16FlashAttnBwdSm80INS1_25CollectiveMainloopBwdSm80ILi1ELi1EN4cute5tupleIJNS5_1CILi64EEES8_NS7_ILi192EEEEEENS_10bfloat16_tEfNS_4arch4Sm80ELb0ELb1ELb1ELb0ELb0ELb0ELb0ELb0ELi2ELi2ELi2ELi2ELb1EEENS1_21CollectiveEpilogueBwdISA_SB_SD_Li256ELb0ELb0ELi4EEENS1_19SingleTileSchedulerILb0ELb0ELb0ELi64EEEEEEEEEvNT_6ParamsE,@function
        .size           _ZN7cutlass13device_kernelIN5flash19enable_sm80_to_sm89INS1_16FlashAttnBwdSm80INS1_25CollectiveMainloopBwdSm80ILi1ELi1EN4cute5tupleIJNS5_1CILi64EEES8_NS7_ILi192EEEEEENS_10bfloat16_tEfNS_4arch4Sm80ELb0ELb1ELb1ELb0ELb0ELb0ELb0ELb0ELi2ELi2ELi2ELi2ELb1EEENS1_21CollectiveEpilogueBwdISA_SB_SD_Li256ELb0ELb0ELi4EEENS1_19SingleTileSchedulerILb0ELb0ELb0ELi64EEEEEEEEEvNT_6ParamsE,(.L_x_1381 - _ZN7cutlass13device_kernelIN5flash19enable_sm80_to_sm89INS1_16FlashAttnBwdSm80INS1_25CollectiveMainloopBwdSm80ILi1ELi1EN4cute5tupleIJNS5_1CILi64EEES8_NS7_ILi192EEEEEENS_10bfloat16_tEfNS_4arch4Sm80ELb0ELb1ELb1ELb0ELb0ELb0ELb0ELb0ELi2ELi2ELi2ELi2ELb1EEENS1_21CollectiveEpilogueBwdISA_SB_SD_Li256ELb0ELb0ELi4EEENS1_19SingleTileSchedulerILb0ELb0ELb0ELi64EEEEEEEEEvNT_6ParamsE)
        .other          _ZN7cutlass13device_kernelIN5flash19enable_sm80_to_sm89INS1_16FlashAttnBwdSm80INS1_25CollectiveMainloopBwdSm80ILi1ELi1EN4cute5tupleIJNS5_1CILi64EEES8_NS7_ILi192EEEEEENS_10bfloat16_tEfNS_4arch4Sm80ELb0ELb1ELb1ELb0ELb0ELb0ELb0ELb0ELi2ELi2ELi2ELi2ELb1EEENS1_21CollectiveEpilogueBwdISA_SB_SD_Li256ELb0ELb0ELi4EEENS1_19SingleTileSchedulerILb0ELb0ELb0ELi64EEEEEEEEEvNT_6ParamsE,@"STO_CUDA_ENTRY STV_DEFAULT"
_ZN7cutlass13device_kernelIN5flash19enable_sm80_to_sm89INS1_16FlashAttnBwdSm80INS1_25CollectiveMainloopBwdSm80ILi1ELi1EN4cute5tupleIJNS5_1CILi64EEES8_NS7_ILi192EEEEEENS_10bfloat16_tEfNS_4arch4Sm80ELb0ELb1ELb1ELb0ELb0ELb0ELb0ELb0ELi2ELi2ELi2ELi2ELb1EEENS1_21CollectiveEpilogueBwdISA_SB_SD_Li256ELb0ELb0ELi4EEENS1_19SingleTileSchedulerILb0ELb0ELb0ELi64EEEEEEEEEvNT_6ParamsE:
[----:B------:R-:W-:Y:S02]  /*0000*/  MOV R1, c[0x0][0x28] ;  /* 0x00000a0000017a02 */ /* 0x000fe40000000f00 */
[----:B------:R-:W1:Y:S02]  /*0010*/  S2UR UR14, SR_CTAID.Z ;  /* 0x00000000000e79c3 */ /* 0x000e640000002700 */
[----:B-1----:R-:W-:-:S13]  /*0020*/  ISETP.LE.AND P0, PT, RZ, UR14, PT ;  /* 0x0000000eff007c0c */ /* 0x002fda000bf03270 */
[----:B------:R-:W-:Y:S05]  /*0030*/  @!P0 EXIT ;  /* 0x000000000000894d */ /* 0x000fea0003800000 */
[----:B------:R-:W1:Y:S01]  /*0040*/  S2UR UR13, SR_CTAID.X ;  /* 0x00000000000d79c3 */ /* 0x000e620000002500 */
[----:B------:R-:W2:Y:S01]  /*0050*/  S2R R236, SR_TID.X ;  /* 0x0000000000ec7919 */ /* 0x000ea20000002100 */
[----:B------:R-:W-:Y:S02]  /*0060*/  ULDC UR5, c[0x0][0x168] ;  /* 0x00005a0000057ab9 */ /* 0x000fe40000000800 */
[----:B------:R-:W-:Y:S01]  /*0070*/  UIADD3 UR5, UR5, 0x3f, URZ ;  /* 0x0000003f05057890 */ /* 0x000fe2000fffe03f */
[----:B------:R-:W3:Y:S03]  /*0080*/  S2R R89, SR_CTAID.Y ;  /* 0x0000000000597919 */ /* 0x000ee60000002600 */
[----:B------:R-:W-:-:S04]  /*0090*/  USHF.R.S32.HI UR4, URZ, 0x1f, UR5 ;  /* 0x0000001f3f047899 */ /* 0x000fc80008011405 */
[----:B------:R-:W-:-:S04]  /*00a0*/  ULEA.HI UR4, UR4, UR5, URZ, 0x6 ;  /* 0x0000000504047291 */ /* 0x000fc8000f8f303f */
[----:B------:R-:W-:Y:S01]  /*00b0*/  USHF.R.S32.HI UR17, URZ, 0x6, UR4 ;  /* 0x000000063f117899 */ /* 0x000fe20008011404 */
[----:B-1----:R-:W-:-:S13]  /*00c0*/  ISETP.LE.AND P0, PT, RZ, UR13, PT ;  /* 0x0000000dff007c0c */ /* 0x002fda000bf03270 */
[----:B------:R-:W-:Y:S05]  /*00d0*/  @!P0 BRA `(.L_x_152) ;  /* 0x000000c000008947 */ /* 0x000fea0003800000 */
[----:B--23--:R-:W-:Y:S02]  /*00e0*/  ULDC UR4, c[0x0][0x168] ;  /* 0x00005a0000047ab9 */ /* 0x00cfe40000000800 */
[----:B------:R-:W-:-:S04]  /*00f0*/  ULEA UR4, UR13, UR4, 0x6 ;  /* 0x000000040d047291 */ /* 0x000fc8000f8e303f */
[----:B------:R-:W-:-:S03]  /*0100*/  UIADD3 UR5, UR4, 0x7f, URZ ;  /* 0x0000007f04057890 */ /* 0x000fc6000fffe03f */
[----:B------:R-:W-:Y:S02]  /*0110*/  ULDC UR4, c[0x0][0x198] ;  /* 0x0000660000047ab9 */ /* 0x000fe40000000800 */
[----:B------:R-:W-:-:S03]  /*0120*/  UIADD3 UR4, UR5, -UR4, URZ ;  /* 0x8000000405047290 */ /* 0x000fc6000fffe03f */
[----:B------:R-:W-:Y:S02]  /*0130*/  ULDC UR5, c[0x0][0x2a0] ;  /* 0x0000a80000057ab9 */ /* 0x000fe40000000800 */
[----:B------:R-:W-:-:S04]  /*0140*/  UIADD3 UR5, UR4, UR5, URZ ;  /* 0x0000000504057290 */ /* 0x000fc8000fffe03f */
[----:B------:R-:W-:-:S04]  /*0150*/  USHF.R.S32.HI UR4, URZ, 0x1f, UR5 ;  /* 0x0000001f3f047899 */ /* 0x000fc80008011405 */
[----:B------:R-:W-:-:S04]  /*0160*/  ULEA.HI UR4, UR4, UR5, URZ, 0x6 ;  /* 0x0000000504047291 */ /* 0x000fc8000f8f303f */
[----:B------:R-:W-:-:S04]  /*0170*/  USHF.R.S32.HI UR4, URZ, 0x6, UR4 ;  /* 0x000000063f047899 */ /* 0x000fc80008011404 */
[----:B------:R-:W-:-:S04]  /*0180*/  UISETP.LT.AND UP0, UPT, UR17, UR4, UPT ;  /* 0x000000041100728c */ /* 0x000fc8000bf01270 */
[----:B------:R-:W-:Y:S02]  /*0190*/  USEL UR17, UR17, UR4, UP0 ;  /* 0x0000000411117287 */ /* 0x000fe40008000000 */
.L_x_152:
[----:B--23--:R-:W-:Y:S01]  /*01a0*/  USHF.L.U32 UR16, UR13, 0x6, URZ ;  /* 0x000000060d107899 */ /* 0x00cfe2000800063f */
[----:B------:R-:W-:Y:S01]  /*01b0*/  PLOP3.LUT P1, PT, PT, PT, PT, 0x80, 0x0 ;  /* 0x000000000000781c */ /* 0x000fe20003f2f070 */
[----:B------:R-:W-:Y:S01]  /*01c0*/  ULDC UR6, c[0x0][0x168] ;  /* 0x00005a0000067ab9 */ /* 0x000fe20000000800 */
[----:B------:R-:W-:Y:S01]  /*01d0*/  CS2R R110, SRZ ;  /* 0x00000000006e7805 */ /* 0x000fe2000001ff00 */
[----:B------:R-:W-:Y:S01]  /*01e0*/  UIADD3 UR6, UR16, UR6, URZ ;  /* 0x0000000610067290 */ /* 0x000fe2000fffe03f */
[----:B------:R-:W-:Y:S01]  /*01f0*/  CS2R R108, SRZ ;  /* 0x00000000006c7805 */ /* 0x000fe2000001ff00 */
[----:B------:R-:W-:Y:S01]  /*0200*/  ULDC UR5, c[0x0][0x198] ;  /* 0x0000660000057ab9 */ /* 0x000fe20000000800 */
[----:B------:R-:W-:Y:S01]  /*0210*/  CS2R R114, SRZ ;  /* 0x0000000000727805 */ /* 0x000fe2000001ff00 */
[----:B------:R-:W-:Y:S01]  /*0220*/  UIADD3 UR5, UR6, -UR5, URZ ;  /* 0x8000000506057290 */ /* 0x000fe2000fffe03f */
[----:B------:R-:W-:Y:S01]  /*0230*/  CS2R R112, SRZ ;  /* 0x0000000000707805 */ /* 0x000fe2000001ff00 */
[----:B------:R-:W-:Y:S01]  /*0240*/  ULDC UR4, c[0x0][0x2a4] ;  /* 0x0000a90000047ab9 */ /* 0x000fe20000000800 */
[----:B------:R-:W-:Y:S01]  /*0250*/  CS2R R106, SRZ ;  /* 0x00000000006a7805 */ /* 0x000fe2000001ff00 */
[----:B------:R-:W-:Y:S01]  /*0260*/  UIADD3 UR5, UR5, -UR4, URZ ;  /* 0x8000000405057290 */ /* 0x000fe2000fffe03f */
[----:B------:R-:W-:Y:S01]  /*0270*/  IMAD.MOV.U32 R9, RZ, RZ, RZ ;  /* 0x000000ffff097224 */ /* 0x000fe200078e00ff */
[----:B------:R-:W-:Y:S01]  /*0280*/  ULDC.64 UR22, c[0x0][0x118] ;  /* 0x0000460000167ab9 */ /* 0x000fe20000000a00 */
[----:B------:R-:W-:Y:S01]  /*0290*/  IMAD.MOV.U32 R104, RZ, RZ, RZ ;  /* 0x000000ffff687224 */ /* 0x000fe200078e00ff */
[----:B------:R-:W-:Y:S01]  /*02a0*/  USHF.R.S32.HI UR4, URZ, 0x1f, UR5 ;  /* 0x0000001f3f047899 */ /* 0x000fe20008011405 */
[----:B------:R-:W-:Y:S01]  /*02b0*/  MOV R11, RZ ;  /* 0x000000ff000b7202 */ /* 0x000fe20000000f00 */
[----:B------:R-:W-:Y:S01]  /*02c0*/  IMAD.MOV.U32 R102, RZ, RZ, RZ ;  /* 0x000000ffff667224 */ /* 0x000fe200078e00ff */
[----:B------:R-:W-:Y:S01]  /*02d0*/  CS2R R12, SRZ ;  /* 0x00000000000c7805 */ /* 0x000fe2000001ff00 */
[----:B------:R-:W-:Y:S01]  /*02e0*/  ULEA.HI UR4, UR4, UR5, URZ, 0x6 ;  /* 0x0000000504047291 */ /* 0x000fe2000f8f303f */
[----:B------:R-:W-:Y:S01]  /*02f0*/  MOV R100, RZ ;  /* 0x000000ff00647202 */ /* 0x000fe20000000f00 */
[----:B------:R-:W-:Y:S01]  /*0300*/  IMAD.MOV.U32 R94, RZ, RZ, RZ ;  /* 0x000000ffff5e7224 */ /* 0x000fe200078e00ff */
[----:B------:R-:W-:Y:S01]  /*0310*/  MOV R15, RZ ;  /* 0x000000ff000f7202 */ /* 0x000fe20000000f00 */
[----:B------:R-:W-:Y:S01]  /*0320*/  USHF.R.S32.HI UR15, URZ, 0x6, UR4 ;  /* 0x000000063f0f7899 */ /* 0x000fe20008011404 */
[----:B------:R-:W-:Y:S01]  /*0330*/  IMAD.MOV.U32 R92, RZ, RZ, RZ ;  /* 0x000000ffff5c7224 */ /* 0x000fe200078e00ff */
[----:B------:R-:W-:Y:S01]  /*0340*/  CS2R R16, SRZ ;  /* 0x0000000000107805 */ /* 0x000fe2000001ff00 */
[----:B------:R-:W-:Y:S01]  /*0350*/  MOV R98, RZ ;  /* 0x000000ff00627202 */ /* 0x000fe20000000f00 */
[----:B------:R-:W-:Y:S01]  /*0360*/  UISETP.LT.AND UP0, UPT, URZ, UR15, UPT ;  /* 0x0000000f3f00728c */ /* 0x000fe2000bf01270 */
[----:B------:R-:W-:Y:S01]  /*0370*/  IMAD.MOV.U32 R96, RZ, RZ, RZ ;  /* 0x000000ffff607224 */ /* 0x000fe200078e00ff */
[----:B------:R-:W-:Y:S01]  /*0380*/  CS2R R18, SRZ ;  /* 0x0000000000127805 */ /* 0x000fe2000001ff00 */
[----:B------:R-:W-:Y:S01]  /*0390*/  MOV R90, RZ ;  /* 0x000000ff005a7202 */ /* 0x000fe20000000f00 */
[----:B------:R-:W-:Y:S01]  /*03a0*/  USEL UR15, URZ, UR15, !UP0 ;  /* 0x0000000f3f0f7287 */ /* 0x000fe2000c000000 */
[----:B------:R-:W-:Y:S01]  /*03b0*/  IMAD.MOV.U32 R88, RZ, RZ, RZ ;  /* 0x000000ffff587224 */ /* 0x000fe200078e00ff */
[----:B------:R-:W-:Y:S01]  /*03c0*/  CS2R R86, SRZ ;  /* 0x0000000000567805 */ /* 0x000fe2000001ff00 */
[----:B------:R-:W-:Y:S01]  /*03d0*/  CS2R R84, SRZ ;  /* 0x0000000000547805 */ /* 0x000fe2000001ff00 */
[----:B------:R-:W-:Y:S01]  /*03e0*/  UISETP.GT.AND UP0, UPT, UR17, UR15, UPT ;  /* 0x0000000f1100728c */ /* 0x000fe2000bf04270 */
[----:B------:R-:W-:Y:S01]  /*03f0*/  CS2R R78, SRZ ;  /* 0x00000000004e7805 */ /* 0x000fe2000001ff00 */
        /* <DEDUP_REMOVED lines=35> */
[C---:B------:R-:W-:Y:S01]  /*0630*/  IMAD.SHL.U32 R242, R236.reuse, 0x4, RZ ;  /* 0x00000004ecf27824 */ /* 0x040fe200078e00ff */
[----:B------:R-:W-:Y:S01]  /*0640*/  ISETP.GT.AND P3, PT, R236, 0xf, PT ;  /* 0x0000000fec00780c */ /* 0x000fe20003f64270 */
[----:B------:R-:W-:Y:S01]  /*0650*/  USHF.L.U32 UR24, UR15, 0x6, URZ ;  /* 0x000000060f187899 */ /* 0x000fe2000800063f */
[----:B------:R-:W-:Y:S01]  /*0660*/  ISETP.NE.AND P0, PT, R0, 0x1, PT ;  /* 0x000000010000780c */ /* 0x000fe20003f05270 */
[----:B------:R-:W-:Y:S01]  /*0670*/  IMAD.MOV.U32 R4, RZ, RZ, R89 ;  /* 0x000000ffff047224 */ /* 0x000fe200078e0059 */
[----:B------:R-:W-:Y:S01]  /*0680*/  SHF.R.S32.HI R243, RZ, 0x1f, R242 ;  /* 0x0000001ffff37819 */ /* 0x000fe200000114f2 */
[----:B------:R-:W-:Y:S01]  /*0690*/  ULDC.64 UR10, c[0x0][0x278] ;  /* 0x00009e00000a7ab9 */ /* 0x000fe20000000a00 */
[----:B------:R-:W-:Y:S01]  /*06a0*/  IMAD R6, R31, c[0x0][0x288], RZ ;  /* 0x0000a2001f067a24 */ /* 0x000fe200078e02ff */
[----:B------:R-:W-:Y:S01]  /*06b0*/  UIMAD.WIDE.U32 UR20, UR14, UR10, URZ ;  /* 0x0000000a0e1472a5 */ /* 0x000fe2000f8e003f */
[----:B------:R-:W-:Y:S01]  /*06c0*/  IMAD.U32 R5, RZ, RZ, UR24 ;  /* 0x00000018ff057e24 */ /* 0x000fe2000f8e00ff */
[----:B------:R-:W-:Y:S01]  /*06d0*/  SHF.R.S32.HI R21, RZ, 0x1f, R236 ;  /* 0x0000001fff157819 */ /* 0x000fe200000114ec */
[----:B------:R-:W-:Y:S01]  /*06e0*/  IMAD.WIDE.U32 R2, R89, c[0x0][0x270], R242 ;  /* 0x00009c0059027a25 */ /* 0x000fe200078e00f2 */
[----:B------:R-:W-:Y:S01]  /*06f0*/  ULDC.64 UR8, c[0x0][0x290] ;  /* 0x0000a40000087ab9 */ /* 0x000fe20000000a00 */
[----:B------:R-:W1:Y:S01]  /*0700*/  S2R R250, SR_CTAID.Z ;  /* 0x0000000000fa7919 */ /* 0x000e620000002700 */
[-C--:B------:R-:W-:Y:S01]  /*0710*/  LEA.HI R22, R21, R236.reuse, RZ, 0x3 ;  /* 0x000000ec15167211 */ /* 0x080fe200078f18ff */
[----:B------:R-:W-:Y:S01]  /*0720*/  UIMAD.WIDE.U32 UR18, UR14, UR8, URZ ;  /* 0x000000080e1272a5 */ /* 0x000fe2000f8e003f */
[----:B------:R-:W-:Y:S01]  /*0730*/  @P0 IMAD.HI.U32 R0, R89, c[0x0][0x24c], RZ ;  /* 0x0000930059000a27 */ /* 0x000fe200078e00ff */
[----:B------:R-:W-:Y:S01]  /*0740*/  @!P3 IADD3 R25, P4, P2, R5, UR20, R2 ;  /* 0x000000140519bc10 */ /* 0x000fe2000fa9e002 */
[----:B------:R-:W-:Y:S01]  /*0750*/  USHF.R.S32.HI UR12, URZ, 0x1f, UR14 ;  /* 0x0000001f3f0c7899 */ /* 0x000fe2000801140e */
[----:B------:R-:W-:Y:S01]  /*0760*/  SHF.R.S32.HI R240, RZ, 0x3, R22 ;  /* 0x00000003fff07819 */ /* 0x000fe20000011416 */
[----:B------:R-:W-:Y:S01]  /*0770*/  ULDC.64 UR6, c[0x0][0x1e8] ;  /* 0x00007a0000067ab9 */ /* 0x000fe20000000a00 */
[----:B------:R-:W-:Y:S01]  /*0780*/  @P0 SHF.R.U32.HI R4, RZ, c[0x0][0x250], R0 ;  /* 0x00009400ff040a19 */ /* 0x000fe20000011600 */
[----:B------:R-:W-:Y:S01]  /*0790*/  IMAD R0, R31, c[0x0][0x270], RZ ;  /* 0x00009c001f007a24 */ /* 0x000fe200078e02ff */
[----:B------:R-:W-:Y:S01]  /*07a0*/  LEA.HI R24, R21, R236, RZ, 0x4 ;  /* 0x000000ec15187211 */ /* 0x000fe200078f20ff */
[----:B------:R-:W-:Y:S01]  /*07b0*/  ULDC.64 UR4, c[0x0][0x1b8] ;  /* 0x00006e0000047ab9 */ /* 0x000fe20000000a00 */
[----:B------:R-:W-:Y:S01]  /*07c0*/  SHF.R.S32.HI R241, RZ, 0x1f, R240 ;  /* 0x0000001ffff17819 */ /* 0x000fe200000114f0 */
[----:B------:R-:W-:Y:S01]  /*07d0*/  IMAD R0, R89, c[0x0][0x274], R0 ;  /* 0x00009d0059007a24 */ /* 0x000fe200078e0200 */
[----:B------:R-:W-:Y:S01]  /*07e0*/  SHF.R.S32.HI R8, RZ, 0x4, R24 ;  /* 0x00000004ff087819 */ /* 0x000fe20000011418 */
[----:B------:R-:W-:Y:S01]  /*07f0*/  UIMAD UR6, UR12, UR6, URZ ;  /* 0x000000060c0672a4 */ /* 0x000fe2000f8e023f */
[----:B------:R-:W-:Y:S01]  /*0800*/  IMAD.MOV.U32 R116, RZ, RZ, 0x40 ;  /* 0x00000040ff747424 */ /* 0x000fe200078e00ff */
[----:B------:R-:W-:Y:S01]  /*0810*/  UIMAD UR4, UR12, UR4, URZ ;  /* 0x000000040c0472a4 */ /* 0x000fe2000f8e023f */
[----:B------:R-:W-:Y:S01]  /*0820*/  IMAD.IADD R18, R3, 0x1, R0 ;  /* 0x0000000103127824 */ /* 0x000fe200078e0200 */
[----:B------:R-:W-:Y:S01]  /*0830*/  UIMAD UR7, UR14, UR7, UR6 ;  /* 0x000000070e0772a4 */ /* 0x000fe2000f8e0206 */
[C---:B------:R-:W-:Y:S01]  /*0840*/  IMAD R0, R89.reuse, c[0x0][0x28c], R6 ;  /* 0x0000a30059007a24 */ /* 0x040fe200078e0206 */
[----:B------:R-:W-:Y:S01]  /*0850*/  UIMAD UR10, UR12, UR10, URZ ;  /* 0x0000000a0c0a72a4 */ /* 0x000fe2000f8e023f */
[----:B------:R-:W-:Y:S01]  /*0860*/  IMAD.WIDE.U32 R2, R89, c[0x0][0x288], R242 ;  /* 0x0000a20059027a25 */ /* 0x000fe200078e00f2 */
[----:B------:R-:W-:Y:S01]  /*0870*/  UIMAD UR8, UR12, UR8, URZ ;  /* 0x000000080c0872a4 */ /* 0x000fe2000f8e023f */
[----:B------:R-:W-:Y:S01]  /*0880*/  SHF.R.S32.HI R237, RZ, 0x1f, R236 ;  /* 0x0000001fffed7819 */ /* 0x000fe200000114ec */
[----:B------:R-:W-:Y:S01]  /*0890*/  UIMAD UR4, UR14, UR5, UR4 ;  /* 0x000000050e0472a4 */ /* 0x000fe2000f8e0204 */
[----:B------:R-:W-:Y:S01]  /*08a0*/  IMAD.IADD R19, R3, 0x1, R0 ;  /* 0x0000000103137824 */ /* 0x000fe200078e0200 */
[----:B------:R-:W-:Y:S01]  /*08b0*/  LOP3.LUT R0, R22, 0xfffffff8, RZ, 0xc0, !PT ;  /* 0xfffffff816007812 */ /* 0x000fe200078ec0ff */
[----:B------:R-:W-:Y:S01]  /*08c0*/  IMAD.U32 R6, RZ, RZ, UR13 ;  /* 0x0000000dff067e24 */ /* 0x000fe2000f8e00ff */
[----:B------:R-:W-:Y:S01]  /*08d0*/  IADD3 R28, P1, P0, R5, UR18, R2 ;  /* 0x00000012051c7c10 */ /* 0x000fe2000f83e002 */
[----:B------:R-:W-:Y:S01]  /*08e0*/  USHF.R.S32.HI UR5, URZ, 0x1f, UR24 ;  /* 0x0000001f3f057899 */ /* 0x000fe20008011418 */
[----:B------:R-:W-:Y:S01]  /*08f0*/  LEA.HI R5, R24, R8, RZ, 0x1 ;  /* 0x0000000818057211 */ /* 0x000fe200078f08ff */
[----:B------:R-:W-:Y:S01]  /*0900*/  IMAD.IADD R16, R236, 0x1, -R0 ;  /* 0x00000001ec107824 */ /* 0x000fe200078e0a00 */
[----:B------:R-:W-:Y:S01]  /*0910*/  SHF.R.S32.HI R0, RZ, 0x1f, R4 ;  /* 0x0000001fff007819 */ /* 0x000fe20000011404 */
[----:B------:R-:W-:Y:S01]  /*0920*/  IMAD.WIDE R14, R6, 0x40, R240 ;  /* 0x00000040060e7825 */ /* 0x000fe200078e02f0 */
[----:B------:R-:W-:Y:S01]  /*0930*/  LOP3.LUT R10, R5, 0xfffffffe, RZ, 0xc0, !PT ;  /* 0xfffffffe050a7812 */ /* 0x000fe200078ec0ff */
[----:B------:R-:W-:Y:S01]  /*0940*/  UIMAD UR10, UR14, UR11, UR10 ;  /* 0x0000000b0e0a72a4 */ /* 0x000fe2000f8e020a */
[----:B------:R-:W-:Y:S01]  /*0950*/  CS2R R114, SRZ ;  /* 0x0000000000727805 */ /* 0x000fe2000001ff00 */
[----:B------:R-:W-:Y:S01]  /*0960*/  IMAD.SHL.U32 R12, R16, 0x8, RZ ;  /* 0x00000008100c7824 */ /* 0x000fe200078e00ff */
[----:B------:R-:W-:Y:S01]  /*0970*/  UIMAD UR9, UR14, UR9, UR8 ;  /* 0x000000090e0972a4 */ /* 0x000fe2000f8e0208 */
[C---:B------:R-:W-:Y:S01]  /*0980*/  IMAD R2, R0.reuse, c[0x0][0x1e0], RZ ;  /* 0x0000780000027a24 */ /* 0x040fe200078e02ff */
[----:B------:R-:W-:Y:S01]  /*0990*/  UIADD3 UR8, UR21, UR10, URZ ;  /* 0x0000000a15087290 */ /* 0x000fe2000fffe03f */
[----:B------:R-:W-:Y:S01]  /*09a0*/  IMAD R0, R0, c[0x0][0x1b0], RZ ;  /* 0x00006c0000007a24 */ /* 0x000fe200078e02ff */
[----:B------:R-:W-:Y:S01]  /*09b0*/  SHF.R.S32.HI R13, RZ, 0x1f, R12 ;  /* 0x0000001fff0d7819 */ /* 0x000fe2000001140c */
[C---:B------:R-:W-:Y:S01]  /*09c0*/  IMAD R9, R4.reuse, c[0x0][0x1e4], R2 ;  /* 0x0000790004097a24 */ /* 0x040fe200078e0202 */
[----:B------:R-:W-:Y:S01]  /*09d0*/  UIADD3 UR9, UR19, UR9, URZ ;  /* 0x0000000913097290 */ /* 0x000fe2000fffe03f */
[C---:B------:R-:W-:Y:S01]  /*09e0*/  IMAD R0, R4.reuse, c[0x0][0x1b4], R0 ;  /* 0x00006d0004007a24 */ /* 0x040fe200078e0200 */
[----:B------:R-:W-:Y:S01]  /*09f0*/  ULDC UR10, c[0x0][0x198] ;  /* 0x00006600000a7ab9 */ /* 0x000fe20000000800 */
[--C-:B------:R-:W-:Y:S01]  /*0a00*/  IMAD.WIDE.U32 R2, R4, c[0x0][0x1e0], R12.reuse ;  /* 0x0000780004027a25 */ /* 0x100fe200078e000c */
[----:B------:R-:W-:Y:S01]  /*0a10*/  UIADD3 UR10, -UR16, UR10, URZ ;  /* 0x0000000a100a7290 */ /* 0x000fe2000fffe13f */
[----:B------:R-:W-:Y:S01]  /*0a20*/  IADD3 R26, R12, 0x40, RZ ;  /* 0x000000400c1a7810 */ /* 0x000fe20007ffe0ff */
[----:B------:R-:W-:Y:S01]  /*0a30*/  USHF.R.S32.HI UR11, URZ, 0x1f, UR15 ;  /* 0x0000001f3f0b7899 */ /* 0x000fe2000801140f */
[----:B------:R-:W-:Y:S01]  /*0a40*/  IMAD.WIDE.U32 R6, R4, c[0x0][0x1b0], R12 ;  /* 0x00006c0004067a25 */ /* 0x000fe200078e000c */
[----:B------:R-:W-:Y:S01]  /*0a50*/  IADD3 R27, R12, 0x80, RZ ;  /* 0x000000800c1b7810 */ /* 0x000fe20007ffe0ff */
[----:B------:R-:W-:Y:S01]  /*0a60*/  CS2R R112, SRZ ;  /* 0x0000000000707805 */ /* 0x000fe2000001ff00 */
[----:B------:R-:W-:Y:S01]  /*0a70*/  CS2R R110, SRZ ;  /* 0x00000000006e7805 */ /* 0x000fe2000001ff00 */
[----:B------:R-:W-:Y:S01]  /*0a80*/  IMAD.IADD R5, R3, 0x1, R9 ;  /* 0x0000000103057824 */ /* 0x000fe200078e0209 */
[----:B------:R-:W-:Y:S01]  /*0a90*/  CS2R R108, SRZ ;  /* 0x00000000006c7805 */ /* 0x000fe2000001ff00 */
[----:B------:R-:W-:Y:S01]  /*0aa0*/  IMAD.IADD R3, R7, 0x1, R0 ;  /* 0x0000000107037824 */ /* 0x000fe200078e0200 */
[----:B------:R-:W-:Y:S01]  /*0ab0*/  LEA.HI R7, R21, R236, RZ, 0x6 ;  /* 0x000000ec15077211 */ /* 0x000fe200078f30ff */
[----:B------:R-:W-:Y:S01]  /*0ac0*/  IMAD.SHL.U32 R0, R240, 0x40, RZ ;  /* 0x00000040f0007824 */ /* 0x000fe200078e00ff */
[----:B------:R-:W-:Y:S01]  /*0ad0*/  CS2R R106, SRZ ;  /* 0x00000000006a7805 */ /* 0x000fe2000001ff00 */
[----:B------:R-:W-:Y:S01]  /*0ae0*/  IMAD.MOV.U32 R4, RZ, RZ, R2 ;  /* 0x000000ffff047224 */ /* 0x000fe200078e0002 */
[----:B------:R-:W-:Y:S01]  /*0af0*/  SHF.R.S32.HI R20, RZ, 0x6, R7 ;  /* 0x00000006ff147819 */ /* 0x000fe20000011407 */
[----:B------:R-:W-:Y:S01]  /*0b00*/  IMAD.MOV.U32 R2, RZ, RZ, R6 ;  /* 0x000000ffff027224 */ /* 0x000fe200078e0006 */
[----:B------:R-:W-:Y:S01]  /*0b10*/  LOP3.LUT R0, R0, 0x1c0, RZ, 0xc0, !PT ;  /* 0x000001c000007812 */ /* 0x000fe200078ec0ff */
[----:B------:R-:W-:Y:S01]  /*0b20*/  IMAD R6, R241, c[0x0][0x178], RZ ;  /* 0x00005e00f1067a24 */ /* 0x000fe200078e02ff */
[----:B------:R-:W-:Y:S01]  /*0b30*/  CS2R R104, SRZ ;  /* 0x0000000000687805 */ /* 0x000fe2000001ff00 */
[----:B------:R-:W-:Y:S01]  /*0b40*/  IMAD.SHL.U32 R17, R20, 0x200, RZ ;  /* 0x0000020014117824 */ /* 0x000fe200078e00ff */
[----:B------:R-:W-:Y:S01]  /*0b50*/  LOP3.LUT R11, R0, 0x38, R12, 0xf8, !PT ;  /* 0x00000038000b7812 */ /* 0x000fe200078ef80c */
[----:B-1----:R-:W-:Y:S01]  /*0b60*/  IMAD.WIDE.U32 R4, R250, c[0x0][0x1e8], R4 ;  /* 0x00007a00fa047a25 */ /* 0x002fe200078e0004 */
[----:B------:R-:W-:Y:S01]  /*0b70*/  SHF.R.U32.HI R0, RZ, 0x3, R0 ;  /* 0x00000003ff007819 */ /* 0x000fe20000011600 */
[----:B------:R-:W-:Y:S01]  /*0b80*/  CS2R R102, SRZ ;  /* 0x0000000000667805 */ /* 0x000fe2000001ff00 */
[----:B------:R-:W-:Y:S01]  /*0b90*/  CS2R R100, SRZ ;  /* 0x0000000000647805 */ /* 0x000fe2000001ff00 */
[----:B------:R-:W-:Y:S01]  /*0ba0*/  IMAD.IADD R23, R8, 0x1, -R10 ;  /* 0x0000000108177824 */ /* 0x000fe200078e0a0a */
[----:B------:R-:W-:Y:S01]  /*0bb0*/  IADD3 R5, R5, UR7, RZ ;  /* 0x0000000705057c10 */ /* 0x000fe2000fffe0ff */
[C---:B------:R-:W-:Y:S01]  /*0bc0*/  IMAD R8, R240.reuse, c[0x0][0x17c], R6 ;  /* 0x00005f00f0087a24 */ /* 0x040fe200078e0206 */
[----:B------:R-:W-:Y:S01]  /*0bd0*/  LOP3.LUT R228, R17, R11, R0, 0xf6, !PT ;  /* 0x0000000b11e47212 */ /* 0x000fe200078ef600 */
[----:B------:R-:W-:Y:S01]  /*0be0*/  IMAD.WIDE.U32 R6, R240, c[0x0][0x178], R12 ;  /* 0x00005e00f0067a25 */ /* 0x000fe200078e000c */
[----:B------:R-:W-:Y:S01]  /*0bf0*/  CS2R R98, SRZ ;  /* 0x0000000000627805 */ /* 0x000fe2000001ff00 */
[----:B------:R-:W-:Y:S01]  /*0c00*/  CS2R R96, SRZ ;  /* 0x0000000000607805 */ /* 0x000fe2000001ff00 */
[----:B------:R-:W-:Y:S01]  /*0c10*/  CS2R R94, SRZ ;  /* 0x00000000005e7805 */ /* 0x000fe2000001ff00 */
[----:B------:R-:W-:Y:S01]  /*0c20*/  IMAD R0, R15, c[0x0][0x1d8], RZ ;  /* 0x000076000f007a24 */ /* 0x000fe200078e02ff */
[----:B------:R-:W-:Y:S01]  /*0c30*/  CS2R R92, SRZ ;  /* 0x00000000005c7805 */ /* 0x000fe2000001ff00 */
[----:B------:R-:W-:Y:S01]  /*0c40*/  IMAD.U32 R10, RZ, RZ, UR5 ;  /* 0x00000005ff0a7e24 */ /* 0x000fe2000f8e00ff */
[----:B------:R-:W-:Y:S01]  /*0c50*/  CS2R R90, SRZ ;  /* 0x00000000005a7805 */ /* 0x000fe2000001ff00 */
[----:B------:R-:W-:Y:S01]  /*0c60*/  IMAD.IADD R9, R7, 0x1, R8 ;  /* 0x0000000107097824 */ /* 0x000fe200078e0208 */
[----:B------:R-:W-:Y:S01]  /*0c70*/  CS2R R86, SRZ ;  /* 0x0000000000567805 */ /* 0x000fe2000001ff00 */
[----:B------:R-:W-:Y:S01]  /*0c80*/  IMAD.WIDE.U32 R2, R250, c[0x0][0x1b8], R2 ;  /* 0x00006e00fa027a25 */ /* 0x000fe200078e0002 */
[C---:B------:R-:W-:Y:S01]  /*0c90*/  @!P3 IADD3.X R29, R10.reuse, UR8, R18, P4, P2 ;  /* 0x000000080a1dbc10 */ /* 0x040fe2000a7e4412 */
[----:B------:R-:W-:Y:S01]  /*0ca0*/  CS2R R84, SRZ ;  /* 0x0000000000547805 */ /* 0x000fe2000001ff00 */
[----:B------:R-:W-:Y:S01]  /*0cb0*/  IADD3.X R30, R10, UR9, R19, P1, P0 ;  /* 0x000000090a1e7c10 */ /* 0x000fe20008fe0413 */
[----:B------:R-:W-:Y:S01]  /*0cc0*/  IMAD.MOV.U32 R8, RZ, RZ, R6 ;  /* 0x000000ffff087224 */ /* 0x000fe200078e0006 */
[----:B------:R-:W-:Y:S01]  /*0cd0*/  IADD3 R3, R3, UR4, RZ ;  /* 0x0000000403037c10 */ /* 0x000fe2000fffe0ff */
[----:B------:R-:W-:Y:S01]  /*0ce0*/  IMAD R0, R14, c[0x0][0x1dc], R0 ;  /* 0x000077000e007a24 */ /* 0x000fe200078e0200 */
[----:B------:R-:W-:Y:S01]  /*0cf0*/  ISETP.GE.AND P4, PT, R12, c[0x0][0x1cc], PT ;  /* 0x000073000c007a0c */ /* 0x000fe20003f86270 */
[----:B------:R-:W-:Y:S01]  /*0d00*/  IMAD.WIDE.U32 R6, R14, c[0x0][0x1d8], R4 ;  /* 0x000076000e067a25 */ /* 0x000fe200078e0004 */
[----:B------:R-:W-:Y:S01]  /*0d10*/  ULDC.64 UR4, c[0x0][0x178] ;  /* 0x00005e0000047ab9 */ /* 0x000fe20000000a00 */
[----:B------:R-:W-:Y:S01]  /*0d20*/  CS2R R82, SRZ ;  /* 0x0000000000527805 */ /* 0x000fe2000001ff00 */
[----:B------:R-:W-:Y:S01]  /*0d30*/  UIMAD UR6, UR11, UR4, URZ ;  /* 0x000000040b0672a4 */ /* 0x000fe2000f8e023f */
[----:B------:R-:W-:Y:S01]  /*0d40*/  IMAD R10, R15, c[0x0][0x1a8], RZ ;  /* 0x00006a000f0a7a24 */ /* 0x000fe200078e02ff */
[----:B------:R-:W-:Y:S01]  /*0d50*/  LEA R4, P0, R6, c[0x0][0x1c0], 0x1 ;  /* 0x0000700006047a11 */ /* 0x000fe200078008ff */
[----:B------:R-:W-:Y:S01]  /*0d60*/  IMAD.IADD R0, R7, 0x1, R0 ;  /* 0x0000000107007824 */ /* 0x000fe200078e0200 */
[----:B------:R-:W-:Y:S01]  /*0d70*/  UIMAD.WIDE.U32 UR26, UR15, UR4, URZ ;  /* 0x000000040f1a72a5 */ /* 0x000fe2000f8e003f */
[C---:B------:R-:W-:Y:S01]  /*0d80*/  IMAD R15, R14.reuse, c[0x0][0x1ac], R10 ;  /* 0x00006b000e0f7a24 */ /* 0x040fe200078e020a */
[----:B------:R-:W-:Y:S01]  /*0d90*/  UIMAD UR6, UR15, UR5, UR6 ;  /* 0x000000050f0672a4 */ /* 0x000fe2000f8e0206 */
[----:B------:R-:W-:Y:S01]  /*0da0*/  IMAD.WIDE.U32 R10, R14, c[0x0][0x1a8], R2 ;  /* 0x00006a000e0a7a25 */ /* 0x000fe200078e0002 */
[----:B------:R-:W-:Y:S01]  /*0db0*/  LEA.HI.X R5, R6, c[0x0][0x1c4], R0, 0x1, P0 ;  /* 0x0000710006057a11 */ /* 0x000fe200000f0c00 */
[----:B------:R-:W-:Y:S01]  /*0dc0*/  ULDC.64 UR4, c[0x0][0x188] ;  /* 0x0000620000047ab9 */ /* 0x000fe20000000a00 */
[----:B------:R-:W-:Y:S01]  /*0dd0*/  IADD3 R0, -R240, UR10, RZ ;  /* 0x0000000af0007c10 */ /* 0x000fe2000fffe1ff */
[----:B------:R-:W-:Y:S01]  /*0de0*/  IMAD R2, R31, c[0x0][0x180], RZ ;  /* 0x000060001f027a24 */ /* 0x000fe200078e02ff */
[----:B------:R-:W-:Y:S01]  /*0df0*/  UIMAD UR4, UR12, UR4, URZ ;  /* 0x000000040c0472a4 */ /* 0x000fe2000f8e023f */
[----:B------:R-:W-:Y:S01]  /*0e00*/  IMAD.MOV.U32 R7, RZ, RZ, c[0x0][0x1d8] ;  /* 0x00007600ff077624 */ /* 0x000fe200078e00ff */
[C---:B------:R-:W-:Y:S01]  /*0e10*/  ISETP.LT.OR P0, PT, R0.reuse, 0x1, P4 ;  /* 0x000000010000780c */ /* 0x040fe20002701670 */
[C---:B------:R-:W-:Y:S01]  /*0e20*/  IMAD R2, R89.reuse, c[0x0][0x184], R2 ;  /* 0x0000610059027a24 */ /* 0x040fe200078e0202 */
[----:B------:R-:W-:Y:S01]  /*0e30*/  ISETP.LT.OR P4, PT, R0, 0x21, P4 ;  /* 0x000000210000780c */ /* 0x000fe20002781670 */
[----:B------:R-:W-:Y:S01]  /*0e40*/  IMAD.WIDE.U32 R8, R89, c[0x0][0x180], R8 ;  /* 0x0000600059087a25 */ /* 0x000fe200078e0008 */
[----:B------:R-:W-:Y:S01]  /*0e50*/  LEA R6, P2, R7, R4, 0x6 ;  /* 0x0000000407067211 */ /* 0x000fe200078430ff */
[----:B------:R-:W-:Y:S01]  /*0e60*/  UIADD3 UR6, UR27, UR6, URZ ;  /* 0x000000061b067290 */ /* 0x000fe2000fffe03f */
[----:B------:R-:W-:Y:S01]  /*0e70*/  CS2R R80, SRZ ;  /* 0x0000000000507805 */ /* 0x000fe2000001ff00 */
[----:B------:R-:W-:Y:S01]  /*0e80*/  IMAD.MOV.U32 R14, RZ, RZ, c[0x0][0x1dc] ;  /* 0x00007700ff0e7624 */ /* 0x000fe200078e00ff */
[----:B------:R-:W-:Y:S01]  /*0e90*/  UIMAD UR4, UR14, UR5, UR4 ;  /* 0x000000050e0472a4 */ /* 0x000fe2000f8e0204 */
[----:B------:R-:W-:Y:S01]  /*0ea0*/  IMAD.IADD R9, R9, 0x1, R2 ;  /* 0x0000000109097824 */ /* 0x000fe200078e0202 */
[----:B------:R-:W-:Y:S01]  /*0eb0*/  LEA R2, P1, R10, c[0x0][0x190], 0x1 ;  /* 0x000064000a027a11 */ /* 0x000fe200078208ff */
[----:B------:R-:W-:Y:S01]  /*0ec0*/  IMAD.IADD R3, R11, 0x1, R15 ;  /* 0x000000010b037824 */ /* 0x000fe200078e020f */
[----:B------:R-:W-:Y:S01]  /*0ed0*/  LEA.HI.X R7, R7, R5, R14, 0x6, P2 ;  /* 0x0000000507077211 */ /* 0x000fe200010f340e */
[----:B------:R-:W-:Y:S01]  /*0ee0*/  IMAD.SHL.U32 R228, R228, 0x2, RZ ;  /* 0x00000002e4e47824 */ /* 0x000fe200078e00ff */
[----:B------:R-:W-:Y:S01]  /*0ef0*/  ISETP.GE.AND P2, PT, R26, c[0x0][0x1cc], PT ;  /* 0x000073001a007a0c */ /* 0x000fe20003f46270 */
[----:B------:R-:W-:Y:S01]  /*0f00*/  IMAD.MOV.U32 R11, RZ, RZ, c[0x0][0x1a8] ;  /* 0x00006a00ff0b7624 */ /* 0x000fe200078e00ff */
[----:B------:R-:W-:Y:S01]  /*0f10*/  LEA.HI.X R3, R10, c[0x0][0x194], R3, 0x1, P1 ;  /* 0x000065000a037a11 */ /* 0x000fe200008f0c03 */
[----:B------:R-:W-:Y:S01]  /*0f20*/  IMAD.MOV.U32 R14, RZ, RZ, c[0x0][0x1ac] ;  /* 0x00006b00ff0e7624 */ /* 0x000fe200078e00ff */
[----:B------:R-:W-:Y:S01]  /*0f30*/  ISETP.GE.AND P1, PT, R27, c[0x0][0x1cc], PT ;  /* 0x000073001b007a0c */ /* 0x000fe20003f26270 */
[----:B------:R-:W-:Y:S01]  /*0f40*/  @!PT LDS RZ, [RZ] ;  /* 0x00000000fffff984 */ /* 0x000fe20000000800 */
[----:B------:R-:W-:Y:S01]  /*0f50*/  @!PT LDS RZ, [RZ] ;  /* 0x00000000fffff984 */ /* 0x000fe20000000800 */
[----:B------:R-:W-:Y:S01]  /*0f60*/  @!PT LDS RZ, [RZ] ;  /* 0x00000000fffff984 */ /* 0x000fe20000000800 */
[----:B------:R1:W-:Y:S01]  /*0f70*/  LDGSTS.E.BYPASS.LTC128B.128 [R228+0x6080], [R4.64], !P0 ;  /* 0x0608000004e47fae */ /* 0x0003e2000c101d56 */
[----:B------:R-:W-:Y:S01]  /*0f80*/  ISETP.LT.OR P6, PT, R0, 0x1, P2 ;  /* 0x000000010000780c */ /* 0x000fe200017c1670 */
[----:B------:R-:W-:Y:S01]  /*0f90*/  IMAD.WIDE.U32 R246, R250, c[0x0][0x188], R8 ;  /* 0x00006200faf67a25 */ /* 0x000fe200078e0008 */
[C---:B------:R-:W-:Y:S01]  /*0fa0*/  ISETP.LT.OR P0, PT, R0.reuse, 0x1, P1 ;  /* 0x000000010000780c */ /* 0x040fe20000f01670 */
[----:B------:R-:W-:Y:S01]  /*0fb0*/  CS2R R78, SRZ ;  /* 0x00000000004e7805 */ /* 0x000fe2000001ff00 */
[C---:B------:R-:W-:Y:S01]  /*0fc0*/  ISETP.LT.OR P2, PT, R0.reuse, 0x21, P2 ;  /* 0x000000210000780c */ /* 0x040fe20001741670 */
[----:B------:R-:W-:Y:S01]  /*0fd0*/  CS2R R76, SRZ ;  /* 0x00000000004c7805 */ /* 0x000fe2000001ff00 */
[----:B------:R-:W-:Y:S01]  /*0fe0*/  ISETP.LT.OR P1, PT, R0, 0x21, P1 ;  /* 0x000000210000780c */ /* 0x000fe20000f21670 */
[----:B------:R-:W-:Y:S01]  /*0ff0*/  CS2R R74, SRZ ;  /* 0x00000000004a7805 */ /* 0x000fe2000001ff00 */
[----:B------:R-:W-:Y:S01]  /*1000*/  LEA R10, P5, R11, R2, 0x6 ;  /* 0x000000020b0a7211 */ /* 0x000fe200078a30ff */
[----:B------:R-:W-:Y:S01]  /*1010*/  CS2R R72, SRZ ;  /* 0x0000000000487805 */ /* 0x000fe2000001ff00 */
[----:B------:R-:W-:Y:S01]  /*1020*/  IADD3 R249, R247, UR4, RZ ;  /* 0x00000004f7f97c10 */ /* 0x000fe2000fffe0ff */
[----:B------:R-:W-:Y:S01]  /*1030*/  ULDC.64 UR4, c[0x0][0x218] ;  /* 0x0000860000047ab9 */ /* 0x000fe20000000a00 */
[----:B------:R-:W-:Y:S01]  /*1040*/  LEA.HI.X R11, R11, R3, R14, 0x6, P5 ;  /* 0x000000030b0b7211 */ /* 0x000fe200028f340e */
[----:B------:R1:W-:Y:S01]  /*1050*/  LDGSTS.E.BYPASS.LTC128B.128 [R228+0x8080], [R4.64+0x80], !P6 ;  /* 0x0808008004e47fae */ /* 0x0003e2000f101d56 */
[----:B------:R-:W-:Y:S01]  /*1060*/  ISETP.GE.AND P6, PT, R12, c[0x0][0x19c], PT ;  /* 0x000067000c007a0c */ /* 0x000fe20003fc6270 */
[----:B------:R-:W-:Y:S01]  /*1070*/  UIMAD UR4, UR12, UR4, URZ ;  /* 0x000000040c0472a4 */ /* 0x000fe2000f8e023f */
[----:B------:R-:W-:Y:S01]  /*1080*/  ISETP.GE.AND P5, PT, R26, c[0x0][0x19c], PT ;  /* 0x000067001a007a0c */ /* 0x000fe20003fa6270 */
[----:B------:R1:W-:Y:S01]  /*1090*/  LDGSTS.E.BYPASS.LTC128B.128 [R228+0xa080], [R4.64+0x100], !P0 ;  /* 0x0a08010004e47fae */ /* 0x0003e2000c101d56 */
[C---:B------:R-:W-:Y:S01]  /*10a0*/  ISETP.LT.OR P0, PT, R0.reuse, 0x1, P6 ;  /* 0x000000010000780c */ /* 0x040fe20003701670 */
[----:B------:R-:W-:Y:S01]  /*10b0*/  UIMAD UR4, UR14, UR5, UR4 ;  /* 0x000000050e0472a4 */ /* 0x000fe2000f8e0204 */
[C---:B------:R-:W-:Y:S01]  /*10c0*/  ISETP.LT.OR P6, PT, R0.reuse, 0x21, P6 ;  /* 0x000000210000780c */ /* 0x040fe200037c1670 */
[----:B------:R2:W-:Y:S01]  /*10d0*/  LDGSTS.E.BYPASS.LTC128B.128 [R228+0x7080], [R6.64], !P4 ;  /* 0x0708000006e47fae */ /* 0x0005e2000e101d56 */
[----:B------:R-:W-:Y:S01]  /*10e0*/  ISETP.GE.AND P4, PT, R27, c[0x0][0x19c], PT ;  /* 0x000067001b007a0c */ /* 0x000fe20003f86270 */
[----:B------:R-:W-:Y:S01]  /*10f0*/  CS2R R70, SRZ ;  /* 0x0000000000467805 */ /* 0x000fe2000001ff00 */
[----:B------:R-:W-:Y:S01]  /*1100*/  CS2R R68, SRZ ;  /* 0x0000000000447805 */ /* 0x000fe2000001ff00 */
[----:B------:R2:W-:Y:S01]  /*1110*/  LDGSTS.E.BYPASS.LTC128B.128 [R228+0x9080], [R6.64+0x80], !P2 ;  /* 0x0908008006e47fae */ /* 0x0005e2000d101d56 */
[C---:B------:R-:W-:Y:S01]  /*1120*/  ISETP.LT.OR P2, PT, R0.reuse, 0x1, P5 ;  /* 0x000000010000780c */ /* 0x040fe20002f41670 */
[----:B------:R-:W-:Y:S01]  /*1130*/  CS2R R66, SRZ ;  /* 0x0000000000427805 */ /* 0x000fe2000001ff00 */
[C---:B------:R-:W-:Y:S01]  /*1140*/  ISETP.LT.OR P5, PT, R0.reuse, 0x21, P5 ;  /* 0x000000210000780c */ /* 0x040fe20002fa1670 */
[----:B------:R2:W-:Y:S01]  /*1150*/  LDGSTS.E.BYPASS.LTC128B.128 [R228+0xb080], [R6.64+0x100], !P1 ;  /* 0x0b08010006e47fae */ /* 0x0005e2000c901d56 */
[C---:B------:R-:W-:Y:S01]  /*1160*/  ISETP.LT.OR P1, PT, R0.reuse, 0x1, P4 ;  /* 0x000000010000780c */ /* 0x040fe20002721670 */
[----:B------:R-:W-:Y:S01]  /*1170*/  CS2R R64, SRZ ;  /* 0x0000000000407805 */ /* 0x000fe2000001ff00 */
[----:B------:R-:W-:Y:S01]  /*1180*/  ISETP.LT.OR P4, PT, R0, 0x21, P4 ;  /* 0x000000210000780c */ /* 0x000fe20002781670 */
[----:B------:R-:W0:Y:S01]  /*1190*/  LDGDEPBAR ;  /* 0x00000000000079af */ /* 0x000e220000000000 */
[----:B------:R-:W-:Y:S01]  /*11a0*/  IMAD R0, R23, 0x800, R17 ;  /* 0x0000080017007824 */ /* 0x000fe200078e0211 */
[----:B------:R-:W-:Y:S01]  /*11b0*/  CS2R R62, SRZ ;  /* 0x00000000003e7805 */ /* 0x000fe2000001ff00 */
[----:B------:R-:W-:Y:S01]  /*11c0*/  IMAD.MOV.U32 R17, RZ, RZ, 0x20 ;  /* 0x00000020ff117424 */ /* 0x000fe200078e00ff */
[----:B------:R3:W-:Y:S01]  /*11d0*/  LDGSTS.E.BYPASS.LTC128B.128 [R228+0x80], [R2.64], !P0 ;  /* 0x0008000002e47fae */ /* 0x0007e2000c101d56 */
[----:B------:R-:W-:Y:S01]  /*11e0*/  CS2R R60, SRZ ;  /* 0x00000000003c7805 */ /* 0x000fe2000001ff00 */
[----:B------:R-:W-:Y:S01]  /*11f0*/  CS2R R58, SRZ ;  /* 0x00000000003a7805 */ /* 0x000fe2000001ff00 */
[----:B------:R-:W-:Y:S01]  /*1200*/  CS2R R56, SRZ ;  /* 0x0000000000387805 */ /* 0x000fe2000001ff00 */
[----:B------:R3:W-:Y:S01]  /*1210*/  LDGSTS.E.BYPASS.LTC128B.128 [R228+0x2080], [R2.64+0x80], !P2 ;  /* 0x0208008002e47fae */ /* 0x0007e2000d101d56 */
[----:B------:R-:W-:Y:S01]  /*1220*/  LOP3.LUT P2, RZ, R16, 0x2, RZ, 0xc0, !PT ;  /* 0x0000000210ff7812 */ /* 0x000fe2000784c0ff */
[----:B------:R-:W-:Y:S01]  /*1230*/  CS2R R54, SRZ ;  /* 0x0000000000367805 */ /* 0x000fe2000001ff00 */
[----:B-1----:R-:W-:Y:S01]  /*1240*/  IMAD.U32 R4, RZ, RZ, UR26 ;  /* 0x0000001aff047e24 */ /* 0x002fe2000f8e00ff */
[----:B------:R3:W-:Y:S01]  /*1250*/  LDGSTS.E.BYPASS.LTC128B.128 [R228+0x4080], [R2.64+0x100], !P1 ;  /* 0x0408010002e47fae */ /* 0x0007e2000c901d56 */
[----:B------:R-:W-:Y:S01]  /*1260*/  IMAD.U32 R5, RZ, RZ, UR27 ;  /* 0x0000001bff057e24 */ /* 0x000fe2000f8e00ff */
[----:B------:R-:W-:Y:S01]  /*1270*/  CS2R R52, SRZ ;  /* 0x0000000000347805 */ /* 0x000fe2000001ff00 */
[----:B------:R-:W-:Y:S01]  /*1280*/  CS2R R50, SRZ ;  /* 0x0000000000327805 */ /* 0x000fe2000001ff00 */
[----:B------:R1:W-:Y:S01]  /*1290*/  LDGSTS.E.BYPASS.LTC128B.128 [R228+0x1080], [R10.64], !P6 ;  /* 0x010800000ae47fae */ /* 0x0003e2000f101d56 */
[----:B------:R-:W-:Y:S01]  /*12a0*/  LEA R5, P0, R4, R246, 0x6 ;  /* 0x000000f604057211 */ /* 0x000fe200078030ff */
[----:B------:R-:W-:Y:S01]  /*12b0*/  CS2R R48, SRZ ;  /* 0x0000000000307805 */ /* 0x000fe2000001ff00 */
[----:B------:R-:W-:Y:S01]  /*12c0*/  CS2R R46, SRZ ;  /* 0x00000000002e7805 */ /* 0x000fe2000001ff00 */
[----:B------:R1:W-:Y:S01]  /*12d0*/  LDGSTS.E.BYPASS.LTC128B.128 [R228+0x3080], [R10.64+0x80], !P5 ;  /* 0x030800800ae47fae */ /* 0x0003e2000e901d56 */
[----:B------:R-:W-:Y:S01]  /*12e0*/  LEA R8, P1, R5, c[0x0][0x160], 0x1 ;  /* 0x0000580005087a11 */ /* 0x000fe200078208ff */
[----:B------:R-:W-:Y:S01]  /*12f0*/  CS2R R44, SRZ ;  /* 0x00000000002c7805 */ /* 0x000fe2000001ff00 */
[----:B--2---:R-:W-:Y:S01]  /*1300*/  IMAD.SHL.U32 R6, R16, 0x40, RZ ;  /* 0x0000004010067824 */ /* 0x004fe200078e00ff */
[----:B------:R1:W-:Y:S01]  /*1310*/  LDGSTS.E.BYPASS.LTC128B.128 [R228+0x5080], [R10.64+0x100], !P4 ;  /* 0x050801000ae47fae */ /* 0x0003e2000e101d56 */
[----:B------:R-:W-:Y:S01]  /*1320*/  ISETP.GE.AND P4, PT, R12, c[0x0][0x16c], PT ;  /* 0x00005b000c007a0c */ /* 0x000fe20003f86270 */
[----:B------:R-:W-:Y:S01]  /*1330*/  IMAD.MOV.U32 R7, RZ, RZ, c[0x0][0x178] ;  /* 0x00005e00ff077624 */ /* 0x000fe200078e00ff */
[----:B------:R-:W-:Y:S01]  /*1340*/  ISETP.GE.AND P5, PT, R27, c[0x0][0x16c], PT ;  /* 0x00005b001b007a0c */ /* 0x000fe20003fa6270 */
[----:B------:R-:W0:Y:S01]  /*1350*/  LDGDEPBAR ;  /* 0x00000000000079af */ /* 0x000e220000000000 */
[----:B------:R-:W-:Y:S01]  /*1360*/  LOP3.LUT R18, R6, 0x1c0, RZ, 0xc0, !PT ;  /* 0x000001c006127812 */ /* 0x000fe200078ec0ff */
[----:B------:R-:W-:Y:S01]  /*1370*/  IMAD.U32 R6, RZ, RZ, UR6 ;  /* 0x00000006ff067e24 */ /* 0x000fe2000f8e00ff */
[----:B------:R-:W-:Y:S01]  /*1380*/  SEL R239, RZ, 0x1, P4 ;  /* 0x00000001ffef7807 */ /* 0x000fe20002000000 */
[----:B------:R-:W-:Y:S01]  /*1390*/  ULDC.64 UR6, c[0x0][0x208] ;  /* 0x0000820000067ab9 */ /* 0x000fe20000000a00 */
[----:B------:R-:W-:Y:S01]  /*13a0*/  SHF.R.U32.HI R19, RZ, 0x3, R18 ;  /* 0x00000003ff137819 */ /* 0x000fe20000011612 */
[----:B------:R-:W-:Y:S01]  /*13b0*/  UIMAD UR11, UR11, UR6, URZ ;  /* 0x000000060b0b72a4 */ /* 0x000fe2000f8e023f */
[----:B------:R-:W-:Y:S01]  /*13c0*/  LEA.HI.X R6, R4, R249, R6, 0x6, P0 ;  /* 0x000000f904067211 */ /* 0x000fe200000f3406 */
[----:B------:R-:W-:Y:S01]  /*13d0*/  CS2R R42, SRZ ;  /* 0x00000000002a7805 */ /* 0x000fe2000001ff00 */
[----:B------:R-:W-:Y:S01]  /*13e0*/  LOP3.LUT R4, R18, 0x8, R22, 0xf8, !PT ;  /* 0x0000000812047812 */ /* 0x000fe200078ef816 */
[----:B------:R-:W-:Y:S01]  /*13f0*/  UIMAD UR11, UR15, UR7, UR11 ;  /* 0x000000070f0b72a4 */ /* 0x000fe2000f8e020b */
[----:B------:R-:W-:Y:S01]  /*1400*/  LEA.HI.X R9, R5, c[0x0][0x164], R6, 0x1, P1 ;  /* 0x0000590005097a11 */ /* 0x000fe200008f0c06 */
[----:B------:R-:W-:Y:S01]  /*1410*/  CS2R R40, SRZ ;  /* 0x0000000000287805 */ /* 0x000fe2000001ff00 */
[----:B---3--:R-:W-:Y:S01]  /*1420*/  LOP3.LUT R2, R4, R19, RZ, 0x3c, !PT ;  /* 0x0000001304027212 */ /* 0x008fe200078e3cff */
[----:B------:R-:W-:Y:S01]  /*1430*/  IMAD.WIDE.U32 R4, R240, c[0x0][0x208], R12 ;  /* 0x00008200f0047a25 */ /* 0x000fe200078e000c */
[----:B------:R-:W-:Y:S01]  /*1440*/  LOP3.LUT P0, RZ, R16, 0x4, RZ, 0xc0, !PT ;  /* 0x0000000410ff7812 */ /* 0x000fe2000780c0ff */
[----:B------:R-:W-:Y:S01]  /*1450*/  CS2R R38, SRZ ;  /* 0x0000000000267805 */ /* 0x000fe2000001ff00 */
[----:B------:R-:W-:Y:S01]  /*1460*/  ISETP.GE.AND P1, PT, R26, c[0x0][0x16c], PT ;  /* 0x00005b001a007a0c */ /* 0x000fe20003f26270 */
[----:B------:R-:W-:Y:S01]  /*1470*/  IMAD.IADD R2, R0, 0x1, R2 ;  /* 0x0000000100027824 */ /* 0x000fe200078e0202 */
[----:B------:R-:W-:Y:S01]  /*1480*/  SEL R222, R116, 0xffffffc0, !P0 ;  /* 0xffffffc074de7807 */ /* 0x000fe20004000000 */
[----:B------:R-:W-:Y:S01]  /*1490*/  IMAD R0, R241, c[0x0][0x208], RZ ;  /* 0x00008200f1007a24 */ /* 0x000fe200078e02ff */
[----:B------:R-:W-:Y:S01]  /*14a0*/  SEL R6, RZ, 0x2, P1 ;  /* 0x00000002ff067807 */ /* 0x000fe20000800000 */
[----:B------:R-:W-:Y:S01]  /*14b0*/  IMAD.SHL.U32 R224, R2, 0x2, RZ ;  /* 0x0000000202e07824 */ /* 0x000fe200078e00ff */
[----:B-1----:R-:W-:Y:S01]  /*14c0*/  LEA R10, P4, R7, R8, 0x6 ;  /* 0x00000008070a7211 */ /* 0x002fe200078830ff */
[----:B------:R-:W-:Y:S01]  /*14d0*/  IMAD R0, R240, c[0x0][0x20c], R0 ;  /* 0x00008300f0007a24 */ /* 0x000fe200078e0200 */
[----:B------:R-:W-:-:S04]  /*14e0*/  DEPBAR.LE SB0, 0x1 ;  /* 0x000080400000791a */ /* 0x000fc80000000000 */
[----:B------:R-:W-:Y:S01]  /*14f0*/  BAR.SYNC.DEFER_BLOCKING 0x0 ;  /* 0x0000000000007b1d */ /* 0x000fe20000010000 */
[----:B------:R-:W-:Y:S01]  /*1500*/  IMAD.IADD R5, R5, 0x1, R0 ;  /* 0x0000000105057824 */ /* 0x000fe200078e0200 */
[----:B------:R-:W-:Y:S01]  /*1510*/  SEL R3, RZ, 0x4, P5 ;  /* 0x00000004ff037807 */ /* 0x000fe20002800000 */
[----:B------:R-:W-:Y:S01]  /*1520*/  IMAD.MOV.U32 R0, RZ, RZ, c[0x0][0x17c] ;  /* 0x00005f00ff007624 */ /* 0x000fe200078e00ff */
[----:B------:R-:W-:Y:S01]  /*1530*/  CS2R R36, SRZ ;  /* 0x0000000000247805 */ /* 0x000fe2000001ff00 */
[----:B------:R-:W-:Y:S01]  /*1540*/  IMAD.IADD R227, R224, 0x1, R222 ;  /* 0x00000001e0e37824 */ /* 0x000fe200078e02de */
[----:B------:R-:W-:Y:S01]  /*1550*/  IADD3 R6, R3, R6, R239 ;  /* 0x0000000603067210 */ /* 0x000fe20007ffe0ef */
[----:B------:R-:W-:Y:S01]  /*1560*/  IMAD.U32 R16, RZ, RZ, UR24 ;  /* 0x00000018ff107e24 */ /* 0x000fe2000f8e00ff */
[----:B------:R-:W-:Y:S01]  /*1570*/  LEA.HI.X R11, R7, R9, R0, 0x6, P4 ;  /* 0x00000009070b7211 */ /* 0x000fe200020f3400 */
[----:B------:R-:W-:Y:S01]  /*1580*/  IMAD R7, R31, c[0x0][0x210], RZ ;  /* 0x000084001f077a24 */ /* 0x000fe200078e02ff */
[----:B------:R-:W-:Y:S01]  /*1590*/  SEL R0, R17, 0xffffffe0, !P2 ;  /* 0xffffffe011007807 */ /* 0x000fe20005000000 */
[C---:B------:R-:W-:Y:S01]  /*15a0*/  IMAD.WIDE.U32 R4, R89.reuse, c[0x0][0x210], R4 ;  /* 0x0000840059047a25 */ /* 0x040fe200078e0004 */
[----:B------:R-:W-:Y:S01]  /*15b0*/  IADD3 R3, -R240, c[0x0][0x168], -R16 ;  /* 0x00005a00f0037a10 */ /* 0x000fe20007ffe910 */
[----:B------:R-:W-:Y:S01]  /*15c0*/  UIMAD.WIDE.U32 UR24, UR15, UR6, URZ ;  /* 0x000000060f1872a5 */ /* 0x000fe2000f8e003f */
[----:B------:R-:W-:Y:S01]  /*15d0*/  LOP3.LUT P6, RZ, R6, 0x1, RZ, 0xc0, !PT ;  /* 0x0000000106ff7812 */ /* 0x000fe200078cc0ff */
[----:B------:R-:W-:Y:S01]  /*15e0*/  IMAD.IADD R225, R224, 0x1, R0 ;  /* 0x00000001e0e17824 */ /* 0x000fe200078e0200 */
[----:B------:R-:W-:Y:S01]  /*15f0*/  LOP3.LUT P4, RZ, R6, 0x2, RZ, 0xc0, !PT ;  /* 0x0000000206ff7812 */ /* 0x000fe2000788c0ff */
[----:B------:R-:W-:Y:S01]  /*1600*/  IMAD R0, R89, c[0x0][0x214], R7 ;  /* 0x0000850059007a24 */ /* 0x000fe200078e0207 */
[C---:B------:R-:W-:Y:S01]  /*1610*/  ISETP.LT.OR P2, PT, R3.reuse, 0x1, !P6 ;  /* 0x000000010300780c */ /* 0x040fe20007741670 */
[----:B------:R-:W-:Y:S01]  /*1620*/  IMAD.IADD R226, R222, 0x1, R225 ;  /* 0x00000001dee27824 */ /* 0x000fe200078e02e1 */
[----:B------:R-:W-:Y:S01]  /*1630*/  ISETP.LT.OR P0, PT, R3, 0x1, !P4 ;  /* 0x000000010300780c */ /* 0x000fe20006701670 */
[----:B------:R-:W-:Y:S01]  /*1640*/  IMAD.IADD R5, R5, 0x1, R0 ;  /* 0x0000000105057824 */ /* 0x000fe200078e0200 */
[----:B------:R-:W-:Y:S01]  /*1650*/  UIADD3 UR11, UR25, UR11, URZ ;  /* 0x0000000b190b7290 */ /* 0x000fe2000fffe03f */
[C---:B------:R-:W-:Y:S01]  /*1660*/  ISETP.LT.OR P6, PT, R3.reuse, 0x21, !P6 ;  /* 0x000000210300780c */ /* 0x040fe200077c1670 */
[----:B------:R1:W2:Y:S01]  /*1670*/  LDSM.16.M88.4 R148, [R224+0x6080] ;  /* 0x00608000e094783b */ /* 0x0002a20000000200 */
[----:B------:R-:W-:Y:S01]  /*1680*/  IMAD.WIDE.U32 R244, R250, c[0x0][0x218], R4 ;  /* 0x00008600faf47a25 */ /* 0x000fe200078e0004 */
[----:B------:R-:W-:Y:S01]  /*1690*/  ISETP.LT.OR P4, PT, R3, 0x21, !P4 ;  /* 0x000000210300780c */ /* 0x000fe20006781670 */
[----:B------:R-:W-:Y:S01]  /*16a0*/  CS2R R34, SRZ ;  /* 0x0000000000227805 */ /* 0x000fe2000001ff00 */
[----:B------:R1:W3:Y:S01]  /*16b0*/  LDSM.16.M88.4 R152, [R225+0x6080] ;  /* 0x00608000e198783b */ /* 0x0002e20000000200 */
[----:B------:R-:W-:Y:S01]  /*16c0*/  IMAD.U32 R4, RZ, RZ, UR24 ;  /* 0x00000018ff047e24 */ /* 0x000fe2000f8e00ff */
[----:B------:R-:W-:Y:S01]  /*16d0*/  IADD3 R248, R245, UR4, RZ ;  /* 0x00000004f5f87c10 */ /* 0x000fe2000fffe0ff */
[----:B------:R-:W-:Y:S01]  /*16e0*/  IMAD.U32 R2, RZ, RZ, UR11 ;  /* 0x0000000bff027e24 */ /* 0x000fe2000f8e00ff */
[----:B------:R1:W4:Y:S01]  /*16f0*/  LDSM.16.M88.4 R156, [R227+0x6080] ;  /* 0x00608000e39c783b */ /* 0x0003220000000200 */
[----:B------:R-:W-:Y:S01]  /*1700*/  IMAD.U32 R5, RZ, RZ, UR25 ;  /* 0x00000019ff057e24 */ /* 0x000fe2000f8e00ff */
[----:B------:R-:W-:Y:S01]  /*1710*/  ULDC.64 UR4, c[0x0][0x240] ;  /* 0x0000900000047ab9 */ /* 0x000fe20000000a00 */
[----:B------:R-:W-:Y:S01]  /*1720*/  IMAD.U32 R5, RZ, RZ, UR6 ;  /* 0x00000006ff057e24 */ /* 0x000fe2000f8e00ff */
[----:B------:R1:W5:Y:S01]  /*1730*/  LDSM.16.M88.4 R164, [R224+0x8080] ;  /* 0x00808000e0a4783b */ /* 0x0003620000000200 */
[----:B------:R-:W-:Y:S01]  /*1740*/  IMAD R13, R31, c[0x0][0x238], RZ ;  /* 0x00008e001f0d7a24 */ /* 0x000fe200078e02ff */
[----:B------:R-:W-:Y:S01]  /*1750*/  UIMAD UR4, UR12, UR4, URZ ;  /* 0x000000040c0472a4 */ /* 0x000fe2000f8e023f */
[----:B------:R-:W-:Y:S01]  /*1760*/  CS2R R32, SRZ ;  /* 0x0000000000207805 */ /* 0x000fe2000001ff00 */
[----:B------:R1:W1:Y:S01]  /*1770*/  LDSM.16.M88.4 R168, [R225+0x8080] ;  /* 0x00808000e1a8783b */ /* 0x0002620000000200 */
[----:B------:R-:W-:Y:S01]  /*1780*/  IMAD R13, R89, c[0x0][0x23c], R13 ;  /* 0x00008f00590d7a24 */ /* 0x000fe200078e020d */
[----:B------:R-:W-:-:S02]  /*1790*/  UMOV UR12, 0x1 ;  /* 0x00000001000c7882 */ /* 0x000fc40000000000 */
[----:B------:R1:W1:Y:S01]  /*17a0*/  LDSM.16.M88.4 R172, [R227+0x8080] ;  /* 0x00808000e3ac783b */ /* 0x0002620000000200 */
[----:B------:R-:W-:Y:S02]  /*17b0*/  ULDC UR11, c[0x0][0x198] ;  /* 0x00006600000b7ab9 */ /* 0x000fe40000000800 */
[----:B------:R-:W-:Y:S01]  /*17c0*/  UIADD3 UR11, -UR16, UR11, UR12 ;  /* 0x0000000b100b7290 */ /* 0x000fe2000fffe10c */
[----:B------:R1:W1:Y:S01]  /*17d0*/  LDSM.16.M88.4 R180, [R224+0xa080] ;  /* 0x00a08000e0b4783b */ /* 0x0002620000000200 */
[----:B------:R-:W-:Y:S02]  /*17e0*/  UIMAD UR14, UR14, UR5, UR4 ;  /* 0x000000050e0e72a4 */ /* 0x000fe4000f8e0204 */
[----:B------:R-:W-:Y:S01]  /*17f0*/  UISETP.GT.AND UP2, UPT, UR13, -0x1, UPT ;  /* 0xffffffff0d00788c */ /* 0x000fe2000bf44270 */
[----:B------:R1:W1:Y:S01]  /*1800*/  LDSM.16.M88.4 R184, [R225+0xa080] ;  /* 0x00a08000e1b8783b */ /* 0x0002620000000200 */
[----:B------:R-:W-:Y:S01]  /*1810*/  IMAD.U32 R234, RZ, RZ, UR11 ;  /* 0x0000000bffea7e24 */ /* 0x000fe2000f8e00ff */
[----:B------:R-:W-:-:S02]  /*1820*/  ULDC UR5, c[0x0][0x2a0] ;  /* 0x0000a80000057ab9 */ /* 0x000fc40000000800 */
[----:B------:R1:W1:Y:S01]  /*1830*/  LDSM.16.M88.4 R188, [R227+0xa080] ;  /* 0x00a08000e3bc783b */ /* 0x0002620000000200 */
[----:B------:R-:W-:Y:S02]  /*1840*/  ULOP3.LUT UR5, URZ, UR5, URZ, 0x33, !UPT ;  /* 0x000000053f057292 */ /* 0x000fe4000f8e333f */
[----:B------:R-:W-:Y:S01]  /*1850*/  ULDC UR4, c[0x0][0x2a8] ;  /* 0x0000aa0000047ab9 */ /* 0x000fe20000000800 */
[----:B------:R1:W1:Y:S01]  /*1860*/  LDSM.16.M88.4 R160, [R226+0x6080] ;  /* 0x00608000e2a0783b */ /* 0x0002620000000200 */
[----:B------:R-:W-:-:S03]  /*1870*/  UISETP.LE.AND UP1, UPT, UR12, UR4, UPT ;  /* 0x000000040c00728c */ /* 0x000fc6000bf23270 */
[----:B------:R1:W1:Y:S04]  /*1880*/  LDSM.16.M88.4 R176, [R226+0x8080] ;  /* 0x00808000e2b0783b */ /* 0x0002680000000200 */
[----:B------:R1:W1:Y:S04]  /*1890*/  LDSM.16.M88.4 R192, [R226+0xa080] ;  /* 0x00a08000e2c0783b */ /* 0x0002680000000200 */
[----:B------:R-:W-:Y:S06]  /*18a0*/  BAR.SYNC.DEFER_BLOCKING 0x0 ;  /* 0x0000000000007b1d */ /* 0x000fec0000010000 */
[----:B------:R-:W-:Y:S01]  /*18b0*/  @!PT LDS RZ, [RZ] ;  /* 0x00000000fffff984 */ /* 0x000fe20000000800 */
[----:B------:R-:W-:Y:S01]  /*18c0*/  @!PT LDS RZ, [RZ] ;  /* 0x00000000fffff984 */ /* 0x000fe20000000800 */
[----:B------:R-:W-:Y:S01]  /*18d0*/  @!PT LDS RZ, [RZ] ;  /* 0x00000000fffff984 */ /* 0x000fe20000000800 */
[----:B------:R1:W-:Y:S01]  /*18e0*/  LDGSTS.E.BYPASS.LTC128B.128 [R228+0x6080], [R8.64], !P2 ;  /* 0x0608000008e47fae */ /* 0x0003e2000d101d56 */
[----:B------:R-:W-:Y:S01]  /*18f0*/  LOP3.LUT P2, RZ, R6, 0x4, RZ, 0xc0, !PT ;  /* 0x0000000406ff7812 */ /* 0x000fe2000784c0ff */
[----:B------:R-:W-:-:S02]  /*1900*/  IMAD.WIDE.U32 R6, R89, c[0x0][0x238], R236 ;  /* 0x00008e0059067a25 */ /* 0x000fc400078e00ec */
[----:B------:R1:W-:Y:S01]  /*1910*/  LDGSTS.E.BYPASS.LTC128B.128 [R228+0x8080], [R8.64+0x80], !P0 ;  /* 0x0808008008e47fae */ /* 0x0003e2000c101d56 */
[----:B------:R-:W-:Y:S01]  /*1920*/  ISETP.LT.OR P0, PT, R3, 0x1, !P2 ;  /* 0x000000010300780c */ /* 0x000fe20005701670 */
[----:B------:R-:W-:Y:S01]  /*1930*/  IMAD.IADD R7, R7, 0x1, R13 ;  /* 0x0000000107077824 */ /* 0x000fe200078e020d */
[----:B------:R-:W-:Y:S01]  /*1940*/  ISETP.LT.OR P2, PT, R3, 0x21, !P2 ;  /* 0x000000210300780c */ /* 0x000fe20005741670 */
[----:B------:R-:W-:Y:S02]  /*1950*/  CS2R R88, SRZ ;  /* 0x0000000000587805 */ /* 0x000fe4000001ff00 */
[----:B------:R-:W-:Y:S01]  /*1960*/  IMAD.WIDE.U32 R250, R250, c[0x0][0x240], R6 ;  /* 0x00009000fafa7a25 */ /* 0x000fe200078e0006 */
[----:B------:R-:W-:-:S04]  /*1970*/  LOP3.LUT R7, R24, 0xfffffff0, RZ, 0xc0, !PT ;  /* 0xfffffff018077812 */ /* 0x000fc800078ec0ff */
[----:B------:R-:W-:-:S03]  /*1980*/  IADD3 R252, R251, UR14, RZ ;  /* 0x0000000efbfc7c10 */ /* 0x000fc6000fffe0ff */
[----:B------:R1:W-:Y:S01]  /*1990*/  LDGSTS.E.BYPASS.LTC128B.128 [R228+0xa080], [R8.64+0x100], !P0 ;  /* 0x0a08010008e47fae */ /* 0x0003e2000c101d56 */
[----:B------:R-:W-:-:S03]  /*19a0*/  LEA R0, P0, R4, R244, 0x6 ;  /* 0x000000f404007211 */ /* 0x000fc600078030ff */
[----:B------:R2:W-:Y:S01]  /*19b0*/  LDGSTS.E.BYPASS.LTC128B.128 [R228+0x7080], [R10.64], !P6 ;  /* 0x070800000ae47fae */ /* 0x0005e2000f101d56 */
[----:B------:R-:W-:Y:S02]  /*19c0*/  LEA.HI.X R4, R4, R248, R2, 0x6, P0 ;  /* 0x000000f804047211 */ /* 0x000fe400000f3402 */
[----:B------:R-:W-:Y:S01]  /*19d0*/  LEA R2, P0, R0, c[0x0][0x1f0], 0x1 ;  /* 0x00007c0000027a11 */ /* 0x000fe200078008ff */
[----:B------:R2:W-:Y:S01]  /*19e0*/  LDGSTS.E.BYPASS.LTC128B.128 [R228+0x9080], [R10.64+0x80], !P4 ;  /* 0x090800800ae47fae */ /* 0x0005e2000e101d56 */
[----:B------:R-:W-:Y:S02]  /*19f0*/  ISETP.GE.AND P6, PT, R12, c[0x0][0x1fc], PT ;  /* 0x00007f000c007a0c */ /* 0x000fe40003fc6270 */
[----:B------:R-:W-:Y:S01]  /*1a00*/  LEA.HI.X R3, R0, c[0x0][0x1f4], R4, 0x1, P0 ;  /* 0x00007d0000037a11 */ /* 0x000fe200000f0c04 */
[----:B------:R-:W-:Y:S01]  /*1a10*/  IMAD.U32 R0, RZ, RZ, UR7 ;  /* 0x00000007ff007e24 */ /* 0x000fe2000f8e00ff */
[C---:B------:R-:W-:Y:S01]  /*1a20*/  LEA R4, P0, R5.reuse, R2, 0x6 ;  /* 0x0000000205047211 */ /* 0x040fe200078030ff */
[----:B------:R2:W-:Y:S01]  /*1a30*/  LDGSTS.E.BYPASS.LTC128B.128 [R228+0xb080], [R10.64+0x100], !P2 ;  /* 0x0b0801000ae47fae */ /* 0x0005e2000d101d56 */
[----:B------:R-:W-:Y:S01]  /*1a40*/  ISETP.GE.AND P4, PT, R12, c[0x0][0x1fc], PT ;  /* 0x00007f000c007a0c */ /* 0x000fe20003f86270 */
[----:B------:R-:W-:Y:S01]  /*1a50*/  USHF.L.U64.HI UR7, UR6, 0x5, UR7 ;  /* 0x0000000506077899 */ /* 0x000fe20008010207 */
[----:B------:R-:W-:Y:S01]  /*1a60*/  LEA.HI.X R5, R5, R3, R0, 0x6, P0 ;  /* 0x0000000305057211 */ /* 0x000fe200000f3400 */
[----:B------:R-:W-:Y:S01]  /*1a70*/  USHF.L.U32 UR6, UR6, 0x5, URZ ;  /* 0x0000000506067899 */ /* 0x000fe2000800063f */
[----:B------:R-:W-:-:S02]  /*1a80*/  @!P3 LEA R14, P0, R25, c[0x0][0x258], 0x2 ;  /* 0x00009600190eba11 */ /* 0x000fc400078010ff */
[----:B------:R-:W-:Y:S02]  /*1a90*/  IADD3 R0, -R16, c[0x0][0x168], -R240 ;  /* 0x00005a0010007a10 */ /* 0x000fe40007ffe9f0 */
[----:B------:R-:W-:Y:S02]  /*1aa0*/  @!P3 LEA.HI.X R15, R25, c[0x0][0x25c], R29, 0x2, P0 ;  /* 0x00009700190fba11 */ /* 0x000fe400000f141d */
[----:B------:R-:W-:Y:S01]  /*1ab0*/  ISETP.LT.OR P0, PT, R0, 0x1, P6 ;  /* 0x000000010000780c */ /* 0x000fe20003701670 */
[----:B------:R-:W-:Y:S01]  /*1ac0*/  CS2R R24, SRZ ;  /* 0x0000000000187805 */ /* 0x000fe2000001ff00 */
[CC--:B-1----:R-:W-:Y:S02]  /*1ad0*/  LEA.HI R8, R21.reuse, R236.reuse, RZ, 0x5 ;  /* 0x000000ec15087211 */ /* 0x0c2fe400078f28ff */
[----:B------:R-:W-:Y:S02]  /*1ae0*/  LEA.HI R9, R21, R236, RZ, 0x2 ;  /* 0x000000ec15097211 */ /* 0x000fe400078f10ff */
[----:B------:R-:W-:-:S02]  /*1af0*/  ISETP.GE.AND P2, PT, R26, c[0x0][0x1fc], PT ;  /* 0x00007f001a007a0c */ /* 0x000fc40003f46270 */
[--C-:B------:R-:W-:Y:S02]  /*1b00*/  SHF.R.S32.HI R12, RZ, 0x1f, R9.reuse ;  /* 0x0000001fff0c7819 */ /* 0x100fe40000011409 */
[----:B------:R-:W-:Y:S01]  /*1b10*/  ISETP.LT.OR P6, PT, R0, 0x21, P6 ;  /* 0x000000210000780c */ /* 0x000fe200037c1670 */
[----:B--2---:R-:W-:Y:S01]  /*1b20*/  @!P3 IMAD.SHL.U32 R10, R236, 0x10, RZ ;  /* 0x00000010ec0ab824 */ /* 0x004fe200078e00ff */
[----:B------:R-:W-:Y:S02]  /*1b30*/  SHF.R.S32.HI R11, RZ, 0x2, R9 ;  /* 0x00000002ff0b7819 */ /* 0x000fe40000011409 */
[----:B------:R-:W-:Y:S02]  /*1b40*/  LOP3.LUT R9, R9, 0x3ffffffc, RZ, 0xc0, !PT ;  /* 0x3ffffffc09097812 */ /* 0x000fe400078ec0ff */
[----:B------:R1:W-:Y:S01]  /*1b50*/  @!P3 LDGSTS.E.BYPASS.LTC128B.128 [R10+0x12080], [R14.64] ;  /* 0x120800000e0abfae */ /* 0x0003e2000b901d56 */
[----:B------:R-:W-:Y:S02]  /*1b60*/  LEA.HI R12, R12, R11, RZ, 0x3 ;  /* 0x0000000b0c0c7211 */ /* 0x000fe400078f18ff */
[----:B------:R-:W-:Y:S01]  /*1b70*/  IMAD.IADD R9, R236, 0x1, -R9 ;  /* 0x00000001ec097824 */ /* 0x000fe200078e0a09 */
[----:B------:R-:W0:Y:S01]  /*1b80*/  LDGDEPBAR ;  /* 0x00000000000079af */ /* 0x000e220000000000 */
[----:B------:R-:W-:-:S03]  /*1b90*/  LOP3.LUT R12, R12, 0xfffffff8, RZ, 0xc0, !PT ;  /* 0xfffffff80c0c7812 */ /* 0x000fc600078ec0ff */
[----:B------:R2:W-:Y:S01]  /*1ba0*/  LDGSTS.E.BYPASS.LTC128B.128 [R228+0xc080], [R2.64], !P0 ;  /* 0x0c08000002e47fae */ /* 0x0005e2000c101d56 */
[----:B-1----:R-:W-:Y:S02]  /*1bb0*/  SHF.R.S32.HI R10, RZ, 0x5, R8 ;  /* 0x00000005ff0a7819 */ /* 0x002fe40000011408 */
[----:B------:R-:W-:Y:S02]  /*1bc0*/  SEL R14, RZ, 0xffffffff, P1 ;  /* 0xffffffffff0e7807 */ /* 0x000fe40000800000 */
[----:B------:R-:W-:Y:S02]  /*1bd0*/  LEA.HI R220, R8, R10, RZ, 0x1 ;  /* 0x0000000a08dc7211 */ /* 0x000fe400078f08ff */
[----:B------:R-:W-:Y:S02]  /*1be0*/  ISETP.GE.AND P1, PT, R27, c[0x0][0x1fc], PT ;  /* 0x00007f001b007a0c */ /* 0x000fe40003f26270 */
[----:B------:R-:W-:Y:S02]  /*1bf0*/  LOP3.LUT R220, R220, 0xfffffffe, RZ, 0xc0, !PT ;  /* 0xfffffffedcdc7812 */ /* 0x000fe400078ec0ff */
[----:B------:R-:W-:-:S02]  /*1c00*/  SEL R15, RZ, 0x1, P4 ;  /* 0x00000001ff0f7807 */ /* 0x000fc40002000000 */
[----:B------:R-:W-:Y:S01]  /*1c10*/  ISETP.LT.OR P4, PT, R0, 0x1, P2 ;  /* 0x000000010000780c */ /* 0x000fe20001781670 */
[----:B------:R-:W-:Y:S01]  /*1c20*/  IMAD.IADD R220, R10, 0x1, -R220 ;  /* 0x000000010adc7824 */ /* 0x000fe200078e0adc */
[----:B------:R-:W-:Y:S01]  /*1c30*/  LOP3.LUT R10, R8, 0xffffffe0, RZ, 0xc0, !PT ;  /* 0xffffffe0080a7812 */ /* 0x000fe200078ec0ff */
[----:B------:R-:W-:Y:S01]  /*1c40*/  IMAD.IADD R8, R11, 0x1, -R12 ;  /* 0x000000010b087824 */ /* 0x000fe200078e0a0c */
[----:B------:R-:W-:Y:S02]  /*1c50*/  ISETP.LT.OR P0, PT, R0, 0x1, P1 ;  /* 0x000000010000780c */ /* 0x000fe40000f01670 */
[----:B------:R-:W-:Y:S01]  /*1c60*/  SHF.R.S32.HI R12, RZ, 0x1f, R20 ;  /* 0x0000001fff0c7819 */ /* 0x000fe20000011414 */
[----:B------:R-:W-:Y:S01]  /*1c70*/  IMAD.IADD R6, R236, 0x1, -R10 ;  /* 0x00000001ec067824 */ /* 0x000fe200078e0a0a */
[C---:B------:R-:W-:Y:S02]  /*1c80*/  ISETP.LT.OR P2, PT, R0.reuse, 0x21, P2 ;  /* 0x000000210000780c */ /* 0x040fe40001741670 */
[----:B------:R-:W-:-:S02]  /*1c90*/  ISETP.LT.OR P1, PT, R0, 0x21, P1 ;  /* 0x000000210000780c */ /* 0x000fc40000f21670 */
[----:B------:R-:W-:Y:S01]  /*1ca0*/  SHF.R.S32.HI R229, RZ, 0x1f, R6 ;  /* 0x0000001fffe57819 */ /* 0x000fe20000011406 */
[----:B------:R2:W-:Y:S01]  /*1cb0*/  LDGSTS.E.BYPASS.LTC128B.128 [R228+0xe080], [R2.64+0x80], !P4 ;  /* 0x0e08008002e47fae */ /* 0x0005e2000e101d56 */
[----:B------:R-:W-:Y:S02]  /*1cc0*/  ISETP.GE.AND P4, PT, R26, c[0x0][0x1fc], PT ;  /* 0x00007f001a007a0c */ /* 0x000fe40003f86270 */
[----:B------:R-:W-:Y:S01]  /*1cd0*/  LEA.HI R229, R229, R6, RZ, 0x2 ;  /* 0x00000006e5e57211 */ /* 0x000fe200078f10ff */
[----:B------:R2:W-:Y:S01]  /*1ce0*/  LDGSTS.E.BYPASS.LTC128B.128 [R228+0x10080], [R2.64+0x100], !P0 ;  /* 0x1008010002e47fae */ /* 0x0005e2000c101d56 */
[C---:B------:R-:W-:Y:S02]  /*1cf0*/  LEA R10, P0, R28.reuse, c[0x0][0x280], 0x2 ;  /* 0x0000a0001c0a7a11 */ /* 0x040fe400078010ff */
[----:B------:R-:W-:Y:S01]  /*1d00*/  LOP3.LUT R13, R229, 0x7ffffffc, RZ, 0xc0, !PT ;  /* 0x7ffffffce50d7812 */ /* 0x000fe200078ec0ff */
[----:B------:R1:W-:Y:S01]  /*1d10*/  LDGSTS.E.BYPASS.LTC128B.128 [R228+0xd080], [R4.64], !P6 ;  /* 0x0d08000004e47fae */ /* 0x0003e2000f101d56 */
[----:B------:R-:W-:-:S02]  /*1d20*/  LEA.HI.X R11, R28, c[0x0][0x284], R30, 0x2, P0 ;  /* 0x0000a1001c0b7a11 */ /* 0x000fc400000f141e */
[----:B------:R-:W-:Y:S01]  /*1d30*/  LOP3.LUT P0, RZ, R8, 0x4, RZ, 0xc0, !PT ;  /* 0x0000000408ff7812 */ /* 0x000fe2000780c0ff */
[----:B------:R-:W-:Y:S01]  /*1d40*/  IMAD.IADD R13, R6, 0x1, -R13 ;  /* 0x00000001060d7824 */ /* 0x000fe200078e0a0d */
[----:B------:R-:W-:Y:S01]  /*1d50*/  LEA.HI R6, R12, R20, RZ, 0x2 ;  /* 0x000000140c067211 */ /* 0x000fe200078f10ff */
[----:B------:R-:W-:Y:S01]  /*1d60*/  IMAD.SHL.U32 R8, R8, 0x40, RZ ;  /* 0x0000004008087824 */ /* 0x000fe200078e00ff */
[----:B------:R1:W-:Y:S01]  /*1d70*/  LDGSTS.E.BYPASS.LTC128B.128 [R228+0xf080], [R4.64+0x80], !P2 ;  /* 0x0f08008004e47fae */ /* 0x0003e2000d101d56 */
[----:B------:R-:W-:Y:S01]  /*1d80*/  SEL R238, RZ, 0xffffffff, P4 ;  /* 0xffffffffffee7807 */ /* 0x000fe20002000000 */
[----:B------:R-:W-:Y:S01]  /*1d90*/  CS2R R30, SRZ ;  /* 0x00000000001e7805 */ /* 0x000fe2000001ff00 */
[----:B------:R-:W-:Y:S01]  /*1da0*/  LOP3.LUT R6, R6, 0x1ffffffc, RZ, 0xc0, !PT ;  /* 0x1ffffffc06067812 */ /* 0x000fe200078ec0ff */
[----:B------:R1:W-:Y:S01]  /*1db0*/  LDGSTS.E.BYPASS.LTC128B.128 [R228+0x11080], [R4.64+0x100], !P1 ;  /* 0x1108010004e47fae */ /* 0x0003e2000c901d56 */
[----:B------:R-:W-:Y:S01]  /*1dc0*/  ISETP.GE.AND P1, PT, R236, 0x10, PT ;  /* 0x00000010ec00780c */ /* 0x000fe20003f26270 */
[----:B------:R-:W-:Y:S01]  /*1dd0*/  IMAD.SHL.U32 R238, R238, 0x2, RZ ;  /* 0x00000002eeee7824 */ /* 0x000fe200078e00ff */
[----:B------:R-:W-:Y:S01]  /*1de0*/  ISETP.GE.AND P4, PT, R27, c[0x0][0x1fc], PT ;  /* 0x00007f001b007a0c */ /* 0x000fe20003f86270 */
[C---:B------:R-:W-:Y:S01]  /*1df0*/  IMAD.IADD R0, R20.reuse, 0x1, -R6 ;  /* 0x0000000114007824 */ /* 0x040fe200078e0a06 */
[----:B------:R-:W-:Y:S01]  /*1e00*/  CS2R R28, SRZ ;  /* 0x00000000001c7805 */ /* 0x000fe2000001ff00 */
[----:B------:R-:W-:Y:S01]  /*1e10*/  IMAD.SHL.U32 R20, R20, 0x8, RZ ;  /* 0x0000000814147824 */ /* 0x000fe200078e00ff */
[----:B------:R-:W-:Y:S01]  /*1e20*/  LOP3.LUT R238, R238, 0x2, R15, 0xe2, !PT ;  /* 0x00000002eeee7812 */ /* 0x000fe200078ee20f */
[----:B------:R-:W-:Y:S01]  /*1e30*/  IMAD R13, R0, 0x4, R13 ;  /* 0x00000004000d7824 */ /* 0x000fe200078e020d */
[----:B------:R-:W-:Y:S01]  /*1e40*/  LOP3.LUT R0, R8, 0x1c0, RZ, 0xc0, !PT ;  /* 0x000001c008007812 */ /* 0x000fe200078ec0ff */
[----:B------:R-:W-:Y:S01]  /*1e50*/  IMAD.SHL.U32 R6, R23, 0x20, RZ ;  /* 0x0000002017067824 */ /* 0x000fe200078e00ff */
[----:B------:R-:W-:Y:S01]  /*1e60*/  LOP3.LUT R20, R20, 0x18, RZ, 0xc0, !PT ;  /* 0x0000001814147812 */ /* 0x000fe200078ec0ff */
[----:B--2---:R-:W-:Y:S01]  /*1e70*/  IMAD.IADD R3, R236, 0x1, -R7 ;  /* 0x00000001ec037824 */ /* 0x004fe200078e0a07 */
[----:B------:R-:W-:Y:S01]  /*1e80*/  CS2R R26, SRZ ;  /* 0x00000000001a7805 */ /* 0x000fe2000001ff00 */
[----:B------:R-:W-:Y:S01]  /*1e90*/  IMAD.SHL.U32 R2, R220, 0x10, RZ ;  /* 0x00000010dc027824 */ /* 0x000fe200078e00ff */
[----:B------:R-:W-:Y:S01]  /*1ea0*/  LOP3.LUT R6, R20, 0x20, R6, 0xf8, !PT ;  /* 0x0000002014067812 */ /* 0x000fe200078ef806 */
[----:B------:R-:W-:Y:S01]  /*1eb0*/  IMAD.SHL.U32 R220, R220, 0x400, RZ ;  /* 0x00000400dcdc7824 */ /* 0x000fe200078e00ff */
[----:B------:R-:W-:Y:S01]  /*1ec0*/  SHF.R.S32.HI R7, RZ, 0x1f, R3 ;  /* 0x0000001fff077819 */ /* 0x000fe20000011403 */
[----:B------:R-:W-:Y:S01]  /*1ed0*/  IMAD.SHL.U32 R233, R13, 0x2, RZ ;  /* 0x000000020de97824 */ /* 0x000fe200078e00ff */
[----:B------:R-:W-:Y:S01]  /*1ee0*/  LEA.HI.SX32 R229, R229, R2, 0x1e ;  /* 0x00000002e5e57211 */ /* 0x000fe200078ff2ff */
[----:B------:R-:W-:Y:S01]  /*1ef0*/  IMAD.SHL.U32 R8, R14, 0x2, RZ ;  /* 0x000000020e087824 */ /* 0x000fe200078e00ff */
[----:B------:R-:W-:-:S02]  /*1f00*/  LEA.HI R7, R7, R3, RZ, 0x3 ;  /* 0x0000000307077211 */ /* 0x000fc400078f18ff */
[----:B------:R-:W-:Y:S02]  /*1f10*/  LOP3.LUT R223, R18, 0x10, R2, 0xf8, !PT ;  /* 0x0000001012df7812 */ /* 0x000fe400078ef802 */
[----:B------:R-:W-:Y:S01]  /*1f20*/  LOP3.LUT R12, R7, 0xfffffff8, RZ, 0xc0, !PT ;  /* 0xfffffff8070c7812 */ /* 0x000fe200078ec0ff */
[----:B-1----:R-:W-:Y:S01]  /*1f30*/  IMAD.SHL.U32 R4, R23, 0x8, RZ ;  /* 0x0000000817047824 */ /* 0x002fe200078e00ff */
[----:B------:R-:W-:-:S03]  /*1f40*/  SEL R5, RZ, 0xffffffff, P4 ;  /* 0xffffffffff057807 */ /* 0x000fc60002000000 */
[----:B------:R-:W-:Y:S01]  /*1f50*/  IMAD.IADD R2, R3, 0x1, -R12 ;  /* 0x0000000103027824 */ /* 0x000fe200078e0a0c */
[----:B------:R-:W-:Y:S02]  /*1f60*/  SHF.R.U32.HI R3, RZ, 0x3, R0 ;  /* 0x00000003ff037819 */ /* 0x000fe40000011600 */
[----:B------:R-:W-:Y:S01]  /*1f70*/  LOP3.LUT R223, R223, 0x8, R22, 0xf8, !PT ;  /* 0x00000008dfdf7812 */ /* 0x000fe200078ef816 */
[----:B------:R-:W-:Y:S01]  /*1f80*/  IMAD.SHL.U32 R5, R5, 0x4, RZ ;  /* 0x0000000405057824 */ /* 0x000fe200078e00ff */
[----:B------:R-:W-:Y:S01]  /*1f90*/  LOP3.LUT R0, R3, R0, R20, 0x1e, !PT ;  /* 0x0000000003007212 */ /* 0x000fe200078e1e14 */
[----:B------:R-:W-:Y:S01]  /*1fa0*/  IMAD R3, R9, 0x2, R220 ;  /* 0x0000000209037824 */ /* 0x000fe200078e02dc */
[C---:B------:R-:W-:Y:S01]  /*1fb0*/  LOP3.LUT P4, RZ, R2.reuse, 0x2, RZ, 0xc0, !PT ;  /* 0x0000000202ff7812 */ /* 0x040fe2000788c0ff */
[----:B------:R-:W-:Y:S01]  /*1fc0*/  CS2R R20, SRZ ;  /* 0x0000000000147805 */ /* 0x000fe2000001ff00 */
[C---:B------:R-:W-:Y:S01]  /*1fd0*/  LOP3.LUT P2, RZ, R2.reuse, 0x4, RZ, 0xc0, !PT ;  /* 0x0000000402ff7812 */ /* 0x040fe2000784c0ff */
[----:B------:R-:W-:Y:S01]  /*1fe0*/  IMAD.IADD R230, R3, 0x1, R0 ;  /* 0x0000000103e67824 */ /* 0x000fe200078e0200 */
[----:B------:R-:W-:Y:S01]  /*1ff0*/  LOP3.LUT R223, R223, R19, RZ, 0x3c, !PT ;  /* 0x00000013dfdf7212 */ /* 0x000fe200078e3cff */
[----:B------:R-:W-:Y:S01]  /*2000*/  IMAD.SHL.U32 R0, R2, 0x40, RZ ;  /* 0x0000004002007824 */ /* 0x000fe200078e00ff */
[----:B------:R-:W-:Y:S01]  /*2010*/  IADD3 R234, R234, -c[0x0][0x168], -R233 ;  /* 0x80005a00eaea7a10 */ /* 0x000fe20007ffe8e9 */
[----:B------:R-:W-:Y:S01]  /*2020*/  IMAD.SHL.U32 R3, R7, 0x40, RZ ;  /* 0x0000004007037824 */ /* 0x000fe200078e00ff */
[----:B------:R-:W-:Y:S01]  /*2030*/  LEA R230, R230, 0x12280, 0x1 ;  /* 0x00012280e6e67811 */ /* 0x000fe200078e08ff */
[----:B------:R-:W-:Y:S01]  /*2040*/  IMAD R223, R23, 0x200, R223 ;  /* 0x0000020017df7824 */ /* 0x000fe200078e02df */
[----:B------:R-:W-:Y:S01]  /*2050*/  LOP3.LUT R0, R0, 0x1c0, RZ, 0xc0, !PT ;  /* 0x000001c000007812 */ /* 0x000fe200078ec0ff */
[----:B------:R-:W-:Y:S01]  /*2060*/  CS2R R22, SRZ ;  /* 0x0000000000167805 */ /* 0x000fe2000001ff00 */
[----:B------:R-:W-:Y:S01]  /*2070*/  LOP3.LUT R3, R3, 0xfffffe00, RZ, 0xc0, !PT ;  /* 0xfffffe0003037812 */ /* 0x000fe200078ec0ff */
[C---:B------:R-:W-:Y:S01]  /*2080*/  IMAD R222, R223.reuse, 0x2, R222 ;  /* 0x00000002dfde7824 */ /* 0x040fe200078e02de */
[----:B------:R-:W-:Y:S01]  /*2090*/  LOP3.LUT R4, R0, 0x8, R4, 0xf8, !PT ;  /* 0x0000000800047812 */ /* 0x000fe200078ef804 */
[----:B------:R-:W-:Y:S01]  /*20a0*/  IMAD.SHL.U32 R223, R223, 0x2, RZ ;  /* 0x00000002dfdf7824 */ /* 0x000fe200078e00ff */
[----:B------:R-:W-:-:S02]  /*20b0*/  SHF.R.U32.HI R2, RZ, 0x3, R0 ;  /* 0x00000003ff027819 */ /* 0x000fc40000011600 */
[----:B------:R-:W-:Y:S02]  /*20c0*/  IADD3 R232, R234, c[0x0][0x2a4], RZ ;  /* 0x0000a900eae87a10 */ /* 0x000fe40007ffe0ff */
[----:B------:R-:W-:Y:S02]  /*20d0*/  LOP3.LUT R4, R4, R2, RZ, 0x3c, !PT ;  /* 0x0000000204047212 */ /* 0x000fe400078e3cff */
[----:B------:R-:W-:Y:S01]  /*20e0*/  LOP3.LUT R0, R2, R6, R0, 0x1e, !PT ;  /* 0x0000000602007212 */ /* 0x000fe200078e1e00 */
[----:B------:R-:W-:Y:S01]  /*20f0*/  @!P1 IMAD.SHL.U32 R2, R236, 0x10, RZ ;  /* 0x00000010ec029824 */ /* 0x000fe200078e00ff */
[-C--:B------:R-:W-:Y:S02]  /*2100*/  IADD3 R220, R4, R3.reuse, R220 ;  /* 0x0000000304dc7210 */ /* 0x080fe40007ffe0dc */
[----:B------:R-:W-:Y:S02]  /*2110*/  LOP3.LUT R0, R0, R3, RZ, 0xfc, !PT ;  /* 0x0000000300007212 */ /* 0x000fe400078efcff */
[----:B------:R1:W-:Y:S01]  /*2120*/  @!P1 LDGSTS.E.BYPASS.LTC128B.128 [R2+0x12180], [R10.64] ;  /* 0x121800000a029fae */ /* 0x0003e2000b901d56 */
[----:B------:R-:W-:Y:S01]  /*2130*/  SEL R3, R116, 0xffffffc0, !P2 ;  /* 0xffffffc074037807 */ /* 0x000fe20005000000 */
[----:B------:R-:W-:Y:S01]  /*2140*/  IMAD.SHL.U32 R221, R220, 0x2, RZ ;  /* 0x00000002dcdd7824 */ /* 0x000fe200078e00ff */
[----:B------:R-:W-:Y:S01]  /*2150*/  IADD3 R231, R230, 0x40, RZ ;  /* 0x00000040e6e77810 */ /* 0x000fe20007ffe0ff */
[----:B------:R-:W0:Y:S01]  /*2160*/  LDGDEPBAR ;  /* 0x00000000000079af */ /* 0x000e220000000000 */
[----:B------:R-:W-:Y:S01]  /*2170*/  LOP3.LUT R239, R8, 0x2, R239, 0xe2, !PT ;  /* 0x0000000208ef7812 */ /* 0x000fe200078ee2ef */
[----:B------:R-:W-:Y:S01]  /*2180*/  IMAD.SHL.U32 R0, R0, 0x2, RZ ;  /* 0x0000000200007824 */ /* 0x000fe200078e00ff */
[----:B------:R-:W-:-:S02]  /*2190*/  LOP3.LUT R238, R5, 0x4, R238, 0xe2, !PT ;  /* 0x0000000405ee7812 */ /* 0x000fc400078ee2ee */
[----:B------:R-:W-:Y:S02]  /*21a0*/  IADD3 R235, -R233, UR10, RZ ;  /* 0x0000000ae9eb7c10 */ /* 0x000fe4000fffe1ff */
[----:B------:R-:W-:Y:S02]  /*21b0*/  IADD3 R234, R234, UR5, RZ ;  /* 0x00000005eaea7c10 */ /* 0x000fe4000fffe0ff */
[----:B------:R-:W-:Y:S02]  /*21c0*/  @P0 IADD3 R231, R230, -0x40, RZ ;  /* 0xffffffc0e6e70810 */ /* 0x000fe40007ffe0ff */
[----:B-1----:R-:W-:-:S05]  /*21d0*/  SEL R2, R17, 0xffffffe0, !P4 ;  /* 0xffffffe011027807 */ /* 0x002fca0006000000 */
[C---:B------:R-:W-:Y:S02]  /*21e0*/  IMAD R2, R220.reuse, 0x2, R2 ;  /* 0x00000002dc027824 */ /* 0x040fe400078e0202 */
[----:B------:R-:W-:Y:S02]  /*21f0*/  IMAD R220, R220, 0x2, R3 ;  /* 0x00000002dcdc7824 */ /* 0x000fe400078e0203 */
[----:B---345:R-:W-:Y:S02]  /*2200*/  IMAD.IADD R3, R3, 0x1, R2 ;  /* 0x0000000103037824 */ /* 0x038fe400078e0202 */
.L_x_172:
[----:B------:R-:W-:Y:S04]  /*2210*/  DEPBAR.LE SB0, 0x0 ;  /* 0x000080000000791a */ /* 0x000fe80000000000 */
[----:B------:R-:W-:Y:S01]  /*2220*/  BAR.SYNC.DEFER_BLOCKING 0x0 ;  /* 0x0000000000007b1d */ /* 0x000fe20000010000 */
[----:B------:R-:W-:Y:S05]  /*2230*/  PLOP3.LUT P0, PT, PT, PT, UP1, 0x40, 0x0 ;  /* 0x000000000000781c */ /* 0x000fea0003f0e818 */
[----:B-1----:R-:W-:Y:S01]  /*2240*/  LDSM.16.M88.4 R16, [R221+0x6080] ;  /* 0x00608000dd10783b */ /* 0x002fe20000000200 */
[----:B------:R-:W-:Y:S05]  /*2250*/  UMOV UR10, UR15 ;  /* 0x0000000f000a7c82 */ /* 0x000fea0008000000 */
        /* <DEDUP_REMOVED lines=10> */
[----:B------:R-:W-:Y:S05]  /*2300*/  LDSM.16.M88.4 R144, [R226+0x80] ;  /* 0x00008000e290783b */ /* 0x000fea0000000200 */
[-C--:B------:R-:W-:Y:S08]  /*2310*/  HMMA.16816.F32.BF16 R12, R12, R118.reuse, RZ ;  /* 0x000000760c0c723c */ /* 0x080ff000000418ff */
[----:B------:R-:W-:Y:S01]  /*2320*/  HMMA.16816.F32.BF16 R16, R16, R118, RZ ;  /* 0x000000761010723c */ /* 0x000fe200000418ff */
[----:B------:R-:W1:Y:S07]  /*2330*/  LDSM.16.M88.4 R116, [R220+0x7080] ;  /* 0x00708000dc74783b */ /* 0x000e6e0000000200 */
[-C--:B---3--:R-:W-:Y:S08]  /*2340*/  HMMA.16816.F32.BF16 R4, R120, R124.reuse, R4 ;  /* 0x0000007c7804723c */ /* 0x088ff00000041804 */
[C---:B----4-:R-:W-:Y:S08]  /*2350*/  HMMA.16816.F32.BF16 R8, R128.reuse, R124, R8 ;  /* 0x0000007c8008723c */ /* 0x050ff00000041808 */
[-C--:B------:R-:W-:Y:S01]  /*2360*/  HMMA.16816.F32.BF16 R12, R128, R126.reuse, R12 ;  /* 0x0000007e800c723c */ /* 0x080fe2000004180c */
[----:B------:R-:W-:Y:S07]  /*2370*/  LDSM.16.M88.4 R128, [R224+0x2080] ;  /* 0x00208000e080783b */ /* 0x000fee0000000200 */
[----:B------:R-:W-:Y:S01]  /*2380*/  HMMA.16816.F32.BF16 R16, R120, R126, R16 ;  /* 0x0000007e7810723c */ /* 0x000fe20000041810 */
[----:B------:R-:W2:Y:S06]  /*2390*/  LDSM.16.M88.4 R120, [R3+0x7080] ;  /* 0x007080000378783b */ /* 0x000eac0000000200 */
[----:B------:R-:W3:Y:S01]  /*23a0*/  LDSM.16.M88.4 R124, [R221+0x8080] ;  /* 0x00808000dd7c783b */ /* 0x000ee20000000200 */
[-C--:B-----5:R-:W-:Y:S08]  /*23b0*/  HMMA.16816.F32.BF16 R4, R132, R136.reuse, R4 ;  /* 0x000000888404723c */ /* 0x0a0ff00000041804 */
[C---:B-1----:R-:W-:Y:S08]  /*23c0*/  HMMA.16816.F32.BF16 R8, R116.reuse, R136, R8 ;  /* 0x000000887408723c */ /* 0x042ff00000041808 */
[-C--:B------:R-:W-:Y:S01]  /*23d0*/  HMMA.16816.F32.BF16 R12, R116, R138.reuse, R12 ;  /* 0x0000008a740c723c */ /* 0x080fe2000004180c */
[----:B------:R-:W1:Y:S07]  /*23e0*/  LDSM.16.M88.4 R116, [R221+0x9080] ;  /* 0x00908000dd74783b */ /* 0x000e6e0000000200 */
[----:B------:R-:W-:Y:S01]  /*23f0*/  HMMA.16816.F32.BF16 R16, R132, R138, R16 ;  /* 0x0000008a8410723c */ /* 0x000fe20000041810 */
[----:B------:R-:W-:Y:S06]  /*2400*/  LDSM.16.M88.4 R132, [R2+0x8080] ;  /* 0x008080000284783b */ /* 0x000fec0000000200 */
[----:B------:R-:W4:Y:S01]  /*2410*/  LDSM.16.M88.4 R136, [R225+0x2080] ;  /* 0x00208000e188783b */ /* 0x000f220000000200 */
[-C--:B------:R-:W-:Y:S08]  /*2420*/  HMMA.16816.F32.BF16 R4, R140, R144.reuse, R4 ;  /* 0x000000908c04723c */ /* 0x080ff00000041804 */
        /* <DEDUP_REMOVED lines=16> */
[----:B------:R-:W2:Y:S07]  /*2530*/  LDSM.16.M88.4 R120, [R3+0x9080] ;  /* 0x009080000378783b */ /* 0x000eae0000000200 */
        /* <DEDUP_REMOVED lines=10> */
[-C--:B---3--:R-:W-:Y:S08]  /*25e0*/  HMMA.16816.F32.BF16 R4, R124, R128.reuse, R4 ;  /* 0x000000807c04723c */ /* 0x088ff00000041804 */
[C---:B--2---:R-:W-:Y:S08]  /*25f0*/  HMMA.16816.F32.BF16 R8, R120.reuse, R128, R8 ;  /* 0x000000807808723c */ /* 0x044ff00000041808 */
        /* <DEDUP_REMOVED lines=13> */
[C---:B--2---:R-:W-:Y:S01]  /*26d0*/  HMMA.16816.F32.BF16 R8, R120.reuse, R144, R8 ;  /* 0x000000907808723c */ /* 0x044fe20000041808 */
[----:B------:R-:W-:Y:S06]  /*26e0*/  LDS R144, [R229.X4+0x12080] ;  /* 0x01208000e5907984 */ /* 0x000fec0000004800 */
[----:B------:R-:W-:Y:S01]  /*26f0*/  LDS R145, [R229.X4+0x120a0] ;  /* 0x0120a000e5917984 */ /* 0x000fe20000004800 */
[-C--:B------:R-:W-:Y:S05]  /*2700*/  HMMA.16816.F32.BF16 R12, R120, R146.reuse, R12 ;  /* 0x00000092780c723c */ /* 0x080fea000004180c */
[----:B------:R-:W2:Y:S03]  /*2710*/  LDSM.16.M88.4 R120, [R3+0xb080] ;  /* 0x00b080000378783b */ /* 0x000ea60000000200 */
[----:B------:R-:W-:Y:S03]  /*2720*/  HMMA.16816.F32.BF16 R16, R140, R146, R16 ;  /* 0x000000928c10723c */ /* 0x000fe60000041810 */
[----:B------:R5:W2:Y:S05]  /*2730*/  LDS R146, [R229.X4+0x12100] ;  /* 0x01210000e5927984 */ /* 0x000aaa0000004800 */
[-C--:B---3--:R-:W-:Y:S01]  /*2740*/  HMMA.16816.F32.BF16 R4, R124, R128.reuse, R4 ;  /* 0x000000807c04723c */ /* 0x088fe20000041804 */
[----:B------:R5:W3:Y:S07]  /*2750*/  LDS R147, [R229.X4+0x12120] ;  /* 0x01212000e5937984 */ /* 0x000aee0000004800 */
[C---:B-1----:R-:W-:Y:S08]  /*2760*/  HMMA.16816.F32.BF16 R8, R116.reuse, R128, R8 ;  /* 0x000000807408723c */ /* 0x042ff00000041808 */
[-C--:B------:R-:W-:Y:S08]  /*2770*/  HMMA.16816.F32.BF16 R12, R116, R130.reuse, R12 ;  /* 0x00000082740c723c */ /* 0x080ff0000004180c */
[----:B------:R-:W-:Y:S08]  /*2780*/  HMMA.16816.F32.BF16 R16, R124, R130, R16 ;  /* 0x000000827c10723c */ /* 0x000ff00000041810 */
[-C--:B----4-:R-:W-:Y:S08]  /*2790*/  HMMA.16816.F32.BF16 R4, R132, R136.reuse, R4 ;  /* 0x000000888404723c */ /* 0x090ff00000041804 */
[C---:B--2---:R-:W-:Y:S08]  /*27a0*/  HMMA.16816.F32.BF16 R8, R120.reuse, R136, R8 ;  /* 0x000000887808723c */ /* 0x044ff00000041808 */
[-C--:B------:R-:W-:Y:S08]  /*27b0*/  HMMA.16816.F32.BF16 R12, R120, R138.reuse, R12 ;  /* 0x0000008a780c723c */ /* 0x080ff0000004180c */
[----:B------:R-:W-:Y:S04]  /*27c0*/  HMMA.16816.F32.BF16 R16, R132, R138, R16 ;  /* 0x0000008a8410723c */ /* 0x000fe80000041810 */
[----:B------:R-:W-:Y:S02]  /*27d0*/  FMUL.FTZ R4, R4, c[0x0][0x2b4] ;  /* 0x0000ad0004047a20 */ /* 0x000fe40000410000 */
[----:B------:R-:W-:Y:S02]  /*27e0*/  FMUL.FTZ R5, R5, c[0x0][0x2b4] ;  /* 0x0000ad0005057a20 */ /* 0x000fe40000410000 */
[----:B------:R1:W2:Y:S01]  /*27f0*/  MUFU.TANH R203, R4 ;  /* 0x0000000400cb7308 */ /* 0x0002a20000002400 */
[----:B------:R-:W-:Y:S03]  /*2800*/  FMUL.FTZ R6, R6, c[0x0][0x2b4] ;  /* 0x0000ad0006067a20 */ /* 0x000fe60000410000 */
[----:B------:R-:W-:Y:S02]  /*2810*/  FMUL.FTZ R7, R7, c[0x0][0x2b4] ;  /* 0x0000ad0007077a20 */ /* 0x000fe40000410000 */
[----:B------:R-:W-:Y:S02]  /*2820*/  FMUL.FTZ R8, R8, c[0x0][0x2b4] ;  /* 0x0000ad0008087a20 */ /* 0x000fe40000410000 */
[----:B------:R-:W-:Y:S02]  /*2830*/  FMUL.FTZ R9, R9, c[0x0][0x2b4] ;  /* 0x0000ad0009097a20 */ /* 0x000fe40000410000 */
[----:B------:R5:W4:Y:S01]  /*2840*/  MUFU.TANH R201, R5 ;  /* 0x0000000500c97308 */ /* 0x000b220000002400 */
[----:B------:R-:W-:Y:S02]  /*2850*/  FMUL.FTZ R10, R10, c[0x0][0x2b4] ;  /* 0x0000ad000a0a7a20 */ /* 0x000fe40000410000 */
[----:B------:R-:W-:Y:S02]  /*2860*/  FMUL.FTZ R11, R11, c[0x0][0x2b4] ;  /* 0x0000ad000b0b7a20 */ /* 0x000fe40000410000 */
[----:B------:R-:W-:Y:S02]  /*2870*/  FMUL.FTZ R12, R12, c[0x0][0x2b4] ;  /* 0x0000ad000c0c7a20 */ /* 0x000fe40000410000 */
[----:B------:R-:W-:Y:S02]  /*2880*/  FMUL.FTZ R13, R13, c[0x0][0x2b4] ;  /* 0x0000ad000d0d7a20 */ /* 0x000fe40000410000 */
[----:B------:R-:W-:Y:S01]  /*2890*/  FMUL.FTZ R14, R14, c[0x0][0x2b4] ;  /* 0x0000ad000e0e7a20 */ /* 0x000fe20000410000 */
[----:B------:R5:W2:Y:S01]  /*28a0*/  MUFU.TANH R205, R6 ;  /* 0x0000000600cd7308 */ /* 0x000aa20000002400 */
[----:B------:R-:W-:Y:S02]  /*28b0*/  FMUL.FTZ R15, R15, c[0x0][0x2b4] ;  /* 0x0000ad000f0f7a20 */ /* 0x000fe40000410000 */
[----:B------:R-:W-:Y:S01]  /*28c0*/  FMUL.FTZ R16, R16, c[0x0][0x2b4] ;  /* 0x0000ad0010107a20 */ /* 0x000fe20000410000 */
[----:B-1----:R-:W-:Y:S01]  /*28d0*/  MOV R4, UR15 ;  /* 0x0000000f00047c02 */ /* 0x002fe20008000f00 */
[----:B------:R-:W-:Y:S02]  /*28e0*/  FMUL.FTZ R17, R17, c[0x0][0x2b4] ;  /* 0x0000ad0011117a20 */ /* 0x000fe40000410000 */
[----:B------:R-:W-:Y:S01]  /*28f0*/  FMUL.FTZ R18, R18, c[0x0][0x2b4] ;  /* 0x0000ad0012127a20 */ /* 0x000fe20000410000 */
[----:B------:R-:W-:Y:S01]  /*2900*/  LEA R4, R4, R229, 0x6 ;  /* 0x000000e504047211 */ /* 0x000fe200078e30ff */
[----:B------:R-:W-:Y:S01]  /*2910*/  FMUL.FTZ R19, R19, c[0x0][0x2b4] ;  /* 0x0000ad0013137a20 */ /* 0x000fe20000410000 */
[----:B------:R5:W1:Y:S02]  /*2920*/  MUFU.TANH R208, R7 ;  /* 0x0000000700d07308 */ /* 0x000a640000002400 */
[C---:B------:R-:W-:Y:S02]  /*2930*/  IADD3 R137, R4.reuse, R232, RZ ;  /* 0x000000e804897210 */ /* 0x040fe40007ffe0ff */
[----:B------:R-:W-:Y:S02]  /*2940*/  IADD3 R136, R4, R234, RZ ;  /* 0x000000ea04887210 */ /* 0x000fe40007ffe0ff */
[----:B------:R-:W-:Y:S04]  /*2950*/  IMNMX R137, R235, R137, PT ;  /* 0x00000089eb897217 */ /* 0x000fe80003800200 */
[----:B------:R5:W1:Y:S10]  /*2960*/  MUFU.TANH R211, R8 ;  /* 0x0000000800d37308 */ /* 0x000a740000002400 */
        /* <DEDUP_REMOVED lines=10> */
[----:B------:R5:W1:Y:S01]  /*2a10*/  MUFU.TANH R200, R19 ;  /* 0x0000001300c87308 */ /* 0x000a620000002400 */
[----:B------:R-:W-:-:S05]  /*2a20*/  @P0 BRA `(.L_x_154) ;  /* 0x000001a000000947 */ /* 0x000fca0003800000 */
[----:B--2345:R-:W-:Y:S01]  /*2a30*/  IMAD.MOV.U32 R5, RZ, RZ, c[0x0][0x168] ;  /* 0x00005a00ff057624 */ /* 0x03cfe200078e00ff */
[----:B------:R-:W-:Y:S04]  /*2a40*/  BSSY B0, `(.L_x_155) ;  /* 0x0000012000007945 */ /* 0x000fe80003800000 */
[----:B------:R-:W-:Y:S04]  /*2a50*/  IADD3 R5, R4, c[0x0][0x198], -R5 ;  /* 0x0000660004057a10 */ /* 0x000fe80007ffe805 */
[----:B------:R-:W-:Y:S11]  /*2a60*/  ISETP.GT.AND P0, PT, R5, -0x1, PT ;  /* 0xffffffff0500780c */ /* 0x000ff60003f04270 */
[----:B------:R-:W-:Y:S02]  /*2a70*/  @!UPT UIADD3 URZ, URZ, URZ, URZ ;  /* 0x0000003f3f3ff290 */ /* 0x000fe4000fffe03f */
[----:B------:R-:W-:-:S05]  /*2a80*/  @P0 BRA `(.L_x_156) ;  /* 0x0000008000000947 */ /* 0x000fca0003800000 */
[----:B------:R-:W-:Y:S01]  /*2a90*/  LOP3.LUT R5, RZ, R5, RZ, 0x33, !PT ;  /* 0x00000005ff057212 */ /* 0x000fe200078e33ff */
[----:B------:R-:W-:Y:S05]  /*2aa0*/  IMAD.MOV.U32 R6, RZ, RZ, 0x1 ;  /* 0x00000001ff067424 */ /* 0x000fea00078e00ff */
[----:B------:R-:W-:Y:S11]  /*2ab0*/  ISETP.NE.AND P0, PT, R6, c[0x0][0x2a8], PT ;  /* 0x0000aa0006007a0c */ /* 0x000ff60003f05270 */
[----:B------:R-:W-:Y:S02]  /*2ac0*/  @!UPT UIADD3 URZ, URZ, URZ, URZ ;  /* 0x0000003f3f3ff290 */ /* 0x000fe4000fffe03f */
[----:B------:R-:W-:Y:S05]  /*2ad0*/  @P0 IMAD.HI.U32 R6, R5, c[0x0][0x2ac], RZ ;  /* 0x0000ab0005060a27 */ /* 0x000fea00078e00ff */
[----:B------:R-:W-:Y:S04]  /*2ae0*/  @P0 SHF.R.U32.HI R5, RZ, c[0x0][0x2b0], R6 ;  /* 0x0000ac00ff050a19 */ /* 0x000fe80000011606 */
[----:B------:R-:W-:Y:S01]  /*2af0*/  LOP3.LUT R5, RZ, R5, RZ, 0x33, !PT ;  /* 0x00000005ff057212 */ /* 0x000fe200078e33ff */
[----:B------:R-:W-:-:S05]  /*2b00*/  BRA `(.L_x_157) ;  /* 0x0000005000007947 */ /* 0x000fca0003800000 */
.L_x_156:
[----:B------:R-:W-:Y:S04]  /*2b10*/  MOV R6, 0x1 ;  /* 0x0000000100067802 */ /* 0x000fe80000000f00 */
[----:B------:R-:W-:Y:S11]  /*2b20*/  ISETP.NE.AND P0, PT, R6, c[0x0][0x2a8], PT ;  /* 0x0000aa0006007a0c */ /* 0x000ff60003f05270 */
[----:B------:R-:W-:Y:S02]  /*2b30*/  @!UPT UIADD3 URZ, URZ, URZ, URZ ;  /* 0x0000003f3f3ff290 */ /* 0x000fe4000fffe03f */
[----:B------:R-:W-:Y:S05]  /*2b40*/  @P0 IMAD.HI.U32 R6, R5, c[0x0][0x2ac], RZ ;  /* 0x0000ab0005060a27 */ /* 0x000fea00078e00ff */
[----:B------:R-:W-:Y:S02]  /*2b50*/  @P0 SHF.R.U32.HI R5, RZ, c[0x0][0x2b0], R6 ;  /* 0x0000ac00ff050a19 */ /* 0x000fe40000011606 */
.L_x_157:
[----:B------:R-:W-:Y:S05]  /*2b60*/  BSYNC B0 ;  /* 0x0000000000007941 */ /* 0x000fea0003800000 */
.L_x_155:
[----:B------:R-:W-:Y:S04]  /*2b70*/  IMAD.MOV.U32 R6, RZ, RZ, c[0x0][0x2a8] ;  /* 0x0000aa00ff067624 */ /* 0x000fe800078e00ff */
[----:B------:R-:W-:Y:S04]  /*2b80*/  IMAD R5, R5, R6, -UR16 ;  /* 0x8000001005057e24 */ /* 0x000fe8000f8e0206 */
[----:B------:R-:W-:Y:S05]  /*2b90*/  IMAD.IADD R5, R5, 0x1, -R233 ;  /* 0x0000000105057824 */ /* 0x000fea00078e0ae9 */
[----:B------:R-:W-:Y:S02]  /*2ba0*/  IADD3 R6, R5, c[0x0][0x2a8], RZ ;  /* 0x0000aa0005067a10 */ /* 0x000fe40007ffe0ff */
[----:B------:R-:W-:Y:S02]  /*2bb0*/  IMNMX R136, R136, R5, !PT ;  /* 0x0000000588887217 */ /* 0x000fe40007800200 */
[----:B------:R-:W-:Y:S02]  /*2bc0*/  IMNMX R137, R137, R6, PT ;  /* 0x0000000689897217 */ /* 0x000fe40003800200 */
.L_x_154:
[----:B--234-:R-:W-:Y:S02]  /*2bd0*/  PLOP3.LUT P0, PT, PT, PT, UP1, 0x40, 0x0 ;  /* 0x000000000000781c */ /* 0x01cfe40003f0e818 */
[----:B-----5:R-:W-:Y:S05]  /*2be0*/  IADD3 R5, R4, 0x8, RZ ;  /* 0x0000000804057810 */ /* 0x020fea0007ffe0ff */
[--C-:B------:R-:W-:Y:S02]  /*2bf0*/  IMAD.IADD R139, R232, 0x1, R5.reuse ;  /* 0x00000001e88b7824 */ /* 0x100fe400078e0205 */
[----:B------:R-:W-:Y:S03]  /*2c00*/  IMAD.IADD R138, R234, 0x1, R5 ;  /* 0x00000001ea8a7824 */ /* 0x000fe600078e0205 */
[----:B------:R-:W-:Y:S01]  /*2c10*/  IMNMX R139, R235, R139, PT ;  /* 0x0000008beb8b7217 */ /* 0x000fe20003800200 */
[----:B------:R-:W-:-:S05]  /*2c20*/  @P0 BRA `(.L_x_158) ;  /* 0x000001a000000947 */ /* 0x000fca0003800000 */
[----:B------:R-:W-:Y:S01]  /*2c30*/  IMAD.MOV.U32 R6, RZ, RZ, c[0x0][0x168] ;  /* 0x00005a00ff067624 */ /* 0x000fe200078e00ff */
        /* <DEDUP_REMOVED lines=13> */
.L_x_160:
[----:B------:R-:W-:Y:S04]  /*2d10*/  MOV R6, 0x1 ;  /* 0x0000000100067802 */ /* 0x000fe80000000f00 */
[----:B------:R-:W-:Y:S11]  /*2d20*/  ISETP.NE.AND P0, PT, R6, c[0x0][0x2a8], PT ;  /* 0x0000aa0006007a0c */ /* 0x000ff60003f05270 */
[----:B------:R-:W-:Y:S02]  /*2d30*/  @!UPT UIADD3 URZ, URZ, URZ, URZ ;  /* 0x0000003f3f3ff290 */ /* 0x000fe4000fffe03f */
[----:B------:R-:W-:Y:S05]  /*2d40*/  @P0 IMAD.HI.U32 R6, R5, c[0x0][0x2ac], RZ ;  /* 0x0000ab0005060a27 */ /* 0x000fea00078e00ff */
[----:B------:R-:W-:Y:S02]  /*2d50*/  @P0 SHF.R.U32.HI R5, RZ, c[0x0][0x2b0], R6 ;  /* 0x0000ac00ff050a19 */ /* 0x000fe40000011606 */
.L_x_161:
[----:B------:R-:W-:Y:S05]  /*2d60*/  BSYNC B0 ;  /* 0x0000000000007941 */ /* 0x000fea0003800000 */
.L_x_159:
[----:B------:R-:W-:Y:S04]  /*2d70*/  IMAD.MOV.U32 R6, RZ, RZ, c[0x0][0x2a8] ;  /* 0x0000aa00ff067624 */ /* 0x000fe800078e00ff */
[----:B------:R-:W-:Y:S04]  /*2d80*/  IMAD R5, R5, R6, -UR16 ;  /* 0x8000001005057e24 */ /* 0x000fe8000f8e0206 */
[----:B------:R-:W-:Y:S05]  /*2d90*/  IMAD.IADD R5, R5, 0x1, -R233 ;  /* 0x0000000105057824 */ /* 0x000fea00078e0ae9 */
[----:B------:R-:W-:Y:S02]  /*2da0*/  IADD3 R6, R5, c[0x0][0x2a8], RZ ;  /* 0x0000aa0005067a10 */ /* 0x000fe40007ffe0ff */
[----:B------:R-:W-:Y:S02]  /*2db0*/  IMNMX R138, R138, R5, !PT ;  /* 0x000000058a8a7217 */ /* 0x000fe40007800200 */
[----:B------:R-:W-:Y:S02]  /*2dc0*/  IMNMX R139, R139, R6, PT ;  /* 0x000000068b8b7217 */ /* 0x000fe40003800200 */
.L_x_158:
[----:B------:R-:W-:Y:S02]  /*2dd0*/  PLOP3.LUT P0, PT, PT, PT, UP1, 0x40, 0x0 ;  /* 0x000000000000781c */ /* 0x000fe40003f0e818 */
[----:B------:R-:W-:Y:S05]  /*2de0*/  IADD3 R5, R4, 0x20, RZ ;  /* 0x0000002004057810 */ /* 0x000fea0007ffe0ff */
        /* <DEDUP_REMOVED lines=18> */
.L_x_164:
[----:B------:R-:W-:Y:S04]  /*2f10*/  MOV R6, 0x1 ;  /* 0x0000000100067802 */ /* 0x000fe80000000f00 */
[----:B------:R-:W-:Y:S11]  /*2f20*/  ISETP.NE.AND P0, PT, R6, c[0x0][0x2a8], PT ;  /* 0x0000aa0006007a0c */ /* 0x000ff60003f05270 */
[----:B------:R-:W-:Y:S02]  /*2f30*/  @!UPT UIADD3 URZ, URZ, URZ, URZ ;  /* 0x0000003f3f3ff290 */ /* 0x000fe4000fffe03f */
[----:B------:R-:W-:Y:S05]  /*2f40*/  @P0 IMAD.HI.U32 R6, R5, c[0x0][0x2ac], RZ ;  /* 0x0000ab0005060a27 */ /* 0x000fea00078e00ff */
[----:B------:R-:W-:Y:S02]  /*2f50*/  @P0 SHF.R.U32.HI R5, RZ, c[0x0][0x2b0], R6 ;  /* 0x0000ac00ff050a19 */ /* 0x000fe40000011606 */
.L_x_165:
[----:B------:R-:W-:Y:S05]  /*2f60*/  BSYNC B0 ;  /* 0x0000000000007941 */ /* 0x000fea0003800000 */
.L_x_163:
[----:B------:R-:W-:Y:S04]  /*2f70*/  IMAD.MOV.U32 R6, RZ, RZ, c[0x0][0x2a8] ;  /* 0x0000aa00ff067624 */ /* 0x000fe800078e00ff */
[----:B------:R-:W-:Y:S04]  /*2f80*/  IMAD R5, R5, R6, -UR16 ;  /* 0x8000001005057e24 */ /* 0x000fe8000f8e0206 */
[----:B------:R-:W-:Y:S05]  /*2f90*/  IMAD.IADD R5, R5, 0x1, -R233 ;  /* 0x0000000105057824 */ /* 0x000fea00078e0ae9 */
[----:B------:R-:W-:Y:S02]  /*2fa0*/  IADD3 R6, R5, c[0x0][0x2a8], RZ ;  /* 0x0000aa0005067a10 */ /* 0x000fe40007ffe0ff */
[----:B------:R-:W-:Y:S02]  /*2fb0*/  IMNMX R140, R140, R5, !PT ;  /* 0x000000058c8c7217 */ /* 0x000fe40007800200 */
[----:B------:R-:W-:Y:S02]  /*2fc0*/  IMNMX R143, R143, R6, PT ;  /* 0x000000068f8f7217 */ /* 0x000fe40003800200 */
.L_x_162:
        /* <DEDUP_REMOVED lines=20> */
.L_x_168:
[----:B------:R-:W-:Y:S04]  /*3110*/  MOV R5, 0x1 ;  /* 0x0000000100057802 */ /* 0x000fe80000000f00 */
[----:B------:R-:W-:Y:S11]  /*3120*/  ISETP.NE.AND P0, PT, R5, c[0x0][0x2a8], PT ;  /* 0x0000aa0005007a0c */ /* 0x000ff60003f05270 */
[----:B------:R-:W-:Y:S02]  /*3130*/  @!UPT UIADD3 URZ, URZ, URZ, URZ ;  /* 0x0000003f3f3ff290 */ /* 0x000fe4000fffe03f */
[----:B------:R-:W-:Y:S05]  /*3140*/  @P0 IMAD.HI.U32 R5, R4, c[0x0][0x2ac], RZ ;  /* 0x0000ab0004050a27 */ /* 0x000fea00078e00ff */
[----:B------:R-:W-:Y:S02]  /*3150*/  @P0 SHF.R.U32.HI R4, RZ, c[0x0][0x2b0], R5 ;  /* 0x0000ac00ff040a19 */ /* 0x000fe40000011605 */
.L_x_169:
[----:B------:R-:W-:Y:S05]  /*3160*/  BSYNC B0 ;  /* 0x0000000000007941 */ /* 0x000fea0003800000 */
.L_x_167:
[----:B------:R-:W-:Y:S04]  /*3170*/  IMAD.MOV.U32 R5, RZ, RZ, c[0x0][0x2a8] ;  /* 0x0000aa00ff057624 */ /* 0x000fe800078e00ff */
[----:B------:R-:W-:Y:S04]  /*3180*/  IMAD R4, R4, R5, -UR16 ;  /* 0x8000001004047e24 */ /* 0x000fe8000f8e0205 */
[----:B------:R-:W-:Y:S05]  /*3190*/  IMAD.IADD R4, R4, 0x1, -R233 ;  /* 0x0000000104047824 */ /* 0x000fea00078e0ae9 */
[----:B------:R-:W-:Y:S02]  /*31a0*/  IADD3 R5, R4, c[0x0][0x2a8], RZ ;  /* 0x0000aa0004057a10 */ /* 0x000fe40007ffe0ff */
[----:B------:R-:W-:Y:S02]  /*31b0*/  IMNMX R141, R141, R4, !PT ;  /* 0x000000048d8d7217 */ /* 0x000fe40007800200 */
[----:B------:R-:W-:Y:S02]  /*31c0*/  IMNMX R142, R142, R5, PT ;  /* 0x000000058e8e7217 */ /* 0x000fe40003800200 */
.L_x_166:
[----:B------:R-:W-:Y:S04]  /*31d0*/  DEPBAR.LE SB0, 0x0 ;  /* 0x000080000000791a */ /* 0x000fe80000000000 */
[----:B------:R-:W-:Y:S01]  /*31e0*/  BAR.SYNC.DEFER_BLOCKING 0x0 ;  /* 0x0000000000007b1d */ /* 0x000fe20000010000 */
[----:B------:R-:W-:Y:S01]  /*31f0*/  PLOP3.LUT P0, PT, PT, PT, UP2, 0x80, 0x0 ;  /* 0x000000000000781c */ /* 0x000fe20003f0f028 */
[----:B------:R-:W-:Y:S03]  /*3200*/  UIADD3 UR15, UR15, 0x1, URZ ;  /* 0x000000010f0f7890 */ /* 0x000fe6000fffe03f */
[----:B------:R-:W-:Y:S01]  /*3210*/  ISETP.GT.AND P4, PT, R138, 0x1, P0 ;  /* 0x000000018a00780c */ /* 0x000fe20000784270 */
[----:B------:R-:W-:Y:S01]  /*3220*/  UISETP.GE.AND UP0, UPT, UR15, UR17, UPT ;  /* 0x000000110f00728c */ /* 0x000fe2000bf06270 */
[----:B------:R-:W-:Y:S02]  /*3230*/  ISETP.GT.AND P6, PT, R140, RZ, P0 ;  /* 0x000000ff8c00720c */ /* 0x000fe400007c4270 */
[----:B------:R-:W-:Y:S02]  /*3240*/  ISETP.LT.OR P4, PT, R139, 0x2, P4 ;  /* 0x000000028b00780c */ /* 0x000fe40002781670 */
[----:B------:R-:W-:Y:S02]  /*3250*/  ISETP.LT.OR P6, PT, R143, 0x1, P6 ;  /* 0x000000018f00780c */ /* 0x000fe400037c1670 */
[C---:B------:R-:W-:Y:S02]  /*3260*/  ISETP.GT.AND P1, PT, R136.reuse, RZ, P0 ;  /* 0x000000ff8800720c */ /* 0x040fe40000724270 */
[----:B------:R-:W-:Y:S02]  /*3270*/  ISETP.GT.AND P2, PT, R136, 0x20, P0 ;  /* 0x000000208800780c */ /* 0x000fe40000744270 */
[C---:B------:R-:W-:Y:S02]  /*3280*/  ISETP.LT.OR P1, PT, R137.reuse, 0x1, P1 ;  /* 0x000000018900780c */ /* 0x040fe40000f21670 */
[----:B------:R-:W-:Y:S01]  /*3290*/  ISETP.LT.OR P2, PT, R137, 0x21, P2 ;  /* 0x000000218900780c */ /* 0x000fe20001741670 */
[----:B------:R-:W2:Y:S05]  /*32a0*/  LDSM.16.M88.4 R16, [R221+0xc080] ;  /* 0x00c08000dd10783b */ /* 0x000eaa0000000200 */
[----:B------:R-:W3:Y:S05]  /*32b0*/  LDSM.16.M88.4 R12, [R221+0xd080] ;  /* 0x00d08000dd0c783b */ /* 0x000eea0000000200 */
[----:B------:R-:W4:Y:S05]  /*32c0*/  LDSM.16.M88.4 R116, [R2+0xc080] ;  /* 0x00c080000274783b */ /* 0x000f2a0000000200 */
[----:B------:R-:W5:Y:S05]  /*32d0*/  LDSM.16.M88.4 R120, [R2+0xd080] ;  /* 0x00d080000278783b */ /* 0x000f6a0000000200 */
[----:B------:R-:W1:Y:S05]  /*32e0*/  LDSM.16.M88.4 R124, [R220+0xc080] ;  /* 0x00c08000dc7c783b */ /* 0x000e6a0000000200 */
[----:B------:R-:W1:Y:S05]  /*32f0*/  LDSM.16.M88.4 R128, [R220+0xd080] ;  /* 0x00d08000dc80783b */ /* 0x000e6a0000000200 */
[----:B------:R-:W-:Y:S01]  /*3300*/  LDSM.16.M88.4 R132, [R3+0xd080] ;  /* 0x00d080000384783b */ /* 0x000fe20000000200 */
[-C--:B--2---:R-:W-:Y:S08]  /*3310*/  HMMA.16816.F32.BF16 R4, R16, R148.reuse, RZ ;  /* 0x000000941004723c */ /* 0x084ff000000418ff */
[C---:B---3--:R-:W-:Y:S08]  /*3320*/  HMMA.16816.F32.BF16 R8, R12.reuse, R148, RZ ;  /* 0x000000940c08723c */ /* 0x048ff000000418ff */
[-C--:B------:R-:W-:Y:S08]  /*3330*/  HMMA.16816.F32.BF16 R12, R12, R150.reuse, RZ ;  /* 0x000000960c0c723c */ /* 0x080ff000000418ff */
[----:B------:R-:W-:Y:S08]  /*3340*/  HMMA.16816.F32.BF16 R16, R16, R150, RZ ;  /* 0x000000961010723c */ /* 0x000ff000000418ff */
[-C--:B----4-:R-:W-:Y:S08]  /*3350*/  HMMA.16816.F32.BF16 R4, R116, R152.reuse, R4 ;  /* 0x000000987404723c */ /* 0x090ff00000041804 */
[C---:B-----5:R-:W-:Y:S08]  /*3360*/  HMMA.16816.F32.BF16 R8, R120.reuse, R152, R8 ;  /* 0x000000987808723c */ /* 0x060ff00000041808 */
[-C--:B------:R-:W-:Y:S01]  /*3370*/  HMMA.16816.F32.BF16 R12, R120, R154.reuse, R12 ;  /* 0x0000009a780c723c */ /* 0x080fe2000004180c */
[----:B------:R-:W2:Y:S07]  /*3380*/  LDSM.16.M88.4 R120, [R3+0xc080] ;  /* 0x00c080000378783b */ /* 0x000eae0000000200 */
[----:B------:R-:W-:Y:S01]  /*3390*/  HMMA.16816.F32.BF16 R16, R116, R154, R16 ;  /* 0x0000009a7410723c */ /* 0x000fe20000041810 */
[----:B------:R-:W3:Y:S07]  /*33a0*/  LDSM.16.M88.4 R116, [R221+0xe080] ;  /* 0x00e08000dd74783b */ /* 0x000eee0000000200 */
[-C--:B-1----:R-:W-:Y:S08]  /*33b0*/  HMMA.16816.F32.BF16 R4, R124, R156.reuse, R4 ;  /* 0x0000009c7c04723c */ /* 0x082ff00000041804 */
[C---:B------:R-:W-:Y:S08]  /*33c0*/  HMMA.16816.F32.BF16 R8, R128.reuse, R156, R8 ;  /* 0x0000009c8008723c */ /* 0x040ff00000041808 */
[-C--:B------:R-:W-:Y:S01]  /*33d0*/  HMMA.16816.F32.BF16 R12, R128, R158.reuse, R12 ;  /* 0x0000009e800c723c */ /* 0x080fe2000004180c */
[----:B------:R-:W1:Y:S07]  /*33e0*/  LDSM.16.M88.4 R128, [R221+0xf080] ;  /* 0x00f08000dd80783b */ /* 0x000e6e0000000200 */
[----:B------:R-:W-:Y:S01]  /*33f0*/  HMMA.16816.F32.BF16 R16, R124, R158, R16 ;  /* 0x0000009e7c10723c */ /* 0x000fe20000041810 */
[----:B------:R-:W4:Y:S07]  /*3400*/  LDSM.16.M88.4 R124, [R2+0xe080] ;  /* 0x00e08000027c783b */ /* 0x000f2e0000000200 */
[-C--:B--2---:R-:W-:Y:S08]  /*3410*/  HMMA.16816.F32.BF16 R4, R120, R160.reuse, R4 ;  /* 0x000000a07804723c */ /* 0x084ff00000041804 */
[C---:B------:R-:W-:Y:S08]  /*3420*/  HMMA.16816.F32.BF16 R8, R132.reuse, R160, R8 ;  /* 0x000000a08408723c */ /* 0x040ff00000041808 */
        /* <DEDUP_REMOVED lines=13> */
[----:B------:R-:W2:Y:S07]  /*3500*/  LDSM.16.M88.4 R132, [R3+0xf080] ;  /* 0x00f080000384783b */ /* 0x000eae0000000200 */
[----:B------:R-:W-:Y:S01]  /*3510*/  HMMA.16816.F32.BF16 R16, R124, R170, R16 ;  /* 0x000000aa7c10723c */ /* 0x000fe20000041810 */
[----:B------:R-:W4:Y:S07]  /*3520*/  LDSM.16.M88.4 R124, [R221+0x10080] ;  /* 0x01008000dd7c783b */ /* 0x000f2e0000000200 */
[-C--:B-----5:R-:W-:Y:S08]  /*3530*/  HMMA.16816.F32.BF16 R4, R120, R172.reuse, R4 ;  /* 0x000000ac7804723c */ /* 0x0a0ff00000041804 */
[C---:B-1----:R-:W-:Y:S08]  /*3540*/  HMMA.16816.F32.BF16 R8, R128.reuse, R172, R8 ;  /* 0x000000ac8008723c */ /* 0x042ff00000041808 */
[-C--:B------:R-:W-:Y:S01]  /*3550*/  HMMA.16816.F32.BF16 R12, R128, R174.reuse, R12 ;  /* 0x000000ae800c723c */ /* 0x080fe2000004180c */
[----:B------:R-:W1:Y:S07]  /*3560*/  LDSM.16.M88.4 R128, [R221+0x11080] ;  /* 0x01108000dd80783b */ /* 0x000e6e0000000200 */
[----:B------:R-:W-:Y:S01]  /*3570*/  HMMA.16816.F32.BF16 R16, R120, R174, R16 ;  /* 0x000000ae7810723c */ /* 0x000fe20000041810 */
[----:B------:R-:W5:Y:S07]  /*3580*/  LDSM.16.M88.4 R120, [R2+0x10080] ;  /* 0x010080000278783b */ /* 0x000f6e0000000200 */
[-C--:B---3--:R-:W-:Y:S08]  /*3590*/  HMMA.16816.F32.BF16 R4, R116, R176.reuse, R4 ;  /* 0x000000b07404723c */ /* 0x088ff00000041804 */
[C---:B--2---:R-:W-:Y:S08]  /*35a0*/  HMMA.16816.F32.BF16 R8, R132.reuse, R176, R8 ;  /* 0x000000b08408723c */ /* 0x044ff00000041808 */
[-C--:B------:R-:W-:Y:S01]  /*35b0*/  HMMA.16816.F32.BF16 R12, R132, R178.reuse, R12 ;  /* 0x000000b2840c723c */ /* 0x080fe2000004180c */
[----:B------:R-:W2:Y:S07]  /*35c0*/  LDSM.16.M88.4 R132, [R2+0x11080] ;  /* 0x011080000284783b */ /* 0x000eae0000000200 */
[----:B------:R-:W-:Y:S01]  /*35d0*/  HMMA.16816.F32.BF16 R16, R116, R178, R16 ;  /* 0x000000b27410723c */ /* 0x000fe20000041810 */
[----:B------:R-:W3:Y:S07]  /*35e0*/  LDSM.16.M88.4 R116, [R220+0x10080] ;  /* 0x01008000dc74783b */ /* 0x000eee0000000200 */
[-C--:B----4-:R-:W-:Y:S08]  /*35f0*/  HMMA.16816.F32.BF16 R4, R124, R180.reuse, R4 ;  /* 0x000000b47c04723c */ /* 0x090ff00000041804 */
[C---:B-1----:R-:W-:Y:S08]  /*3600*/  HMMA.16816.F32.BF16 R8, R128.reuse, R180, R8 ;  /* 0x000000b48008723c */ /* 0x042ff00000041808 */
[-C--:B------:R-:W-:Y:S07]  /*3610*/  HMMA.16816.F32.BF16 R12, R128, R182.reuse, R12 ;  /* 0x000000b6800c723c */ /* 0x080fee000004180c */
[----:B------:R-:W-:Y:S01]  /*3620*/  FSEL R128, R203, -INF , !P1 ;  /* 0xff800000cb807808 */ /* 0x000fe20004800000 */
[----:B------:R-:W-:Y:S01]  /*3630*/  HMMA.16816.F32.BF16 R16, R124, R182, R16 ;  /* 0x000000b67c10723c */ /* 0x000fe20000041810 */
[----:B------:R-:W1:Y:S03]  /*3640*/  LDSM.16.M88.4 R124, [R220+0x11080] ;  /* 0x01108000dc7c783b */ /* 0x000e660000000200 */
[--C-:B------:R-:W-:Y:S01]  /*3650*/  FFMA.FTZ R128, R128, c[0x0][0x29c], -R144.reuse ;  /* 0x0000a70080807a23 */ /* 0x100fe20000010890 */
[C---:B------:R-:W-:Y:S03]  /*3660*/  ISETP.GT.AND P1, PT, R136.reuse, 0x1, P0 ;  /* 0x000000018800780c */ /* 0x040fe60000724270 */
[-C--:B-----5:R-:W-:Y:S01]  /*3670*/  HMMA.16816.F32.BF16 R4, R120, R184.reuse, R4 ;  /* 0x000000b87804723c */ /* 0x0a0fe20000041804 */
[----:B------:R4:W5:Y:S04]  /*3680*/  MUFU.EX2 R204, R128 ;  /* 0x0000008000cc7308 */ /* 0x0009680000000800 */
[----:B------:R-:W-:Y:S03]  /*3690*/  ISETP.LT.OR P1, PT, R137, 0x2, P1 ;  /* 0x000000028900780c */ /* 0x000fe60000f21670 */
[C---:B--2---:R-:W-:Y:S08]  /*36a0*/  HMMA.16816.F32.BF16 R8, R132.reuse, R184, R8 ;  /* 0x000000b88408723c */ /* 0x044ff00000041808 */
[-C--:B------:R-:W-:Y:S08]  /*36b0*/  HMMA.16816.F32.BF16 R12, R132, R186.reuse, R12 ;  /* 0x000000ba840c723c */ /* 0x080ff0000004180c */
[----:B------:R-:W-:Y:S01]  /*36c0*/  HMMA.16816.F32.BF16 R16, R120, R186, R16 ;  /* 0x000000ba7810723c */ /* 0x000fe20000041810 */
[----:B------:R-:W2:Y:S03]  /*36d0*/  LDSM.16.M88.4 R120, [R3+0x10080] ;  /* 0x010080000378783b */ /* 0x000ea60000000200 */
[----:B----4-:R-:W-:Y:S02]  /*36e0*/  FSEL R128, R201, -INF , !P1 ;  /* 0xff800000c9807808 */ /* 0x010fe40004800000 */
[----:B------:R-:W-:Y:S02]  /*36f0*/  ISETP.GT.AND P1, PT, R136, 0x21, P0 ;  /* 0x000000218800780c */ /* 0x000fe40000724270 */
[-C--:B---3--:R-:W-:Y:S05]  /*3700*/  HMMA.16816.F32.BF16 R4, R116, R188.reuse, R4 ;  /* 0x000000bc7404723c */ /* 0x088fea0000041804 */
[--C-:B------:R-:W-:Y:S01]  /*3710*/  FFMA.FTZ R128, R128, c[0x0][0x29c], -R144.reuse ;  /* 0x0000a70080807a23 */ /* 0x100fe20000010890 */
[----:B------:R-:W-:Y:S02]  /*3720*/  ISETP.LT.OR P1, PT, R137, 0x22, P1 ;  /* 0x000000228900780c */ /* 0x000fe40000f21670 */
[C---:B-1----:R-:W-:Y:S01]  /*3730*/  HMMA.16816.F32.BF16 R8, R124.reuse, R188, R8 ;  /* 0x000000bc7c08723c */ /* 0x042fe20000041808 */
[----:B------:R1:W3:Y:S03]  /*3740*/  MUFU.EX2 R197, R128 ;  /* 0x0000008000c57308 */ /* 0x0002e60000000800 */
[----:B------:R-:W-:Y:S02]  /*3750*/  FSEL R132, R199, -INF , !P1 ;  /* 0xff800000c7847808 */ /* 0x000fe40004800000 */
[----:B------:R-:W-:Y:S02]  /*3760*/  ISETP.GT.AND P1, PT, R138, RZ, P0 ;  /* 0x000000ff8a00720c */ /* 0x000fe40000724270 */
[-C--:B------:R-:W-:Y:S03]  /*3770*/  HMMA.16816.F32.BF16 R12, R124, R190.reuse, R12 ;  /* 0x000000be7c0c723c */ /* 0x080fe6000004180c */
[C---:B------:R-:W-:Y:S05]  /*3780*/  ISETP.LT.OR P1, PT, R139.reuse, 0x1, P1 ;  /* 0x000000018b00780c */ /* 0x040fea0000f21670 */
[----:B------:R-:W-:Y:S01]  /*3790*/  HMMA.16816.F32.BF16 R16, R116, R190, R16 ;  /* 0x000000be7410723c */ /* 0x000fe20000041810 */
[----:B------:R-:W4:Y:S07]  /*37a0*/  LDS R118, [R229.X4+0x12180] ;  /* 0x01218000e5767984 */ /* 0x000f2e0000004800 */
[-C--:B--2---:R-:W-:Y:S05]  /*37b0*/  HMMA.16816.F32.BF16 R4, R120, R192.reuse, R4 ;  /* 0x000000c07804723c */ /* 0x084fea0000041804 */
[----:B-1----:R-:W-:Y:S02]  /*37c0*/  FSEL R128, R198, -INF , !P2 ;  /* 0xff800000c6807808 */ /* 0x002fe40005000000 */
[----:B------:R-:W-:Y:S04]  /*37d0*/  ISETP.GT.AND P2, PT, R138, 0x20, P0 ;  /* 0x000000208a00780c */ /* 0x000fe80000744270 */
[----:B------:R-:W-:Y:S01]  /*37e0*/  ISETP.LT.OR P2, PT, R139, 0x21, P2 ;  /* 0x000000218b00780c */ /* 0x000fe20001741670 */
[--C-:B------:R-:W-:Y:S02]  /*37f0*/  FFMA.FTZ R128, R128, c[0x0][0x29c], -R144.reuse ;  /* 0x0000a70080807a23 */ /* 0x100fe40000010890 */
[----:B------:R-:W-:Y:S01]  /*3800*/  FFMA.FTZ R144, R132, c[0x0][0x29c], -R144 ;  /* 0x0000a70084907a23 */ /* 0x000fe20000010890 */
[----:B------:R-:W-:Y:S01]  /*3810*/  FSEL R132, R205, -INF , !P1 ;  /* 0xff800000cd847808 */ /* 0x000fe20004800000 */
[----:B------:R1:W-:Y:S01]  /*3820*/  MUFU.EX2 R196, R128 ;  /* 0x0000008000c47308 */ /* 0x0003e20000000800 */
[----:B------:R-:W-:Y:S02]  /*3830*/  ISETP.GT.AND P1, PT, R138, 0x21, P0 ;  /* 0x000000218a00780c */ /* 0x000fe40000724270 */
[----:B------:R-:W-:Y:S01]  /*3840*/  FSEL R119, R202, -INF , !P2 ;  /* 0xff800000ca777808 */ /* 0x000fe20005000000 */
[--C-:B------:R-:W-:Y:S01]  /*3850*/  FFMA.FTZ R124, R132, c[0x0][0x29c], -R145.reuse ;  /* 0x0000a700847c7a23 */ /* 0x100fe20000010891 */
[----:B------:R-:W-:Y:S02]  /*3860*/  ISETP.LT.OR P1, PT, R139, 0x22, P1 ;  /* 0x000000228b00780c */ /* 0x000fe40000f21670 */
[----:B------:R-:W-:Y:S02]  /*3870*/  ISETP.GT.AND P2, PT, R140, 0x20, P0 ;  /* 0x000000208c00780c */ /* 0x000fe40000744270 */
[----:B------:R-:W-:Y:S01]  /*3880*/  FSEL R117, R200, -INF , !P1 ;  /* 0xff800000c8757808 */ /* 0x000fe20004800000 */
[----:B------:R2:W2:Y:S01]  /*3890*/  MUFU.EX2 R137, R124 ;  /* 0x0000007c00897308 */ /* 0x0004a20000000800 */
[----:B------:R-:W-:Y:S02]  /*38a0*/  ISETP.LT.OR P2, PT, R143, 0x21, P2 ;  /* 0x000000218f00780c */ /* 0x000fe40001741670 */
[----:B------:R-:W-:Y:S01]  /*38b0*/  ISETP.GT.AND P1, PT, R140, 0x21, P0 ;  /* 0x000000218c00780c */ /* 0x000fe20000724270 */
[--C-:B------:R-:W-:Y:S01]  /*38c0*/  FFMA.FTZ R117, R117, c[0x0][0x29c], -R145.reuse ;  /* 0x0000a70075757a23 */ /* 0x100fe20000010891 */
[----:B------:R-:W-:Y:S01]  /*38d0*/  FSEL R126, R207, -INF , !P2 ;  /* 0xff800000cf7e7808 */ /* 0x000fe20005000000 */
[--C-:B----4-:R-:W-:Y:S01]  /*38e0*/  FADD.FTZ R4, R4, -R118.reuse ;  /* 0x8000007604047221 */ /* 0x110fe20000010000 */
[----:B------:R-:W-:Y:S01]  /*38f0*/  ISETP.LT.OR P1, PT, R143, 0x22, P1 ;  /* 0x000000228f00780c */ /* 0x000fe20000f21670 */
[----:B------:R-:W-:Y:S01]  /*3900*/  FADD.FTZ R5, R5, -R118 ;  /* 0x8000007605057221 */ /* 0x000fe20000010000 */
[----:B------:R-:W-:Y:S01]  /*3910*/  ISETP.GT.AND P2, PT, R141, 0x20, P0 ;  /* 0x000000208d00780c */ /* 0x000fe20000744270 */
[----:B------:R4:W-:Y:S01]  /*3920*/  MUFU.EX2 R134, R117 ;  /* 0x0000007500867308 */ /* 0x0009e20000000800 */
[--C-:B------:R-:W-:Y:S02]  /*3930*/  FFMA.FTZ R126, R126, c[0x0][0x29c], -R146.reuse ;  /* 0x0000a7007e7e7a23 */ /* 0x100fe40000010892 */
[----:B-----5:R-:W-:Y:S01]  /*3940*/  FMUL.FTZ R4, R204, R4 ;  /* 0x00000004cc047220 */ /* 0x020fe20000410000 */
[----:B-1----:R-:W1:Y:S01]  /*3950*/  LDSM.16.M88.4 R128, [R3+0x11080] ;  /* 0x011080000380783b */ /* 0x002e620000000200 */
[----:B------:R-:W-:Y:S01]  /*3960*/  ISETP.LT.OR P2, PT, R142, 0x21, P2 ;  /* 0x000000218e00780c */ /* 0x000fe20001741670 */
[----:B---3--:R-:W-:Y:S04]  /*3970*/  FMUL.FTZ R5, R197, R5 ;  /* 0x00000005c5057220 */ /* 0x008fe80000410000 */
[----:B------:R-:W-:Y:S01]  /*3980*/  MUFU.EX2 R144, R144 ;  /* 0x0000009000907308 */ /* 0x000fe20000000800 */
[----:B--2---:R-:W-:Y:S02]  /*3990*/  FSEL R124, R208, -INF , !P4 ;  /* 0xff800000d07c7808 */ /* 0x004fe40006000000 */
[----:B------:R-:W-:Y:S03]  /*39a0*/  ISETP.GT.AND P4, PT, R140, 0x1, P0 ;  /* 0x000000018c00780c */ /* 0x000fe60000784270 */
[----:B------:R-:W-:Y:S01]  /*39b0*/  FFMA.FTZ R116, R124, c[0x0][0x29c], -R145 ;  /* 0x0000a7007c747a23 */ /* 0x000fe20000010891 */
[----:B------:R-:W-:Y:S02]  /*39c0*/  ISETP.LT.OR P4, PT, R143, 0x2, P4 ;  /* 0x000000028f00780c */ /* 0x000fe40002781670 */
[----:B------:R-:W-:Y:S01]  /*39d0*/  FSEL R124, R211, -INF , !P6 ;  /* 0xff800000d37c7808 */ /* 0x000fe20007000000 */
[----:B------:R2:W3:Y:S01]  /*39e0*/  MUFU.EX2 R136, R116 ;  /* 0x0000007400887308 */ /* 0x0004e20000000800 */
[----:B----4-:R-:W4:Y:S01]  /*39f0*/  LDS R117, [R229.X4+0x121a0] ;  /* 0x0121a000e5757984 */ /* 0x010f220000004800 */
[----:B------:R-:W-:Y:S02]  /*3a00*/  ISETP.GT.AND P6, PT, R141, RZ, P0 ;  /* 0x000000ff8d00720c */ /* 0x000fe400007c4270 */
[--C-:B------:R-:W-:Y:S02]  /*3a10*/  FFMA.FTZ R124, R124, c[0x0][0x29c], -R146.reuse ;  /* 0x0000a7007c7c7a23 */ /* 0x100fe40000010892 */
[----:B------:R-:W-:Y:S04]  /*3a20*/  ISETP.LT.OR P6, PT, R142, 0x1, P6 ;  /* 0x000000018e00780c */ /* 0x000fe800037c1670 */
[----:B------:R5:W-:Y:S01]  /*3a30*/  MUFU.EX2 R133, R124 ;  /* 0x0000007c00857308 */ /* 0x000be20000000800 */
[----:B------:R-:W-:Y:S05]  /*3a40*/  FSEL R125, R214, -INF , !P6 ;  /* 0xff800000d67d7808 */ /* 0x000fea0007000000 */
[----:B------:R-:W-:Y:S01]  /*3a50*/  FFMA.FTZ R125, R125, c[0x0][0x29c], -R147 ;  /* 0x0000a7007d7d7a23 */ /* 0x000fe20000010893 */
[C---:B-1----:R-:W-:Y:S04]  /*3a60*/  HMMA.16816.F32.BF16 R8, R128.reuse, R192, R8 ;  /* 0x000000c08008723c */ /* 0x042fe80000041808 */
[----:B--2---:R-:W-:Y:S01]  /*3a70*/  FFMA.FTZ R116, R119, c[0x0][0x29c], -R145 ;  /* 0x0000a70077747a23 */ /* 0x004fe20000010891 */
[----:B------:R-:W-:Y:S02]  /*3a80*/  FSEL R119, R209, -INF , !P4 ;  /* 0xff800000d1777808 */ /* 0x000fe40006000000 */
[----:B------:R-:W-:Y:S01]  /*3a90*/  ISETP.GT.AND P4, PT, R141, 0x1, P0 ;  /* 0x000000018d00780c */ /* 0x000fe20000784270 */
[-C--:B------:R-:W-:Y:S01]  /*3aa0*/  HMMA.16816.F32.BF16 R12, R128, R194.reuse, R12 ;  /* 0x000000c2800c723c */ /* 0x080fe2000004180c */
[----:B------:R1:W2:Y:S02]  /*3ab0*/  MUFU.EX2 R135, R116 ;  /* 0x0000007400877308 */ /* 0x0002a40000000800 */
[----:B------:R-:W-:Y:S01]  /*3ac0*/  ISETP.LT.OR P4, PT, R142, 0x2, P4 ;  /* 0x000000028e00780c */ /* 0x000fe20002781670 */
[--C-:B------:R-:W-:Y:S01]  /*3ad0*/  FFMA.FTZ R119, R119, c[0x0][0x29c], -R146.reuse ;  /* 0x0000a70077777a23 */ /* 0x100fe20000010892 */
[----:B------:R-:W-:Y:S02]  /*3ae0*/  ISETP.GT.AND P0, PT, R141, 0x21, P0 ;  /* 0x000000218d00780c */ /* 0x000fe40000704270 */
[----:B-----5:R-:W-:Y:S01]  /*3af0*/  FSEL R124, R213, -INF , !P4 ;  /* 0xff800000d57c7808 */ /* 0x020fe20006000000 */
[----:B------:R-:W-:Y:S03]  /*3b00*/  HMMA.16816.F32.BF16 R16, R120, R194, R16 ;  /* 0x000000c27810723c */ /* 0x000fe60000041810 */
[----:B------:R5:W-:Y:S01]  /*3b10*/  MUFU.EX2 R130, R126 ;  /* 0x0000007e00827308 */ /* 0x000be20000000800 */
[----:B----4-:R-:W-:Y:S01]  /*3b20*/  FADD.FTZ R6, R6, -R117 ;  /* 0x8000007506067221 */ /* 0x010fe20000010000 */
[----:B------:R-:W-:Y:S01]  /*3b30*/  ISETP.LT.OR P0, PT, R142, 0x22, P0 ;  /* 0x000000228e00780c */ /* 0x000fe20000701670 */
[--C-:B------:R-:W-:Y:S01]  /*3b40*/  FFMA.FTZ R124, R124, c[0x0][0x29c], -R147.reuse ;  /* 0x0000a7007c7c7a23 */ /* 0x100fe20000010893 */
[----:B------:R-:W-:Y:S01]  /*3b50*/  FSEL R123, R212, -INF , !P2 ;  /* 0xff800000d47b7808 */ /* 0x000fe20005000000 */
[----:B------:R-:W-:Y:S01]  /*3b60*/  FFMA.FTZ R121, -R203, R203, 1 ;  /* 0x3f800000cb797423 */ /* 0x000fe200000101cb */
[----:B------:R-:W-:Y:S02]  /*3b70*/  FSEL R122, R210, -INF , !P0 ;  /* 0xff800000d27a7808 */ /* 0x000fe40004000000 */
[----:B------:R-:W-:Y:S01]  /*3b80*/  PLOP3.LUT P0, PT, PT, PT, UP0, 0x80, 0x0 ;  /* 0x000000000000781c */ /* 0x000fe20003f0f008 */
[----:B------:R-:W-:Y:S01]  /*3b90*/  FMUL.FTZ R121, R4, R121 ;  /* 0x0000007904797220 */ /* 0x000fe20000410000 */
[----:B------:R4:W2:Y:S01]  /*3ba0*/  MUFU.EX2 R132, R119 ;  /* 0x0000007700847308 */ /* 0x0008a20000000800 */
[----:B------:R-:W-:Y:S02]  /*3bb0*/  FFMA.FTZ R4, -R198, R198, 1 ;  /* 0x3f800000c6047423 */ /* 0x000fe400000101c6 */
[----:B------:R-:W-:Y:S01]  /*3bc0*/  FMUL.FTZ R6, R137, R6 ;  /* 0x0000000689067220 */ /* 0x000fe20000410000 */
[----:B-1----:R-:W-:Y:S01]  /*3bd0*/  FSEL R116, R206, -INF , !P1 ;  /* 0xff800000ce747808 */ /* 0x002fe20004800000 */
[----:B------:R-:W-:Y:S02]  /*3be0*/  FFMA.FTZ R120, -R201, R201, 1 ;  /* 0x3f800000c9787423 */ /* 0x000fe400000101c9 */
[--C-:B------:R-:W-:Y:S02]  /*3bf0*/  FFMA.FTZ R123, R123, c[0x0][0x29c], -R147.reuse ;  /* 0x0000a7007b7b7a23 */ /* 0x100fe40000010893 */
[----:B------:R-:W-:Y:S01]  /*3c00*/  FFMA.FTZ R127, R116, c[0x0][0x29c], -R146 ;  /* 0x0000a700747f7a23 */ /* 0x000fe20000010892 */
[----:B------:R-:W-:Y:S01]  /*3c10*/  MUFU.EX2 R131, R125 ;  /* 0x0000007d00837308 */ /* 0x000fe20000000800 */
[--C-:B------:R-:W-:Y:S01]  /*3c20*/  FADD.FTZ R16, R16, -R118.reuse ;  /* 0x8000007610107221 */ /* 0x100fe20000010000 */
[----:B------:R-:W1:Y:S01]  /*3c30*/  LDS R116, [R229.X4+0x12200] ;  /* 0x01220000e5747984 */ /* 0x000e620000004800 */
[----:B------:R-:W-:Y:S01]  /*3c40*/  FMUL.FTZ R120, R5, R120 ;  /* 0x0000007805787220 */ /* 0x000fe20000410000 */
[----:B------:R-:W-:Y:S01]  /*3c50*/  F2FP.BF16.PACK_AB R5, R197, R204 ;  /* 0x000000ccc505723e */ /* 0x000fe200000010ff */
[----:B------:R-:W-:Y:S02]  /*3c60*/  FMUL.FTZ R16, R196, R16 ;  /* 0x00000010c4107220 */ /* 0x000fe40000410000 */
[----:B------:R-:W-:Y:S01]  /*3c70*/  FFMA.FTZ R122, R122, c[0x0][0x29c], -R147 ;  /* 0x0000a7007a7a7a23 */ /* 0x000fe20000010893 */
[----:B------:R-:W-:Y:S01]  /*3c80*/  F2FP.BF16.PACK_AB R120, R120, R121 ;  /* 0x000000797878723e */ /* 0x000fe200000010ff */
[----:B------:R-:W-:Y:S01]  /*3c90*/  FMUL.FTZ R129, R16, R4 ;  /* 0x0000000410817220 */ /* 0x000fe20000410000 */
[----:B------:R2:W-:Y:S01]  /*3ca0*/  MUFU.EX2 R128, R127 ;  /* 0x0000007f00807308 */ /* 0x0005e20000000800 */
[----:B------:R-:W-:Y:S02]  /*3cb0*/  FFMA.FTZ R4, -R205, R205, 1 ;  /* 0x3f800000cd047423 */ /* 0x000fe400000101cd */
[----:B------:R-:W-:Y:S01]  /*3cc0*/  FADD.FTZ R17, R17, -R118 ;  /* 0x8000007611117221 */ /* 0x000fe20000010000 */
[----:B---3--:R-:W-:Y:S01]  /*3cd0*/  F2FP.BF16.PACK_AB R118, R136, R137 ;  /* 0x000000898876723e */ /* 0x008fe200000010ff */
[----:B-----5:R-:W-:Y:S01]  /*3ce0*/  FMUL.FTZ R126, R6, R4 ;  /* 0x00000004067e7220 */ /* 0x020fe20000410000 */
[C---:B----4-:R-:W-:Y:S01]  /*3cf0*/  F2FP.BF16.PACK_AB R119, R144.reuse, R196 ;  /* 0x000000c49077723e */ /* 0x050fe200000010ff */
[----:B------:R-:W3:Y:S01]  /*3d00*/  LDS R4, [R229.X4+0x12220] ;  /* 0x01222000e5047984 */ /* 0x000ee20000004800 */
[----:B------:R-:W-:Y:S02]  /*3d10*/  FMUL.FTZ R17, R144, R17 ;  /* 0x0000001190117220 */ /* 0x000fe40000410000 */
[----:B------:R-:W4:Y:S01]  /*3d20*/  MUFU.EX2 R124, R124 ;  /* 0x0000007c007c7308 */ /* 0x000f220000000800 */
[----:B------:R-:W-:Y:S01]  /*3d30*/  FFMA.FTZ R16, -R199, R199, 1 ;  /* 0x3f800000c7107423 */ /* 0x000fe200000101c7 */
[----:B------:R4:W-:Y:S01]  /*3d40*/  STS [R230], R5 ;  /* 0x00000005e6007388 */ /* 0x0009e20000000800 */
[--C-:B------:R-:W-:Y:S02]  /*3d50*/  FADD.FTZ R19, R19, -R117.reuse ;  /* 0x8000007513137221 */ /* 0x100fe40000010000 */
[----:B------:R-:W-:Y:S02]  /*3d60*/  FFMA.FTZ R6, -R200, R200, 1 ;  /* 0x3f800000c8067423 */ /* 0x000fe400000101c8 */
[----:B------:R-:W-:Y:S01]  /*3d70*/  STS [R230+0x400], R118 ;  /* 0x00040076e6007388 */ /* 0x000fe20000000800 */
[----:B------:R-:W-:Y:S02]  /*3d80*/  FMUL.FTZ R19, R134, R19 ;  /* 0x0000001386137220 */ /* 0x000fe40000410000 */
[----:B------:R-:W-:Y:S01]  /*3d90*/  MUFU.EX2 R123, R123 ;  /* 0x0000007b007b7308 */ /* 0x000fe20000000800 */
[--C-:B------:R-:W-:Y:S01]  /*3da0*/  FADD.FTZ R7, R7, -R117.reuse ;  /* 0x8000007507077221 */ /* 0x100fe20000010000 */
[----:B------:R-:W-:Y:S01]  /*3db0*/  STS [R231], R119 ;  /* 0x00000077e7007388 */ /* 0x000fe20000000800 */
[----:B------:R-:W-:Y:S02]  /*3dc0*/  FADD.FTZ R18, R18, -R117 ;  /* 0x8000007512127221 */ /* 0x000fe40000010000 */
[----:B--2---:R-:W-:Y:S01]  /*3dd0*/  FMUL.FTZ R127, R17, R16 ;  /* 0x00000010117f7220 */ /* 0x004fe20000410000 */
[----:B------:R-:W-:Y:S01]  /*3de0*/  F2FP.BF16.PACK_AB R17, R134, R135 ;  /* 0x000000878611723e */ /* 0x000fe200000010ff */
[----:B------:R-:W-:Y:S01]  /*3df0*/  FMUL.FTZ R117, R19, R6 ;  /* 0x0000000613757220 */ /* 0x000fe20000410000 */
[----:B------:R-:W-:Y:S01]  /*3e00*/  F2FP.BF16.PACK_AB R6, R132, R133 ;  /* 0x000000858406723e */ /* 0x000fe200000010ff */
[----:B------:R-:W-:Y:S01]  /*3e10*/  FMUL.FTZ R121, R136, R7 ;  /* 0x0000000788797220 */ /* 0x000fe20000410000 */
[----:B------:R-:W2:Y:S01]  /*3e20*/  MUFU.EX2 R122, R122 ;  /* 0x0000007a007a7308 */ /* 0x000ea20000000800 */
[----:B------:R5:W-:Y:S01]  /*3e30*/  STS [R231+0x400], R17 ;  /* 0x00040011e7007388 */ /* 0x000be20000000800 */
[----:B------:R-:W-:Y:S02]  /*3e40*/  FMUL.FTZ R18, R135, R18 ;  /* 0x0000001287127220 */ /* 0x000fe40000410000 */
[----:B------:R-:W-:Y:S02]  /*3e50*/  FFMA.FTZ R7, -R202, R202, 1 ;  /* 0x3f800000ca077423 */ /* 0x000fe400000101ca */
[----:B------:R-:W-:Y:S01]  /*3e60*/  FFMA.FTZ R16, -R208, R208, 1 ;  /* 0x3f800000d0107423 */ /* 0x000fe200000101d0 */
[----:B----4-:R-:W-:Y:S01]  /*3e70*/  F2FP.BF16.PACK_AB R5, R124, R131 ;  /* 0x000000837c05723e */ /* 0x010fe200000010ff */
[----:B------:R4:W-:Y:S01]  /*3e80*/  STS [R230+0x1000], R6 ;  /* 0x00100006e6007388 */ /* 0x0009e20000000800 */
[--C-:B-1----:R-:W-:Y:S02]  /*3e90*/  FADD.FTZ R8, R8, -R116.reuse ;  /* 0x8000007408087221 */ /* 0x102fe40000010000 */
[----:B------:R-:W-:Y:S02]  /*3ea0*/  FMUL.FTZ R125, R121, R16 ;  /* 0x00000010797d7220 */ /* 0x000fe40000410000 */
[----:B------:R1:W-:Y:S01]  /*3eb0*/  STS [R230+0x1400], R5 ;  /* 0x00140005e6007388 */ /* 0x0003e20000000800 */
[----:B------:R-:W-:Y:S01]  /*3ec0*/  FMUL.FTZ R121, R18, R7 ;  /* 0x0000000712797220 */ /* 0x000fe20000410000 */
[----:B------:R-:W-:Y:S01]  /*3ed0*/  F2FP.BF16.PACK_AB R7, R128, R130 ;  /* 0x000000828007723e */ /* 0x000fe200000010ff */
[----:B------:R-:W-:Y:S02]  /*3ee0*/  FADD.FTZ R9, R9, -R116 ;  /* 0x8000007409097221 */ /* 0x000fe40000010000 */
[--C-:B---3--:R-:W-:Y:S02]  /*3ef0*/  FADD.FTZ R10, R10, -R4.reuse ;  /* 0x800000040a0a7221 */ /* 0x108fe40000010000 */
[--C-:B------:R-:W-:Y:S01]  /*3f00*/  FADD.FTZ R11, R11, -R4.reuse ;  /* 0x800000040b0b7221 */ /* 0x100fe20000010000 */
[----:B------:R-:W-:Y:S01]  /*3f10*/  STS [R231+0x1000], R7 ;  /* 0x00100007e7007388 */ /* 0x000fe20000000800 */
[--C-:B------:R-:W-:Y:S02]  /*3f20*/  FADD.FTZ R14, R14, -R4.reuse ;  /* 0x800000040e0e7221 */ /* 0x100fe40000010000 */
[----:B------:R-:W-:Y:S01]  /*3f30*/  FADD.FTZ R15, R15, -R4 ;  /* 0x800000040f0f7221 */ /* 0x000fe20000010000 */
[----:B--2---:R-:W-:Y:S01]  /*3f40*/  F2FP.BF16.PACK_AB R4, R122, R123 ;  /* 0x0000007b7a04723e */ /* 0x004fe200000010ff */
[--C-:B------:R-:W-:Y:S02]  /*3f50*/  FADD.FTZ R12, R12, -R116.reuse ;  /* 0x800000740c0c7221 */ /* 0x100fe40000010000 */
[----:B------:R-:W-:Y:S02]  /*3f60*/  FADD.FTZ R13, R13, -R116 ;  /* 0x800000740d0d7221 */ /* 0x000fe40000010000 */
[----:B------:R2:W-:Y:S01]  /*3f70*/  STS [R231+0x1400], R4 ;  /* 0x00140004e7007388 */ /* 0x0005e20000000800 */
[----:B------:R-:W-:Y:S02]  /*3f80*/  FMUL.FTZ R19, R133, R8 ;  /* 0x0000000885137220 */ /* 0x000fe40000410000 */
[----:B------:R-:W-:Y:S02]  /*3f90*/  FFMA.FTZ R8, -R211, R211, 1 ;  /* 0x3f800000d3087423 */ /* 0x000fe400000101d3 */
[----:B------:R-:W-:Y:S01]  /*3fa0*/  BAR.SYNC.DEFER_BLOCKING 0x0 ;  /* 0x0000000000007b1d */ /* 0x000fe20000010000 */
[----:B------:R-:W-:Y:S02]  /*3fb0*/  FMUL.FTZ R16, R132, R9 ;  /* 0x0000000984107220 */ /* 0x000fe40000410000 */
[----:B------:R-:W-:Y:S02]  /*3fc0*/  FMUL.FTZ R18, R130, R12 ;  /* 0x0000000c82127220 */ /* 0x000fe40000410000 */
[----:B------:R-:W-:Y:S02]  /*3fd0*/  FMUL.FTZ R13, R128, R13 ;  /* 0x0000000d800d7220 */ /* 0x000fe40000410000 */
[----:B------:R-:W-:Y:S02]  /*3fe0*/  FMUL.FTZ R19, R19, R8 ;  /* 0x0000000813137220 */ /* 0x000fe40000410000 */
[----:B------:R-:W-:Y:S02]  /*3ff0*/  FFMA.FTZ R9, -R207, R207, 1 ;  /* 0x3f800000cf097423 */ /* 0x000fe400000101cf */
[----:B------:R-:W-:Y:S02]  /*4000*/  FFMA.FTZ R8, -R206, R206, 1 ;  /* 0x3f800000ce087423 */ /* 0x000fe400000101ce */
[----:B------:R-:W-:Y:S02]  /*4010*/  FMUL.FTZ R18, R18, R9 ;  /* 0x0000000912127220 */ /* 0x000fe40000410000 */
[----:B------:R-:W-:Y:S01]  /*4020*/  FMUL.FTZ R9, R13, R8 ;  /* 0x000000080d097220 */ /* 0x000fe20000410000 */
[----:B------:R-:W-:Y:S01]  /*4030*/  F2FP.BF16.PACK_AB R8, R125, R126 ;  /* 0x0000007e7d08723e */ /* 0x000fe200000010ff */
[----:B-----5:R-:W-:Y:S01]  /*4040*/  FMUL.FTZ R17, R131, R10 ;  /* 0x0000000a83117220 */ /* 0x020fe20000410000 */
[----:B------:R-:W-:Y:S01]  /*4050*/  F2FP.BF16.PACK_AB R13, R127, R129 ;  /* 0x000000817f0d723e */ /* 0x000fe200000010ff */
[----:B------:R-:W-:Y:S01]  /*4060*/  FMUL.FTZ R10, R124, R11 ;  /* 0x0000000b7c0a7220 */ /* 0x000fe20000410000 */
[----:B------:R-:W-:Y:S01]  /*4070*/  F2FP.BF16.PACK_AB R9, R9, R18 ;  /* 0x000000120909723e */ /* 0x000fe200000010ff */
[----:B------:R-:W-:Y:S02]  /*4080*/  FFMA.FTZ R12, -R209, R209, 1 ;  /* 0x3f800000d10c7423 */ /* 0x000fe400000101d1 */
[----:B----4-:R-:W-:Y:S01]  /*4090*/  FFMA.FTZ R6, -R214, R214, 1 ;  /* 0x3f800000d6067423 */ /* 0x010fe200000101d6 */
[----:B------:R-:W-:Y:S01]  /*40a0*/  STS [R230+0x2000], R120 ;  /* 0x00200078e6007388 */ /* 0x000fe20000000800 */
[----:B-1----:R-:W-:Y:S02]  /*40b0*/  FFMA.FTZ R5, -R213, R213, 1 ;  /* 0x3f800000d5057423 */ /* 0x002fe400000101d5 */
[----:B------:R-:W-:Y:S02]  /*40c0*/  FMUL.FTZ R11, R17, R6 ;  /* 0x00000006110b7220 */ /* 0x000fe40000410000 */
[----:B------:R-:W-:Y:S01]  /*40d0*/  STS [R230+0x2400], R8 ;  /* 0x00240008e6007388 */ /* 0x000fe20000000800 */
[----:B------:R-:W-:Y:S02]  /*40e0*/  FMUL.FTZ R10, R10, R5 ;  /* 0x000000050a0a7220 */ /* 0x000fe40000410000 */
[----:B------:R-:W-:Y:S01]  /*40f0*/  FMUL.FTZ R16, R16, R12 ;  /* 0x0000000c10107220 */ /* 0x000fe20000410000 */
[----:B------:R-:W-:Y:S01]  /*4100*/  F2FP.BF16.PACK_AB R12, R117, R121 ;  /* 0x00000079750c723e */ /* 0x000fe200000010ff */
[----:B------:R-:W-:Y:S01]  /*4110*/  FMUL.FTZ R14, R123, R14 ;  /* 0x0000000e7b0e7220 */ /* 0x000fe20000410000 */
[----:B------:R-:W-:Y:S01]  /*4120*/  STS [R231+0x2000], R13 ;  /* 0x0020000de7007388 */ /* 0x000fe20000000800 */
[----:B------:R-:W-:Y:S01]  /*4130*/  FMUL.FTZ R15, R122, R15 ;  /* 0x0000000f7a0f7220 */ /* 0x000fe20000410000 */
[----:B------:R-:W-:Y:S01]  /*4140*/  F2FP.BF16.PACK_AB R16, R16, R19 ;  /* 0x000000131010723e */ /* 0x000fe200000010ff */
[----:B------:R-:W-:Y:S02]  /*4150*/  FFMA.FTZ R6, -R212, R212, 1 ;  /* 0x3f800000d4067423 */ /* 0x000fe400000101d4 */
[----:B------:R-:W-:Y:S01]  /*4160*/  FFMA.FTZ R5, -R210, R210, 1 ;  /* 0x3f800000d2057423 */ /* 0x000fe200000101d2 */
[----:B------:R-:W-:Y:S01]  /*4170*/  STS [R231+0x2400], R12 ;  /* 0x0024000ce7007388 */ /* 0x000fe20000000800 */
[----:B------:R-:W-:Y:S02]  /*4180*/  FMUL.FTZ R6, R14, R6 ;  /* 0x000000060e067220 */ /* 0x000fe40000410000 */
[----:B--2---:R-:W-:Y:S01]  /*4190*/  FMUL.FTZ R4, R15, R5 ;  /* 0x000000050f047220 */ /* 0x004fe20000410000 */
[----:B------:R-:W-:Y:S01]  /*41a0*/  F2FP.BF16.PACK_AB R5, R10, R11 ;  /* 0x0000000b0a05723e */ /* 0x000fe200000010ff */
[----:B------:R-:W-:Y:S03]  /*41b0*/  STS [R230+0x3000], R16 ;  /* 0x00300010e6007388 */ /* 0x000fe60000000800 */
[----:B------:R-:W-:Y:S02]  /*41c0*/  F2FP.BF16.PACK_AB R4, R4, R6 ;  /* 0x000000060404723e */ /* 0x000fe400000010ff */
[----:B------:R-:W-:Y:S05]  /*41d0*/  STS [R230+0x3400], R5 ;  /* 0x00340005e6007388 */ /* 0x000fea0000000800 */
[----:B------:R-:W-:Y:S05]  /*41e0*/  STS [R231+0x3000], R9 ;  /* 0x00300009e7007388 */ /* 0x000fea0000000800 */
[----:B------:R-:W-:Y:S05]  /*41f0*/  STS [R231+0x3400], R4 ;  /* 0x00340004e7007388 */ /* 0x000fea0000000800 */
[----:B------:R-:W-:Y:S05]  /*4200*/  LDSM.16.MT88.4 R4, [R223+0x12280] ;  /* 0x01228000df04783b */ /* 0x000fea0000004200 */
[----:B------:R-:W1:Y:S05]  /*4210*/  LDSM.16.MT88.4 R8, [R0+0xc080] ;  /* 0x00c080000008783b */ /* 0x000e6a0000004200 */
[----:B------:R-:W2:Y:S05]  /*4220*/  LDSM.16.MT88.4 R12, [R222+0x12280] ;  /* 0x01228000de0c783b */ /* 0x000eaa0000004200 */
[----:B------:R-:W3:Y:S05]  /*4230*/  LDSM.16.MT88.4 R16, [R0+0xe080] ;  /* 0x00e080000010783b */ /* 0x000eea0000004200 */
[----:B------:R-:W4:Y:S05]  /*4240*/  LDSM.16.MT88.4 R116, [R0+0x10080] ;  /* 0x010080000074783b */ /* 0x000f2a0000004200 */
[----:B------:R-:W-:Y:S05]  /*4250*/  LDSM.16.MT88.4 R120, [R223+0x12a80] ;  /* 0x012a8000df78783b */ /* 0x000fea0000004200 */
[----:B------:R-:W5:Y:S05]  /*4260*/  LDSM.16.MT88.4 R124, [R0+0xc880] ;  /* 0x00c88000007c783b */ /* 0x000f6a0000004200 */
[----:B------:R-:W3:Y:S05]  /*4270*/  LDSM.16.MT88.4 R128, [R222+0x12a80] ;  /* 0x012a8000de80783b */ /* 0x000eea0000004200 */
[----:B------:R-:W4:Y:S01]  /*4280*/  LDSM.16.MT88.4 R132, [R0+0xe880] ;  /* 0x00e880000084783b */ /* 0x000f220000004200 */
[-C--:B-1----:R-:W-:Y:S04]  /*4290*/  HMMA.16816.F32.BF16 R20, R4, R8.reuse, R20 ;  /* 0x000000080414723c */ /* 0x082fe80000041814 */
[----:B------:R-:W-:Y:S05]  /*42a0*/  LDSM.16.MT88.4 R136, [R223+0x13a80] ;  /* 0x013a8000df88783b */ /* 0x000fea0000004200 */
[----:B------:R-:W-:Y:S01]  /*42b0*/  LDSM.16.MT88.4 R140, [R0+0xd880] ;  /* 0x00d88000008c783b */ /* 0x000fe20000004200 */
[C---:B--2---:R-:W-:Y:S08]  /*42c0*/  HMMA.16816.F32.BF16 R24, R12.reuse, R8, R24 ;  /* 0x000000080c18723c */ /* 0x044ff00000041818 */
[-C--:B------:R-:W-:Y:S08]  /*42d0*/  HMMA.16816.F32.BF16 R28, R12, R10.reuse, R28 ;  /* 0x0000000a0c1c723c */ /* 0x080ff0000004181c */
[C---:B------:R-:W-:Y:S01]  /*42e0*/  HMMA.16816.F32.BF16 R32, R4.reuse, R10, R32 ;  /* 0x0000000a0420723c */ /* 0x040fe20000041820 */
[----:B------:R-:W1:Y:S07]  /*42f0*/  LDSM.16.MT88.4 R8, [R0+0x10880] ;  /* 0x010880000008783b */ /* 0x000e6e0000004200 */
        /* <DEDUP_REMOVED lines=8> */
[----:B------:R-:W2:Y:S07]  /*4380*/  LDSM.16.MT88.4 R12, [R223+0x13280] ;  /* 0x01328000df0c783b */ /* 0x000eae0000004200 */
[----:B------:R-:W-:Y:S01]  /*4390*/  HMMA.16816.F32.BF16 R64, R4, R118, R64 ;  /* 0x000000760440723c */ /* 0x000fe20000041840 */
[----:B------:R-:W3:Y:S05]  /*43a0*/  LDSM.16.MT88.4 R4, [R222+0x13280] ;  /* 0x01328000de04783b */ /* 0x000eea0000004200 */
[----:B------:R-:W4:Y:S02]  /*43b0*/  LDSM.16.MT88.4 R116, [R0+0xf080] ;  /* 0x00f080000074783b */ /* 0x000f240000004200 */
[-C--:B-----5:R-:W-:Y:S08]  /*43c0*/  HMMA.16816.F32.BF16 R20, R120, R124.reuse, R20 ;  /* 0x0000007c7814723c */ /* 0x0a0ff00000041814 */
[C---:B------:R-:W-:Y:S08]  /*43d0*/  HMMA.16816.F32.BF16 R24, R128.reuse, R124, R24 ;  /* 0x0000007c8018723c */ /* 0x040ff00000041818 */
[-C--:B------:R-:W-:Y:S08]  /*43e0*/  HMMA.16816.F32.BF16 R28, R128, R126.reuse, R28 ;  /* 0x0000007e801c723c */ /* 0x080ff0000004181c */
[C---:B------:R-:W-:Y:S01]  /*43f0*/  HMMA.16816.F32.BF16 R32, R120.reuse, R126, R32 ;  /* 0x0000007e7820723c */ /* 0x040fe20000041820 */
[----:B------:R-:W5:Y:S07]  /*4400*/  LDSM.16.MT88.4 R124, [R0+0x11080] ;  /* 0x01108000007c783b */ /* 0x000f6e0000004200 */
[-C--:B------:R-:W-:Y:S08]  /*4410*/  HMMA.16816.F32.BF16 R36, R120, R132.reuse, R36 ;  /* 0x000000847824723c */ /* 0x080ff00000041824 */
[C---:B------:R-:W-:Y:S08]  /*4420*/  HMMA.16816.F32.BF16 R40, R128.reuse, R132, R40 ;  /* 0x000000848028723c */ /* 0x040ff00000041828 */
[-C--:B------:R-:W-:Y:S08]  /*4430*/  HMMA.16816.F32.BF16 R44, R128, R134.reuse, R44 ;  /* 0x00000086802c723c */ /* 0x080ff0000004182c */
[C---:B------:R-:W-:Y:S01]  /*4440*/  HMMA.16816.F32.BF16 R48, R120.reuse, R134, R48 ;  /* 0x000000867830723c */ /* 0x040fe20000041830 */
[----:B------:R-:W3:Y:S07]  /*4450*/  LDSM.16.MT88.4 R132, [R222+0x13a80] ;  /* 0x013a8000de84783b */ /* 0x000eee0000004200 */
[-C--:B-1----:R-:W-:Y:S08]  /*4460*/  HMMA.16816.F32.BF16 R52, R120, R8.reuse, R52 ;  /* 0x000000087834723c */ /* 0x082ff00000041834 */
[C---:B------:R-:W-:Y:S08]  /*4470*/  HMMA.16816.F32.BF16 R56, R128.reuse, R8, R56 ;  /* 0x000000088038723c */ /* 0x040ff00000041838 */
[-C--:B------:R-:W-:Y:S08]  /*4480*/  HMMA.16816.F32.BF16 R60, R128, R10.reuse, R60 ;  /* 0x0000000a803c723c */ /* 0x080ff0000004183c */
[----:B------:R-:W-:Y:S01]  /*4490*/  HMMA.16816.F32.BF16 R64, R120, R10, R64 ;  /* 0x0000000a7840723c */ /* 0x000fe20000041840 */
[----:B------:R-:W1:Y:S07]  /*44a0*/  LDSM.16.MT88.4 R8, [R0+0xf880] ;  /* 0x00f880000008783b */ /* 0x000e6e0000004200 */
[-C--:B--2---:R-:W-:Y:S08]  /*44b0*/  HMMA.16816.F32.BF16 R20, R12, R16.reuse, R20 ;  /* 0x000000100c14723c */ /* 0x084ff00000041814 */
[C---:B---3--:R-:W-:Y:S08]  /*44c0*/  HMMA.16816.F32.BF16 R24, R4.reuse, R16, R24 ;  /* 0x000000100418723c */ /* 0x048ff00000041818 */
[-C--:B------:R-:W-:Y:S08]  /*44d0*/  HMMA.16816.F32.BF16 R28, R4, R18.reuse, R28 ;  /* 0x00000012041c723c */ /* 0x080ff0000004181c */
[C---:B------:R-:W-:Y:S01]  /*44e0*/  HMMA.16816.F32.BF16 R32, R12.reuse, R18, R32 ;  /* 0x000000120c20723c */ /* 0x040fe20000041820 */
[----:B------:R-:W2:Y:S05]  /*44f0*/  LDSM.16.MT88.4 R16, [R0+0x11880] ;  /* 0x011880000010783b */ /* 0x000eaa0000004200 */
[----:B------:R-:W-:Y:S02]  /*4500*/  BAR.SYNC.DEFER_BLOCKING 0x0 ;  /* 0x0000000000007b1d */ /* 0x000fe40000010000 */
[-C--:B----4-:R-:W-:Y:S08]  /*4510*/  HMMA.16816.F32.BF16 R36, R12, R116.reuse, R36 ;  /* 0x000000740c24723c */ /* 0x090ff00000041824 */
[C---:B------:R-:W-:Y:S08]  /*4520*/  HMMA.16816.F32.BF16 R40, R4.reuse, R116, R40 ;  /* 0x000000740428723c */ /* 0x040ff00000041828 */
[-C--:B------:R-:W-:Y:S08]  /*4530*/  HMMA.16816.F32.BF16 R44, R4, R118.reuse, R44 ;  /* 0x00000076042c723c */ /* 0x080ff0000004182c */
[C---:B------:R-:W-:Y:S08]  /*4540*/  HMMA.16816.F32.BF16 R48, R12.reuse, R118, R48 ;  /* 0x000000760c30723c */ /* 0x040ff00000041830 */
[-C--:B-----5:R-:W-:Y:S08]  /*4550*/  HMMA.16816.F32.BF16 R52, R12, R124.reuse, R52 ;  /* 0x0000007c0c34723c */ /* 0x0a0ff00000041834 */
[C---:B------:R-:W-:Y:S01]  /*4560*/  HMMA.16816.F32.BF16 R56, R4.reuse, R124, R56 ;  /* 0x0000007c0438723c */ /* 0x040fe20000041838 */
[----:B------:R3:W4:Y:S05]  /*4570*/  LDSM.16.MT88.4 R116, [R222+0x14280] ;  /* 0x01428000de74783b */ /* 0x00072a0000004200 */
[----:B------:R3:W5:Y:S02]  /*4580*/  LDSM.16.MT88.4 R120, [R0+0x8080] ;  /* 0x008080000078783b */ /* 0x0007640000004200 */
[-C--:B------:R-:W-:Y:S03]  /*4590*/  HMMA.16816.F32.BF16 R60, R4, R126.reuse, R60 ;  /* 0x0000007e043c723c */ /* 0x080fe6000004183c */
[----:B------:R3:W1:Y:S05]  /*45a0*/  LDSM.16.MT88.4 R4, [R223+0x14280] ;  /* 0x01428000df04783b */ /* 0x00066a0000004200 */
[----:B------:R-:W-:Y:S01]  /*45b0*/  HMMA.16816.F32.BF16 R64, R12, R126, R64 ;  /* 0x0000007e0c40723c */ /* 0x000fe20000041840 */
[----:B------:R3:W2:Y:S05]  /*45c0*/  LDSM.16.MT88.4 R12, [R0+0x6080] ;  /* 0x00608000000c783b */ /* 0x0006aa0000004200 */
[----:B------:R3:W2:Y:S02]  /*45d0*/  LDSM.16.MT88.4 R124, [R0+0xa080] ;  /* 0x00a08000007c783b */ /* 0x0006a40000004200 */
[-C--:B------:R-:W-:Y:S03]  /*45e0*/  HMMA.16816.F32.BF16 R20, R136, R140.reuse, R20 ;  /* 0x0000008c8814723c */ /* 0x080fe60000041814 */
[----:B------:R3:W2:Y:S05]  /*45f0*/  LDSM.16.MT88.4 R128, [R223+0x14a80] ;  /* 0x014a8000df80783b */ /* 0x0006aa0000004200 */
[C---:B------:R-:W-:Y:S01]  /*4600*/  HMMA.16816.F32.BF16 R24, R132.reuse, R140, R24 ;  /* 0x0000008c8418723c */ /* 0x040fe20000041818 */
[----:B------:R3:W2:Y:S05]  /*4610*/  LDSM.16.MT88.4 R196, [R222+0x14a80] ;  /* 0x014a8000dec4783b */ /* 0x0006aa0000004200 */
[----:B------:R3:W2:Y:S02]  /*4620*/  LDSM.16.MT88.4 R144, [R0+0x6880] ;  /* 0x006880000090783b */ /* 0x0006a40000004200 */
[-C--:B------:R-:W-:Y:S03]  /*4630*/  HMMA.16816.F32.BF16 R28, R132, R142.reuse, R28 ;  /* 0x0000008e841c723c */ /* 0x080fe6000004181c */
[----:B------:R3:W2:Y:S05]  /*4640*/  LDSM.16.MT88.4 R200, [R0+0x8880] ;  /* 0x0088800000c8783b */ /* 0x0006aa0000004200 */
[C---:B------:R-:W-:Y:S01]  /*4650*/  HMMA.16816.F32.BF16 R32, R136.reuse, R142, R32 ;  /* 0x0000008e8820723c */ /* 0x040fe20000041820 */
[----:B------:R3:W3:Y:S07]  /*4660*/  LDSM.16.MT88.4 R204, [R0+0xa880] ;  /* 0x00a8800000cc783b */ /* 0x0006ee0000004200 */
[-C--:B-1----:R-:W-:Y:S08]  /*4670*/  HMMA.16816.F32.BF16 R36, R136, R8.reuse, R36 ;  /* 0x000000088824723c */ /* 0x082ff00000041824 */
[C---:B------:R-:W-:Y:S08]  /*4680*/  HMMA.16816.F32.BF16 R40, R132.reuse, R8, R40 ;  /* 0x000000088428723c */ /* 0x040ff00000041828 */
[-C--:B------:R-:W-:Y:S08]  /*4690*/  HMMA.16816.F32.BF16 R44, R132, R10.reuse, R44 ;  /* 0x0000000a842c723c */ /* 0x080ff0000004182c */
[C---:B------:R-:W-:Y:S08]  /*46a0*/  HMMA.16816.F32.BF16 R48, R136.reuse, R10, R48 ;  /* 0x0000000a8830723c */ /* 0x040ff00000041830 */
[-C--:B--2---:R-:W-:Y:S08]  /*46b0*/  HMMA.16816.F32.BF16 R52, R136, R16.reuse, R52 ;  /* 0x000000108834723c */ /* 0x084ff00000041834 */
[C---:B------:R-:W-:Y:S08]  /*46c0*/  HMMA.16816.F32.BF16 R56, R132.reuse, R16, R56 ;  /* 0x000000108438723c */ /* 0x040ff00000041838 */
[-C--:B------:R-:W-:Y:S08]  /*46d0*/  HMMA.16816.F32.BF16 R60, R132, R18.reuse, R60 ;  /* 0x00000012843c723c */ /* 0x080ff0000004183c */
[----:B------:R-:W-:Y:S01]  /*46e0*/  HMMA.16816.F32.BF16 R64, R136, R18, R64 ;  /* 0x000000128840723c */ /* 0x000fe20000041840 */
[----:B------:R-:W-:-:S07]  /*46f0*/  @P0 BRA `(.L_x_170) ;  /* 0x0000038000000947 */ /* 0x000fce0003800000 */
[----:B---345:R-:W-:Y:S01]  /*4700*/  LOP3.LUT P4, RZ, R238, 0x1, RZ, 0xc0, !PT ;  /* 0x00000001eeff7812 */ /* 0x038fe2000788c0ff */
[----:B------:R-:W1:Y:S01]  /*4710*/  S2R R11, SR_CTAID.Y ;  /* 0x00000000000b7919 */ /* 0x000e620000002600 */
[----:B------:R-:W-:Y:S01]  /*4720*/  ULDC.64 UR4, c[0x0][0x208] ;  /* 0x0000820000047ab9 */ /* 0x000fe20000000a00 */
[----:B------:R-:W-:Y:S01]  /*4730*/  IMAD.U32 R132, RZ, RZ, UR7 ;  /* 0x00000007ff847e24 */ /* 0x000fe2000f8e00ff */
[----:B------:R-:W-:Y:S01]  /*4740*/  USHF.L.U32 UR14, UR15, 0x6, URZ ;  /* 0x000000060f0e7899 */ /* 0x000fe2000800063f */
[----:B------:R-:W-:Y:S01]  /*4750*/  IMAD.MOV.U32 R8, RZ, RZ, R242 ;  /* 0x000000ffff087224 */ /* 0x000fe200078e00f2 */
[----:B------:R-:W-:Y:S01]  /*4760*/  UIMAD.WIDE.U32 UR24, UR15, UR4, URZ ;  /* 0x000000040f1872a5 */ /* 0x000fe2000f8e003f */
[----:B------:R-:W-:Y:S01]  /*4770*/  IMAD.MOV.U32 R9, RZ, RZ, R243 ;  /* 0x000000ffff097224 */ /* 0x000fe200078e00f3 */
[----:B------:R-:W-:Y:S02]  /*4780*/  USHF.R.S32.HI UR12, URZ, 0x1f, UR14 ;  /* 0x0000001f3f0c7899 */ /* 0x000fe4000801140e */
[----:B------:R-:W-:Y:S01]  /*4790*/  IMAD.U32 R19, RZ, RZ, UR14 ;  /* 0x0000000eff137e24 */ /* 0x000fe2000f8e00ff */
[----:B------:R-:W-:Y:S03]  /*47a0*/  USHF.R.S32.HI UR11, URZ, 0x1f, UR15 ;  /* 0x0000001f3f0b7899 */ /* 0x000fe6000801140f */
[----:B------:R-:W-:Y:S01]  /*47b0*/  IMAD.U32 R133, RZ, RZ, UR12 ;  /* 0x0000000cff857e24 */ /* 0x000fe2000f8e00ff */
[----:B------:R-:W-:Y:S02]  /*47c0*/  UIMAD UR11, UR11, UR4, URZ ;  /* 0x000000040b0b72a4 */ /* 0x000fe4000f8e023f */
[----:B------:R-:W-:Y:S02]  /*47d0*/  USHF.L.U32 UR4, UR24, 0x6, URZ ;  /* 0x0000000618047899 */ /* 0x000fe4000800063f */
[----:B------:R-:W-:Y:S04]  /*47e0*/  UIMAD UR11, UR15, UR5, UR11 ;  /* 0x000000050f0b72a4 */ /* 0x000fe8000f8e020b */
[----:B------:R-:W-:Y:S01]  /*47f0*/  UIADD3 UR11, UR25, UR11, URZ ;  /* 0x0000000b190b7290 */ /* 0x000fe2000fffe03f */
[----:B-1----:R-:W-:Y:S01]  /*4800*/  SHF.R.S32.HI R10, RZ, 0x1f, R11 ;  /* 0x0000001fff0a7819 */ /* 0x002fe2000001140b */
[----:B------:R-:W-:Y:S02]  /*4810*/  IMAD.WIDE.U32 R8, R11, c[0x0][0x288], R8 ;  /* 0x0000a2000b087a25 */ /* 0x000fe400078e0008 */
[----:B------:R-:W-:Y:S02]  /*4820*/  USHF.L.U64.HI UR11, UR24, 0x6, UR11 ;  /* 0x00000006180b7899 */ /* 0x000fe4000801020b */
[----:B------:R-:W-:Y:S01]  /*4830*/  IMAD R10, R10, c[0x0][0x288], RZ ;  /* 0x0000a2000a0a7a24 */ /* 0x000fe200078e02ff */
[----:B------:R-:W-:Y:S03]  /*4840*/  IADD3 R19, P1, P0, R19, UR18, R8 ;  /* 0x0000001213137c10 */ /* 0x000fe6000f83e008 */
[----:B------:R-:W-:Y:S02]  /*4850*/  IMAD R10, R11, c[0x0][0x28c], R10 ;  /* 0x0000a3000b0a7a24 */ /* 0x000fe400078e020a */
[----:B------:R-:W-:Y:S02]  /*4860*/  IMAD.U32 R11, RZ, RZ, UR6 ;  /* 0x00000006ff0b7e24 */ /* 0x000fe4000f8e00ff */
[----:B------:R-:W-:Y:S01]  /*4870*/  IMAD.IADD R8, R9, 0x1, R10 ;  /* 0x0000000109087824 */ /* 0x000fe200078e020a */
[C---:B------:R-:W-:Y:S04]  /*4880*/  IADD3 R9, P2, R244.reuse, UR4, RZ ;  /* 0x00000004f4097c10 */ /* 0x040fe8000ff5e0ff */
[----:B------:R-:W-:Y:S01]  /*4890*/  IADD3.X R133, R133, UR9, R8, P1, P0 ;  /* 0x0000000985857c10 */ /* 0x000fe20008fe0408 */
[----:B------:R-:W-:Y:S01]  /*48a0*/  IMAD.U32 R8, RZ, RZ, UR14 ;  /* 0x0000000eff087e24 */ /* 0x000fe2000f8e00ff */
[----:B------:R-:W-:Y:S02]  /*48b0*/  IADD3 R11, P1, P0, R244, UR4, R11 ;  /* 0x00000004f40b7c10 */ /* 0x000fe4000f83e00b */
[----:B------:R-:W-:Y:S02]  /*48c0*/  IADD3.X R17, R248, UR11, RZ, P2, !PT ;  /* 0x0000000bf8117c10 */ /* 0x000fe400097fe4ff */
[----:B------:R-:W-:Y:S02]  /*48d0*/  IADD3 R8, -R240, c[0x0][0x168], -R8 ;  /* 0x00005a00f0087a10 */ /* 0x000fe40007ffe908 */
[C---:B------:R-:W-:Y:S02]  /*48e0*/  LEA R16, P2, R9.reuse, c[0x0][0x1f0], 0x1 ;  /* 0x00007c0009107a11 */ /* 0x040fe400078408ff */
[----:B------:R-:W-:Y:S02]  /*48f0*/  ISETP.LT.OR P6, PT, R8, 0x1, !P4 ;  /* 0x000000010800780c */ /* 0x000fe400067c1670 */
[----:B------:R-:W-:Y:S02]  /*4900*/  LEA.HI.X R17, R9, c[0x0][0x1f4], R17, 0x1, P2 ;  /* 0x00007d0009117a11 */ /* 0x000fe400010f0c11 */
[----:B------:R-:W-:Y:S02]  /*4910*/  IADD3.X R132, R248, UR11, R132, P1, P0 ;  /* 0x0000000bf8847c10 */ /* 0x000fe40008fe0484 */
[----:B------:R-:W-:Y:S02]  /*4920*/  LEA R10, P1, R11, c[0x0][0x1f0], 0x1 ;  /* 0x00007c000b0a7a11 */ /* 0x000fe400078208ff */
[----:B------:R-:W-:Y:S02]  /*4930*/  LEA R18, P0, R19, c[0x0][0x280], 0x2 ;  /* 0x0000a00013127a11 */ /* 0x000fe400078010ff */
[----:B------:R-:W-:Y:S02]  /*4940*/  LOP3.LUT P2, RZ, R238, 0x2, RZ, 0xc0, !PT ;  /* 0x00000002eeff7812 */ /* 0x000fe4000784c0ff */
[----:B------:R-:W-:Y:S01]  /*4950*/  LEA.HI.X R11, R11, c[0x0][0x1f4], R132, 0x1, P1 ;  /* 0x00007d000b0b7a11 */ /* 0x000fe200008f0c84 */
[----:B------:R-:W-:Y:S01]  /*4960*/  @!PT LDS RZ, [RZ] ;  /* 0x00000000fffff984 */ /* 0x000fe20000000800 */
[----:B------:R-:W-:Y:S01]  /*4970*/  @!PT LDS RZ, [RZ] ;  /* 0x00000000fffff984 */ /* 0x000fe20000000800 */
[----:B------:R-:W-:Y:S01]  /*4980*/  @!PT LDS RZ, [RZ] ;  /* 0x00000000fffff984 */ /* 0x000fe20000000800 */
[----:B------:R1:W-:Y:S01]  /*4990*/  LDGSTS.E.BYPASS.LTC128B.128 [R228+0xc080], [R16.64], !P6 ;  /* 0x0c08000010e47fae */ /* 0x0003e2000f101d56 */
[----:B------:R-:W-:Y:S02]  /*49a0*/  LEA.HI.X R19, R19, c[0x0][0x284], R133, 0x2, P0 ;  /* 0x0000a10013137a11 */ /* 0x000fe400000f1485 */
[----:B------:R-:W-:Y:S02]  /*49b0*/  ISETP.LT.OR P1, PT, R8, 0x1, !P2 ;  /* 0x000000010800780c */ /* 0x000fe40005721670 */
[----:B------:R-:W-:Y:S02]  /*49c0*/  LOP3.LUT P0, RZ, R238, 0x4, RZ, 0xc0, !PT ;  /* 0x00000004eeff7812 */ /* 0x000fe4000780c0ff */
[C---:B------:R-:W-:Y:S02]  /*49d0*/  ISETP.LT.OR P4, PT, R8.reuse, 0x21, !P4 ;  /* 0x000000210800780c */ /* 0x040fe40006781670 */
[C---:B------:R-:W-:Y:S02]  /*49e0*/  ISETP.LT.OR P6, PT, R8.reuse, 0x1, !P0 ;  /* 0x000000010800780c */ /* 0x040fe400047c1670 */
[C---:B------:R-:W-:Y:S02]  /*49f0*/  ISETP.LT.OR P2, PT, R8.reuse, 0x21, !P2 ;  /* 0x000000210800780c */ /* 0x040fe40005741670 */
[----:B------:R-:W-:Y:S01]  /*4a00*/  ISETP.LT.OR P0, PT, R8, 0x21, !P0 ;  /* 0x000000210800780c */ /* 0x000fe20004701670 */
[----:B------:R-:W-:Y:S02]  /*4a10*/  @!P3 IMAD.SHL.U32 R8, R236, 0x10, RZ ;  /* 0x00000010ec08b824 */ /* 0x000fe400078e00ff */
[----:B------:R1:W-:Y:S06]  /*4a20*/  LDGSTS.E.BYPASS.LTC128B.128 [R228+0xe080], [R16.64+0x80], !P1 ;  /* 0x0e08008010e47fae */ /* 0x0003ec000c901d56 */
[----:B------:R1:W-:Y:S04]  /*4a30*/  LDGSTS.E.BYPASS.LTC128B.128 [R228+0x10080], [R16.64+0x100], !P6 ;  /* 0x1008010010e47fae */ /* 0x0003e8000f101d56 */
[----:B------:R1:W-:Y:S04]  /*4a40*/  LDGSTS.E.BYPASS.LTC128B.128 [R228+0xd080], [R10.64], !P4 ;  /* 0x0d0800000ae47fae */ /* 0x0003e8000e101d56 */
[----:B------:R1:W-:Y:S04]  /*4a50*/  LDGSTS.E.BYPASS.LTC128B.128 [R228+0xf080], [R10.64+0x80], !P2 ;  /* 0x0f0800800ae47fae */ /* 0x0003e8000d101d56 */
[----:B------:R1:W-:Y:S04]  /*4a60*/  LDGSTS.E.BYPASS.LTC128B.128 [R228+0x11080], [R10.64+0x100], !P0 ;  /* 0x110801000ae47fae */ /* 0x0003e8000c101d56 */
[----:B------:R1:W-:Y:S02]  /*4a70*/  @!P3 LDGSTS.E.BYPASS.LTC128B.128 [R8+0x12180], [R18.64] ;  /* 0x121800001208bfae */ /* 0x0003e4000b901d56 */
.L_x_170:
[-C--:B---345:R-:W-:Y:S01]  /*4a80*/  HMMA.16816.F32.BF16 R68, R4, R12.reuse, R68 ;  /* 0x0000000c0444723c */ /* 0x0b8fe20000041844 */
[----:B-1----:R-:W-:Y:S01]  /*4a90*/  LDSM.16.MT88.4 R8, [R223+0x15280] ;  /* 0x01528000df08783b */ /* 0x002fe20000004200 */
        /* <DEDUP_REMOVED lines=43> */
[----:B------:R2:W5:Y:S07]  /*4d50*/  LDSM.16.M88.4 R144, [R221+0x14280] ;  /* 0x01428000dd90783b */ /* 0x00056e0000000200 */
        /* <DEDUP_REMOVED lines=27> */
[----:B------:R-:W1:Y:S01]  /*4f10*/  S2R R7, SR_CTAID.Y ;  /* 0x0000000000077919 */ /* 0x000e620000002600 */
[----:B------:R-:W-:Y:S01]  /*4f20*/  ULDC.64 UR4, c[0x0][0x178] ;  /* 0x00005e0000047ab9 */ /* 0x000fe20000000a00 */
[----:B------:R-:W-:Y:S01]  /*4f30*/  IMAD.MOV.U32 R4, RZ, RZ, R242 ;  /* 0x000000ffff047224 */ /* 0x000fe200078e00f2 */
[----:B------:R-:W-:Y:S01]  /*4f40*/  USHF.L.U32 UR12, UR15, 0x6, URZ ;  /* 0x000000060f0c7899 */ /* 0x000fe2000800063f */
[----:B------:R-:W-:Y:S01]  /*4f50*/  IMAD.MOV.U32 R5, RZ, RZ, R243 ;  /* 0x000000ffff057224 */ /* 0x000fe200078e00f3 */
[----:B------:R-:W-:Y:S02]  /*4f60*/  UIMAD.WIDE.U32 UR26, UR15, UR4, URZ ;  /* 0x000000040f1a72a5 */ /* 0x000fe4000f8e003f */
[----:B------:R-:W-:Y:S02]  /*4f70*/  USHF.R.S32.HI UR11, URZ, 0x1f, UR12 ;  /* 0x0000001f3f0b7899 */ /* 0x000fe4000801140c */
[----:B------:R-:W-:Y:S01]  /*4f80*/  IMAD.U32 R11, RZ, RZ, UR12 ;  /* 0x0000000cff0b7e24 */ /* 0x000fe2000f8e00ff */
[----:B------:R-:W-:Y:S02]  /*4f90*/  USHF.L.U32 UR24, UR26, 0x6, URZ ;  /* 0x000000061a187899 */ /* 0x000fe4000800063f */
[----:B------:R-:W-:Y:S01]  /*4fa0*/  USHF.R.S32.HI UR14, URZ, 0x1f, UR15 ;  /* 0x0000001f3f0e7899 */ /* 0x000fe2000801140f */
[----:B------:R-:W-:Y:S03]  /*4fb0*/  IMAD.U32 R12, RZ, RZ, UR11 ;  /* 0x0000000bff0c7e24 */ /* 0x000fe6000f8e00ff */
[----:B------:R-:W-:Y:S04]  /*4fc0*/  UIMAD UR14, UR14, UR4, URZ ;  /* 0x000000040e0e72a4 */ /* 0x000fe8000f8e023f */
[----:B------:R-:W-:Y:S01]  /*4fd0*/  UIMAD UR14, UR15, UR5, UR14 ;  /* 0x000000050f0e72a4 */ /* 0x000fe2000f8e020e */
[----:B-1----:R-:W-:Y:S01]  /*4fe0*/  SHF.R.S32.HI R6, RZ, 0x1f, R7 ;  /* 0x0000001fff067819 */ /* 0x002fe20000011407 */
[----:B------:R-:W-:Y:S02]  /*4ff0*/  IMAD.WIDE.U32 R4, R7, c[0x0][0x270], R4 ;  /* 0x00009c0007047a25 */ /* 0x000fe400078e0004 */
[----:B------:R-:W-:Y:S02]  /*5000*/  UIADD3 UR14, UR27, UR14, URZ ;  /* 0x0000000e1b0e7290 */ /* 0x000fe4000fffe03f */
[----:B------:R-:W-:Y:S01]  /*5010*/  IMAD R6, R6, c[0x0][0x270], RZ ;  /* 0x00009c0006067a24 */ /* 0x000fe200078e02ff */
[----:B------:R-:W-:Y:S01]  /*5020*/  IADD3 R11, P2, P0, R11, UR20, R4 ;  /* 0x000000140b0b7c10 */ /* 0x000fe2000f85e004 */
[----:B------:R-:W-:Y:S02]  /*5030*/  USHF.L.U64.HI UR14, UR26, 0x6, UR14 ;  /* 0x000000061a0e7899 */ /* 0x000fe4000801020e */
[----:B------:R-:W-:Y:S04]  /*5040*/  IMAD R6, R7, c[0x0][0x274], R6 ;  /* 0x00009d0007067a24 */ /* 0x000fe800078e0206 */
[----:B------:R-:W-:Y:S01]  /*5050*/  IMAD.IADD R4, R5, 0x1, R6 ;  /* 0x0000000105047824 */ /* 0x000fe200078e0206 */
[----:B------:R-:W-:Y:S01]  /*5060*/  IADD3 R5, P1, R246, UR24, RZ ;  /* 0x00000018f6057c10 */ /* 0x000fe2000ff3e0ff */
[----:B------:R-:W-:Y:S03]  /*5070*/  ULEA UR24, UP0, UR4, UR24, 0x5 ;  /* 0x0000001804187291 */ /* 0x000fe6000f80283f */
[----:B------:R-:W-:Y:S01]  /*5080*/  IADD3.X R12, R12, UR8, R4, P2, P0 ;  /* 0x000000080c0c7c10 */ /* 0x000fe200097e0404 */
[----:B------:R-:W-:Y:S01]  /*5090*/  IMAD.U32 R4, RZ, RZ, UR12 ;  /* 0x0000000cff047e24 */ /* 0x000fe2000f8e00ff */
[----:B------:R-:W-:Y:S01]  /*50a0*/  LEA R8, P0, R5, c[0x0][0x160], 0x1 ;  /* 0x0000580005087a11 */ /* 0x000fe200078008ff */
[----:B------:R-:W-:Y:S01]  /*50b0*/  ULEA.HI.X UR4, UR4, UR14, UR5, 0x5, UP0 ;  /* 0x0000000e04047291 */ /* 0x000fe200080f2c05 */
[----:B------:R-:W-:Y:S02]  /*50c0*/  IADD3.X R6, R249, UR14, RZ, P1, !PT ;  /* 0x0000000ef9067c10 */ /* 0x000fe40008ffe4ff */
[----:B------:R-:W-:Y:S02]  /*50d0*/  IADD3 R4, -R240, c[0x0][0x168], -R4 ;  /* 0x00005a00f0047a10 */ /* 0x000fe40007ffe904 */
[----:B------:R-:W-:Y:S02]  /*50e0*/  IADD3 R7, P2, R246, UR24, RZ ;  /* 0x00000018f6077c10 */ /* 0x000fe4000ff5e0ff */
[----:B------:R-:W-:Y:S02]  /*50f0*/  LEA.HI.X R9, R5, c[0x0][0x164], R6, 0x1, P0 ;  /* 0x0000590005097a11 */ /* 0x000fe400000f0c06 */
[C---:B------:R-:W-:Y:S02]  /*5100*/  ISETP.LT.OR P6, PT, R4.reuse, 0x1, !P4 ;  /* 0x000000010400780c */ /* 0x040fe400067c1670 */
[----:B------:R-:W-:Y:S02]  /*5110*/  LEA R6, P1, R7, c[0x0][0x160], 0x1 ;  /* 0x0000580007067a11 */ /* 0x000fe400078208ff */
[----:B------:R-:W-:Y:S02]  /*5120*/  IADD3.X R5, R249, UR4, RZ, P2, !PT ;  /* 0x00000004f9057c10 */ /* 0x000fe400097fe4ff */
[----:B------:R-:W-:Y:S02]  /*5130*/  LOP3.LUT P2, RZ, R239, 0x2, RZ, 0xc0, !PT ;  /* 0x00000002efff7812 */ /* 0x000fe4000784c0ff */
[----:B------:R-:W-:Y:S02]  /*5140*/  LEA R10, P0, R11, c[0x0][0x258], 0x2 ;  /* 0x000096000b0a7a11 */ /* 0x000fe400078010ff */
[----:B------:R-:W-:Y:S02]  /*5150*/  LEA.HI.X R7, R7, c[0x0][0x164], R5, 0x1, P1 ;  /* 0x0000590007077a11 */ /* 0x000fe400008f0c05 */
[C---:B------:R-:W-:Y:S01]  /*5160*/  ISETP.LT.OR P1, PT, R4.reuse, 0x1, !P2 ;  /* 0x000000010400780c */ /* 0x040fe20005721670 */
[----:B------:R-:W-:Y:S01]  /*5170*/  @!PT LDS RZ, [RZ] ;  /* 0x00000000fffff984 */ /* 0x000fe20000000800 */
[----:B------:R-:W-:Y:S01]  /*5180*/  @!PT LDS RZ, [RZ] ;  /* 0x00000000fffff984 */ /* 0x000fe20000000800 */
[----:B------:R-:W-:Y:S01]  /*5190*/  @!PT LDS RZ, [RZ] ;  /* 0x00000000fffff984 */ /* 0x000fe20000000800 */
[----:B------:R1:W-:Y:S01]  /*51a0*/  LDGSTS.E.BYPASS.LTC128B.128 [R228+0x6080], [R8.64], !P6 ;  /* 0x0608000008e47fae */ /* 0x0003e2000f101d56 */
[----:B------:R-:W-:Y:S02]  /*51b0*/  LEA.HI.X R11, R11, c[0x0][0x25c], R12, 0x2, P0 ;  /* 0x000097000b0b7a11 */ /* 0x000fe400000f140c */
[C---:B------:R-:W-:Y:S02]  /*51c0*/  ISETP.LT.OR P0, PT, R4.reuse, 0x1, P5 ;  /* 0x000000010400780c */ /* 0x040fe40002f01670 */
[C---:B------:R-:W-:Y:S02]  /*51d0*/  ISETP.LT.OR P4, PT, R4.reuse, 0x21, !P4 ;  /* 0x000000210400780c */ /* 0x040fe40006781670 */
[C---:B------:R-:W-:Y:S02]  /*51e0*/  ISETP.LT.OR P2, PT, R4.reuse, 0x21, !P2 ;  /* 0x000000210400780c */ /* 0x040fe40005741670 */
[----:B------:R-:W-:Y:S01]  /*51f0*/  ISETP.LT.OR P6, PT, R4, 0x21, P5 ;  /* 0x000000210400780c */ /* 0x000fe20002fc1670 */
[----:B------:R-:W-:Y:S02]  /*5200*/  @!P3 IMAD.SHL.U32 R4, R236, 0x10, RZ ;  /* 0x00000010ec04b824 */ /* 0x000fe400078e00ff */
[----:B------:R1:W-:Y:S04]  /*5210*/  LDGSTS.E.BYPASS.LTC128B.128 [R228+0x8080], [R8.64+0x80], !P1 ;  /* 0x0808008008e47fae */ /* 0x0003e8000c901d56 */
[----:B------:R1:W-:Y:S04]  /*5220*/  LDGSTS.E.BYPASS.LTC128B.128 [R228+0xa080], [R8.64+0x100], !P0 ;  /* 0x0a08010008e47fae */ /* 0x0003e8000c101d56 */
[----:B------:R1:W-:Y:S04]  /*5230*/  LDGSTS.E.BYPASS.LTC128B.128 [R228+0x7080], [R6.64], !P4 ;  /* 0x0708000006e47fae */ /* 0x0003e8000e101d56 */
[----:B------:R1:W-:Y:S04]  /*5240*/  LDGSTS.E.BYPASS.LTC128B.128 [R228+0x9080], [R6.64+0x80], !P2 ;  /* 0x0908008006e47fae */ /* 0x0003e8000d101d56 */
[----:B------:R1:W-:Y:S04]  /*5250*/  LDGSTS.E.BYPASS.LTC128B.128 [R228+0xb080], [R6.64+0x100], !P6 ;  /* 0x0b08010006e47fae */ /* 0x0003e8000f101d56 */
[----:B------:R1:W-:Y:S02]  /*5260*/  @!P3 LDGSTS.E.BYPASS.LTC128B.128 [R4+0x12080], [R10.64] ;  /* 0x120800000a04bfae */ /* 0x0003e4000b901d56 */
.L_x_171:
[-C--:B-12345:R-:W-:Y:S01]  /*5270*/  HMMA.16816.F32.BF16 R4, R144, R16.reuse, RZ ;  /* 0x000000109004723c */ /* 0x0befe200000418ff */
[----:B------:R-:W0:Y:S01]  /*5280*/  LDGDEPBAR ;  /* 0x00000000000079af */ /* 0x000e220000000000 */
[----:B------:R-:W-:Y:S02]  /*5290*/  UIMAD UR10, UR10, 0x3000, URZ ;  /* 0x000030000a0a78a4 */ /* 0x000fe4000f8e023f */
[----:B------:R-:W-:Y:S04]  /*52a0*/  UISETP.GE.AND UP0, UPT, UR15, UR17, UPT ;  /* 0x000000110f00728c */ /* 0x000fe8000bf06270 */
        /* <DEDUP_REMOVED lines=40> */
[C---:B------:R-:W-:Y:S07]  /*5530*/  HMMA.16816.F32.BF16 R136, R208.reuse, R200, R136 ;  /* 0x000000c8d088723c */ /* 0x040fee0000041888 */
[----:B------:R-:W-:Y:S01]  /*5540*/  IADD3 R201, P0, R250, UR10, RZ ;  /* 0x0000000afac97c10 */ /* 0x000fe2000ff1e0ff */
[-C--:B------:R-:W-:Y:S01]  /*5550*/  HMMA.16816.F32.BF16 R140, R208, R202.reuse, R140 ;  /* 0x000000cad08c723c */ /* 0x080fe2000004188c */
[----:B------:R-:W2:Y:S07]  /*5560*/  LDSM.16.MT88.4 R208, [R0+0x3880] ;  /* 0x0038800000d0783b */ /* 0x000eae0000004200 */
[----:B------:R-:W-:Y:S01]  /*5570*/  HMMA.16816.F32.BF16 R144, R196, R202, R144 ;  /* 0x000000cac490723c */ /* 0x000fe20000041890 */
[----:B------:R-:W3:Y:S06]  /*5580*/  LDSM.16.MT88.4 R196, [R0+0x5880] ;  /* 0x0058800000c4783b */ /* 0x000eec0000004200 */
[----:B------:R-:W-:Y:S01]  /*5590*/  IMAD.U32 R202, RZ, RZ, UR10 ;  /* 0x0000000affca7e24 */ /* 0x000fe2000f8e00ff */
[-C--:B-1----:R-:W-:Y:S05]  /*55a0*/  HMMA.16816.F32.BF16 R4, R204, R212.reuse, R4 ;  /* 0x000000d4cc04723c */ /* 0x082fea0000041804 */
[----:B------:R-:W-:Y:S02]  /*55b0*/  LEA.HI.X.SX32 R202, R202, R252, 0x1, P0 ;  /* 0x000000fccaca7211 */ /* 0x000fe400000f0eff */
[C---:B------:R-:W-:Y:S01]  /*55c0*/  LEA R200, P0, R201.reuse, c[0x0][0x220], 0x2 ;  /* 0x00008800c9c87a11 */ /* 0x040fe200078010ff */
[C---:B------:R-:W-:Y:S04]  /*55d0*/  HMMA.16816.F32.BF16 R8, R216.reuse, R212, R8 ;  /* 0x000000d4d808723c */ /* 0x040fe80000041808 */
[----:B------:R-:W-:Y:S02]  /*55e0*/  LEA.HI.X R201, R201, c[0x0][0x224], R202, 0x2, P0 ;  /* 0x00008900c9c97a11 */ /* 0x000fe400000f14ca */
[----:B------:R-:W-:Y:S02]  /*55f0*/  PLOP3.LUT P0, PT, PT, PT, UP0, 0x80, 0x0 ;  /* 0x000000000000781c */ /* 0x000fe40003f0f008 */
        /* <DEDUP_REMOVED lines=81> */
[----:B-1----:R-:W-:Y:S02]  /*5b10*/  FMUL.FTZ R19, R89, c[0x0][0x298] ;  /* 0x0000a60059137a20 */ /* 0x002fe40000410000 */
        /* <DEDUP_REMOVED lines=26> */
.L_x_153:
[----:B------:R-:W-:Y:S05]  /*5cc0*/  @P1 BRA `(.L_x_173) ;  /* 0x00000ff000001947 */ /* 0x000fea0003800000 */
[----:B------:R-:W-:Y:S01]  /*5cd0*/  SHF.R.S32.HI R7, RZ, 0x1f, R236 ;  /* 0x0000001fff077819 */ /* 0x000fe200000114ec */
[----:B------:R-:W-:Y:S01]  /*5ce0*/  BAR.SYNC.DEFER_BLOCKING 0x1, 0x100 ;  /* 0x0044000000007b1d */ /* 0x000fe20000010000 */
[----:B------:R-:W-:Y:S02]  /*5cf0*/  F2FP.BF16.PACK_AB R31, R31, R30 ;  /* 0x0000001e1f1f723e */ /* 0x000fe400000010ff */
[----:B------:R-:W-:-:S02]  /*5d00*/  LEA.HI R3, R7, R236, RZ, 0x2 ;  /* 0x000000ec07037211 */ /* 0x000fc400078f10ff */
[----:B------:R-:W-:Y:S01]  /*5d10*/  LEA.HI R0, R7, R236, RZ, 0x5 ;  /* 0x000000ec07007211 */ /* 0x000fe200078f28ff */
[----:B------:R-:W-:Y:S01]  /*5d20*/  ULDC UR4, c[0x0][0x2f0] ;  /* 0x0000bc0000047ab9 */ /* 0x000fe20000000800 */
[--C-:B------:R-:W-:Y:S01]  /*5d30*/  SHF.R.S32.HI R5, RZ, 0x2, R3.reuse ;  /* 0x00000002ff057819 */ /* 0x100fe20000011403 */
[----:B------:R-:W-:Y:S01]  /*5d40*/  UIADD3 UR4, -UR16, UR4, URZ ;  /* 0x0000000410047290 */ /* 0x000fe2000fffe13f */
[----:B------:R-:W-:Y:S01]  /*5d50*/  SHF.R.S32.HI R2, RZ, 0x1f, R3 ;  /* 0x0000001fff027819 */ /* 0x000fe20000011403 */
[----:B------:R-:W-:Y:S01]  /*5d60*/  BSSY B0, `(.L_x_174) ;  /* 0x00000b3000007945 */ /* 0x000fe20003800000 */
[----:B------:R-:W-:Y:S01]  /*5d70*/  SHF.R.S32.HI R4, RZ, 0x5, R0 ;  /* 0x00000005ff047819 */ /* 0x000fe20000011400 */
[----:B------:R-:W-:Y:S01]  /*5d80*/  UISETP.LT.AND UP0, UPT, UR4, 0x40, UPT ;  /* 0x000000400400788c */ /* 0x000fe2000bf01270 */
[----:B------:R-:W-:Y:S02]  /*5d90*/  LEA.HI R2, R2, R5, RZ, 0x3 ;  /* 0x0000000502027211 */ /* 0x000fe400078f18ff */
[----:B------:R-:W-:Y:S01]  /*5da0*/  LEA.HI R0, R0, R4, RZ, 0x1 ;  /* 0x0000000400007211 */ /* 0x000fe200078f08ff */
[----:B------:R-:W-:Y:S01]  /*5db0*/  USEL UR4, UR4, 0x40, UP0 ;  /* 0x0000004004047887 */ /* 0x000fe20008000000 */
[----:B------:R-:W-:-:S02]  /*5dc0*/  LOP3.LUT R6, R2, 0xfffffff8, RZ, 0xc0, !PT ;  /* 0xfffffff802067812 */ /* 0x000fc400078ec0ff */
[----:B------:R-:W-:Y:S02]  /*5dd0*/  LOP3.LUT R2, R0, 0x1ffffe, RZ, 0xc0, !PT ;  /* 0x001ffffe00027812 */ /* 0x000fe400078ec0ff */
[-C--:B------:R-:W-:Y:S01]  /*5de0*/  LEA.HI R0, R7, R236.reuse, RZ, 0x6 ;  /* 0x000000ec07007211 */ /* 0x080fe200078f30ff */
[----:B------:R-:W-:Y:S01]  /*5df0*/  IMAD.IADD R6, R5, 0x1, -R6 ;  /* 0x0000000105067824 */ /* 0x000fe200078e0a06 */
[----:B------:R-:W-:Y:S01]  /*5e00*/  LOP3.LUT R3, R3, 0x3ffffffc, RZ, 0xc0, !PT ;  /* 0x3ffffffc03037812 */ /* 0x000fe200078ec0ff */
[----:B------:R-:W-:Y:S01]  /*5e10*/  IMAD.IADD R5, R4, 0x1, -R2 ;  /* 0x0000000104057824 */ /* 0x000fe200078e0a02 */
[----:B------:R-:W-:Y:S01]  /*5e20*/  SHF.R.S32.HI R10, RZ, 0x6, R0 ;  /* 0x00000006ff0a7819 */ /* 0x000fe20000011400 */
[----:B------:R-:W-:Y:S01]  /*5e30*/  IMAD.SHL.U32 R2, R6, 0x40, RZ ;  /* 0x0000004006027824 */ /* 0x000fe200078e00ff */
[----:B------:R-:W-:Y:S01]  /*5e40*/  LEA.HI R0, R7, R236, RZ, 0x3 ;  /* 0x000000ec07007211 */ /* 0x000fe200078f18ff */
[----:B------:R-:W-:Y:S01]  /*5e50*/  IMAD.IADD R3, R236, 0x1, -R3 ;  /* 0x00000001ec037824 */ /* 0x000fe200078e0a03 */
[----:B------:R-:W-:Y:S01]  /*5e60*/  LOP3.LUT P0, RZ, R6, 0x4, RZ, 0xc0, !PT ;  /* 0x0000000406ff7812 */ /* 0x000fe2000780c0ff */
[----:B------:R-:W-:Y:S01]  /*5e70*/  IMAD.SHL.U32 R4, R10, 0x8, RZ ;  /* 0x000000080a047824 */ /* 0x000fe200078e00ff */
[----:B------:R-:W-:Y:S01]  /*5e80*/  LOP3.LUT R2, R2, 0x1c0, RZ, 0xc0, !PT ;  /* 0x000001c002027812 */ /* 0x000fe200078ec0ff */
[----:B------:R-:W-:Y:S01]  /*5e90*/  IMAD R3, R5, 0x200, R3 ;  /* 0x0000020005037824 */ /* 0x000fe200078e0203 */
[----:B------:R-:W-:-:S02]  /*5ea0*/  LOP3.LUT R8, R0, 0x1ffffff8, RZ, 0xc0, !PT ;  /* 0x1ffffff800087812 */ /* 0x000fc400078ec0ff */
[----:B------:R-:W-:Y:S02]  /*5eb0*/  SHF.R.S32.HI R14, RZ, 0x3, R0 ;  /* 0x00000003ff0e7819 */ /* 0x000fe40000011400 */
[----:B------:R-:W-:Y:S01]  /*5ec0*/  LOP3.LUT R4, R2, 0x18, R4, 0xf8, !PT ;  /* 0x0000001802047812 */ /* 0x000fe200078ef804 */
[----:B------:R-:W-:Y:S01]  /*5ed0*/  IMAD.IADD R8, R236, 0x1, -R8 ;  /* 0x00000001ec087824 */ /* 0x000fe200078e0a08 */
[----:B------:R-:W-:Y:S01]  /*5ee0*/  SHF.R.U32.HI R0, RZ, 0x3, R2 ;  /* 0x00000003ff007819 */ /* 0x000fe20000011602 */
[----:B------:R-:W-:Y:S01]  /*5ef0*/  IMAD.SHL.U32 R2, R14, 0x40, RZ ;  /* 0x000000400e027824 */ /* 0x000fe200078e00ff */
[----:B------:R-:W-:Y:S01]  /*5f00*/  F2FP.BF16.PACK_AB R95, R21, R20 ;  /* 0x00000014155f723e */ /* 0x000fe200000010ff */
[----:B------:R-:W-:Y:S01]  /*5f10*/  IMAD.SHL.U32 R8, R8, 0x8, RZ ;  /* 0x0000000808087824 */ /* 0x000fe200078e00ff */
[----:B------:R-:W-:Y:S02]  /*5f20*/  LOP3.LUT R0, R4, R0, RZ, 0x3c, !PT ;  /* 0x0000000004007212 */ /* 0x000fe400078e3cff */
[----:B------:R-:W-:-:S02]  /*5f30*/  LOP3.LUT R2, R2, 0x1c0, RZ, 0xc0, !PT ;  /* 0x000001c002027812 */ /* 0x000fc400078ec0ff */
[----:B------:R-:W-:Y:S01]  /*5f40*/  F2FP.BF16.PACK_AB R93, R23, R22 ;  /* 0x00000016175d723e */ /* 0x000fe200000010ff */
[----:B------:R-:W-:Y:S01]  /*5f50*/  IMAD.U32 R0, R3, 0x2, R0 ;  /* 0x0000000203007824 */ /* 0x000fe200078e0000 */
[----:B------:R-:W-:Y:S02]  /*5f60*/  LOP3.LUT R5, R2, 0x38, R8, 0xf8, !PT ;  /* 0x0000003802057812 */ /* 0x000fe400078ef808 */
[----:B------:R-:W-:Y:S01]  /*5f70*/  SHF.R.U32.HI R30, RZ, 0x3, R2 ;  /* 0x00000003ff1e7819 */ /* 0x000fe20000011602 */
[----:B------:R-:W-:Y:S01]  /*5f80*/  IMAD.SHL.U32 R0, R0, 0x2, RZ ;  /* 0x0000000200007824 */ /* 0x000fe200078e00ff */
[----:B------:R-:W-:Y:S02]  /*5f90*/  F2FP.BF16.PACK_AB R33, R33, R32 ;  /* 0x000000202121723e */ /* 0x000fe400000010ff */
[----:B------:R-:W-:Y:S02]  /*5fa0*/  F2FP.BF16.PACK_AB R34, R35, R34 ;  /* 0x000000222322723e */ /* 0x000fe400000010ff */
[C---:B------:R-:W-:Y:S01]  /*5fb0*/  IADD3 R2, R0.reuse, 0x40, RZ ;  /* 0x0000004000027810 */ /* 0x040fe20007ffe0ff */
[----:B------:R-:W-:Y:S01]  /*5fc0*/  STS [R0+0x6080], R95 ;  /* 0x0060805f00007388 */ /* 0x000fe20000000800 */
[----:B------:R-:W-:-:S02]  /*5fd0*/  @P0 IADD3 R2, R0, -0x40, RZ ;  /* 0xffffffc000020810 */ /* 0x000fc40007ffe0ff */
        /* <DEDUP_REMOVED lines=62> */
[----:B------:R-:W-:-:S02]  /*63c0*/  LOP3.LUT R30, R5, R30, RZ, 0x3c, !PT ;  /* 0x0000001e051e7212 */ /* 0x000fc400078e3cff */
[----:B------:R-:W-:Y:S01]  /*63d0*/  F2FP.BF16.PACK_AB R6, R109, R108 ;  /* 0x0000006c6d06723e */ /* 0x000fe200000010ff */
[----:B------:R-:W-:Y:S01]  /*63e0*/  STS [R2+0xb080], R60 ;  /* 0x00b0803c02007388 */ /* 0x000fe20000000800 */
[----:B------:R-:W-:Y:S01]  /*63f0*/  F2FP.BF16.PACK_AB R5, R111, R110 ;  /* 0x0000006e6f05723e */ /* 0x000fe200000010ff */
[----:B------:R-:W-:Y:S01]  /*6400*/  IMAD R10, R10, 0x200, R30 ;  /* 0x000002000a0a7824 */ /* 0x000fe200078e021e */
[----:B------:R-:W-:Y:S01]  /*6410*/  ISETP.GE.AND P5, PT, R14, UR4, PT ;  /* 0x000000040e007c0c */ /* 0x000fe2000bfa6270 */
[----:B------:R-:W-:Y:S04]  /*6420*/  STS [R2+0xb480], R62 ;  /* 0x00b4803e02007388 */ /* 0x000fe80000000800 */
[----:B------:R-:W-:Y:S04]  /*6430*/  STS [R0+0x80], R29 ;  /* 0x0000801d00007388 */ /* 0x000fe80000000800 */
[----:B------:R1:W-:Y:S04]  /*6440*/  STS [R0+0x480], R28 ;  /* 0x0004801c00007388 */ /* 0x0003e80000000800 */
[----:B------:R-:W-:Y:S04]  /*6450*/  STS [R2+0x80], R25 ;  /* 0x0000801902007388 */ /* 0x000fe80000000800 */
[----:B------:R-:W-:Y:S04]  /*6460*/  STS [R2+0x480], R24 ;  /* 0x0004801802007388 */ /* 0x000fe80000000800 */
[----:B------:R-:W-:Y:S04]  /*6470*/  STS [R0+0x1080], R27 ;  /* 0x0010801b00007388 */ /* 0x000fe80000000800 */
[----:B------:R-:W-:Y:S04]  /*6480*/  STS [R0+0x1480], R26 ;  /* 0x0014801a00007388 */ /* 0x000fe80000000800 */
[----:B------:R-:W-:Y:S04]  /*6490*/  STS [R2+0x1080], R23 ;  /* 0x0010801702007388 */ /* 0x000fe80000000800 */
[----:B------:R-:W-:Y:S01]  /*64a0*/  STS [R2+0x1480], R22 ;  /* 0x0014801602007388 */ /* 0x000fe20000000800 */
[----:B-1----:R-:W-:-:S03]  /*64b0*/  IADD3 R28, R8, 0x40, RZ ;  /* 0x00000040081c7810 */ /* 0x002fc60007ffe0ff */
        /* <DEDUP_REMOVED lines=12> */
[----:B------:R2:W-:Y:S01]  /*6580*/  STS [R0+0x5080], R9 ;  /* 0x0050800900007388 */ /* 0x0005e20000000800 */
[----:B-1----:R-:W-:-:S03]  /*6590*/  SHF.R.S32.HI R15, RZ, 0x1f, R14 ;  /* 0x0000001fff0f7819 */ /* 0x002fc6000001140e */
[----:B------:R1:W-:Y:S04]  /*65a0*/  STS [R0+0x5480], R7 ;  /* 0x0054800700007388 */ /* 0x0003e80000000800 */
[----:B------:R3:W-:Y:S04]  /*65b0*/  STS [R2+0x5080], R6 ;  /* 0x0050800602007388 */ /* 0x0007e80000000800 */
[----:B------:R4:W-:Y:S04]  /*65c0*/  STS [R2+0x5480], R5 ;  /* 0x0054800502007388 */ /* 0x0009e80000000800 */
[----:B------:R-:W5:Y:S04]  /*65d0*/  S2R R30, SR_CTAID.Y ;  /* 0x00000000001e7919 */ /* 0x000f680000002600 */
[----:B------:R-:W4:Y:S01]  /*65e0*/  S2R R29, SR_CTAID.Z ;  /* 0x00000000001d7919 */ /* 0x000f220000002700 */
[----:B--2---:R-:W-:Y:S01]  /*65f0*/  SHF.R.S32.HI R9, RZ, 0x1f, R8 ;  /* 0x0000001fff097819 */ /* 0x004fe20000011408 */
[----:B-1----:R-:W-:-:S02]  /*6600*/  IMAD.SHL.U32 R0, R10, 0x2, RZ ;  /* 0x000000020a007824 */ /* 0x002fc400078e00ff */
[----:B------:R-:W-:Y:S01]  /*6610*/  BAR.SYNC.DEFER_BLOCKING 0x1, 0x100 ;  /* 0x0044000000007b1d */ /* 0x000fe20000010000 */
[----:B---3--:R-:W-:-:S04]  /*6620*/  IMAD.U32 R6, RZ, RZ, UR13 ;  /* 0x0000000dff067e24 */ /* 0x008fc8000f8e00ff */
[----:B------:R-:W-:Y:S01]  /*6630*/  IMAD.WIDE R6, R6, 0x40, R14 ;  /* 0x0000004006067825 */ /* 0x000fe200078e020e */
[----:B-----5:R-:W-:-:S03]  /*6640*/  SHF.R.S32.HI R31, RZ, 0x1f, R30 ;  /* 0x0000001fff1f7819 */ /* 0x020fc6000001141e */
[----:B----4-:R-:W-:Y:S01]  /*6650*/  IMAD.WIDE.U32 R2, R30, c[0x0][0x338], R8 ;  /* 0x0000ce001e027a25 */ /* 0x010fe200078e0008 */
[----:B------:R-:W-:-:S03]  /*6660*/  SHF.R.S32.HI R68, RZ, 0x1f, R29 ;  /* 0x0000001fff447819 */ /* 0x000fc6000001141d */
[----:B------:R-:W-:-:S04]  /*6670*/  IMAD R4, R31, c[0x0][0x338], RZ ;  /* 0x0000ce001f047a24 */ /* 0x000fc800078e02ff */
[----:B------:R-:W-:-:S04]  /*6680*/  IMAD R4, R30, c[0x0][0x33c], R4 ;  /* 0x0000cf001e047a24 */ /* 0x000fc800078e0204 */
[----:B------:R-:W-:Y:S01]  /*6690*/  IMAD.IADD R3, R3, 0x1, R4 ;  /* 0x0000000103037824 */ /* 0x000fe200078e0204 */
[----:B------:R1:W2:Y:S01]  /*66a0*/  LDS.128 R40, [R0+0x7080] ;  /* 0x0070800000287984 */ /* 0x0002a20000000c00 */
[----:B------:R-:W-:Y:S02]  /*66b0*/  IMAD R4, R68, c[0x0][0x340], RZ ;  /* 0x0000d00044047a24 */ /* 0x000fe400078e02ff */
[C---:B------:R-:W-:Y:S01]  /*66c0*/  IMAD.WIDE.U32 R12, R29.reuse, c[0x0][0x340], R2 ;  /* 0x0000d0001d0c7a25 */ /* 0x040fe200078e0002 */
[----:B------:R1:W3:Y:S03]  /*66d0*/  LDS.128 R36, [R0+0x9080] ;  /* 0x0090800000247984 */ /* 0x0002e60000000c00 */
[----:B------:R-:W-:Y:S01]  /*66e0*/  IMAD R4, R29, c[0x0][0x344], R4 ;  /* 0x0000d1001d047a24 */ /* 0x000fe200078e0204 */
[----:B------:R1:W4:Y:S03]  /*66f0*/  LDS.128 R32, [R0+0xb080] ;  /* 0x00b0800000207984 */ /* 0x0003260000000c00 */
[----:B------:R-:W-:Y:S01]  /*6700*/  IMAD.IADD R5, R13, 0x1, R4 ;  /* 0x000000010d057824 */ /* 0x000fe200078e0204 */
[----:B------:R1:W5:Y:S04]  /*6710*/  LDS.128 R52, [R0+0x80] ;  /* 0x0000800000347984 */ /* 0x0003680000000c00 */
        /* <DEDUP_REMOVED lines=23> */
.L_x_175:
[----:B------:R-:W-:Y:S05]  /*6890*/  BSYNC B0 ;  /* 0x0000000000007941 */ /* 0x000fea0003800000 */
.L_x_174:
[----:B-1----:R-:W-:Y:S01]  /*68a0*/  IADD3 R0, R14, 0x20, RZ ;  /* 0x000000200e007810 */ /* 0x002fe20007ffe0ff */
[----:B------:R-:W-:Y:S03]  /*68b0*/  BSSY B0, `(.L_x_176) ;  /* 0x0000014000007945 */ /* 0x000fe60003800000 */
[----:B------:R-:W-:-:S13]  /*68c0*/  ISETP.GE.AND P4, PT, R0, UR4, PT ;  /* 0x0000000400007c0c */ /* 0x000fda000bf86270 */
[----:B------:R-:W-:Y:S05]  /*68d0*/  @P4 BRA `(.L_x_177) ;  /* 0x0000011000004947 */ /* 0x000fea0003800000 */
[----:B------:R-:W-:Y:S01]  /*68e0*/  IADD3 R0, P0, R6, 0x20, RZ ;  /* 0x0000002006007810 */ /* 0x000fe20007f1e0ff */
        /* <DEDUP_REMOVED lines=16> */
.L_x_177:
[----:B------:R-:W-:Y:S05]  /*69f0*/  BSYNC B0 ;  /* 0x0000000000007941 */ /* 0x000fea0003800000 */
.L_x_176:
        /* <DEDUP_REMOVED lines=21> */
[----:B-----5:R1:W-:Y:S04]  /*6b50*/  @!P3 STG.E.128 [R4.64], R52 ;  /* 0x000000340400b986 */ /* 0x0203e8000c101d16 */
[----:B------:R1:W-:Y:S04]  /*6b60*/  @!P2 STG.E.128 [R4.64+0x80], R48 ;  /* 0x000080300400a986 */ /* 0x0003e8000c101d16 */
[----:B------:R1:W-:Y:S02]  /*6b70*/  @!P1 STG.E.128 [R4.64+0x100], R44 ;  /* 0x0001002c04009986 */ /* 0x0003e4000c101d16 */
.L_x_179:
[----:B------:R-:W-:Y:S05]  /*6b80*/  BSYNC B0 ;  /* 0x0000000000007941 */ /* 0x000fea0003800000 */
.L_x_178:
        /* <DEDUP_REMOVED lines=11> */
[----:B------:R-:W-:Y:S02]  /*6c40*/  LEA.HI.X R3, R4, c[0x0][0x2ec], R0, 0x1, P2 ;  /* 0x0000bb0004037a11 */ /* 0x000fe400010f0c00 */
[----:B------:R-:W-:-:S03]  /*6c50*/  IADD3 R0, R8, 0x80, RZ ;  /* 0x0000008008007810 */ /* 0x000fc60007ffe0ff */
[----:B------:R1:W-:Y:S01]  /*6c60*/  @!P0 STG.E.128 [R2.64+0x80], R56 ;  /* 0x0000803802008986 */ /* 0x0003e2000c101d16 */
[----:B------:R-:W-:-:S03]  /*6c70*/  ISETP.GE.AND P0, PT, R0, c[0x0][0x2f4], PT ;  /* 0x0000bd0000007a0c */ /* 0x000fc60003f06270 */
[----:B------:R1:W-:Y:S10]  /*6c80*/  @!P1 STG.E.128 [R2.64], R60 ;  /* 0x0000003c02009986 */ /* 0x0003f4000c101d16 */
[----:B------:R-:W-:Y:S05]  /*6c90*/  @P0 EXIT ;  /* 0x000000000000094d */ /* 0x000fea0003800000 */
[----:B------:R-:W-:Y:S01]  /*6ca0*/  STG.E.128 [R2.64+0x100], R64 ;  /* 0x0001004002007986 */ /* 0x000fe2000c101d16 */
[----:B------:R-:W-:Y:S05]  /*6cb0*/  EXIT ;  /* 0x000000000000794d */ /* 0x000fea0003800000 */
.L_x_173:
[----:B------:R-:W1:Y:S01]  /*6cc0*/  S2R R18, SR_CTAID.Y ;  /* 0x0000000000127919 */ /* 0x000e620000002600 */
[----:B------:R-:W-:Y:S01]  /*6cd0*/  SHF.R.S32.HI R0, RZ, 0x1f, R236 ;  /* 0x0000001fff007819 */ /* 0x000fe200000114ec */
[----:B------:R-:W-:Y:S01]  /*6ce0*/  ULDC UR4, c[0x0][0x2f0] ;  /* 0x0000bc0000047ab9 */ /* 0x000fe20000000800 */
[----:B------:R-:W-:Y:S01]  /*6cf0*/  IMAD.U32 R6, RZ, RZ, UR13 ;  /* 0x0000000dff067e24 */ /* 0x000fe2000f8e00ff */
[----:B------:R-:W2:Y:S01]  /*6d00*/  S2R R19, SR_CTAID.Z ;  /* 0x0000000000137919 */ /* 0x000ea20000002700 */
[----:B------:R-:W-:Y:S01]  /*6d10*/  LEA.HI R8, R0, R236, RZ, 0x3 ;  /* 0x000000ec00087211 */ /* 0x000fe200078f18ff */
[----:B------:R-:W-:Y:S01]  /*6d20*/  UIADD3 UR4, -UR16, UR4, URZ ;  /* 0x0000000410047290 */ /* 0x000fe2000fffe13f */
[----:B------:R-:W-:Y:S02]  /*6d30*/  BSSY B0, `(.L_x_180) ;  /* 0x0000023000007945 */ /* 0x000fe40003800000 */
[----:B------:R-:W-:-:S02]  /*6d40*/  LOP3.LUT R0, R8, 0x1ffffff8, RZ, 0xc0, !PT ;  /* 0x1ffffff808007812 */ /* 0x000fc400078ec0ff */
[----:B------:R-:W-:-:S03]  /*6d50*/  SHF.R.S32.HI R8, RZ, 0x3, R8 ;  /* 0x00000003ff087819 */ /* 0x000fc60000011408 */
[----:B------:R-:W-:Y:S01]  /*6d60*/  IMAD.IADD R0, R236, 0x1, -R0 ;  /* 0x00000001ec007824 */ /* 0x000fe200078e0a00 */
[----:B------:R-:W-:Y:S02]  /*6d70*/  ISETP.GE.AND P5, PT, R8, UR4, PT ;  /* 0x0000000408007c0c */ /* 0x000fe4000bfa6270 */
[----:B------:R-:W-:Y:S01]  /*6d80*/  SHF.R.S32.HI R9, RZ, 0x1f, R8 ;  /* 0x0000001fff097819 */ /* 0x000fe20000011408 */
[----:B------:R-:W-:-:S04]  /*6d90*/  IMAD.SHL.U32 R12, R0, 0x8, RZ ;  /* 0x00000008000c7824 */ /* 0x000fc800078e00ff */
[----:B------:R-:W-:Y:S01]  /*6da0*/  IMAD.WIDE R6, R6, 0x40, R8 ;  /* 0x0000004006067825 */ /* 0x000fe200078e0208 */
[----:B------:R-:W-:Y:S02]  /*6db0*/  SHF.R.S32.HI R13, RZ, 0x1f, R12 ;  /* 0x0000001fff0d7819 */ /* 0x000fe4000001140c */
[----:B-1----:R-:W-:Y:S02]  /*6dc0*/  SHF.R.S32.HI R20, RZ, 0x1f, R18 ;  /* 0x0000001fff147819 */ /* 0x002fe40000011412 */
[----:B------:R-:W-:Y:S01]  /*6dd0*/  IADD3 R16, R12, 0x40, RZ ;  /* 0x000000400c107810 */ /* 0x000fe20007ffe0ff */
[----:B------:R-:W-:Y:S01]  /*6de0*/  IMAD.WIDE.U32 R2, R18, c[0x0][0x308], R12 ;  /* 0x0000c20012027a25 */ /* 0x000fe200078e000c */
[----:B--2---:R-:W-:Y:S02]  /*6df0*/  SHF.R.S32.HI R21, RZ, 0x1f, R19 ;  /* 0x0000001fff157819 */ /* 0x004fe40000011413 */
[----:B------:R-:W-:Y:S01]  /*6e00*/  IADD3 R17, R12, 0x80, RZ ;  /* 0x000000800c117810 */ /* 0x000fe20007ffe0ff */
[----:B------:R-:W-:-:S04]  /*6e10*/  IMAD R0, R20, c[0x0][0x308], RZ ;  /* 0x0000c20014007a24 */ /* 0x000fc800078e02ff */
[----:B------:R-:W-:-:S05]  /*6e20*/  IMAD R0, R18, c[0x0][0x30c], R0 ;  /* 0x0000c30012007a24 */ /* 0x000fca00078e0200 */
[----:B------:R-:W-:Y:S01]  /*6e30*/  IADD3 R3, R3, R0, RZ ;  /* 0x0000000003037210 */ /* 0x000fe20007ffe0ff */
[----:B------:R-:W-:-:S04]  /*6e40*/  IMAD R0, R21, c[0x0][0x310], RZ ;  /* 0x0000c40015007a24 */ /* 0x000fc800078e02ff */
[C---:B------:R-:W-:Y:S02]  /*6e50*/  IMAD R0, R19.reuse, c[0x0][0x314], R0 ;  /* 0x0000c50013007a24 */ /* 0x040fe400078e0200 */
[----:B------:R-:W-:-:S05]  /*6e60*/  IMAD.WIDE.U32 R14, R19, c[0x0][0x310], R2 ;  /* 0x0000c400130e7a25 */ /* 0x000fca00078e0002 */
[----:B------:R-:W-:Y:S01]  /*6e70*/  IADD3 R3, R15, R0, RZ ;  /* 0x000000000f037210 */ /* 0x000fe20007ffe0ff */
[----:B------:R-:W-:Y:S05]  /*6e80*/  @P5 BRA `(.L_x_181) ;  /* 0x000000d000005947 */ /* 0x000fea0003800000 */
[----:B------:R-:W-:Y:S01]  /*6e90*/  IMAD R0, R7, c[0x0][0x300], RZ ;  /* 0x0000c00007007a24 */ /* 0x000fe200078e02ff */
[----:B------:R-:W-:Y:S01]  /*6ea0*/  ISETP.GE.AND P3, PT, R12, c[0x0][0x2f4], PT ;  /* 0x0000bd000c007a0c */ /* 0x000fe20003f66270 */
[----:B------:R-:W-:Y:S01]  /*6eb0*/  IMAD.MOV.U32 R2, RZ, RZ, R14 ;  /* 0x000000ffff027224 */ /* 0x000fe200078e000e */
[----:B------:R-:W-:Y:S01]  /*6ec0*/  ISETP.GE.AND P1, PT, R16, c[0x0][0x2f4], PT ;  /* 0x0000bd0010007a0c */ /* 0x000fe20003f26270 */
[C---:B------:R-:W-:Y:S01]  /*6ed0*/  IMAD R0, R6.reuse, c[0x0][0x304], R0 ;  /* 0x0000c10006007a24 */ /* 0x040fe200078e0200 */
        /* <DEDUP_REMOVED lines=8> */
.L_x_181:
[----:B------:R-:W-:Y:S05]  /*6f60*/  BSYNC B0 ;  /* 0x0000000000007941 */ /* 0x000fea0003800000 */
.L_x_180:
        /* <DEDUP_REMOVED lines=19> */
.L_x_183:
[----:B------:R-:W-:Y:S05]  /*70a0*/  BSYNC B0 ;  /* 0x0000000000007941 */ /* 0x000fea0003800000 */
.L_x_182:
        /* <DEDUP_REMOVED lines=23> */
.L_x_185:
[----:B------:R-:W-:Y:S05]  /*7220*/  BSYNC B0 ;  /* 0x0000000000007941 */ /* 0x000fea0003800000 */
.L_x_184:
        /* <DEDUP_REMOVED lines=18> */
.L_x_186:
        /* <DEDUP_REMOVED lines=11> */
.L_x_1381:


//--------------------- .text._ZN7cutlass13device_kernelIN5flash19enable_sm80_to_sm89INS1_16FlashAttnBwdSm80INS1_25CollectiveMainloopBwdSm80ILi1ELi1EN4cute5tupleIJNS5_1CILi64EEES8_NS7_ILi192EEEEEENS_10bfloat16_tEfNS_4arch4Sm80ELb0ELb1ELb1ELb0ELb1ELb0ELb0ELb0ELi2ELi2ELi2ELi2ELb1EEENS1_21CollectiveEpilogueBwdISA_SB_SD_Li256ELb0ELb0ELi4EEENS1_19SingleTileSchedulerILb0ELb0ELb0ELi64EEEEEEEEEvNT_6ParamsE --------------------------
	.section	.text._ZN7cutlass13device_kernelIN5flash19enable_sm80_to_sm89INS1_16FlashAttnBwdSm80INS1_25CollectiveMainloopBwdSm80ILi1ELi1EN4cute5tupleIJNS5_1CILi64EEES8_NS7_ILi192EEEEEENS_10bfloat16_tEfNS_4arch4Sm80ELb0ELb1ELb1ELb0ELb1ELb0ELb0ELb0ELi2ELi2ELi2ELi2ELb1EEENS1_21CollectiveEpilogueBwdISA_SB_SD_Li256ELb0ELb0ELi4EEENS1_19SingleTileSchedulerILb0ELb0ELb0ELi64EEEEEEEEEvNT_6ParamsE,"ax",@progbits
	.sectioninfo	@"SHI_REGISTERS=255"
	.align	128
.text._ZN7cutlass13device_kernelIN5flash19enable_sm80_to_sm89INS1_16FlashAttnBwdSm80INS1_25CollectiveMainloopBwdSm80ILi1ELi1EN4cute5tupleIJNS5_1CILi64EEES8_NS7_ILi192EEEEEENS_10bfloat16_tEfNS_4arch4Sm80ELb0ELb1ELb1ELb0ELb1ELb0ELb0ELb0ELi2ELi2ELi2ELi2ELb1EEENS1_21CollectiveEpilogueBwdISA_SB_SD_Li256ELb0ELb0ELi4EEENS1_19SingleTileSchedulerILb0ELb0ELb0ELi64EEEEEEEEEvNT_6ParamsE:
        .type           _ZN7cutlass13device_kernelIN5flash19enable_sm80_to_sm89INS1_16FlashAttnBwdSm80INS1_25CollectiveMainloopBwdSm80ILi1ELi1EN4cute5tupleIJNS5_1CILi64EEES8_NS7_ILi192EEEEEENS_10bfloat16_tEfNS_4arch4Sm80ELb0ELb1ELb1ELb0ELb1ELb0ELb0ELb0ELi2ELi2ELi2ELi2ELb1EEENS1_21CollectiveEpilogueBwdISA_SB_SD_Li256ELb0ELb0ELi4EEENS1_19SingleTileSchedulerILb0ELb0ELb0ELi64EEEEEEEEEvNT_6ParamsE,@function
        .size           _ZN7cutlass13device_kernelIN5flash19enable_sm80_to_sm89INS1_16FlashAttnBwdSm80INS1_25CollectiveMainloopBwdSm80ILi1ELi1EN4cute5tupleIJNS5_1CILi64EEES8_NS7_ILi192EEEEEENS_10bfloat16_tEfNS_4arch4Sm80ELb0ELb1ELb1ELb0ELb1ELb0ELb0ELb0ELi2ELi2ELi2ELi2ELb1EEENS1_21CollectiveEpilogueBwdISA_SB_SD_Li256ELb0ELb0ELi4EEENS1_19SingleTileSchedulerILb0ELb0ELb0ELi64EEEEEEEEEvNT_6ParamsE,(.L_x_1382 - _ZN7cutlass13device_kernelIN5flash19enable_sm80_to_sm89INS1_16FlashAttnBwdSm80INS1_25CollectiveMainloopBwdSm80ILi1ELi1EN4cute5tupleIJNS5_1CILi64EEES8_NS7_ILi192EEEEEENS_10bfloat16_tEfNS_4arch4Sm80ELb0ELb1ELb1ELb0ELb1ELb0ELb0ELb0ELi2ELi2ELi2ELi2ELb1EEENS1_21CollectiveEpilogueBwdISA_SB_SD_Li256ELb0ELb0ELi4EEENS1_19SingleTileSchedulerILb0ELb0ELb0ELi64EEEEEEEEEvNT_6ParamsE)
        .other          _ZN7cutlass13device_kernelIN5flash19enable_sm80_to_sm89INS1_16FlashAttnBwdSm80INS1_25CollectiveMainloopBwdSm80ILi1ELi1EN4cute5tupleIJNS5_1CILi64EEES8_NS7_ILi192EEEEEENS_10bfloat16_tEfNS_4arch4Sm80ELb0ELb1ELb1ELb0ELb1ELb0ELb0ELb0ELi2ELi2ELi2ELi2ELb1EEENS1_21CollectiveEpilogueBwdISA_SB_SD_Li256ELb0ELb0ELi4EEENS1_19SingleTileSchedulerILb0ELb0ELb0ELi64EEEEEEEEEvNT_6ParamsE,@"STO_CUDA_ENTRY STV_DEFAULT"
_ZN7cutlass13device_kernelIN5flash19enable_sm80_to_sm89INS1_16FlashAttnBwdSm80INS1_25CollectiveMainloopBwdSm80ILi1ELi1EN4cute5tupleIJNS5_1CILi64EEES8_NS7_ILi192EEEEEENS_10bfloat16_tEfNS_4arch4Sm80ELb0ELb1ELb1ELb0ELb1ELb0ELb0ELb0ELi2ELi2ELi2ELi2ELb1EEENS1_21CollectiveEpilogueBwdISA_SB_SD_Li256ELb0ELb0ELi4EEENS1_19SingleTileSchedulerILb0ELb0ELb0ELi64EEEEEEEEEvNT_6ParamsE:
        /* <DEDUP_REMOVED lines=26> */
.L_x_187:
        /* <DEDUP_REMOVED lines=519> */
.L_x_207:
        /* <DEDUP_REMOVED lines=144> */
.L_x_191:
[----:B------:R-:W-:Y:S04]  /*2b10*/  MOV R6, 0x1 ;  /* 0x0000000100067802 */ /* 0x000fe80000000f00 */
[----:B------:R-:W-:Y:S11]  /*2b20*/  ISETP.NE.AND P0, PT, R6, c[0x0][0x2a8], PT ;  /* 0x0000aa0006007a0c */ /* 0x000ff60003f05270 */
[----:B------:R-:W-:Y:S02]  /*2b30*/  @!UPT UIADD3 URZ, URZ, URZ, URZ ;  /* 0x0000003f3f3ff290 */ /* 0x000fe4000fffe03f */
[----:B------:R-:W-:Y:S05]  /*2b40*/  @P0 IMAD.HI.U32 R6, R5, c[0x0][0x2ac], RZ ;  /* 0x0000ab0005060a27 */ /* 0x000fea00078e00ff */
[----:B------:R-:W-:Y:S02]  /*2b50*/  @P0 SHF.R.U32.HI R5, RZ, c[0x0][0x2b0], R6 ;  /* 0x0000ac00ff050a19 */ /* 0x000fe40000011606 */
.L_x_192:
[----:B------:R-:W-:Y:S05]  /*2b60*/  BSYNC B0 ;  /* 0x0000000000007941 */ /* 0x000fea0003800000 */
.L_x_190:
[----:B------:R-:W-:Y:S04]  /*2b70*/  IMAD.MOV.U32 R6, RZ, RZ, c[0x0][0x2a8] ;  /* 0x0000aa00ff067624 */ /* 0x000fe800078e00ff */
[----:B------:R-:W-:Y:S04]  /*2b80*/  IMAD R5, R5, R6, -UR16 ;  /* 0x8000001005057e24 */ /* 0x000fe8000f8e0206 */
[----:B------:R-:W-:Y:S05]  /*2b90*/  IMAD.IADD R5, R5, 0x1, -R233 ;  /* 0x0000000105057824 */ /* 0x000fea00078e0ae9 */
[----:B------:R-:W-:Y:S02]  /*2ba0*/  IADD3 R6, R5, c[0x0][0x2a8], RZ ;  /* 0x0000aa0005067a10 */ /* 0x000fe40007ffe0ff */
[----:B------:R-:W-:Y:S02]  /*2bb0*/  IMNMX R136, R136, R5, !PT ;  /* 0x0000000588887217 */ /* 0x000fe40007800200 */
[----:B------:R-:W-:Y:S02]  /*2bc0*/  IMNMX R137, R137, R6, PT ;  /* 0x0000000689897217 */ /* 0x000fe40003800200 */
.L_x_189:
        /* <DEDUP_REMOVED lines=20> */
.L_x_195:
[----:B------:R-:W-:Y:S04]  /*2d10*/  MOV R6, 0x1 ;  /* 0x0000000100067802 */ /* 0x000fe80000000f00 */
[----:B------:R-:W-:Y:S11]  /*2d20*/  ISETP.NE.AND P0, PT, R6, c[0x0][0x2a8], PT ;  /* 0x0000aa0006007a0c */ /* 0x000ff60003f05270 */
[----:B------:R-:W-:Y:S02]  /*2d30*/  @!UPT UIADD3 URZ, URZ, URZ, URZ ;  /* 0x0000003f3f3ff290 */ /* 0x000fe4000fffe03f */
[----:B------:R-:W-:Y:S05]  /*2d40*/  @P0 IMAD.HI.U32 R6, R5, c[0x0][0x2ac], RZ ;  /* 0x0000ab0005060a27 */ /* 0x000fea00078e00ff */
[----:B------:R-:W-:Y:S02]  /*2d50*/  @P0 SHF.R.U32.HI R5, RZ, c[0x0][0x2b0], R6 ;  /* 0x0000ac00ff050a19 */ /* 0x000fe40000011606 */
.L_x_196:
[----:B------:R-:W-:Y:S05]  /*2d60*/  BSYNC B0 ;  /* 0x0000000000007941 */ /* 0x000fea0003800000 */
.L_x_194:
[----:B------:R-:W-:Y:S04]  /*2d70*/  IMAD.MOV.U32 R6, RZ, RZ, c[0x0][0x2a8] ;  /* 0x0000aa00ff067624 */ /* 0x000fe800078e00ff */
[----:B------:R-:W-:Y:S04]  /*2d80*/  IMAD R5, R5, R6, -UR16 ;  /* 0x8000001005057e24 */ /* 0x000fe8000f8e0206 */
[----:B------:R-:W-:Y:S05]  /*2d90*/  IMAD.IADD R5, R5, 0x1, -R233 ;  /* 0x0000000105057824 */ /* 0x000fea00078e0ae9 */
[----:B------:R-:W-:Y:S02]  /*2da0*/  IADD3 R6, R5, c[0x0][0x2a8], RZ ;  /* 0x0000aa0005067a10 */ /* 0x000fe40007ffe0ff */
[----:B------:R-:W-:Y:S02]  /*2db0*/  IMNMX R138, R138, R5, !PT ;  /* 0x000000058a8a7217 */ /* 0x000fe40007800200 */
[----:B------:R-:W-:Y:S02]  /*2dc0*/  IMNMX R139, R139, R6, PT ;  /* 0x000000068b8b7217 */ /* 0x000fe40003800200 */
.L_x_193:
        /* <DEDUP_REMOVED lines=20> */
.L_x_199:
[----:B------:R-:W-:Y:S04]  /*2f10*/  MOV R6, 0x1 ;  /* 0x0000000100067802 */ /* 0x000fe80000000f00 */
[----:B------:R-:W-:Y:S11]  /*2f20*/  ISETP.NE.AND P0, PT, R6, c[0x0][0x2a8], PT ;  /* 0x0000aa0006007a0c */ /* 0x000ff60003f05270 */
[----:B------:R-:W-:Y:S02]  /*2f30*/  @!UPT UIADD3 URZ, URZ, URZ, URZ ;  /* 0x0000003f3f3ff290 */ /* 0x000fe4000fffe03f */
[----:B------:R-:W-:Y:S05]  /*2f40*/  @P0 IMAD.HI.U32 R6, R5, c[0x0][0x2ac], RZ ;  /* 0x0000ab0005060a27 */ /* 0x000fea00078e00ff */
[----:B------:R-:W-:Y:S02]  /*2f50*/  @P0 SHF.R.U32.HI R5, RZ, c[0x0][0x2b0], R6 ;  /* 0x0000ac00ff050a19 */ /* 0x000fe40000011606 */
.L_x_200:
[----:B------:R-:W-:Y:S05]  /*2f60*/  BSYNC B0 ;  /* 0x0000000000007941 */ /* 0x000fea0003800000 */
.L_x_198:
[----:B------:R-:W-:Y:S04]  /*2f70*/  IMAD.MOV.U32 R6, RZ, RZ, c[0x0][0x2a8] ;  /* 0x0000aa00ff067624 */ /* 0x000fe800078e00ff */
[----:B------:R-:W-:Y:S04]  /*2f80*/  IMAD R5, R5, R6, -UR16 ;  /* 0x8000001005057e24 */ /* 0x000fe8000f8e0206 */
[----:B------:R-:W-:Y:S05]  /*2f90*/  IMAD.IADD R5, R5, 0x1, -R233 ;  /* 0x0000000105057824 */ /* 0x000fea00078e0ae9 */
[----:B------:R-:W-:Y:S02]  /*2fa0*/  IADD3 R6, R5, c[0x0][0x2a8], RZ ;  /* 0x0000aa0005067a10 */ /* 0x000fe40007ffe0ff */
[----:B------:R-:W-:Y:S02]  /*2fb0*/  IMNMX R140, R140, R5, !PT ;  /* 0x000000058c8c7217 */ /* 0x000fe40007800200 */
[----:B------:R-:W-:Y:S02]  /*2fc0*/  IMNMX R143, R143, R6, PT ;  /* 0x000000068f8f7217 */ /* 0x000fe40003800200 */
.L_x_197:
        /* <DEDUP_REMOVED lines=20> */
.L_x_203:
[----:B------:R-:W-:Y:S04]  /*3110*/  MOV R5, 0x1 ;  /* 0x0000000100057802 */ /* 0x000fe80000000f00 */
[----:B------:R-:W-:Y:S11]  /*3120*/  ISETP.NE.AND P0, PT, R5, c[0x0][0x2a8], PT ;  /* 0x0000aa0005007a0c */ /* 0x000ff60003f05270 */
[----:B------:R-:W-:Y:S02]  /*3130*/  @!UPT UIADD3 URZ, URZ, URZ, URZ ;  /* 0x0000003f3f3ff290 */ /* 0x000fe4000fffe03f */
[----:B------:R-:W-:Y:S05]  /*3140*/  @P0 IMAD.HI.U32 R5, R4, c[0x0][0x2ac], RZ ;  /* 0x0000ab0004050a27 */ /* 0x000fea00078e00ff */
[----:B------:R-:W-:Y:S02]  /*3150*/  @P0 SHF.R.U32.HI R4, RZ, c[0x0][0x2b0], R5 ;  /* 0x0000ac00ff040a19 */ /* 0x000fe40000011605 */
.L_x_204:
[----:B------:R-:W-:Y:S05]  /*3160*/  BSYNC B0 ;  /* 0x0000000000007941 */ /* 0x000fea0003800000 */
.L_x_202:
[----:B------:R-:W-:Y:S04]  /*3170*/  IMAD.MOV.U32 R5, RZ, RZ, c[0x0][0x2a8] ;  /* 0x0000aa00ff057624 */ /* 0x000fe800078e00ff */
[----:B------:R-:W-:Y:S04]  /*3180*/  IMAD R4, R4, R5, -UR16 ;  /* 0x8000001004047e24 */ /* 0x000fe8000f8e0205 */
[----:B------:R-:W-:Y:S05]  /*3190*/  IMAD.IADD R4, R4, 0x1, -R233 ;  /* 0x0000000104047824 */ /* 0x000fea00078e0ae9 */
[----:B------:R-:W-:Y:S02]  /*31a0*/  IADD3 R5, R4, c[0x0][0x2a8], RZ ;  /* 0x0000aa0004057a10 */ /* 0x000fe40007ffe0ff */
[----:B------:R-:W-:Y:S02]  /*31b0*/  IMNMX R141, R141, R4, !PT ;  /* 0x000000048d8d7217 */ /* 0x000fe40007800200 */
[----:B------:R-:W-:Y:S02]  /*31c0*/  IMNMX R142, R142, R5, PT ;  /* 0x000000058e8e7217 */ /* 0x000fe40003800200 */
.L_x_201:
        /* <DEDUP_REMOVED lines=395> */
.L_x_205:
        /* <DEDUP_REMOVED lines=127> */
.L_x_206:
        /* <DEDUP_REMOVED lines=165> */
.L_x_188:
        /* <DEDUP_REMOVED lines=189> */
.L_x_210:
[----:B------:R-:W-:Y:S05]  /*6890*/  BSYNC B0 ;  /* 0x0000000000007941 */ /* 0x000fea0003800000 */
.L_x_209:
        /* <DEDUP_REMOVED lines=21> */
.L_x_212:
[----:B------:R-:W-:Y:S05]  /*69f0*/  BSYNC B0 ;  /* 0x0000000000007941 */ /* 0x000fea0003800000 */
.L_x_211:
        /* <DEDUP_REMOVED lines=24> */
.L_x_214:
[----:B------:R-:W-:Y:S05]  /*6b80*/  BSYNC B0 ;  /* 0x0000000000007941 */ /* 0x000fea0003800000 */
.L_x_213:
        /* <DEDUP_REMOVED lines=19> */
.L_x_208:
        /* <DEDUP_REMOVED lines=42> */
.L_x_216:
[----:B------:R-:W-:Y:S05]  /*6f60*/  BSYNC B0 ;  /* 0x0000000000007941 */ /* 0x000fea0003800000 */
.L_x_215:
        /* <DEDUP_REMOVED lines=19> */
.L_x_218:
[----:B------:R-:W-:Y:S05]  /*70a0*/  BSYNC B0 ;  /* 0x0000000000007941 */ /* 0x000fea0003800000 */
.L_x_217:
        /* <DEDUP_REMOVED lines=23> */
.L_x_220:
[----:B------:R-:W-:Y:S05]  /*7220*/  BSYNC B0 ;  /* 0x0000000000007941 */ /* 0x000fea0003800000 */
.L_x_219:
        /* <DEDUP_REMOVED lines=18> */
.L_x_221:
        /* <DEDUP_REMOVED lines=11> */
.L_x_1382:


//--------------------- .text._ZN7cutlass13device_kernelIN5flash19enable_sm80_to_sm89INS1_16FlashAttnBwdSm80INS1_25CollectiveMainloopBwdSm80ILi1ELi1EN4cute5tupleIJNS5_1CILi64EEES8_NS7_ILi192EEEEEENS_10bfloat16_tEfNS_4arch4Sm80ELb0ELb1ELb1ELb0ELb0ELb0ELb0ELb0ELi2ELi2ELi2ELi2ELb1EEENS1_24CollectiveEpilogueBwdGQAISA_fSD_Li256ELb0ELb0EEENS1_19SingleTileSchedulerILb0ELb0ELb0ELi64EEEEEEEEEvNT_6ParamsE --------------------------
	.section	.text._ZN7cutlass13device_kernelIN5flash19enable_sm80_to_sm89INS1_16FlashAttnBwdSm80INS1_25CollectiveMainloopBwdSm80ILi1ELi1EN4cute5tupleIJNS5_1CILi64EEES8_NS7_ILi192EEEEEENS_10bfloat16_tEfNS_4arch4Sm80ELb0ELb1ELb1ELb0ELb0ELb0ELb0ELb0ELi2ELi2ELi2ELi2ELb1EEENS1_24CollectiveEpilogueBwdGQAISA_fSD_Li256ELb0ELb0EEENS1_19SingleTileSchedulerILb0ELb0ELb0ELi64EEEEEEEEEvNT_6ParamsE,"ax",@progbits
	.sectioninfo	@"SHI_REGISTERS=255"
	.align	128
.text._ZN7cutlass13device_kernelIN5flash19enable_sm80_to_sm89INS1_16FlashAttnBwdSm80INS1_25CollectiveMainloopBwdSm80ILi1ELi1EN4cute5tupleIJNS5_1CILi64EEES8_NS7_ILi192EEEEEENS_10bfloat16_tEfNS_4arch4Sm80ELb0ELb1ELb1ELb0ELb0ELb0ELb0ELb0ELi2ELi2ELi2ELi2ELb1EEENS1_24CollectiveEpilogueBwdGQAISA_fSD_Li256ELb0ELb0EEENS1_19SingleTileSchedulerILb0ELb0ELb0ELi64EEEEEEEEEvNT_6ParamsE:
        .type           _ZN7cutlass13device_kernelIN5flash19enable_sm80_to_sm89INS1_16FlashAttnBwdSm80INS1_25CollectiveMainloopBwdSm80ILi1ELi1EN4cute5tupleIJNS5_1CILi64EEES8_NS7_ILi192EEEEEENS_10bfloat16_tEfNS_4arch4Sm80ELb0ELb1ELb1ELb0ELb0ELb0ELb0ELb0ELi2ELi2ELi2ELi2ELb1EEENS1_24CollectiveEpilogueBwdGQAISA_fSD_Li256ELb0ELb0EEENS1_19SingleTileSchedulerILb0ELb0ELb0ELi64EEEEEEEEEvNT_6ParamsE,@function
        .size           _ZN7cutlass13device_kernelIN5flash19enable_sm80_to_sm89INS1_16FlashAttnBwdSm80INS1_25CollectiveMainloopBwdSm80ILi1ELi1EN4cute5tupleIJNS5_1CILi64EEES8_NS7_ILi192EEEEEENS_10bfloat16_tEfNS_4arch4Sm80ELb0ELb1ELb1ELb0ELb0ELb0ELb0ELb0ELi2ELi2ELi2ELi2ELb1EEENS1_24CollectiveEpilogueBwdGQAISA_fSD_Li256ELb0ELb0EEENS1_19SingleTileSchedulerILb0ELb0ELb0ELi64EEEEEEEEEvNT_6ParamsE,(.L_x_1383 - _ZN7cutlass13device_kernelIN5flash19enable_sm80_to_sm89INS1_16FlashAttnBwdSm80INS1_25CollectiveMainloopBwdSm80ILi1ELi1EN4cute5tupleIJNS5_1CILi64EEES8_NS7_ILi192EEEEEENS_10bfloat16_tEfNS_4arch4Sm80ELb0ELb1ELb1ELb0ELb0ELb0ELb0ELb0ELi2ELi2ELi2ELi2ELb1EEENS1_24CollectiveEpilogueBwdGQAISA_fSD_Li256ELb0ELb0EEENS1_19SingleTileSchedulerILb0ELb0ELb0ELi64EEEEEEEEEvNT_6ParamsE)
        .other          _ZN7cutlass13device_kernelIN5flash19enable_sm80_to_sm89INS1_16FlashAttnBwdSm80INS1_25CollectiveMainloopBwdSm80ILi1ELi1EN4cute5tupleIJNS5_1CILi64EEES8_NS7_ILi192EEEEEENS_10bfloat16_tEfNS_4arch4Sm80ELb0ELb1ELb1ELb0ELb0ELb0ELb0ELb0ELi2ELi2ELi2ELi2ELb1EEENS1_24CollectiveEpilogueBwdGQAISA_fSD_Li256ELb0ELb0EEENS1_19SingleTileSchedulerILb0ELb0ELb0ELi64EEEEEEEEEvNT_6ParamsE,@"STO_CUDA_ENTRY STV_DEFAULT"
_ZN7cutlass13device_kernelIN5flash19enable_sm80_to_sm89INS1_16FlashAttnBwdSm80INS1_25CollectiveMainloopBwdSm80ILi1ELi1EN4cute5tupleIJNS5_1CILi64EEES8_NS7_ILi192EEEEEENS_10bfloat16_tEfNS_4arch4Sm80ELb0ELb1ELb1ELb0ELb0ELb0ELb0ELb0ELi2ELi2ELi2ELi2ELb1EEENS1_24CollectiveEpilogueBwdGQAISA_fSD_Li256ELb0ELb0EEENS1_19SingleTileSchedulerILb0ELb0ELb0ELi64EEEEEEEEEvNT_6ParamsE:
        /* <DEDUP_REMOVED lines=26> */
.L_x_222:
        /* <DEDUP_REMOVED lines=13> */
[----:B------:R-:W-:Y:S01]  /*0270*/  CS2R R104, SRZ ;  /* 0x0000000000687805 */ /* 0x000fe2000001ff00 */
[----:B------:R-:W-:Y:S01]  /*0280*/  ULDC.64 UR22, c[0x0][0x118] ;  /* 0x0000460000167ab9 */ /* 0x000fe20000000a00 */
[----:B------:R-:W-:Y:S01]  /*0290*/  CS2R R102, SRZ ;  /* 0x0000000000667805 */ /* 0x000fe2000001ff00 */
[----:B------:R-:W-:Y:S01]  /*02a0*/  USHF.R.S32.HI UR4, URZ, 0x1f, UR5 ;  /* 0x0000001f3f047899 */ /* 0x000fe20008011405 */
[----:B------:R-:W-:Y:S01]  /*02b0*/  CS2R R100, SRZ ;  /* 0x0000000000647805 */ /* 0x000fe2000001ff00 */
[----:B------:R-:W-:Y:S01]  /*02c0*/  CS2R R94, SRZ ;  /* 0x00000000005e7805 */ /* 0x000fe2000001ff00 */
[----:B------:R-:W-:Y:S01]  /*02d0*/  CS2R R92, SRZ ;  /* 0x00000000005c7805 */ /* 0x000fe2000001ff00 */
[----:B------:R-:W-:Y:S01]  /*02e0*/  ULEA.HI UR4, UR4, UR5, URZ, 0x6 ;  /* 0x0000000504047291 */ /* 0x000fe2000f8f303f */
[----:B------:R-:W-:Y:S01]  /*02f0*/  CS2R R98, SRZ ;  /* 0x0000000000627805 */ /* 0x000fe2000001ff00 */
[----:B------:R-:W-:Y:S01]  /*0300*/  CS2R R96, SRZ ;  /* 0x0000000000607805 */ /* 0x000fe2000001ff00 */
[----:B------:R-:W-:Y:S01]  /*0310*/  CS2R R90, SRZ ;  /* 0x00000000005a7805 */ /* 0x000fe2000001ff00 */
[----:B------:R-:W-:Y:S01]  /*0320*/  USHF.R.S32.HI UR15, URZ, 0x6, UR4 ;  /* 0x000000063f0f7899 */ /* 0x000fe20008011404 */
[----:B------:R-:W-:Y:S01]  /*0330*/  CS2R R88, SRZ ;  /* 0x0000000000587805 */ /* 0x000fe2000001ff00 */
[----:B------:R-:W-:Y:S01]  /*0340*/  CS2R R86, SRZ ;  /* 0x0000000000567805 */ /* 0x000fe2000001ff00 */
[----:B------:R-:W-:Y:S01]  /*0350*/  CS2R R84, SRZ ;  /* 0x0000000000547805 */ /* 0x000fe2000001ff00 */
[----:B------:R-:W-:Y:S01]  /*0360*/  UISETP.LT.AND UP0, UPT, URZ, UR15, UPT ;  /* 0x0000000f3f00728c */ /* 0x000fe2000bf01270 */
[----:B------:R-:W-:Y:S01]  /*0370*/  CS2R R78, SRZ ;  /* 0x00000000004e7805 */ /* 0x000fe2000001ff00 */
[----:B------:R-:W-:Y:S01]  /*0380*/  CS2R R76, SRZ ;  /* 0x00000000004c7805 */ /* 0x000fe2000001ff00 */
[----:B------:R-:W-:Y:S01]  /*0390*/  CS2R R82, SRZ ;  /* 0x0000000000527805 */ /* 0x000fe2000001ff00 */
[----:B------:R-:W-:Y:S01]  /*03a0*/  USEL UR15, URZ, UR15, !UP0 ;  /* 0x0000000f3f0f7287 */ /* 0x000fe2000c000000 */
[----:B------:R-:W-:Y:S01]  /*03b0*/  CS2R R80, SRZ ;  /* 0x0000000000507805 */ /* 0x000fe2000001ff00 */
        /* <DEDUP_REMOVED lines=44> */
[C---:B------:R-:W-:Y:S01]  /*0680*/  IMAD.WIDE.U32 R2, R116.reuse, c[0x0][0x270], R242 ;  /* 0x00009c0074027a25 */ /* 0x040fe200078e00f2 */
[----:B------:R-:W-:Y:S01]  /*0690*/  ULDC.64 UR8, c[0x0][0x290] ;  /* 0x0000a40000087ab9 */ /* 0x000fe20000000a00 */
[----:B------:R-:W1:Y:S01]  /*06a0*/  S2R R250, SR_CTAID.Z ;  /* 0x0000000000fa7919 */ /* 0x000e620000002700 */
[-C--:B------:R-:W-:Y:S01]  /*06b0*/  LEA.HI R22, R21, R238.reuse, RZ, 0x3 ;  /* 0x000000ee15167211 */ /* 0x080fe200078f18ff */
[----:B------:R-:W-:Y:S01]  /*06c0*/  UIMAD.WIDE.U32 UR18, UR14, UR8, URZ ;  /* 0x000000080e1272a5 */ /* 0x000fe2000f8e003f */
[C---:B------:R-:W-:Y:S01]  /*06d0*/  @P0 IMAD.HI.U32 R0, R116.reuse, c[0x0][0x24c], RZ ;  /* 0x0000930074000a27 */ /* 0x040fe200078e00ff */
        /* <DEDUP_REMOVED lines=9> */
[C---:B------:R-:W-:Y:S01]  /*0770*/  IMAD R0, R116.reuse, c[0x0][0x274], R0 ;  /* 0x00009d0074007a24 */ /* 0x040fe200078e0200 */
        /* <DEDUP_REMOVED lines=99> */
[----:B------:R-:W-:Y:S01]  /*0db0*/  ISETP.LT.OR P0, PT, R0, 0x1, P4 ;  /* 0x000000010000780c */ /* 0x000fe20002701670 */
[----:B------:R-:W-:Y:S01]  /*0dc0*/  IMAD R2, R116, c[0x0][0x184], R2 ;  /* 0x0000610074027a24 */ /* 0x000fe200078e0202 */
        /* <DEDUP_REMOVED lines=119> */
[----:B------:R-:W-:Y:S01]  /*1540*/  IMAD.WIDE.U32 R4, R116, c[0x0][0x210], R4 ;  /* 0x0000840074047a25 */ /* 0x000fe200078e0004 */
        /* <DEDUP_REMOVED lines=30> */
[----:B------:R-:W-:Y:S01]  /*1730*/  UMOV UR12, 0x1 ;  /* 0x00000001000c7882 */ /* 0x000fe20000000000 */
[----:B------:R-:W-:Y:S01]  /*1740*/  CS2R R32, SRZ ;  /* 0x0000000000207805 */ /* 0x000fe2000001ff00 */
[----:B------:R1:W1:Y:S01]  /*1750*/  LDSM.16.M88.4 R172, [R227+0x8080] ;  /* 0x00808000e3ac783b */ /* 0x0002620000000200 */
[----:B------:R-:W-:-:S02]  /*1760*/  ULDC UR11, c[0x0][0x198] ;  /* 0x00006600000b7ab9 */ /* 0x000fc40000000800 */
[----:B------:R-:W-:Y:S01]  /*1770*/  UIADD3 UR11, -UR16, UR11, UR12 ;  /* 0x0000000b100b7290 */ /* 0x000fe2000fffe10c */
[----:B------:R1:W1:Y:S01]  /*1780*/  LDSM.16.M88.4 R180, [R224+0xa080] ;  /* 0x00a08000e0b4783b */ /* 0x0002620000000200 */
[----:B------:R-:W-:Y:S02]  /*1790*/  UIMAD UR14, UR14, UR5, UR4 ;  /* 0x000000050e0e72a4 */ /* 0x000fe4000f8e0204 */
[----:B------:R-:W-:Y:S01]  /*17a0*/  UISETP.GT.AND UP2, UPT, UR13, -0x1, UPT ;  /* 0xffffffff0d00788c */ /* 0x000fe2000bf44270 */
[----:B------:R1:W1:Y:S01]  /*17b0*/  LDSM.16.M88.4 R184, [R225+0xa080] ;  /* 0x00a08000e1b8783b */ /* 0x0002620000000200 */
[----:B------:R-:W-:Y:S01]  /*17c0*/  IMAD.U32 R234, RZ, RZ, UR11 ;  /* 0x0000000bffea7e24 */ /* 0x000fe2000f8e00ff */
[----:B------:R-:W-:Y:S02]  /*17d0*/  ULDC UR5, c[0x0][0x2a0] ;  /* 0x0000a80000057ab9 */ /* 0x000fe40000000800 */
[----:B------:R1:W1:Y:S01]  /*17e0*/  LDSM.16.M88.4 R188, [R227+0xa080] ;  /* 0x00a08000e3bc783b */ /* 0x0002620000000200 */
[----:B------:R-:W-:-:S02]  /*17f0*/  ULOP3.LUT UR5, URZ, UR5, URZ, 0x33, !UPT ;  /* 0x000000053f057292 */ /* 0x000fc4000f8e333f */
        /* <DEDUP_REMOVED lines=15> */
[----:B------:R-:W-:-:S03]  /*18f0*/  ISETP.LT.OR P2, PT, R3, 0x21, !P2 ;  /* 0x000000210300780c */ /* 0x000fc60005741670 */
        /* <DEDUP_REMOVED lines=139> */
.L_x_242:
        /* <DEDUP_REMOVED lines=144> */
.L_x_226:
[----:B------:R-:W-:Y:S04]  /*2ab0*/  MOV R6, 0x1 ;  /* 0x0000000100067802 */ /* 0x000fe80000000f00 */
[----:B------:R-:W-:Y:S11]  /*2ac0*/  ISETP.NE.AND P0, PT, R6, c[0x0][0x2a8], PT ;  /* 0x0000aa0006007a0c */ /* 0x000ff60003f05270 */
[----:B------:R-:W-:Y:S02]  /*2ad0*/  @!UPT UIADD3 URZ, URZ, URZ, URZ ;  /* 0x0000003f3f3ff290 */ /* 0x000fe4000fffe03f */
[----:B------:R-:W-:Y:S05]  /*2ae0*/  @P0 IMAD.HI.U32 R6, R5, c[0x0][0x2ac], RZ ;  /* 0x0000ab0005060a27 */ /* 0x000fea00078e00ff */
[----:B------:R-:W-:Y:S02]  /*2af0*/  @P0 SHF.R.U32.HI R5, RZ, c[0x0][0x2b0], R6 ;  /* 0x0000ac00ff050a19 */ /* 0x000fe40000011606 */
.L_x_227:
[----:B------:R-:W-:Y:S05]  /*2b00*/  BSYNC B0 ;  /* 0x0000000000007941 */ /* 0x000fea0003800000 */
.L_x_225:
[----:B------:R-:W-:Y:S04]  /*2b10*/  IMAD.MOV.U32 R6, RZ, RZ, c[0x0][0x2a8] ;  /* 0x0000aa00ff067624 */ /* 0x000fe800078e00ff */
[----:B------:R-:W-:Y:S04]  /*2b20*/  IMAD R5, R5, R6, -UR16 ;  /* 0x8000001005057e24 */ /* 0x000fe8000f8e0206 */
[----:B------:R-:W-:Y:S05]  /*2b30*/  IMAD.IADD R5, R5, 0x1, -R233 ;  /* 0x0000000105057824 */ /* 0x000fea00078e0ae9 */
[----:B------:R-:W-:Y:S02]  /*2b40*/  IADD3 R6, R5, c[0x0][0x2a8], RZ ;  /* 0x0000aa0005067a10 */ /* 0x000fe40007ffe0ff */
[----:B------:R-:W-:Y:S02]  /*2b50*/  IMNMX R136, R136, R5, !PT ;  /* 0x0000000588887217 */ /* 0x000fe40007800200 */
[----:B------:R-:W-:Y:S02]  /*2b60*/  IMNMX R137, R137, R6, PT ;  /* 0x0000000689897217 */ /* 0x000fe40003800200 */
.L_x_224:
        /* <DEDUP_REMOVED lines=20> */
.L_x_230:
[----:B------:R-:W-:Y:S04]  /*2cb0*/  MOV R6, 0x1 ;  /* 0x0000000100067802 */ /* 0x000fe80000000f00 */
[----:B------:R-:W-:Y:S11]  /*2cc0*/  ISETP.NE.AND P0, PT, R6, c[0x0][0x2a8], PT ;  /* 0x0000aa0006007a0c */ /* 0x000ff60003f05270 */
[----:B------:R-:W-:Y:S02]  /*2cd0*/  @!UPT UIADD3 URZ, URZ, URZ, URZ ;  /* 0x0000003f3f3ff290 */ /* 0x000fe4000fffe03f */
[----:B------:R-:W-:Y:S05]  /*2ce0*/  @P0 IMAD.HI.U32 R6, R5, c[0x0][0x2ac], RZ ;  /* 0x0000ab0005060a27 */ /* 0x000fea00078e00ff */
[----:B------:R-:W-:Y:S02]  /*2cf0*/  @P0 SHF.R.U32.HI R5, RZ, c[0x0][0x2b0], R6 ;  /* 0x0000ac00ff050a19 */ /* 0x000fe40000011606 */
.L_x_231:
[----:B------:R-:W-:Y:S05]  /*2d00*/  BSYNC B0 ;  /* 0x0000000000007941 */ /* 0x000fea0003800000 */
.L_x_229:
[----:B------:R-:W-:Y:S04]  /*2d10*/  IMAD.MOV.U32 R6, RZ, RZ, c[0x0][0x2a8] ;  /* 0x0000aa00ff067624 */ /* 0x000fe800078e00ff */
[----:B------:R-:W-:Y:S04]  /*2d20*/  IMAD R5, R5, R6, -UR16 ;  /* 0x8000001005057e24 */ /* 0x000fe8000f8e0206 */
[----:B------:R-:W-:Y:S05]  /*2d30*/  IMAD.IADD R5, R5, 0x1, -R233 ;  /* 0x0000000105057824 */ /* 0x000fea00078e0ae9 */
[----:B------:R-:W-:Y:S02]  /*2d40*/  IADD3 R6, R5, c[0x0][0x2a8], RZ ;  /* 0x0000aa0005067a10 */ /* 0x000fe40007ffe0ff */
[----:B------:R-:W-:Y:S02]  /*2d50*/  IMNMX R138, R138, R5, !PT ;  /* 0x000000058a8a7217 */ /* 0x000fe40007800200 */
[----:B------:R-:W-:Y:S02]  /*2d60*/  IMNMX R139, R139, R6, PT ;  /* 0x000000068b8b7217 */ /* 0x000fe40003800200 */
.L_x_228:
        /* <DEDUP_REMOVED lines=20> */
.L_x_234:
[----:B------:R-:W-:Y:S04]  /*2eb0*/  MOV R6, 0x1 ;  /* 0x0000000100067802 */ /* 0x000fe80000000f00 */
[----:B------:R-:W-:Y:S11]  /*2ec0*/  ISETP.NE.AND P0, PT, R6, c[0x0][0x2a8], PT ;  /* 0x0000aa0006007a0c */ /* 0x000ff60003f05270 */
[----:B------:R-:W-:Y:S02]  /*2ed0*/  @!UPT UIADD3 URZ, URZ, URZ, URZ ;  /* 0x0000003f3f3ff290 */ /* 0x000fe4000fffe03f */
[----:B------:R-:W-:Y:S05]  /*2ee0*/  @P0 IMAD.HI.U32 R6, R5, c[0x0][0x2ac], RZ ;  /* 0x0000ab0005060a27 */ /* 0x000fea00078e00ff */
[----:B------:R-:W-:Y:S02]  /*2ef0*/  @P0 SHF.R.U32.HI R5, RZ, c[0x0][0x2b0], R6 ;  /* 0x0000ac00ff050a19 */ /* 0x000fe40000011606 */
.L_x_235:
[----:B------:R-:W-:Y:S05]  /*2f00*/  BSYNC B0 ;  /* 0x0000000000007941 */ /* 0x000fea0003800000 */
.L_x_233:
[----:B------:R-:W-:Y:S04]  /*2f10*/  IMAD.MOV.U32 R6, RZ, RZ, c[0x0][0x2a8] ;  /* 0x0000aa00ff067624 */ /* 0x000fe800078e00ff */
[----:B------:R-:W-:Y:S04]  /*2f20*/  IMAD R5, R5, R6, -UR16 ;  /* 0x8000001005057e24 */ /* 0x000fe8000f8e0206 */
[----:B------:R-:W-:Y:S05]  /*2f30*/  IMAD.IADD R5, R5, 0x1, -R233 ;  /* 0x0000000105057824 */ /* 0x000fea00078e0ae9 */
[----:B------:R-:W-:Y:S02]  /*2f40*/  IADD3 R6, R5, c[0x0][0x2a8], RZ ;  /* 0x0000aa0005067a10 */ /* 0x000fe40007ffe0ff */
[----:B------:R-:W-:Y:S02]  /*2f50*/  IMNMX R140, R140, R5, !PT ;  /* 0x000000058c8c7217 */ /* 0x000fe40007800200 */
[----:B------:R-:W-:Y:S02]  /*2f60*/  IMNMX R143, R143, R6, PT ;  /* 0x000000068f8f7217 */ /* 0x000fe40003800200 */
.L_x_232:
        /* <DEDUP_REMOVED lines=20> */
.L_x_238:
[----:B------:R-:W-:Y:S04]  /*30b0*/  MOV R5, 0x1 ;  /* 0x0000000100057802 */ /* 0x000fe80000000f00 */
[----:B------:R-:W-:Y:S11]  /*30c0*/  ISETP.NE.AND P0, PT, R5, c[0x0][0x2a8], PT ;  /* 0x0000aa0005007a0c */ /* 0x000ff60003f05270 */
[----:B------:R-:W-:Y:S02]  /*30d0*/  @!UPT UIADD3 URZ, URZ, URZ, URZ ;  /* 0x0000003f3f3ff290 */ /* 0x000fe4000fffe03f */
[----:B------:R-:W-:Y:S05]  /*30e0*/  @P0 IMAD.HI.U32 R5, R4, c[0x0][0x2ac], RZ ;  /* 0x0000ab0004050a27 */ /* 0x000fea00078e00ff */
[----:B------:R-:W-:Y:S02]  /*30f0*/  @P0 SHF.R.U32.HI R4, RZ, c[0x0][0x2b0], R5 ;  /* 0x0000ac00ff040a19 */ /* 0x000fe40000011605 */
.L_x_239:
[----:B------:R-:W-:Y:S05]  /*3100*/  BSYNC B0 ;  /* 0x0000000000007941 */ /* 0x000fea0003800000 */
.L_x_237:
[----:B------:R-:W-:Y:S04]  /*3110*/  IMAD.MOV.U32 R5, RZ, RZ, c[0x0][0x2a8] ;  /* 0x0000aa00ff057624 */ /* 0x000fe800078e00ff */
[----:B------:R-:W-:Y:S04]  /*3120*/  IMAD R4, R4, R5, -UR16 ;  /* 0x8000001004047e24 */ /* 0x000fe8000f8e0205 */
[----:B------:R-:W-:Y:S05]  /*3130*/  IMAD.IADD R4, R4, 0x1, -R233 ;  /* 0x0000000104047824 */ /* 0x000fea00078e0ae9 */
[----:B------:R-:W-:Y:S02]  /*3140*/  IADD3 R5, R4, c[0x0][0x2a8], RZ ;  /* 0x0000aa0004057a10 */ /* 0x000fe40007ffe0ff */
[----:B------:R-:W-:Y:S02]  /*3150*/  IMNMX R141, R141, R4, !PT ;  /* 0x000000048d8d7217 */ /* 0x000fe40007800200 */
[----:B------:R-:W-:Y:S02]  /*3160*/  IMNMX R142, R142, R5, PT ;  /* 0x000000058e8e7217 */ /* 0x000fe40003800200 */
.L_x_236:
        /* <DEDUP_REMOVED lines=395> */
.L_x_240:
        /* <DEDUP_REMOVED lines=127> */
.L_x_241:
        /* <DEDUP_REMOVED lines=165> */
.L_x_223:
[----:B------:R-:W-:Y:S05]  /*5c60*/  @P1 EXIT ;  /* 0x000000000000194d */ /* 0x000fea0003800000 */
[----:B------:R-:W2:Y:S01]  /*5c70*/  S2R R0, SR_CTAID.Y ;  /* 0x0000000000007919 */ /* 0x000ea20000002600 */
[----:B------:R-:W-:Y:S01]  /*5c80*/  MOV R2, 0x1 ;  /* 0x0000000100027802 */ /* 0x000fe20000000f00 */
[----:B------:R-:W-:Y:S02]  /*5c90*/  UIMAD UR5, UR13, 0x3000, URZ ;  /* 0x000030000d0578a4 */ /* 0x000fe4000f8e023f */
[----:B-1----:R-:W1:Y:S04]  /*5ca0*/  S2R R11, SR_CTAID.Z ;  /* 0x00000000000b7919 */ /* 0x002e680000002700 */
[----:B------:R-:W-:Y:S01]  /*5cb0*/  BAR.SYNC.DEFER_BLOCKING 0x1, 0x100 ;  /* 0x0044000000007b1d */ /* 0x000fe20000010000 */
[----:B------:R-:W-:Y:S01]  /*5cc0*/  ISETP.NE.AND P1, PT, R2, c[0x0][0x338], PT ;  /* 0x0000ce0002007a0c */ /* 0x000fe20003f25270 */
[----:B------:R-:W-:Y:S01]  /*5cd0*/  USHF.R.S32.HI UR4, URZ, 0x1f, UR5 ;  /* 0x0000001f3f047899 */ /* 0x000fe20008011405 */
[----:B------:R-:W-:-:S11]  /*5ce0*/  IADD3 R2, P0, R238, UR5, RZ ;  /* 0x00000005ee027c10 */ /* 0x000fd6000ff1e0ff */
[----:B--2---:R-:W-:-:S05]  /*5cf0*/  @P1 IMAD.HI.U32 R3, R0, c[0x0][0x33c], RZ ;  /* 0x0000cf0000031a27 */ /* 0x004fca00078e00ff */
[----:B------:R-:W-:Y:S02]  /*5d00*/  @P1 SHF.R.U32.HI R0, RZ, c[0x0][0x340], R3 ;  /* 0x0000d000ff001a19 */ /* 0x000fe40000011603 */
[----:B------:R-:W-:Y:S02]  /*5d10*/  LEA.HI.X.SX32 R3, R238, UR4, 0x1, P0 ;  /* 0x00000004ee037c11 */ /* 0x000fe400080f0eff */
[----:B------:R-:W-:-:S05]  /*5d20*/  SHF.R.S32.HI R4, RZ, 0x1f, R0 ;  /* 0x0000001fff047819 */ /* 0x000fca0000011400 */
[C---:B------:R-:W-:Y:S02]  /*5d30*/  IMAD R6, R4.reuse, c[0x0][0x328], RZ ;  /* 0x0000ca0004067a24 */ /* 0x040fe400078e02ff */
[----:B------:R-:W-:Y:S02]  /*5d40*/  IMAD R7, R4, c[0x0][0x300], RZ ;  /* 0x0000c00004077a24 */ /* 0x000fe400078e02ff */
[----:B------:R-:W-:-:S04]  /*5d50*/  IMAD.WIDE.U32 R4, R0, c[0x0][0x328], R2 ;  /* 0x0000ca0000047a25 */ /* 0x000fc800078e0002 */
[----:B------:R-:W-:-:S04]  /*5d60*/  IMAD.WIDE.U32 R2, R0, c[0x0][0x300], R2 ;  /* 0x0000c00000027a25 */ /* 0x000fc800078e0002 */
[C---:B------:R-:W-:Y:S02]  /*5d70*/  IMAD R6, R0.reuse, c[0x0][0x32c], R6 ;  /* 0x0000cb0000067a24 */ /* 0x040fe400078e0206 */
[----:B------:R-:W-:Y:S01]  /*5d80*/  IMAD R0, R0, c[0x0][0x304], R7 ;  /* 0x0000c10000007a24 */ /* 0x000fe200078e0207 */
[----:B-1----:R-:W-:Y:S02]  /*5d90*/  SHF.R.S32.HI R7, RZ, 0x1f, R11 ;  /* 0x0000001fff077819 */ /* 0x002fe4000001140b */
[----:B------:R-:W-:Y:S02]  /*5da0*/  IADD3 R5, R5, R6, RZ ;  /* 0x0000000605057210 */ /* 0x000fe40007ffe0ff */
[----:B------:R-:W-:Y:S01]  /*5db0*/  IADD3 R3, R3, R0, RZ ;  /* 0x0000000003037210 */ /* 0x000fe20007ffe0ff */
[----:B------:R-:W-:Y:S02]  /*5dc0*/  IMAD R10, R7, c[0x0][0x330], RZ ;  /* 0x0000cc00070a7a24 */ /* 0x000fe400078e02ff */
[----:B------:R-:W-:-:S04]  /*5dd0*/  IMAD.WIDE.U32 R8, R11, c[0x0][0x330], R4 ;  /* 0x0000cc000b087a25 */ /* 0x000fc800078e0004 */
[----:B------:R-:W-:Y:S01]  /*5de0*/  IMAD R10, R11, c[0x0][0x334], R10 ;  /* 0x0000cd000b0a7a24 */ /* 0x000fe200078e020a */
[----:B------:R-:W-:Y:S01]  /*5df0*/  LEA R4, P1, R8, c[0x0][0x310], 0x2 ;  /* 0x0000c40008047a11 */ /* 0x000fe200078210ff */
[----:B------:R-:W-:Y:S02]  /*5e00*/  IMAD R0, R7, c[0x0][0x308], RZ ;  /* 0x0000c20007007a24 */ /* 0x000fe400078e02ff */
[----:B------:R-:W-:Y:S01]  /*5e10*/  IMAD.WIDE.U32 R6, R11, c[0x0][0x308], R2 ;  /* 0x0000c2000b067a25 */ /* 0x000fe200078e0002 */
[----:B------:R-:W-:-:S03]  /*5e20*/  IADD3 R10, R9, R10, RZ ;  /* 0x0000000a090a7210 */ /* 0x000fc60007ffe0ff */
[----:B------:R-:W-:Y:S01]  /*5e30*/  IMAD R0, R11, c[0x0][0x30c], R0 ;  /* 0x0000c3000b007a24 */ /* 0x000fe200078e0200 */
[----:B------:R-:W-:Y:S02]  /*5e40*/  LEA.HI.X R5, R8, c[0x0][0x314], R10, 0x2, P1 ;  /* 0x0000c50008057a11 */ /* 0x000fe400008f140a */
[C---:B------:R-:W-:Y:S02]  /*5e50*/  LEA R2, P0, R6.reuse, c[0x0][0x2e8], 0x2 ;  /* 0x0000ba0006027a11 */ /* 0x040fe400078010ff */
[----:B------:R-:W-:Y:S01]  /*5e60*/  IADD3 R0, R7, R0, RZ ;  /* 0x0000000007007210 */ /* 0x000fe20007ffe0ff */
[----:B------:R-:W-:Y:S03]  /*5e70*/  RED.E.ADD.F32.FTZ.RN.STRONG.GPU [R4.64], R20 ;  /* 0x000000140400798e */ /* 0x000fe6000c10e796 */
[----:B------:R-:W-:Y:S01]  /*5e80*/  LEA.HI.X R3, R6, c[0x0][0x2ec], R0, 0x2, P0 ;  /* 0x0000bb0006037a11 */ /* 0x000fe200000f1400 */
        /* <DEDUP_REMOVED lines=96> */
.L_x_243:
        /* <DEDUP_REMOVED lines=15> */
.L_x_1383:


//--------------------- .text._ZN7cutlass13device_kernelIN5flash19enable_sm80_to_sm89INS1_16FlashAttnBwdSm80INS1_25CollectiveMainloopBwdSm80ILi1ELi1EN4cute5tupleIJNS5_1CILi64EEES8_NS7_ILi192EEEEEENS_10bfloat16_tEfNS_4arch4Sm80ELb0ELb1ELb1ELb0ELb1ELb0ELb0ELb0ELi2ELi2ELi2ELi2ELb1EEENS1_24CollectiveEpilogueBwdGQAISA_fSD_Li256ELb0ELb1EEENS1_19SingleTileSchedulerILb0ELb0ELb0ELi64EEEEEEEEEvNT_6ParamsE --------------------------
	.section	.text._ZN7cutlass13device_kernelIN5flash19enable_sm80_to_sm89INS1_16FlashAttnBwdSm80INS1_25CollectiveMainloopBwdSm80ILi1ELi1EN4cute5tupleIJNS5_1CILi64EEES8_NS7_ILi192EEEEEENS_10bfloat16_tEfNS_4arch4Sm80ELb0ELb1ELb1ELb0ELb1ELb0ELb0ELb0ELi2ELi2ELi2ELi2ELb1EEENS1_24CollectiveEpilogueBwdGQAISA_fSD_Li256ELb0ELb1EEENS1_19SingleTileSchedulerILb0ELb0ELb0ELi64EEEEEEEEEvNT_6ParamsE,"ax",@progbits
	.sectioninfo	@"SHI_REGISTERS=255"
	.align	128
.text._ZN7cutlass13device_kernelIN5flash19enable_sm80_to_sm89INS1_16FlashAttnBwdSm80INS1_25CollectiveMainloopBwdSm80ILi1ELi1EN4cute5tupleIJNS5_1CILi64EEES8_NS7_ILi192EEEEEENS_10bfloat16_tEfNS_4arch4Sm80ELb0ELb1ELb1ELb0ELb1ELb0ELb0ELb0ELi2ELi2ELi2ELi2ELb1EEENS1_24CollectiveEpilogueBwdGQAISA_fSD_Li256ELb0ELb1EEENS1_19SingleTileSchedulerILb0ELb0ELb0ELi64EEEEEEEEEvNT_6ParamsE:
        .type           _ZN7cutlass13device_kernelIN5flash19enable_sm80_to_sm89INS1_16FlashAttnBwdSm80INS1_25CollectiveMainloopBwdSm80ILi1ELi1EN4cute5tupleIJNS5_1CILi64EEES8_NS7_ILi192EEEEEENS_10bfloat16_tEfNS_4arch4Sm80ELb0ELb1ELb1ELb0ELb1ELb0ELb0ELb0ELi2ELi2ELi2ELi2ELb1EEENS1_24CollectiveEpilogueBwdGQAISA_fSD_Li256ELb0ELb1EEENS1_19SingleTileSchedulerILb0ELb0ELb0ELi64EEEEEEEEEvNT_6ParamsE,@function
        .size           _ZN7cutlass13device_kernelIN5flash19enable_sm80_to_sm89INS1_16FlashAttnBwdSm80INS1_25CollectiveMainloopBwdSm80ILi1ELi1EN4cute5tupleIJNS5_1CILi64EEES8_NS7_ILi192EEEEEENS_10bfloat16_tEfNS_4arch4Sm80ELb0ELb1ELb1ELb0ELb1ELb0ELb0ELb0ELi2ELi2ELi2ELi2ELb1EEENS1_24CollectiveEpilogueBwdGQAISA_fSD_Li256ELb0ELb1EEENS1_19SingleTileSchedulerILb0ELb0ELb0ELi64EEEEEEEEEvNT_6ParamsE,(.L_x_1384 - _ZN7cutlass13device_kernelIN5flash19enable_sm80_to_sm89INS1_16FlashAttnBwdSm80INS1_25CollectiveMainloopBwdSm80ILi1ELi1EN4cute5tupleIJNS5_1CILi64EEES8_NS7_ILi192EEEEEENS_10bfloat16_tEfNS_4arch4Sm80ELb0ELb1ELb1ELb0ELb1ELb0ELb0ELb0ELi2ELi2ELi2ELi2ELb1EEENS1_24CollectiveEpilogueBwdGQAISA_fSD_Li256ELb0ELb1EEENS1_19SingleTileSchedulerILb0ELb0ELb0ELi64EEEEEEEEEvNT_6ParamsE)
        .other          _ZN7cutlass13device_kernelIN5flash19enable_sm80_to_sm89INS1_16FlashAttnBwdSm80INS1_25CollectiveMainloopBwdSm80ILi1ELi1EN4cute5tupleIJNS5_1CILi64EEES8_NS7_ILi192EEEEEENS_10bfloat16_tEfNS_4arch4Sm80ELb0ELb1ELb1ELb0ELb1ELb0ELb0ELb0ELi2ELi2ELi2ELi2ELb1EEENS1_24CollectiveEpilogueBwdGQAISA_fSD_Li256ELb0ELb1EEENS1_19SingleTileSchedulerILb0ELb0ELb0ELi64EEEEEEEEEvNT_6ParamsE,@"STO_CUDA_ENTRY STV_DEFAULT"
_ZN7cutlass13device_kernelIN5flash19enable_sm80_to_sm89INS1_16FlashAttnBwdSm80INS1_25CollectiveMainloopBwdSm80ILi1ELi1EN4cute5tupleIJNS5_1CILi64EEES8_NS7_ILi192EEEEEENS_10bfloat16_tEfNS_4arch4Sm80ELb0ELb1ELb1ELb0ELb1ELb0ELb0ELb0ELi2ELi2ELi2ELi2ELb1EEENS1_24CollectiveEpilogueBwdGQAISA_fSD_Li256ELb0ELb1EEENS1_19SingleTileSchedulerILb0ELb0ELb0ELi64EEEEEEEEEvNT_6ParamsE:
        /* <DEDUP_REMOVED lines=26> */
.L_x_244:
        /* <DEDUP_REMOVED lines=339> */
[----:B------:R1:W1:Y:S01]  /*16d0*/  LDSM.16.M88.4 R164, [R224+0x8080] ;  /* 0x00808000e0a4783b */ /* 0x0002620000000200 */
        /* <DEDUP_REMOVED lines=57> */
[CC--:B-----5:R-:W-:Y:S02]  /*1a70*/  LEA.HI R8, R21.reuse, R238.reuse, RZ, 0x5 ;  /* 0x000000ee15087211 */ /* 0x0e0fe400078f28ff */
[----:B------:R-:W-:Y:S02]  /*1a80*/  LEA.HI R9, R21, R238, RZ, 0x2 ;  /* 0x000000ee15097211 */ /* 0x000fe400078f10ff */
[----:B------:R-:W-:-:S02]  /*1a90*/  ISETP.GE.AND P2, PT, R26, c[0x0][0x1fc], PT ;  /* 0x00007f001a007a0c */ /* 0x000fc40003f46270 */
[--C-:B------:R-:W-:Y:S02]  /*1aa0*/  SHF.R.S32.HI R12, RZ, 0x1f, R9.reuse ;  /* 0x0000001fff0c7819 */ /* 0x100fe40000011409 */
[----:B------:R-:W-:Y:S01]  /*1ab0*/  ISETP.LT.OR P6, PT, R0, 0x21, P6 ;  /* 0x000000210000780c */ /* 0x000fe200037c1670 */
[----:B-1----:R-:W-:Y:S01]  /*1ac0*/  @!P3 IMAD.SHL.U32 R10, R238, 0x10, RZ ;  /* 0x00000010ee0ab824 */ /* 0x002fe200078e00ff */
        /* <DEDUP_REMOVED lines=52> */
[----:B-----5:R-:W-:Y:S01]  /*1e10*/  IMAD.IADD R3, R238, 0x1, -R7 ;  /* 0x00000001ee037824 */ /* 0x020fe200078e0a07 */
        /* <DEDUP_REMOVED lines=56> */
[----:B--234-:R-:W-:Y:S02]  /*21a0*/  IMAD.IADD R3, R3, 0x1, R2 ;  /* 0x0000000103037824 */ /* 0x01cfe400078e0202 */
.L_x_264:
        /* <DEDUP_REMOVED lines=99> */
[----:B------:R4:W2:Y:S01]  /*27e0*/  MUFU.TANH R201, R5 ;  /* 0x0000000500c97308 */ /* 0x0008a20000002400 */
        /* <DEDUP_REMOVED lines=30> */
[----:B--234-:R-:W-:Y:S01]  /*29d0*/  IMAD.MOV.U32 R5, RZ, RZ, c[0x0][0x168] ;  /* 0x00005a00ff057624 */ /* 0x01cfe200078e00ff */
        /* <DEDUP_REMOVED lines=13> */
.L_x_248:
[----:B------:R-:W-:Y:S04]  /*2ab0*/  MOV R6, 0x1 ;  /* 0x0000000100067802 */ /* 0x000fe80000000f00 */
[----:B------:R-:W-:Y:S11]  /*2ac0*/  ISETP.NE.AND P0, PT, R6, c[0x0][0x2a8], PT ;  /* 0x0000aa0006007a0c */ /* 0x000ff60003f05270 */
[----:B------:R-:W-:Y:S02]  /*2ad0*/  @!UPT UIADD3 URZ, URZ, URZ, URZ ;  /* 0x0000003f3f3ff290 */ /* 0x000fe4000fffe03f */
[----:B------:R-:W-:Y:S05]  /*2ae0*/  @P0 IMAD.HI.U32 R6, R5, c[0x0][0x2ac], RZ ;  /* 0x0000ab0005060a27 */ /* 0x000fea00078e00ff */
[----:B------:R-:W-:Y:S02]  /*2af0*/  @P0 SHF.R.U32.HI R5, RZ, c[0x0][0x2b0], R6 ;  /* 0x0000ac00ff050a19 */ /* 0x000fe40000011606 */
.L_x_249:
[----:B------:R-:W-:Y:S05]  /*2b00*/  BSYNC B0 ;  /* 0x0000000000007941 */ /* 0x000fea0003800000 */
.L_x_247:
[----:B------:R-:W-:Y:S04]  /*2b10*/  IMAD.MOV.U32 R6, RZ, RZ, c[0x0][0x2a8] ;  /* 0x0000aa00ff067624 */ /* 0x000fe800078e00ff */
[----:B------:R-:W-:Y:S04]  /*2b20*/  IMAD R5, R5, R6, -UR16 ;  /* 0x8000001005057e24 */ /* 0x000fe8000f8e0206 */
[----:B------:R-:W-:Y:S05]  /*2b30*/  IMAD.IADD R5, R5, 0x1, -R233 ;  /* 0x0000000105057824 */ /* 0x000fea00078e0ae9 */
[----:B------:R-:W-:Y:S02]  /*2b40*/  IADD3 R6, R5, c[0x0][0x2a8], RZ ;  /* 0x0000aa0005067a10 */ /* 0x000fe40007ffe0ff */
[----:B------:R-:W-:Y:S02]  /*2b50*/  IMNMX R136, R136, R5, !PT ;  /* 0x0000000588887217 */ /* 0x000fe40007800200 */
[----:B------:R-:W-:Y:S02]  /*2b60*/  IMNMX R137, R137, R6, PT ;  /* 0x0000000689897217 */ /* 0x000fe40003800200 */
.L_x_246:
[----:B--23--:R-:W-:Y:S02]  /*2b70*/  PLOP3.LUT P0, PT, PT, PT, UP1, 0x40, 0x0 ;  /* 0x000000000000781c */ /* 0x00cfe40003f0e818 */
[----:B----4-:R-:W-:Y:S05]  /*2b80*/  IADD3 R5, R4, 0x8, RZ ;  /* 0x0000000804057810 */ /* 0x010fea0007ffe0ff */
        /* <DEDUP_REMOVED lines=18> */
.L_x_252:
[----:B------:R-:W-:Y:S04]  /*2cb0*/  MOV R6, 0x1 ;  /* 0x0000000100067802 */ /* 0x000fe80000000f00 */
[----:B------:R-:W-:Y:S11]  /*2cc0*/  ISETP.NE.AND P0, PT, R6, c[0x0][0x2a8], PT ;  /* 0x0000aa0006007a0c */ /* 0x000ff60003f05270 */
[----:B------:R-:W-:Y:S02]  /*2cd0*/  @!UPT UIADD3 URZ, URZ, URZ, URZ ;  /* 0x0000003f3f3ff290 */ /* 0x000fe4000fffe03f */
[----:B------:R-:W-:Y:S05]  /*2ce0*/  @P0 IMAD.HI.U32 R6, R5, c[0x0][0x2ac], RZ ;  /* 0x0000ab0005060a27 */ /* 0x000fea00078e00ff */
[----:B------:R-:W-:Y:S02]  /*2cf0*/  @P0 SHF.R.U32.HI R5, RZ, c[0x0][0x2b0], R6 ;  /* 0x0000ac00ff050a19 */ /* 0x000fe40000011606 */
.L_x_253:
[----:B------:R-:W-:Y:S05]  /*2d00*/  BSYNC B0 ;  /* 0x0000000000007941 */ /* 0x000fea0003800000 */
.L_x_251:
[----:B------:R-:W-:Y:S04]  /*2d10*/  IMAD.MOV.U32 R6, RZ, RZ, c[0x0][0x2a8] ;  /* 0x0000aa00ff067624 */ /* 0x000fe800078e00ff */
[----:B------:R-:W-:Y:S04]  /*2d20*/  IMAD R5, R5, R6, -UR16 ;  /* 0x8000001005057e24 */ /* 0x000fe8000f8e0206 */
[----:B------:R-:W-:Y:S05]  /*2d30*/  IMAD.IADD R5, R5, 0x1, -R233 ;  /* 0x0000000105057824 */ /* 0x000fea00078e0ae9 */
[----:B------:R-:W-:Y:S02]  /*2d40*/  IADD3 R6, R5, c[0x0][0x2a8], RZ ;  /* 0x0000aa0005067a10 */ /* 0x000fe40007ffe0ff */
[----:B------:R-:W-:Y:S02]  /*2d50*/  IMNMX R138, R138, R5, !PT ;  /* 0x000000058a8a7217 */ /* 0x000fe40007800200 */
[----:B------:R-:W-:Y:S02]  /*2d60*/  IMNMX R139, R139, R6, PT ;  /* 0x000000068b8b7217 */ /* 0x000fe40003800200 */
.L_x_250:
        /* <DEDUP_REMOVED lines=20> */
.L_x_256:
[----:B------:R-:W-:Y:S04]  /*2eb0*/  MOV R6, 0x1 ;  /* 0x0000000100067802 */ /* 0x000fe80000000f00 */
[----:B------:R-:W-:Y:S11]  /*2ec0*/  ISETP.NE.AND P0, PT, R6, c[0x0][0x2a8], PT ;  /* 0x0000aa0006007a0c */ /* 0x000ff60003f05270 */
[----:B------:R-:W-:Y:S02]  /*2ed0*/  @!UPT UIADD3 URZ, URZ, URZ, URZ ;  /* 0x0000003f3f3ff290 */ /* 0x000fe4000fffe03f */
[----:B------:R-:W-:Y:S05]  /*2ee0*/  @P0 IMAD.HI.U32 R6, R5, c[0x0][0x2ac], RZ ;  /* 0x0000ab0005060a27 */ /* 0x000fea00078e00ff */
[----:B------:R-:W-:Y:S02]  /*2ef0*/  @P0 SHF.R.U32.HI R5, RZ, c[0x0][0x2b0], R6 ;  /* 0x0000ac00ff050a19 */ /* 0x000fe40000011606 */
.L_x_257:
[----:B------:R-:W-:Y:S05]  /*2f00*/  BSYNC B0 ;  /* 0x0000000000007941 */ /* 0x000fea0003800000 */
.L_x_255:
[----:B------:R-:W-:Y:S04]  /*2f10*/  IMAD.MOV.U32 R6, RZ, RZ, c[0x0][0x2a8] ;  /* 0x0000aa00ff067624 */ /* 0x000fe800078e00ff */
[----:B------:R-:W-:Y:S04]  /*2f20*/  IMAD R5, R5, R6, -UR16 ;  /* 0x8000001005057e24 */ /* 0x000fe8000f8e0206 */
[----:B------:R-:W-:Y:S05]  /*2f30*/  IMAD.IADD R5, R5, 0x1, -R233 ;  /* 0x0000000105057824 */ /* 0x000fea00078e0ae9 */
[----:B------:R-:W-:Y:S02]  /*2f40*/  IADD3 R6, R5, c[0x0][0x2a8], RZ ;  /* 0x0000aa0005067a10 */ /* 0x000fe40007ffe0ff */
[----:B------:R-:W-:Y:S02]  /*2f50*/  IMNMX R140, R140, R5, !PT ;  /* 0x000000058c8c7217 */ /* 0x000fe40007800200 */
[----:B------:R-:W-:Y:S02]  /*2f60*/  IMNMX R143, R143, R6, PT ;  /* 0x000000068f8f7217 */ /* 0x000fe40003800200 */
.L_x_254:
        /* <DEDUP_REMOVED lines=20> */
.L_x_260:
[----:B------:R-:W-:Y:S04]  /*30b0*/  MOV R5, 0x1 ;  /* 0x0000000100057802 */ /* 0x000fe80000000f00 */
[----:B------:R-:W-:Y:S11]  /*30c0*/  ISETP.NE.AND P0, PT, R5, c[0x0][0x2a8], PT ;  /* 0x0000aa0005007a0c */ /* 0x000ff60003f05270 */
[----:B------:R-:W-:Y:S02]  /*30d0*/  @!UPT UIADD3 URZ, URZ, URZ, URZ ;  /* 0x0000003f3f3ff290 */ /* 0x000fe4000fffe03f */
[----:B------:R-:W-:Y:S05]  /*30e0*/  @P0 IMAD.HI.U32 R5, R4, c[0x0][0x2ac], RZ ;  /* 0x0000ab0004050a27 */ /* 0x000fea00078e00ff */
[----:B------:R-:W-:Y:S02]  /*30f0*/  @P0 SHF.R.U32.HI R4, RZ, c[0x0][0x2b0], R5 ;  /* 0x0000ac00ff040a19 */ /* 0x000fe40000011605 */
.L_x_261:
[----:B------:R-:W-:Y:S05]  /*3100*/  BSYNC B0 ;  /* 0x0000000000007941 */ /* 0x000fea0003800000 */
.L_x_259:
[----:B------:R-:W-:Y:S04]  /*3110*/  IMAD.MOV.U32 R5, RZ, RZ, c[0x0][0x2a8] ;  /* 0x0000aa00ff057624 */ /* 0x000fe800078e00ff */
[----:B------:R-:W-:Y:S04]  /*3120*/  IMAD R4, R4, R5, -UR16 ;  /* 0x8000001004047e24 */ /* 0x000fe8000f8e0205 */
[----:B------:R-:W-:Y:S05]  /*3130*/  IMAD.IADD R4, R4, 0x1, -R233 ;  /* 0x0000000104047824 */ /* 0x000fea00078e0ae9 */
[----:B------:R-:W-:Y:S02]  /*3140*/  IADD3 R5, R4, c[0x0][0x2a8], RZ ;  /* 0x0000aa0004057a10 */ /* 0x000fe40007ffe0ff */
[----:B------:R-:W-:Y:S02]  /*3150*/  IMNMX R141, R141, R4, !PT ;  /* 0x000000048d8d7217 */ /* 0x000fe40007800200 */
[----:B------:R-:W-:Y:S02]  /*3160*/  IMNMX R142, R142, R5, PT ;  /* 0x000000058e8e7217 */ /* 0x000fe40003800200 */
.L_x_258:
        /* <DEDUP_REMOVED lines=315> */
[----:B------:R3:W1:Y:S02]  /*4520*/  LDSM.16.MT88.4 R120, [R0+0x8080] ;  /* 0x008080000078783b */ /* 0x0006640000004200 */
        /* <DEDUP_REMOVED lines=23> */
[----:B---34-:R-:W-:Y:S01]  /*46a0*/  LOP3.LUT P4, RZ, R236, 0x1, RZ, 0xc0, !PT ;  /* 0x00000001ecff7812 */ /* 0x018fe2000788c0ff */
        /* <DEDUP_REMOVED lines=55> */
.L_x_262:
[-C--:B---34-:R-:W-:Y:S01]  /*4a20*/  HMMA.16816.F32.BF16 R68, R4, R12.reuse, R68 ;  /* 0x0000000c0444723c */ /* 0x098fe20000041844 */
        /* <DEDUP_REMOVED lines=126> */
.L_x_263:
[-C--:B-1234-:R-:W-:Y:S01]  /*5210*/  HMMA.16816.F32.BF16 R4, R144, R16.reuse, RZ ;  /* 0x000000109004723c */ /* 0x09efe200000418ff */
        /* <DEDUP_REMOVED lines=164> */
.L_x_245:
[----:B------:R-:W-:Y:S05]  /*5c60*/  @P1 EXIT ;  /* 0x000000000000194d */ /* 0x000fea0003800000 */
[----:B------:R-:W2:Y:S01]  /*5c70*/  S2R R2, SR_CTAID.Y ;  /* 0x0000000000027919 */ /* 0x000ea20000002600 */
[----:B------:R-:W-:Y:S01]  /*5c80*/  IMAD.MOV.U32 R0, RZ, RZ, 0x1 ;  /* 0x00000001ff007424 */ /* 0x000fe200078e00ff */
[----:B------:R-:W-:Y:S01]  /*5c90*/  ULDC UR5, c[0x0][0x358] ;  /* 0x0000d60000057ab9 */ /* 0x000fe20000000800 */
[----:B------:R-:W-:Y:S01]  /*5ca0*/  BSSY B0, `(.L_x_265) ;  /* 0x000001e000007945 */ /* 0x000fe20003800000 */
[----:B-1----:R-:W1:Y:S01]  /*5cb0*/  S2R R15, SR_CTAID.Z ;  /* 0x00000000000f7919 */ /* 0x002e620000002700 */
[----:B------:R-:W-:-:S03]  /*5cc0*/  UIMAD UR5, UR13, UR5, URZ ;  /* 0x000000050d0572a4 */ /* 0x000fc6000f8e023f */
[----:B------:R-:W-:Y:S01]  /*5cd0*/  BAR.SYNC.DEFER_BLOCKING 0x1, 0x100 ;  /* 0x0044000000007b1d */ /* 0x000fe20000010000 */
[----:B------:R-:W-:-:S05]  /*5ce0*/  ISETP.NE.AND P0, PT, R0, c[0x0][0x338], PT ;  /* 0x0000ce0000007a0c */ /* 0x000fca0003f05270 */
[----:B------:R-:W-:Y:S02]  /*5cf0*/  ULDC UR4, c[0x0][0x2f4] ;  /* 0x0000bd0000047ab9 */ /* 0x000fe40000000800 */
[----:B------:R-:W-:-:S04]  /*5d00*/  UIMAD UR5, UR5, UR4, URZ ;  /* 0x00000004050572a4 */ /* 0x000fc8000f8e023f */
[----:B------:R-:W-:Y:S02]  /*5d10*/  USHF.R.S32.HI UR4, URZ, 0x1f, UR5 ;  /* 0x0000001f3f047899 */ /* 0x000fe40008011405 */
[----:B--2---:R-:W-:-:S04]  /*5d20*/  @P0 IMAD.HI.U32 R0, R2, c[0x0][0x33c], RZ ;  /* 0x0000cf0002000a27 */ /* 0x004fc800078e00ff */
[----:B------:R-:W-:Y:S01]  /*5d30*/  IMAD.MOV.U32 R7, RZ, RZ, R2 ;  /* 0x000000ffff077224 */ /* 0x000fe200078e0002 */
[----:B------:R-:W-:Y:S01]  /*5d40*/  @P0 SHF.R.U32.HI R7, RZ, c[0x0][0x340], R0 ;  /* 0x0000d000ff070a19 */ /* 0x000fe20000011600 */
[----:B-1----:R-:W-:Y:S01]  /*5d50*/  IMAD R3, R15, c[0x0][0x2f4], RZ ;  /* 0x0000bd000f037a24 */ /* 0x002fe200078e02ff */
[----:B------:R-:W-:Y:S02]  /*5d60*/  SHF.R.S32.HI R16, RZ, 0x1f, R15 ;  /* 0x0000001fff107819 */ /* 0x000fe4000001140f */
[--C-:B------:R-:W-:Y:S01]  /*5d70*/  SHF.R.S32.HI R10, RZ, 0x1f, R7.reuse ;  /* 0x0000001fff0a7819 */ /* 0x100fe20000011407 */
[----:B------:R-:W-:Y:S01]  /*5d80*/  IMAD.MOV R6, RZ, RZ, -R7 ;  /* 0x000000ffff067224 */ /* 0x000fe200078e0a07 */
[----:B------:R-:W-:Y:S02]  /*5d90*/  SHF.R.S32.HI R14, RZ, 0x1f, R3 ;  /* 0x0000001fff0e7819 */ /* 0x000fe40000011403 */
[----:B------:R-:W-:Y:S01]  /*5da0*/  IADD3 R0, P1, P0, R3, UR5, R7 ;  /* 0x0000000503007c10 */ /* 0x000fe2000f83e007 */
[----:B------:R-:W-:-:S03]  /*5db0*/  IMAD R6, R6, c[0x0][0x338], R2 ;  /* 0x0000ce0006067a24 */ /* 0x000fc600078e0202 */
[----:B------:R-:W-:Y:S01]  /*5dc0*/  IADD3.X R14, R14, UR4, R10, P1, P0 ;  /* 0x000000040e0e7c10 */ /* 0x000fe20008fe040a */
[----:B------:R-:W-:Y:S01]  /*5dd0*/  IMAD.SHL.U32 R11, R0, 0x4, RZ ;  /* 0x00000004000b7824 */ /* 0x000fe200078e00ff */
[----:B------:R-:W-:Y:S02]  /*5de0*/  ISETP.NE.AND P1, PT, R238, RZ, PT ;  /* 0x000000ffee00720c */ /* 0x000fe40003f25270 */
[----:B------:R-:W-:Y:S02]  /*5df0*/  SHF.L.U64.HI R14, R0, 0x2, R14 ;  /* 0x00000002000e7819 */ /* 0x000fe4000001020e */
[----:B------:R-:W-:-:S04]  /*5e00*/  IADD3 R4, P0, R11, c[0x0][0x350], RZ ;  /* 0x0000d4000b047a10 */ /* 0x000fc80007f1e0ff */
[----:B------:R-:W-:-:S05]  /*5e10*/  IADD3.X R5, R14, c[0x0][0x354], RZ, P0, !PT ;  /* 0x0000d5000e057a10 */ /* 0x000fca00007fe4ff */
[----:B------:R-:W-:Y:S05]  /*5e20*/  @P1 BRA `(.L_x_266) ;  /* 0x0000005000001947 */ /* 0x000fea0003800000 */
.L_x_267:
[----:B------:R-:W2:Y:S01]  /*5e30*/  LDG.E.STRONG.GPU R0, [R4.64] ;  /* 0x0000001604007981 */ /* 0x000ea2000c1ef900 */
[----:B------:R-:W-:Y:S01]  /*5e40*/  YIELD ;  /* 0x0000000000007946 */ /* 0x000fe20003800000 */
[----:B--2---:R-:W-:Y:S01]  /*5e50*/  ISETP.NE.AND P0, PT, R0, R6, PT ;  /* 0x000000060000720c */ /* 0x004fe20003f05270 */
[----:B------:R-:W-:-:S12]  /*5e60*/  CCTL.IVALL ;  /* 0x00000000ff00798f */ /* 0x000fd80002000000 */
[----:B------:R-:W-:Y:S05]  /*5e70*/  @P0 BRA `(.L_x_267) ;  /* 0xffffffb000000947 */ /* 0x000fea000383ffff */
.L_x_266:
[----:B------:R-:W-:Y:S05]  /*5e80*/  BSYNC B0 ;  /* 0x0000000000007941 */ /* 0x000fea0003800000 */
.L_x_265:
[----:B------:R-:W-:Y:S01]  /*5e90*/  MOV R17, 0xffffffff ;  /* 0xffffffff00117802 */ /* 0x000fe20000000f00 */
[----:B------:R-:W-:Y:S05]  /*5ea0*/  BRA.CONV ~URZ, `(.L_x_268) ;  /* 0x000000237f007947 */ /* 0x000fea000b800000 */
[----:B------:R-:W-:Y:S02]  /*5eb0*/  MOV R2, 0x5ed0 ;  /* 0x00005ed000027802 */ /* 0x000fe40000000f00 */
[----:B------:R-:W-:Y:S05]  /*5ec0*/  CALL.REL.NOINC `($__internal_2_$__cuda_sm70_warpsync) ;  /* 0x00000a8000007944 */ /* 0x000fea0003c00000 */
.L_x_268:
[----:B------:R-:W-:Y:S01]  /*5ed0*/  UIMAD UR5, UR13, 0x3000, URZ ;  /* 0x000030000d0578a4 */ /* 0x000fe2000f8e023f */
[----:B------:R-:W-:Y:S01]  /*5ee0*/  IMAD R0, R10, c[0x0][0x328], RZ ;  /* 0x0000ca000a007a24 */ /* 0x000fe200078e02ff */
[----:B------:R-:W-:-:S06]  /*5ef0*/  NOP ;  /* 0x0000000000007918 */ /* 0x000fcc0000000000 */
[----:B------:R-:W-:Y:S01]  /*5f00*/  USHF.R.S32.HI UR4, URZ, 0x1f, UR5 ;  /* 0x0000001f3f047899 */ /* 0x000fe20008011405 */
[----:B------:R-:W-:Y:S01]  /*5f10*/  IADD3 R8, P0, R238, UR5, RZ ;  /* 0x00000005ee087c10 */ /* 0x000fe2000ff1e0ff */
[----:B------:R-:W-:Y:S02]  /*5f20*/  IMAD R0, R7, c[0x0][0x32c], R0 ;  /* 0x0000cb0007007a24 */ /* 0x000fe400078e0200 */
[----:B------:R-:W-:Y:S02]  /*5f30*/  IMAD R12, R16, c[0x0][0x330], RZ ;  /* 0x0000cc00100c7a24 */ /* 0x000fe400078e02ff */
[----:B------:R-:W-:-:S05]  /*5f40*/  LEA.HI.X.SX32 R9, R238, UR4, 0x1, P0 ;  /* 0x00000004ee097c11 */ /* 0x000fca00080f0eff */
        /* <DEDUP_REMOVED lines=56> */
[----:B-1----:R-:W-:Y:S02]  /*62d0*/  MOV R2, 0x62f0 ;  /* 0x000062f000027802 */ /* 0x002fe40000000f00 */
[----:B------:R-:W-:Y:S05]  /*62e0*/  CALL.REL.NOINC `($__internal_2_$__cuda_sm70_warpsync) ;  /* 0x0000066000007944 */ /* 0x000fea0003c00000 */
.L_x_269:
        /* <DEDUP_REMOVED lines=12> */
.L_x_271:
[----:B------:R-:W-:Y:S05]  /*63b0*/  BSYNC B0 ;  /* 0x0000000000007941 */ /* 0x000fea0003800000 */
.L_x_270:
[----:B--2---:R-:W-:Y:S01]  /*63c0*/  IADD3 R4, P0, R11, c[0x0][0x348], RZ ;  /* 0x0000d2000b047a10 */ /* 0x004fe20007f1e0ff */
[----:B------:R-:W-:Y:S03]  /*63d0*/  BSSY B0, `(.L_x_272) ;  /* 0x0000008000007945 */ /* 0x000fe60003800000 */
[----:B------:R-:W-:Y:S01]  /*63e0*/  IADD3.X R5, R14, c[0x0][0x34c], RZ, P0, !PT ;  /* 0x0000d3000e057a10 */ /* 0x000fe200007fe4ff */
[----:B------:R-:W-:Y:S05]  /*63f0*/  @P1 BRA `(.L_x_273) ;  /* 0x0000005000001947 */ /* 0x000fea0003800000 */
.L_x_274:
[----:B------:R-:W2:Y:S01]  /*6400*/  LDG.E.STRONG.GPU R0, [R4.64] ;  /* 0x0000001604007981 */ /* 0x000ea2000c1ef900 */
[----:B------:R-:W-:Y:S01]  /*6410*/  YIELD ;  /* 0x0000000000007946 */ /* 0x000fe20003800000 */
[----:B--2---:R-:W-:Y:S01]  /*6420*/  ISETP.NE.AND P0, PT, R0, R6, PT ;  /* 0x000000060000720c */ /* 0x004fe20003f05270 */
[----:B------:R-:W-:-:S12]  /*6430*/  CCTL.IVALL ;  /* 0x00000000ff00798f */ /* 0x000fd80002000000 */
[----:B------:R-:W-:Y:S05]  /*6440*/  @P0 BRA `(.L_x_274) ;  /* 0xffffffb000000947 */ /* 0x000fea000383ffff */
.L_x_273:
[----:B------:R-:W-:Y:S05]  /*6450*/  BSYNC B0 ;  /* 0x0000000000007941 */ /* 0x000fea0003800000 */
.L_x_272:
[----:B------:R-:W-:Y:S05]  /*6460*/  BRA.CONV ~URZ, `(.L_x_275) ;  /* 0x000000237f007947 */ /* 0x000fea000b800000 */
[----:B-1----:R-:W-:Y:S02]  /*6470*/  MOV R2, 0x6490 ;  /* 0x0000649000027802 */ /* 0x002fe40000000f00 */
[----:B------:R-:W-:Y:S05]  /*6480*/  CALL.REL.NOINC `($__internal_2_$__cuda_sm70_warpsync) ;  /* 0x000004c000007944 */ /* 0x000fea0003c00000 */
.L_x_275:
        /* <DEDUP_REMOVED lines=64> */
.L_x_276:
        /* <DEDUP_REMOVED lines=12> */
        .weak           $__internal_2_$__cuda_sm70_warpsync
        .type           $__internal_2_$__cuda_sm70_warpsync,@function
        .size           $__internal_2_$__cuda_sm70_warpsync,(.L_x_1384 - $__internal_2_$__cuda_sm70_warpsync)
$__internal_2_$__cuda_sm70_warpsync:
[----:B------:R-:W-:Y:S01]  /*6950*/  MOV R3, 0x0 ;  /* 0x0000000000037802 */ /* 0x000fe20000000f00 */
[----:B------:R-:W-:Y:S04]  /*6960*/  WARPSYNC R17 ;  /* 0x0000001100007348 */ /* 0x000fe80003800000 */
[----:B------:R-:W-:Y:S05]  /*6970*/  RET.REL.NODEC R2 `(_ZN7cutlass13device_kernelIN5flash19enable_sm80_to_sm89INS1_16FlashAttnBwdSm80INS1_25CollectiveMainloopBwdSm80ILi1ELi1EN4cute5tupleIJNS5_1CILi64EEES8_NS7_ILi192EEEEEENS_10bfloat16_tEfNS_4arch4Sm80ELb0ELb1ELb1ELb0ELb1ELb0ELb0ELb0ELi2ELi2ELi2ELi2ELb1EEENS1_24CollectiveEpilogueBwdGQAISA_fSD_Li256ELb0ELb1EEENS1_19SingleTileSchedulerILb0ELb0ELb0ELi64EEEEEEEEEvNT_6ParamsE) ;  /* 0xffff968002007950 */ /* 0x000fea0003c3ffff */
.L_x_277:
        /* <DEDUP_REMOVED lines=16> */
.L_x_1384:


//--------------------- .text._ZN7cutlass13device_kernelIN5flash19enable_sm80_to_sm89INS1_16FlashAttnBwdSm80INS1_25CollectiveMainloopBwdSm80ILi1ELi1EN4cute5tupleIJNS5_1CILi64EEES8_NS7_ILi192EEEEEENS_10bfloat16_tEfNS_4arch4Sm80ELb0ELb1ELb1ELb1ELb0ELb0ELb0ELb0ELi2ELi2ELi2ELi2ELb1EEENS1_21CollectiveEpilogueBwdISA_SB_SD_Li256ELb1ELb0ELi4EEENS1_19SingleTileSchedulerILb1ELb0ELb0ELi64EEEEEEEEEvNT_6ParamsE --------------------------
	.section	.text._ZN7cutlass13device_kernelIN5flash19enable_sm80_to_sm89INS1_16FlashAttnBwdSm80INS1_25CollectiveMainloopBwdSm80ILi1ELi1EN4cute5tupleIJNS5_1CILi64EEES8_NS7_ILi192EEEEEENS_10bfloat16_tEfNS_4arch4Sm80ELb0ELb1ELb1ELb1ELb0ELb0ELb0ELb0ELi2ELi2ELi2ELi2ELb1EEENS1_21CollectiveEpilogueBwdISA_SB_SD_Li256ELb1ELb0ELi4EEENS1_19SingleTileSchedulerILb1ELb0ELb0ELi64EEEEEEEEEvNT_6ParamsE,"ax",@progbits
	.sectioninfo	@"SHI_REGISTERS=255"
	.align	128
.text._ZN7cutlass13device_kernelIN5flash19enable_sm80_to_sm89INS1_16FlashAttnBwdSm80INS1_25CollectiveMainloopBwdSm80ILi1ELi1EN4cute5tupleIJNS5_1CILi64EEES8_NS7_ILi192EEEEEENS_10bfloat16_tEfNS_4arch4Sm80ELb0ELb1ELb1ELb1ELb0ELb0ELb0ELb0ELi2ELi2ELi2ELi2ELb1EEENS1_21CollectiveEpilogueBwdISA_SB_SD_Li256ELb1ELb0ELi4EEENS1_19SingleTileSchedulerILb1ELb0ELb0ELi64EEEEEEEEEvNT_6ParamsE:
        .type           _ZN7cutlass13device_kernelIN5flash19enable_sm80_to_sm89INS1_16FlashAttnBwdSm80INS1_25CollectiveMainloopBwdSm80ILi1ELi1EN4cute5tupleIJNS5_1CILi64EEES8_NS7_ILi192EEEEEENS_10bfloat16_tEfNS_4arch4Sm80ELb0ELb1ELb1ELb1ELb0ELb0ELb0ELb0ELi2ELi2ELi2ELi2ELb1EEENS1_21CollectiveEpilogueBwdISA_SB_SD_Li256ELb1ELb0ELi4EEENS1_19SingleTileSchedulerILb1ELb0ELb0ELi64EEEEEEEEEvNT_6ParamsE,@function
        .size           _ZN7cutlass13device_kernelIN5flash19enable_sm80_to_sm89INS1_16FlashAttnBwdSm80INS1_25CollectiveMainloopBwdSm80ILi1ELi1EN4cute5tupleIJNS5_1CILi64EEES8_NS7_ILi192EEEEEENS_10bfloat16_tEfNS_4arch4Sm80ELb0ELb1ELb1ELb1ELb0ELb0ELb0ELb0ELi2ELi2ELi2ELi2ELb1EEENS1_21CollectiveEpilogueBwdISA_SB_SD_Li256ELb1ELb0ELi4EEENS1_19SingleTileSchedulerILb1ELb0ELb0ELi64EEEEEEEEEvNT_6ParamsE,(.L_x_1386 - _ZN7cutlass13device_kernelIN5flash19enable_sm80_to_sm89INS1_16FlashAttnBwdSm80INS1_25CollectiveMainloopBwdSm80ILi1ELi1EN4cute5tupleIJNS5_1CILi64EEES8_NS7_ILi192EEEEEENS_10bfloat16_tEfNS_4arch4Sm80ELb0ELb1ELb1ELb1ELb0ELb0ELb0ELb0ELi2ELi2ELi2ELi2ELb1EEENS1_21CollectiveEpilogueBwdISA_SB_SD_Li256ELb1ELb0ELi4EEENS1_19SingleTileSchedulerILb1ELb0ELb0ELi64EEEEEEEEEvNT_6ParamsE)
        .other          _ZN7cutlass13device_kernelIN5flash19enable_sm80_to_sm89INS1_16FlashAttnBwdSm80INS1_25CollectiveMainloopBwdSm80ILi1ELi1EN4cute5tupleIJNS5_1CILi64EEES8_NS7_ILi192EEEEEENS_10bfloat16_tEfNS_4arch4Sm80ELb0ELb1ELb1ELb1ELb0ELb0ELb0ELb0ELi2ELi2ELi2ELi2ELb1EEENS1_21CollectiveEpilogueBwdISA_SB_SD_Li256ELb1ELb0ELi4EEENS1_19SingleTileSchedulerILb1ELb0ELb0ELi64EEEEEEEEEvNT_6ParamsE,@"STO_CUDA_ENTRY STV_DEFAULT"
_ZN7cutlass13device_kernelIN5flash19enable_sm80_to_sm89INS1_16FlashAttnBwdSm80INS1_25CollectiveMainloopBwdSm80ILi1ELi1EN4cute5tupleIJNS5_1CILi64EEES8_NS7_ILi192EEEEEENS_10bfloat16_tEfNS_4arch4Sm80ELb0ELb1ELb1ELb1ELb0ELb0ELb0ELb0ELi2ELi2ELi2ELi2ELb1EEENS1_21CollectiveEpilogueBwdISA_SB_SD_Li256ELb1ELb0ELi4EEENS1_19SingleTileSchedulerILb1ELb0ELb0ELi64EEEEEEEEEvNT_6ParamsE:
[----:B------:R-:W-:Y:S02]  /*0000*/  MOV R1, c[0x0][0x28] ;  /* 0x00000a0000017a02 */ /* 0x000fe40000000f00 */
[----:B------:R-:W1:Y:S01]  /*0010*/  S2R R233, SR_TID.X ;  /* 0x0000000000e97919 */ /* 0x000e620000002100 */
[----:B------:R-:W-:Y:S01]  /*0020*/  IMAD.MOV.U32 R7, RZ, RZ, 0x4 ;  /* 0x00000004ff077424 */ /* 0x000fe200078e00ff */
[----:B------:R-:W2:Y:S01]  /*0030*/  S2UR UR10, SR_CTAID.X ;  /* 0x00000000000a79c3 */ /* 0x000ea20000002500 */
[----:B------:R-:W-:Y:S01]  /*0040*/  ULDC.64 UR16, c[0x0][0x118] ;  /* 0x0000460000107ab9 */ /* 0x000fe20000000a00 */
[----:B------:R-:W3:Y:S01]  /*0050*/  S2R R238, SR_CTAID.Z ;  /* 0x0000000000ee7919 */ /* 0x000ee20000002700 */
[----:B------:R-:W-:-:S03]  /*0060*/  IADD3 R1, R1, -0x20, RZ ;  /* 0xffffffe001017810 */ /* 0x000fc60007ffe0ff */
[----:B------:R-:W4:Y:S01]  /*0070*/  S2R R3, SR_CTAID.Y ;  /* 0x0000000000037919 */ /* 0x000f220000002600 */
[----:B-1----:R-:W-:Y:S01]  /*0080*/  SHF.R.U32.HI R0, RZ, 0x5, R233 ;  /* 0x00000005ff007819 */ /* 0x002fe200000116e9 */
[----:B---3--:R-:W-:-:S05]  /*0090*/  IMAD.WIDE R4, R238, R7, c[0x0][0x3c0] ;  /* 0x0000f000ee047625 */ /* 0x008fca00078e0207 */
[----:B------:R-:W1:Y:S02]  /*00a0*/  SHFL.IDX PT, R0, R0, RZ, 0x1f ;  /* 0x00001fff00007589 */ /* 0x000e6400000e0000 */
[----:B-1----:R-:W-:-:S13]  /*00b0*/  ISETP.NE.AND P0, PT, R0, RZ, PT ;  /* 0x000000ff0000720c */ /* 0x002fda0003f05270 */
[----:B------:R-:W-:Y:S05]  /*00c0*/  @!P0 BRA `(.L_x_278) ;  /* 0x0000012000008947 */ /* 0x000fea0003800000 */
[----:B--2-4-:R-:W-:-:S04]  /*00d0*/  ISETP.NE.U32.AND P0, PT, RZ, c[0x0][0x3c0], PT ;  /* 0x0000f000ff007a0c */ /* 0x014fc80003f05070 */
[----:B------:R-:W-:-:S13]  /*00e0*/  ISETP.NE.AND.EX P0, PT, RZ, c[0x0][0x3c4], PT, P0 ;  /* 0x0000f100ff007a0c */ /* 0x000fda0003f05300 */
[----:B------:R-:W-:Y:S05]  /*00f0*/  @!P0 BRA `(.L_x_279) ;  /* 0x0000002000008947 */ /* 0x000fea0003800000 */
[----:B------:R1:W5:Y:S01]  /*0100*/  LDG.E R0, [R4.64] ;  /* 0x0000001004007981 */ /* 0x000362000c1e1900 */
[----:B------:R-:W-:Y:S05]  /*0110*/  BRA `(.L_x_280) ;  /* 0x0000009000007947 */ /* 0x000fea0003800000 */
.L_x_279:
        /* <DEDUP_REMOVED lines=8> */
.L_x_281:
[----:B------:R-:W-:Y:S02]  /*01a0*/  MOV R0, c[0x0][0x3a4] ;  /* 0x0000e90000007a02 */ /* 0x000fe40000000f00 */
.L_x_280:
[----:B------:R-:W-:-:S06]  /*01b0*/  USHF.L.U32 UR14, UR10, 0x6, URZ ;  /* 0x000000060a0e7899 */ /* 0x000fcc000800063f */
[----:B-----5:R-:W-:-:S04]  /*01c0*/  ISETP.LE.AND P0, PT, R0, UR14, PT ;  /* 0x0000000e00007c0c */ /* 0x020fc8000bf03270 */
[----:B------:R-:W-:Y:S01]  /*01d0*/  SEL R238, R238, 0xffffffff, !P0 ;  /* 0xffffffffeeee7807 */ /* 0x000fe20004000000 */
[----:B------:R-:W-:Y:S05]  /*01e0*/  BRA `(.L_x_282) ;  /* 0x0000011000007947 */ /* 0x000fea0003800000 */
.L_x_278:
[----:B--2-4-:R-:W-:-:S04]  /*01f0*/  ISETP.NE.U32.AND P0, PT, RZ, c[0x0][0x3c0], PT ;  /* 0x0000f000ff007a0c */ /* 0x014fc80003f05070 */
[----:B------:R-:W-:-:S13]  /*0200*/  ISETP.NE.AND.EX P0, PT, RZ, c[0x0][0x3c4], PT, P0 ;  /* 0x0000f100ff007a0c */ /* 0x000fda0003f05300 */
[----:B------:R-:W-:Y:S05]  /*0210*/  @!P0 BRA `(.L_x_283) ;  /* 0x0000002000008947 */ /* 0x000fea0003800000 */
[----:B------:R1:W5:Y:S01]  /*0220*/  LDG.E R0, [R4.64] ;  /* 0x0000001004007981 */ /* 0x000362000c1e1900 */
[----:B------:R-:W-:Y:S05]  /*0230*/  BRA `(.L_x_284) ;  /* 0x0000009000007947 */ /* 0x000fea0003800000 */
.L_x_283:
        /* <DEDUP_REMOVED lines=8> */
.L_x_285:
[----:B------:R-:W-:Y:S02]  /*02c0*/  MOV R0, c[0x0][0x3a4] ;  /* 0x0000e90000007a02 */ /* 0x000fe40000000f00 */
.L_x_284:
[----:B------:R-:W-:-:S06]  /*02d0*/  USHF.L.U32 UR14, UR10, 0x6, URZ ;  /* 0x000000060a0e7899 */ /* 0x000fcc000800063f */
[----:B-----5:R-:W-:-:S04]  /*02e0*/  ISETP.LE.AND P0, PT, R0, UR14, PT ;  /* 0x0000000e00007c0c */ /* 0x020fc8000bf03270 */
[----:B------:R-:W-:-:S04]  /*02f0*/  SEL R238, R238, 0xffffffff, !P0 ;  /* 0xffffffffeeee7807 */ /* 0x000fc80004000000 */
.L_x_282:
        /* <DEDUP_REMOVED lines=9> */
[----:B-1----:R-:W2:Y:S02]  /*0390*/  @P1 LDG.E R5, [R10.64] ;  /* 0x000000100a051981 */ /* 0x002ea4000c1e1900 */
[----:B------:R-:W-:-:S04]  /*03a0*/  @P0 IMAD.WIDE R12, R238, R7, c[0x0][0x2d8] ;  /* 0x0000b600ee0c0625 */ /* 0x000fc800078e0207 */
[----:B------:R-:W-:Y:S01]  /*03b0*/  IMAD.MOV.U32 R0, RZ, RZ, RZ ;  /* 0x000000ffff007224 */ /* 0x000fe200078e00ff */
[----:B------:R-:W3:Y:S01]  /*03c0*/  @P0 LDG.E R6, [R12.64] ;  /* 0x000000100c060981 */ /* 0x000ee2000c1e1900 */
[----:B------:R-:W-:Y:S02]  /*03d0*/  IMAD.MOV.U32 R2, RZ, RZ, RZ ;  /* 0x000000ffff027224 */ /* 0x000fe400078e00ff */
[----:B------:R-:W-:Y:S02]  /*03e0*/  IMAD.WIDE R8, R238, R7, c[0x0][0x2d0] ;  /* 0x0000b400ee087625 */ /* 0x000fe400078e0207 */
[----:B------:R1:W5:Y:S04]  /*03f0*/  @P1 LDG.E R0, [R10.64] ;  /* 0x000000100a001981 */ /* 0x000368000c1e1900 */
[----:B------:R1:W5:Y:S01]  /*0400*/  @P4 LDG.E R2, [R8.64] ;  /* 0x0000001008024981 */ /* 0x000362000c1e1900 */
[----:B------:R-:W-:-:S02]  /*0410*/  ULDC UR13, c[0x0][0x168] ;  /* 0x00005a00000d7ab9 */ /* 0x000fc40000000800 */
[----:B------:R-:W-:Y:S01]  /*0420*/  ULDC UR7, c[0x0][0x198] ;  /* 0x0000660000077ab9 */ /* 0x000fe20000000800 */
[----:B--2---:R-:W-:-:S05]  /*0430*/  @P1 IMAD R4, R238, 0x40, R5 ;  /* 0x00000040ee041824 */ /* 0x004fca00078e0205 */
[----:B------:R-:W-:Y:S01]  /*0440*/  @P1 SHF.R.S32.HI R5, RZ, 0x1f, R4 ;  /* 0x0000001fff051819 */ /* 0x000fe20000011404 */
[----:B---3--:R1:W2:Y:S03]  /*0450*/  @P0 R2UR UR13, R6 ;  /* 0x00000000060d03c2 */ /* 0x0082a600000e0000 */
[----:B------:R-:W-:Y:S01]  /*0460*/  @P1 LEA.HI R5, R5, R4, RZ, 0x6 ;  /* 0x0000000405051211 */ /* 0x000fe200078f30ff */
[----:B------:R-:W-:-:S03]  /*0470*/  IMAD.MOV.U32 R4, RZ, RZ, RZ ;  /* 0x000000ffff047224 */ /* 0x000fc600078e00ff */
[----:B------:R-:W-:Y:S01]  /*0480*/  @P1 LOP3.LUT R4, R5, 0xffffffc0, RZ, 0xc0, !PT ;  /* 0xffffffc005041812 */ /* 0x000fe200078ec0ff */
[----:B------:R-:W-:Y:S05]  /*0490*/  @P0 BRA `(.L_x_286) ;  /* 0x0000006000000947 */ /* 0x000fea0003800000 */
[----:B------:R-:W-:Y:S05]  /*04a0*/  @!P1 BRA `(.L_x_286) ;  /* 0x0000005000009947 */ /* 0x000fea0003800000 */
[----:B------:R-:W3:Y:S04]  /*04b0*/  LDG.E R5, [R10.64] ;  /* 0x000000100a057981 */ /* 0x000ee8000c1e1900 */
[----:B-1----:R-:W4:Y:S01]  /*04c0*/  LDG.E R6, [R10.64+0x4] ;  /* 0x000004100a067981 */ /* 0x002f22000c1e1900 */
[----:B--23--:R-:W1:Y:S08]  /*04d0*/  R2UR UR13, R5 ;  /* 0x00000000050d73c2 */ /* 0x00ce7000000e0000 */
[----:B----4-:R-:W1:Y:S02]  /*04e0*/  R2UR UR4, R6 ;  /* 0x00000000060473c2 */ /* 0x010e6400000e0000 */
[----:B-1----:R-:W-:-:S06]  /*04f0*/  UIADD3 UR13, -UR13, UR4, URZ ;  /* 0x000000040d0d7290 */ /* 0x002fcc000fffe13f */
.L_x_286:
[----:B------:R-:W-:-:S04]  /*0500*/  ISETP.NE.U32.AND P0, PT, RZ, c[0x0][0x2e0], PT ;  /* 0x0000b800ff007a0c */ /* 0x000fc80003f05070 */
[----:B------:R-:W-:-:S13]  /*0510*/  ISETP.NE.AND.EX P0, PT, RZ, c[0x0][0x2e4], PT, P0 ;  /* 0x0000b900ff007a0c */ /* 0x000fda0003f05300 */
[----:B------:R-:W-:Y:S05]  /*0520*/  @!P0 BRA `(.L_x_287) ;  /* 0x0000004000008947 */ /* 0x000fea0003800000 */
[----:B-1----:R-:W-:-:S05]  /*0530*/  IMAD.WIDE R6, R238, R7, c[0x0][0x2e0] ;  /* 0x0000b800ee067625 */ /* 0x002fca00078e0207 */
[----:B------:R-:W3:Y:S02]  /*0540*/  LDG.E R5, [R6.64] ;  /* 0x0000001006057981 */ /* 0x000ee4000c1e1900 */
[----:B---3--:R1:W3:Y:S02]  /*0550*/  R2UR UR7, R5 ;  /* 0x00000000050773c2 */ /* 0x0082e400000e0000 */
[----:B-1-3--:R-:W-:Y:S05]  /*0560*/  BRA `(.L_x_288) ;  /* 0x0000006000007947 */ /* 0x00afea0003800000 */
.L_x_287:
[----:B------:R-:W-:Y:S05]  /*0570*/  @!P4 BRA `(.L_x_288) ;  /* 0x000000500000c947 */ /* 0x000fea0003800000 */
[----:B------:R-:W3:Y:S04]  /*0580*/  LDG.E R5, [R8.64] ;  /* 0x0000001008057981 */ /* 0x000ee8000c1e1900 */
[----:B-1----:R-:W4:Y:S01]  /*0590*/  LDG.E R6, [R8.64+0x4] ;  /* 0x0000041008067981 */ /* 0x002f22000c1e1900 */
[----:B---3--:R-:W1:Y:S08]  /*05a0*/  R2UR UR7, R5 ;  /* 0x00000000050773c2 */ /* 0x008e7000000e0000 */
[----:B----4-:R-:W1:Y:S02]  /*05b0*/  R2UR UR4, R6 ;  /* 0x00000000060473c2 */ /* 0x010e6400000e0000 */
[----:B-1----:R-:W-:-:S06]  /*05c0*/  UIADD3 UR7, -UR7, UR4, URZ ;  /* 0x0000000407077290 */ /* 0x002fcc000fffe13f */
.L_x_288:
[----:B--2---:R-:W-:Y:S01]  /*05d0*/  UIADD3 UR5, UR13, 0x3f, URZ ;  /* 0x0000003f0d057890 */ /* 0x004fe2000fffe03f */
[----:B------:R-:W-:-:S03]  /*05e0*/  ISETP.LE.AND P0, PT, RZ, UR10, PT ;  /* 0x0000000aff007c0c */ /* 0x000fc6000bf03270 */
[----:B------:R-:W-:-:S04]  /*05f0*/  USHF.R.S32.HI UR4, URZ, 0x1f, UR5 ;  /* 0x0000001f3f047899 */ /* 0x000fc80008011405 */
[----:B------:R-:W-:-:S04]  /*0600*/  ULEA.HI UR4, UR4, UR5, URZ, 0x6 ;  /* 0x0000000504047291 */ /* 0x000fc8000f8f303f */
[----:B------:R-:W-:Y:S02]  /*0610*/  USHF.R.S32.HI UR12, URZ, 0x6, UR4 ;  /* 0x000000063f0c7899 */ /* 0x000fe40008011404 */
[----:B------:R-:W-:Y:S05]  /*0620*/  @!P0 BRA `(.L_x_289) ;  /* 0x0000009000008947 */ /* 0x000fea0003800000 */
[----:B------:R-:W-:Y:S02]  /*0630*/  UIADD3 UR4, -UR7, 0x7f, UR13 ;  /* 0x0000007f07047890 */ /* 0x000fe4000fffe10d */
[----:B------:R-:W-:Y:S02]  /*0640*/  ULDC UR5, c[0x0][0x2a0] ;  /* 0x0000a80000057ab9 */ /* 0x000fe40000000800 */
[----:B------:R-:W-:-:S04]  /*0650*/  ULEA UR4, UR10, UR4, 0x6 ;  /* 0x000000040a047291 */ /* 0x000fc8000f8e303f */
[----:B------:R-:W-:-:S04]  /*0660*/  UIADD3 UR5, UR4, UR5, URZ ;  /* 0x0000000504057290 */ /* 0x000fc8000fffe03f */
[----:B------:R-:W-:-:S04]  /*0670*/  USHF.R.S32.HI UR4, URZ, 0x1f, UR5 ;  /* 0x0000001f3f047899 */ /* 0x000fc80008011405 */
[----:B------:R-:W-:-:S04]  /*0680*/  ULEA.HI UR4, UR4, UR5, URZ, 0x6 ;  /* 0x0000000504047291 */ /* 0x000fc8000f8f303f */
[----:B------:R-:W-:-:S04]  /*0690*/  USHF.R.S32.HI UR4, URZ, 0x6, UR4 ;  /* 0x000000063f047899 */ /* 0x000fc80008011404 */
[----:B------:R-:W-:-:S04]  /*06a0*/  UISETP.LT.AND UP0, UPT, UR12, UR4, UPT ;  /* 0x000000040c00728c */ /* 0x000fc8000bf01270 */
[----:B------:R-:W-:Y:S02]  /*06b0*/  USEL UR12, UR12, UR4, UP0 ;  /* 0x000000040c0c7287 */ /* 0x000fe40008000000 */
.L_x_289:
[----:B------:R-:W-:Y:S01]  /*06c0*/  UIADD3 UR4, UR14, UR13, -UR7 ;  /* 0x0000000d0e047290 */ /* 0x000fe2000fffe807 */
[----:B------:R-:W-:Y:S01]  /*06d0*/  PLOP3.LUT P2, PT, PT, PT, PT, 0x80, 0x0 ;  /* 0x000000000000781c */ /* 0x000fe20003f4f070 */
[----:B------:R-:W-:Y:S01]  /*06e0*/  ULDC UR5, c[0x0][0x2a4] ;  /* 0x0000a90000057ab9 */ /* 0x000fe20000000800 */
[----:B------:R-:W-:Y:S01]  /*06f0*/  CS2R R110, SRZ ;  /* 0x00000000006e7805 */ /* 0x000fe2000001ff00 */
[----:B------:R-:W-:Y:S01]  /*0700*/  UIADD3 UR5, UR4, -UR5, URZ ;  /* 0x8000000504057290 */ /* 0x000fe2000fffe03f */
[----:B------:R-:W-:Y:S01]  /*0710*/  CS2R R108, SRZ ;  /* 0x00000000006c7805 */ /* 0x000fe2000001ff00 */
[----:B------:R-:W-:Y:S01]  /*0720*/  CS2R R114, SRZ ;  /* 0x0000000000727805 */ /* 0x000fe2000001ff00 */
        /* <DEDUP_REMOVED lines=59> */
[----:B------:R-:W-:Y:S01]  /*0ae0*/  IMAD.U32 R24, RZ, RZ, UR10 ;  /* 0x0000000aff187e24 */ /* 0x000fe2000f8e00ff */
[-C--:B------:R-:W-:Y:S01]  /*0af0*/  LEA.HI R6, R18, R233.reuse, RZ, 0x3 ;  /* 0x000000e912067211 */ /* 0x080fe200078f18ff */
[----:B------:R-:W-:Y:S01]  /*0b00*/  UIADD3 UR11, -UR14, UR7, URZ ;  /* 0x000000070e0b7290 */ /* 0x000fe2000fffe13f */
[C---:B------:R-:W-:Y:S01]  /*0b10*/  IADD3 R28, P2, R9.reuse, R4, RZ ;  /* 0x00000004091c7210 */ /* 0x040fe20007f5e0ff */
[----:B------:R-:W-:Y:S01]  /*0b20*/  USHF.R.S32.HI UR8, URZ, 0x1f, UR6 ;  /* 0x0000001f3f087899 */ /* 0x000fe20008011406 */
[----:B------:R-:W-:Y:S01]  /*0b30*/  SHF.R.S32.HI R5, RZ, 0x1f, R233 ;  /* 0x0000001fff057819 */ /* 0x000fe200000114e9 */
[----:B------:R-:W-:Y:S01]  /*0b40*/  ULDC.64 UR4, c[0x0][0x178] ;  /* 0x00005e0000047ab9 */ /* 0x000fe20000000a00 */
[C---:B------:R-:W-:Y:S01]  /*0b50*/  IADD3 R26, P0, R8.reuse, R233, RZ ;  /* 0x000000e9081a7210 */ /* 0x040fe20007f1e0ff */
[----:B------:R-:W-:Y:S01]  /*0b60*/  UIMAD.WIDE.U32 UR18, UR6, UR4, URZ ;  /* 0x00000004061272a5 */ /* 0x000fe2000f8e003f */
[----:B------:R-:W-:Y:S01]  /*0b70*/  SHF.R.S32.HI R237, RZ, 0x3, R6 ;  /* 0x00000003ffed7819 */ /* 0x000fe20000011406 */
[----:B------:R-:W-:Y:S01]  /*0b80*/  UIMAD UR4, UR8, UR4, URZ ;  /* 0x00000004080472a4 */ /* 0x000fe2000f8e023f */
[----:B------:R-:W-:Y:S01]  /*0b90*/  LEA.HI.X.SX32 R29, R9, R7, 0x1, P2 ;  /* 0x00000007091d7211 */ /* 0x000fe200010f0eff */
[----:B------:R-:W-:Y:S01]  /*0ba0*/  @P3 IMAD.HI.U32 R4, R3, c[0x0][0x24c], RZ ;  /* 0x0000930003043a27 */ /* 0x000fe200078e00ff */
[----:B------:R-:W-:Y:S01]  /*0bb0*/  LEA.HI.X.SX32 R27, R8, R5, 0x1, P0 ;  /* 0x00000005081b7211 */ /* 0x000fe200000f0eff */
[----:B------:R-:W-:Y:S01]  /*0bc0*/  UIMAD UR4, UR6, UR5, UR4 ;  /* 0x00000005060472a4 */ /* 0x000fe2000f8e0204 */
[----:B------:R-:W-:Y:S01]  /*0bd0*/  SHF.R.S32.HI R5, RZ, 0x1f, R237 ;  /* 0x0000001fff057819 */ /* 0x000fe200000114ed */
[----:B------:R-:W-:Y:S01]  /*0be0*/  IMAD.MOV.U32 R7, RZ, RZ, R3 ;  /* 0x000000ffff077224 */ /* 0x000fe200078e0003 */
[----:B------:R-:W-:Y:S01]  /*0bf0*/  @P3 SHF.R.U32.HI R7, RZ, c[0x0][0x250], R4 ;  /* 0x00009400ff073a19 */ /* 0x000fe20000011604 */
[----:B------:R-:W-:Y:S01]  /*0c00*/  UIADD3 UR4, UR19, UR4, URZ ;  /* 0x0000000413047290 */ /* 0x000fe2000fffe03f */
[C---:B-----5:R-:W-:Y:S01]  /*0c10*/  IADD3 R23, P2, R237.reuse, R0, RZ ;  /* 0x00000000ed177210 */ /* 0x060fe20007f5e0ff */
[----:B------:R-:W-:Y:S01]  /*0c20*/  USHF.L.U32 UR15, UR6, 0x6, URZ ;  /* 0x00000006060f7899 */ /* 0x000fe2000800063f */
[----:B------:R-:W-:Y:S01]  /*0c30*/  LOP3.LUT R4, R6, 0xfffffff8, RZ, 0xc0, !PT ;  /* 0xfffffff806047812 */ /* 0x000fe200078ec0ff */
[----:B------:R-:W-:Y:S01]  /*0c40*/  UMOV UR9, 0x6 ;  /* 0x0000000600097882 */ /* 0x000fe20000000000 */
[----:B------:R-:W-:Y:S01]  /*0c50*/  IADD3 R14, P0, R237, R2, RZ ;  /* 0x00000002ed0e7210 */ /* 0x000fe20007f1e0ff */
[----:B------:R-:W-:Y:S01]  /*0c60*/  IMAD.WIDE.U32 R26, R3, c[0x0][0x238], R26 ;  /* 0x00008e00031a7a25 */ /* 0x000fe200078e001a */
[----:B------:R-:W-:Y:S01]  /*0c70*/  LEA.HI.X.SX32 R32, R0, R5, 0x1, P2 ;  /* 0x0000000500207211 */ /* 0x000fe200010f0eff */
[----:B------:R-:W-:Y:S01]  /*0c80*/  CS2R R114, SRZ ;  /* 0x0000000000727805 */ /* 0x000fe2000001ff00 */
[----:B------:R-:W-:Y:S01]  /*0c90*/  LEA.HI R0, R18, R233, RZ, 0x2 ;  /* 0x000000e912007211 */ /* 0x000fe200078f10ff */
[----:B------:R-:W-:Y:S01]  /*0ca0*/  IMAD.IADD R9, R233, 0x1, -R4 ;  /* 0x00000001e9097824 */ /* 0x000fe200078e0a04 */
[----:B------:R-:W-:Y:S01]  /*0cb0*/  LEA.HI.X.SX32 R15, R2, R5, 0x1, P0 ;  /* 0x00000005020f7211 */ /* 0x000fe200000f0eff */
[----:B------:R-:W-:Y:S01]  /*0cc0*/  IMAD R38, R32, c[0x0][0x178], RZ ;  /* 0x00005e0020267a24 */ /* 0x000fe200078e02ff */
[--C-:B------:R-:W-:Y:S01]  /*0cd0*/  SHF.R.S32.HI R5, RZ, 0x2, R0.reuse ;  /* 0x00000002ff057819 */ /* 0x100fe20000011400 */
[----:B------:R-:W-:Y:S01]  /*0ce0*/  IMAD.SHL.U32 R30, R9, 0x8, RZ ;  /* 0x00000008091e7824 */ /* 0x000fe200078e00ff */
[----:B------:R-:W-:Y:S01]  /*0cf0*/  SHF.R.S32.HI R236, RZ, 0x1f, R0 ;  /* 0x0000001fffec7819 */ /* 0x000fe20000011400 */
[----:B------:R-:W-:Y:S01]  /*0d00*/  IMAD.WIDE R24, R24, 0x40, R14 ;  /* 0x0000004018187825 */ /* 0x000fe200078e020e */
[----:B------:R-:W-:Y:S01]  /*0d10*/  SHF.R.S32.HI R42, RZ, 0x1f, R7 ;  /* 0x0000001fff2a7819 */ /* 0x000fe20000011407 */
[----:B------:R-:W-:Y:S01]  /*0d20*/  CS2R R112, SRZ ;  /* 0x0000000000707805 */ /* 0x000fe2000001ff00 */
[----:B------:R-:W-:Y:S01]  /*0d30*/  LEA.HI R236, R236, R5, RZ, 0x3 ;  /* 0x00000005ecec7211 */ /* 0x000fe200078f18ff */
[----:B------:R-:W-:Y:S01]  /*0d40*/  IMAD R32, R32, c[0x0][0x208], RZ ;  /* 0x0000820020207a24 */ /* 0x000fe200078e02ff */
[-C--:B------:R-:W-:Y:S01]  /*0d50*/  LEA.HI R17, R18, R233.reuse, RZ, 0x4 ;  /* 0x000000e912117211 */ /* 0x080fe200078f20ff */
[C---:B------:R-:W-:Y:S01]  /*0d60*/  IMAD R36, R42.reuse, c[0x0][0x1e0], RZ ;  /* 0x000078002a247a24 */ /* 0x040fe200078e02ff */
[----:B------:R-:W-:Y:S01]  /*0d70*/  SHF.R.S32.HI R31, RZ, 0x1f, R30 ;  /* 0x0000001fff1f7819 */ /* 0x000fe2000001141e */
[----:B------:R-:W-:Y:S01]  /*0d80*/  IMAD R42, R42, c[0x0][0x1b0], RZ ;  /* 0x00006c002a2a7a24 */ /* 0x000fe200078e02ff */
[----:B------:R-:W-:Y:S01]  /*0d90*/  SHF.R.S32.HI R13, RZ, 0x1f, R238 ;  /* 0x0000001fff0d7819 */ /* 0x000fe200000114ee */
[C---:B------:R-:W-:Y:S01]  /*0da0*/  IMAD R36, R7.reuse, c[0x0][0x1e4], R36 ;  /* 0x0000790007247a24 */ /* 0x040fe200078e0224 */
[-C--:B------:R-:W-:Y:S01]  /*0db0*/  LEA.HI R11, R18, R233.reuse, RZ, 0x5 ;  /* 0x000000e9120b7211 */ /* 0x080fe200078f28ff */
[C---:B------:R-:W-:Y:S01]  /*0dc0*/  IMAD R42, R7.reuse, c[0x0][0x1b4], R42 ;  /* 0x00006d00072a7a24 */ /* 0x040fe200078e022a */
[----:B------:R-:W-:Y:S01]  /*0dd0*/  LOP3.LUT R236, R236, 0xfffffff8, RZ, 0xc0, !PT ;  /* 0xfffffff8ecec7812 */ /* 0x000fe200078ec0ff */
[C---:B------:R-:W-:Y:S01]  /*0de0*/  IMAD.WIDE.U32 R34, R7.reuse, c[0x0][0x1e0], R30 ;  /* 0x0000780007227a25 */ /* 0x040fe200078e001e */
[----:B------:R-:W-:Y:S01]  /*0df0*/  SHF.R.S32.HI R2, RZ, 0x4, R17 ;  /* 0x00000004ff027819 */ /* 0x000fe20000011411 */
[----:B------:R-:W-:Y:S01]  /*0e00*/  CS2R R110, SRZ ;  /* 0x00000000006e7805 */ /* 0x000fe2000001ff00 */
[----:B------:R-:W-:Y:S01]  /*0e10*/  SHF.R.S32.HI R8, RZ, 0x5, R11 ;  /* 0x00000005ff087819 */ /* 0x000fe2000001140b */
[----:B------:R-:W-:Y:S01]  /*0e20*/  IMAD.WIDE.U32 R20, R7, c[0x0][0x1b0], R30 ;  /* 0x00006c0007147a25 */ /* 0x000fe200078e001e */
[----:B------:R-:W-:Y:S01]  /*0e30*/  SEL R7, R13, RZ, !P4 ;  /* 0x000000ff0d077207 */ /* 0x000fe20006000000 */
[----:B------:R-:W-:Y:S01]  /*0e40*/  CS2R R108, SRZ ;  /* 0x00000000006c7805 */ /* 0x000fe2000001ff00 */
[----:B------:R-:W-:Y:S01]  /*0e50*/  LEA.HI R4, R17, R2, RZ, 0x1 ;  /* 0x0000000211047211 */ /* 0x000fe200078f08ff */
[----:B------:R-:W-:Y:S01]  /*0e60*/  IMAD.IADD R236, R5, 0x1, -R236 ;  /* 0x0000000105ec7824 */ /* 0x000fe200078e0aec */
[----:B------:R-:W-:Y:S01]  /*0e70*/  LEA.HI R18, R18, R233, RZ, 0x6 ;  /* 0x000000e912127211 */ /* 0x000fe200078f30ff */
[----:B------:R-:W-:Y:S01]  /*0e80*/  IMAD.IADD R37, R35, 0x1, R36 ;  /* 0x0000000123257824 */ /* 0x000fe200078e0224 */
[----:B------:R-:W-:Y:S01]  /*0e90*/  LEA.HI R12, R11, R8, RZ, 0x1 ;  /* 0x000000080b0c7211 */ /* 0x000fe200078f08ff */
[----:B------:R-:W-:Y:S01]  /*0ea0*/  IMAD.SHL.U32 R5, R237, 0x40, RZ ;  /* 0x00000040ed057824 */ /* 0x000fe200078e00ff */
[----:B------:R-:W-:Y:S01]  /*0eb0*/  LOP3.LUT R4, R4, 0xfffffffe, RZ, 0xc0, !PT ;  /* 0xfffffffe04047812 */ /* 0x000fe200078ec0ff */
[----:B------:R-:W-:Y:S01]  /*0ec0*/  IMAD.MOV.U32 R36, RZ, RZ, R34 ;  /* 0x000000ffff247224 */ /* 0x000fe200078e0022 */
[----:B------:R-:W-:Y:S01]  /*0ed0*/  SEL R34, R238, RZ, !P4 ;  /* 0x000000ffee227207 */ /* 0x000fe20006000000 */
[C---:B------:R-:W-:Y:S01]  /*0ee0*/  IMAD R15, R7.reuse, c[0x0][0x1e8], RZ ;  /* 0x00007a00070f7a24 */ /* 0x040fe200078e02ff */
[----:B------:R-:W-:Y:S01]  /*0ef0*/  SHF.R.S32.HI R18, RZ, 0x6, R18 ;  /* 0x00000006ff127819 */ /* 0x000fe20000011412 */
[----:B------:R-:W-:Y:S01]  /*0f00*/  IMAD R7, R7, c[0x0][0x1b8], RZ ;  /* 0x00006e0007077a24 */ /* 0x000fe200078e02ff */
[----:B------:R-:W-:Y:S01]  /*0f10*/  LOP3.LUT R5, R5, 0x1c0, RZ, 0xc0, !PT ;  /* 0x000001c005057812 */ /* 0x000fe200078ec0ff */
[----:B------:R-:W-:Y:S01]  /*0f20*/  IMAD.IADD R43, R21, 0x1, R42 ;  /* 0x00000001152b7824 */ /* 0x000fe200078e022a */
[----:B------:R-:W-:Y:S01]  /*0f30*/  LOP3.LUT R12, R12, 0xfffffffe, RZ, 0xc0, !PT ;  /* 0xfffffffe0c0c7812 */ /* 0x000fe200078ec0ff */
[----:B------:R-:W-:Y:S01]  /*0f40*/  IMAD.MOV.U32 R42, RZ, RZ, R20 ;  /* 0x000000ffff2a7224 */ /* 0x000fe200078e0014 */
[----:B------:R-:W-:Y:S01]  /*0f50*/  LOP3.LUT P0, RZ, R236, 0x4, RZ, 0xc0, !PT ;  /* 0x00000004ecff7812 */ /* 0x000fe2000780c0ff */
[----:B------:R-:W-:Y:S01]  /*0f60*/  IMAD R14, R34, c[0x0][0x1bc], R7 ;  /* 0x00006f00220e7a24 */ /* 0x000fe200078e0207 */
[----:B------:R-:W-:Y:S01]  /*0f70*/  LOP3.LUT R235, R5, 0x38, R30, 0xf8, !PT ;  /* 0x0000003805eb7812 */ /* 0x000fe200078ef81e */
[----:B------:R-:W-:Y:S01]  /*0f80*/  IMAD.IADD R4, R2, 0x1, -R4 ;  /* 0x0000000102047824 */ /* 0x000fe200078e0a04 */
[----:B------:R-:W-:Y:S01]  /*0f90*/  SHF.R.U32.HI R2, RZ, 0x3, R5 ;  /* 0x00000003ff027819 */ /* 0x000fe20000011605 */
[----:B------:R-:W-:Y:S01]  /*0fa0*/  IMAD R20, R34, c[0x0][0x1ec], R15 ;  /* 0x00007b0022147a24 */ /* 0x000fe200078e020f */
[----:B------:R-:W-:Y:S01]  /*0fb0*/  LOP3.LUT R0, R0, 0x3ffffffc, RZ, 0xc0, !PT ;  /* 0x3ffffffc00007812 */ /* 0x000fe200078ec0ff */
[----:B------:R-:W-:Y:S01]  /*0fc0*/  IMAD.SHL.U32 R7, R18, 0x200, RZ ;  /* 0x0000020012077824 */ /* 0x000fe200078e00ff */
[----:B------:R-:W-:Y:S01]  /*0fd0*/  ISETP.GE.AND P4, PT, R30, c[0x0][0x1cc], PT ;  /* 0x000073001e007a0c */ /* 0x000fe20003f86270 */
[----:B------:R-:W-:Y:S01]  /*0fe0*/  IMAD.WIDE.U32 R36, R34, c[0x0][0x1e8], R36 ;  /* 0x00007a0022247a25 */ /* 0x000fe200078e0024 */
[----:B------:R-:W-:Y:S01]  /*0ff0*/  IADD3 R16, R30, 0x40, RZ ;  /* 0x000000401e107810 */ /* 0x000fe20007ffe0ff */
[----:B------:R-:W-:Y:S01]  /*1000*/  CS2R R106, SRZ ;  /* 0x00000000006a7805 */ /* 0x000fe2000001ff00 */
[----:B------:R-:W-:Y:S01]  /*1010*/  LOP3.LUT R235, R7, R235, R2, 0xf6, !PT ;  /* 0x000000eb07eb7212 */ /* 0x000fe200078ef602 */
[----:B------:R-:W-:Y:S01]  /*1020*/  IMAD.SHL.U32 R236, R236, 0x40, RZ ;  /* 0x00000040ecec7824 */ /* 0x000fe200078e00ff */
[----:B------:R-:W-:Y:S01]  /*1030*/  SEL R13, R13, RZ, !P1 ;  /* 0x000000ff0d0d7207 */ /* 0x000fe20004800000 */
[----:B------:R-:W-:Y:S01]  /*1040*/  IMAD.WIDE.U32 R34, R34, c[0x0][0x1b8], R42 ;  /* 0x00006e0022227a25 */ /* 0x000fe200078e002a */
[----:B------:R-:W-:Y:S01]  /*1050*/  SEL R10, R238, RZ, !P1 ;  /* 0x000000ffee0a7207 */ /* 0x000fe20004800000 */
[----:B------:R-:W-:Y:S01]  /*1060*/  CS2R R104, SRZ ;  /* 0x0000000000687805 */ /* 0x000fe2000001ff00 */
[----:B------:R-:W-:Y:S01]  /*1070*/  LOP3.LUT R236, R236, 0x1c0, RZ, 0xc0, !PT ;  /* 0x000001c0ecec7812 */ /* 0x000fe200078ec0ff */
[----:B------:R-:W-:Y:S01]  /*1080*/  IMAD.IADD R12, R8, 0x1, -R12 ;  /* 0x00000001080c7824 */ /* 0x000fe200078e0a0c */
[----:B------:R-:W-:Y:S01]  /*1090*/  ISETP.GE.AND P1, PT, R30, c[0x0][0x19c], PT ;  /* 0x000067001e007a0c */ /* 0x000fe20003f26270 */
[----:B------:R-:W-:Y:S01]  /*10a0*/  IMAD.SHL.U32 R8, R18, 0x8, RZ ;  /* 0x0000000812087824 */ /* 0x000fe200078e00ff */
[----:B------:R-:W-:Y:S01]  /*10b0*/  SHF.R.U32.HI R19, RZ, 0x3, R236 ;  /* 0x00000003ff137819 */ /* 0x000fe200000116ec */
[----:B------:R-:W-:Y:S01]  /*10c0*/  IMAD.IADD R15, R35, 0x1, R14 ;  /* 0x00000001230f7824 */ /* 0x000fe200078e020e */
[----:B------:R-:W-:Y:S01]  /*10d0*/  CS2R R102, SRZ ;  /* 0x0000000000667805 */ /* 0x000fe2000001ff00 */
[----:B------:R-:W-:Y:S01]  /*10e0*/  IMAD.MOV.U32 R14, RZ, RZ, R34 ;  /* 0x000000ffff0e7224 */ /* 0x000fe200078e0022 */
[----:B------:R-:W-:Y:S01]  /*10f0*/  LOP3.LUT R8, R8, 0x18, RZ, 0xc0, !PT ;  /* 0x0000001808087812 */ /* 0x000fe200078ec0ff */
[----:B------:R-:W-:Y:S01]  /*1100*/  IMAD R2, R25, c[0x0][0x1a8], RZ ;  /* 0x00006a0019027a24 */ /* 0x000fe200078e02ff */
[----:B------:R-:W-:Y:S01]  /*1110*/  CS2R R100, SRZ ;  /* 0x0000000000647805 */ /* 0x000fe2000001ff00 */
[----:B------:R-:W-:Y:S01]  /*1120*/  IMAD.IADD R21, R37, 0x1, R20 ;  /* 0x0000000125157824 */ /* 0x000fe200078e0214 */
[----:B------:R-:W-:Y:S01]  /*1130*/  LOP3.LUT R236, R19, R236, R8, 0x1e, !PT ;  /* 0x000000ec13ec7212 */ /* 0x000fe200078e1e08 */
[----:B------:R-:W-:Y:S01]  /*1140*/  IMAD.IADD R5, R233, 0x1, -R0 ;  /* 0x00000001e9057824 */ /* 0x000fe200078e0a00 */
[----:B------:R-:W-:Y:S01]  /*1150*/  IADD3 R19, -R237, UR11, RZ ;  /* 0x0000000bed137c10 */ /* 0x000fe2000fffe1ff */
[----:B------:R-:W-:Y:S01]  /*1160*/  IMAD.MOV.U32 R20, RZ, RZ, R36 ;  /* 0x000000ffff147224 */ /* 0x000fe200078e0024 */
[----:B------:R-:W-:Y:S01]  /*1170*/  CS2R R98, SRZ ;  /* 0x0000000000627805 */ /* 0x000fe2000001ff00 */
[----:B------:R-:W-:Y:S01]  /*1180*/  IMAD R0, R25, c[0x0][0x1d8], RZ ;  /* 0x0000760019007a24 */ /* 0x000fe200078e02ff */
[C---:B------:R-:W-:Y:S01]  /*1190*/  ISETP.LT.OR P5, PT, R19.reuse, 0x1, P4 ;  /* 0x000000011300780c */ /* 0x040fe200027a1670 */
[----:B------:R-:W-:Y:S01]  /*11a0*/  IMAD.SHL.U32 R230, R12, 0x400, RZ ;  /* 0x000004000ce67824 */ /* 0x000fe200078e00ff */
[----:B------:R-:W-:Y:S01]  /*11b0*/  ISETP.LT.OR P4, PT, R19, 0x21, P4 ;  /* 0x000000211300780c */ /* 0x000fe20002781670 */
[C---:B------:R-:W-:Y:S01]  /*11c0*/  IMAD R2, R24.reuse, c[0x0][0x1ac], R2 ;  /* 0x00006b0018027a24 */ /* 0x040fe200078e0202 */
[----:B------:R-:W-:Y:S01]  /*11d0*/  CS2R R96, SRZ ;  /* 0x0000000000607805 */ /* 0x000fe2000001ff00 */
[C---:B------:R-:W-:Y:S01]  /*11e0*/  IMAD.WIDE.U32 R14, R24.reuse, c[0x0][0x1a8], R14 ;  /* 0x00006a00180e7a25 */ /* 0x040fe200078e000e */
[----:B------:R-:W-:Y:S01]  /*11f0*/  CS2R R94, SRZ ;  /* 0x00000000005e7805 */ /* 0x000fe2000001ff00 */
[----:B------:R-:W-:Y:S01]  /*1200*/  CS2R R92, SRZ ;  /* 0x00000000005c7805 */ /* 0x000fe2000001ff00 */
[----:B------:R-:W-:Y:S01]  /*1210*/  CS2R R90, SRZ ;  /* 0x00000000005a7805 */ /* 0x000fe2000001ff00 */
[----:B------:R-:W-:Y:S01]  /*1220*/  IMAD R0, R24, c[0x0][0x1dc], R0 ;  /* 0x0000770018007a24 */ /* 0x000fe200078e0200 */
[----:B------:R-:W-:Y:S01]  /*1230*/  LEA R34, P2, R14, c[0x0][0x190], 0x1 ;  /* 0x000064000e227a11 */ /* 0x000fe200078408ff */
[----:B------:R-:W-:Y:S01]  /*1240*/  IMAD.WIDE.U32 R20, R24, c[0x0][0x1d8], R20 ;  /* 0x0000760018147a25 */ /* 0x000fe200078e0014 */
[----:B------:R-:W-:Y:S01]  /*1250*/  CS2R R88, SRZ ;  /* 0x0000000000587805 */ /* 0x000fe2000001ff00 */
[----:B------:R-:W-:Y:S01]  /*1260*/  CS2R R86, SRZ ;  /* 0x0000000000567805 */ /* 0x000fe2000001ff00 */
[----:B------:R-:W-:Y:S01]  /*1270*/  CS2R R84, SRZ ;  /* 0x0000000000547805 */ /* 0x000fe2000001ff00 */
[----:B------:R-:W-:Y:S01]  /*1280*/  IMAD R5, R5, 0x2, R230 ;  /* 0x0000000205057824 */ /* 0x000fe200078e02e6 */
[----:B------:R-:W-:Y:S01]  /*1290*/  LEA R36, P3, R20, c[0x0][0x1c0], 0x1 ;  /* 0x0000700014247a11 */ /* 0x000fe200078608ff */
[----:B------:R-:W-:Y:S01]  /*12a0*/  IMAD.IADD R2, R15, 0x1, R2 ;  /* 0x000000010f027824 */ /* 0x000fe200078e0202 */
[----:B------:R-:W-:Y:S01]  /*12b0*/  CS2R R82, SRZ ;  /* 0x0000000000527805 */ /* 0x000fe2000001ff00 */
[----:B------:R-:W-:Y:S01]  /*12c0*/  IMAD.MOV.U32 R15, RZ, RZ, c[0x0][0x1a8] ;  /* 0x00006a00ff0f7624 */ /* 0x000fe200078e00ff */
[----:B------:R-:W-:Y:S01]  /*12d0*/  CS2R R80, SRZ ;  /* 0x0000000000507805 */ /* 0x000fe2000001ff00 */
[----:B------:R-:W-:Y:S01]  /*12e0*/  IMAD.IADD R0, R21, 0x1, R0 ;  /* 0x0000000115007824 */ /* 0x000fe200078e0200 */
[----:B------:R-:W-:Y:S01]  /*12f0*/  LEA.HI.X R35, R14, c[0x0][0x194], R2, 0x1, P2 ;  /* 0x000065000e237a11 */ /* 0x000fe200010f0c02 */
[----:B------:R-:W-:Y:S01]  /*1300*/  IMAD.IADD R236, R5, 0x1, R236 ;  /* 0x0000000105ec7824 */ /* 0x000fe200078e02ec */
[----:B------:R-:W-:Y:S01]  /*1310*/  LEA R24, P2, R15, R34, 0x6 ;  /* 0x000000220f187211 */ /* 0x000fe200078430ff */
[----:B------:R-:W-:Y:S01]  /*1320*/  IMAD.MOV.U32 R21, RZ, RZ, c[0x0][0x1d8] ;  /* 0x00007600ff157624 */ /* 0x000fe200078e00ff */
[----:B------:R-:W-:Y:S01]  /*1330*/  LEA.HI.X R37, R20, c[0x0][0x1c4], R0, 0x1, P3 ;  /* 0x0000710014257a11 */ /* 0x000fe200018f0c00 */
[----:B------:R-:W-:Y:S01]  /*1340*/  IMAD.MOV.U32 R5, RZ, RZ, c[0x0][0x1ac] ;  /* 0x00006b00ff057624 */ /* 0x000fe200078e00ff */
[----:B------:R-:W-:Y:S01]  /*1350*/  CS2R R78, SRZ ;  /* 0x00000000004e7805 */ /* 0x000fe2000001ff00 */
[----:B------:R-:W-:Y:S01]  /*1360*/  IMAD.MOV.U32 R0, RZ, RZ, c[0x0][0x1dc] ;  /* 0x00007700ff007624 */ /* 0x000fe200078e00ff */
[----:B------:R-:W-:Y:S01]  /*1370*/  LEA R20, P3, R21, R36, 0x6 ;  /* 0x0000002415147211 */ /* 0x000fe200078630ff */
[----:B------:R-:W-:Y:S01]  /*1380*/  IMAD R38, R23, c[0x0][0x17c], R38 ;  /* 0x00005f0017267a24 */ /* 0x000fe200078e0226 */
[----:B------:R-:W-:Y:S01]  /*1390*/  LEA.HI.X R25, R15, R35, R5, 0x6, P2 ;  /* 0x000000230f197211 */ /* 0x000fe200010f3405 */
[----:B------:R-:W-:Y:S01]  /*13a0*/  IMAD.WIDE.U32 R40, R23, c[0x0][0x178], R30 ;  /* 0x00005e0017287a25 */ /* 0x000fe200078e001e */
[----:B------:R-:W-:Y:S01]  /*13b0*/  IADD3 R15, R30, 0x80, RZ ;  /* 0x000000801e0f7810 */ /* 0x000fe20007ffe0ff */
[----:B------:R-:W-:Y:S01]  /*13c0*/  CS2R R76, SRZ ;  /* 0x00000000004c7805 */ /* 0x000fe2000001ff00 */
[----:B------:R-:W-:Y:S01]  /*13d0*/  LEA.HI.X R21, R21, R37, R0, 0x6, P3 ;  /* 0x0000002515157211 */ /* 0x000fe200018f3400 */
[C---:B------:R-:W-:Y:S01]  /*13e0*/  IMAD R32, R23.reuse, c[0x0][0x20c], R32 ;  /* 0x0000830017207a24 */ /* 0x040fe200078e0220 */
[----:B------:R-:W-:Y:S01]  /*13f0*/  ISETP.GE.AND P3, PT, R16, c[0x0][0x1cc], PT ;  /* 0x0000730010007a0c */ /* 0x000fe20003f66270 */
[----:B------:R-:W-:Y:S01]  /*1400*/  IMAD.WIDE.U32 R22, R23, c[0x0][0x208], R30 ;  /* 0x0000820017167a25 */ /* 0x000fe200078e001e */
[----:B------:R-:W-:Y:S01]  /*1410*/  ISETP.GE.AND P2, PT, R15, c[0x0][0x1cc], PT ;  /* 0x000073000f007a0c */ /* 0x000fe20003f46270 */
[----:B------:R-:W-:Y:S01]  /*1420*/  CS2R R74, SRZ ;  /* 0x00000000004a7805 */ /* 0x000fe2000001ff00 */
[----:B------:R-:W-:Y:S01]  /*1430*/  ISETP.LT.OR P6, PT, R19, 0x1, P3 ;  /* 0x000000011300780c */ /* 0x000fe20001fc1670 */
[----:B------:R-:W-:Y:S01]  /*1440*/  IMAD.SHL.U32 R235, R235, 0x2, RZ ;  /* 0x00000002ebeb7824 */ /* 0x000fe200078e00ff */
[----:B------:R-:W-:Y:S01]  /*1450*/  ISETP.LT.OR P3, PT, R19, 0x21, P3 ;  /* 0x000000211300780c */ /* 0x000fe20001f61670 */
[----:B------:R-:W-:Y:S01]  /*1460*/  IMAD.IADD R33, R23, 0x1, R32 ;  /* 0x0000000117217824 */ /* 0x000fe200078e0220 */
[----:B------:R-:W-:Y:S01]  /*1470*/  CS2R R72, SRZ ;  /* 0x0000000000487805 */ /* 0x000fe2000001ff00 */
[----:B------:R-:W-:Y:S01]  /*1480*/  IMAD.MOV.U32 R32, RZ, RZ, R22 ;  /* 0x000000ffff207224 */ /* 0x000fe200078e0016 */
[----:B------:R-:W-:Y:S01]  /*1490*/  SHF.R.S32.HI R22, RZ, 0x1f, R3 ;  /* 0x0000001fff167819 */ /* 0x000fe20000011403 */
[----:B------:R-:W-:Y:S01]  /*14a0*/  @!PT LDS RZ, [RZ] ;  /* 0x00000000fffff984 */ /* 0x000fe20000000800 */
[----:B------:R-:W-:Y:S01]  /*14b0*/  @!PT LDS RZ, [RZ] ;  /* 0x00000000fffff984 */ /* 0x000fe20000000800 */
[----:B------:R-:W-:Y:S01]  /*14c0*/  @!PT LDS RZ, [RZ] ;  /* 0x00000000fffff984 */ /* 0x000fe20000000800 */
[----:B------:R1:W-:Y:S01]  /*14d0*/  LDGSTS.E.BYPASS.LTC128B.128 [R235+0x6080], [R36.64], !P5 ;  /* 0x0608000024eb7fae */ /* 0x0003e2000e901d50 */
[----:B------:R-:W-:Y:S01]  /*14e0*/  ISETP.LT.OR P5, PT, R19, 0x1, P2 ;  /* 0x000000011300780c */ /* 0x000fe200017a1670 */
[----:B------:R-:W-:Y:S01]  /*14f0*/  IMAD.IADD R39, R41, 0x1, R38 ;  /* 0x0000000129277824 */ /* 0x000fe200078e0226 */
[----:B------:R-:W-:Y:S01]  /*1500*/  ISETP.LT.OR P2, PT, R19, 0x21, P2 ;  /* 0x000000211300780c */ /* 0x000fe20001741670 */
[----:B------:R-:W-:Y:S01]  /*1510*/  IMAD.MOV.U32 R38, RZ, RZ, R40 ;  /* 0x000000ffff267224 */ /* 0x000fe200078e0028 */
[----:B------:R-:W-:Y:S01]  /*1520*/  CS2R R70, SRZ ;  /* 0x0000000000467805 */ /* 0x000fe2000001ff00 */
[----:B------:R-:W-:Y:S01]  /*1530*/  IMAD R2, R22, c[0x0][0x180], RZ ;  /* 0x0000600016027a24 */ /* 0x000fe200078e02ff */
[----:B------:R1:W-:Y:S01]  /*1540*/  LDGSTS.E.BYPASS.LTC128B.128 [R235+0x8080], [R36.64+0x80], !P6 ;  /* 0x0808008024eb7fae */ /* 0x0003e2000f101d50 */
[C---:B------:R-:W-:Y:S01]  /*1550*/  IMAD.WIDE.U32 R244, R3.reuse, c[0x0][0x180], R38 ;  /* 0x0000600003f47a25 */ /* 0x040fe200078e0026 */
[----:B------:R-:W-:Y:S01]  /*1560*/  CS2R R68, SRZ ;  /* 0x0000000000447805 */ /* 0x000fe2000001ff00 */
[----:B------:R-:W-:Y:S01]  /*1570*/  CS2R R66, SRZ ;  /* 0x0000000000427805 */ /* 0x000fe2000001ff00 */
[----:B------:R-:W-:Y:S01]  /*1580*/  CS2R R64, SRZ ;  /* 0x0000000000407805 */ /* 0x000fe2000001ff00 */
[----:B------:R-:W-:Y:S01]  /*1590*/  IMAD R0, R3, c[0x0][0x184], R2 ;  /* 0x0000610003007a24 */ /* 0x000fe200078e0202 */
[----:B------:R-:W-:Y:S01]  /*15a0*/  CS2R R62, SRZ ;  /* 0x00000000003e7805 */ /* 0x000fe2000001ff00 */
[----:B------:R-:W-:Y:S01]  /*15b0*/  IMAD.SHL.U32 R236, R236, 0x2, RZ ;  /* 0x00000002ecec7824 */ /* 0x000fe200078e00ff */
[----:B------:R1:W-:Y:S01]  /*15c0*/  LDGSTS.E.BYPASS.LTC128B.128 [R235+0xa080], [R36.64+0x100], !P5 ;  /* 0x0a08010024eb7fae */ /* 0x0003e2000e901d50 */
[----:B------:R-:W-:Y:S01]  /*15d0*/  IMAD.IADD R245, R245, 0x1, R0 ;  /* 0x00000001f5f57824 */ /* 0x000fe200078e0200 */
[----:B------:R-:W-:Y:S01]  /*15e0*/  ISETP.GE.AND P5, PT, R16, c[0x0][0x19c], PT ;  /* 0x0000670010007a0c */ /* 0x000fe20003fa6270 */
[----:B------:R-:W-:Y:S01]  /*15f0*/  IMAD R5, R13, c[0x0][0x188], RZ ;  /* 0x000062000d057a24 */ /* 0x000fe200078e02ff */
[----:B------:R-:W-:Y:S01]  /*1600*/  IADD3 R0, R236, 0x12280, RZ ;  /* 0x00012280ec007810 */ /* 0x000fe20007ffe0ff */
[----:B------:R2:W-:Y:S01]  /*1610*/  LDGSTS.E.BYPASS.LTC128B.128 [R235+0x7080], [R20.64], !P4 ;  /* 0x0708000014eb7fae */ /* 0x0005e2000e101d50 */
[----:B------:R-:W-:Y:S01]  /*1620*/  ISETP.GE.AND P4, PT, R15, c[0x0][0x19c], PT ;  /* 0x000067000f007a0c */ /* 0x000fe20003f86270 */
[----:B------:R-:W-:Y:S01]  /*1630*/  IMAD R5, R10, c[0x0][0x18c], R5 ;  /* 0x000063000a057a24 */ /* 0x000fe200078e0205 */
[----:B------:R-:W-:Y:S01]  /*1640*/  IADD3 R234, R236, 0x122c0, RZ ;  /* 0x000122c0ecea7810 */ /* 0x000fe20007ffe0ff */
[----:B------:R2:W-:Y:S01]  /*1650*/  LDGSTS.E.BYPASS.LTC128B.128 [R235+0x9080], [R20.64+0x80], !P3 ;  /* 0x0908008014eb7fae */ /* 0x0005e2000d901d50 */
[----:B------:R-:W-:Y:S01]  /*1660*/  @P0 IADD3 R234, R0, -0x40, RZ ;  /* 0xffffffc000ea0810 */ /* 0x000fe20007ffe0ff */
[----:B------:R-:W-:Y:S01]  /*1670*/  IMAD.WIDE.U32 R244, R10, c[0x0][0x188], R244 ;  /* 0x000062000af47a25 */ /* 0x000fe200078e00f4 */
[C---:B------:R-:W-:Y:S01]  /*1680*/  ISETP.LT.OR P0, PT, R19.reuse, 0x1, P5 ;  /* 0x000000011300780c */ /* 0x040fe20002f01670 */
[----:B------:R2:W-:Y:S01]  /*1690*/  LDGSTS.E.BYPASS.LTC128B.128 [R235+0xb080], [R20.64+0x100], !P2 ;  /* 0x0b08010014eb7fae */ /* 0x0005e2000d101d50 */
[----:B------:R-:W-:Y:S01]  /*16a0*/  ISETP.LT.OR P2, PT, R19, 0x1, P1 ;  /* 0x000000011300780c */ /* 0x000fe20000f41670 */
[----:B------:R-:W-:Y:S01]  /*16b0*/  IMAD.IADD R232, R245, 0x1, R5 ;  /* 0x00000001f5e87824 */ /* 0x000fe200078e0205 */
[C---:B------:R-:W-:Y:S01]  /*16c0*/  ISETP.LT.OR P6, PT, R19.reuse, 0x1, P4 ;  /* 0x000000011300780c */ /* 0x040fe200027c1670 */
[----:B------:R-:W0:Y:S01]  /*16d0*/  LDGDEPBAR ;  /* 0x00000000000079af */ /* 0x000e220000000000 */
[C---:B------:R-:W-:Y:S01]  /*16e0*/  ISETP.LT.OR P1, PT, R19.reuse, 0x21, P1 ;  /* 0x000000211300780c */ /* 0x040fe20000f21670 */
[----:B------:R-:W-:Y:S01]  /*16f0*/  IMAD R240, R22, c[0x0][0x210], RZ ;  /* 0x0000840016f07a24 */ /* 0x000fe200078e02ff */
[----:B------:R-:W-:Y:S01]  /*1700*/  ISETP.LT.OR P5, PT, R19, 0x21, P5 ;  /* 0x000000211300780c */ /* 0x000fe20002fa1670 */
[----:B------:R-:W-:Y:S01]  /*1710*/  IMAD.WIDE.U32 R32, R3, c[0x0][0x210], R32 ;  /* 0x0000840003207a25 */ /* 0x000fe200078e0020 */
[----:B------:R-:W-:Y:S01]  /*1720*/  ISETP.LT.OR P4, PT, R19, 0x21, P4 ;  /* 0x000000211300780c */ /* 0x000fe20002781670 */
[----:B------:R-:W-:Y:S01]  /*1730*/  CS2R R60, SRZ ;  /* 0x00000000003c7805 */ /* 0x000fe2000001ff00 */
[----:B------:R-:W-:Y:S01]  /*1740*/  LOP3.LUT P3, RZ, R9, 0x4, RZ, 0xc0, !PT ;  /* 0x0000000409ff7812 */ /* 0x000fe2000786c0ff */
[----:B------:R-:W-:Y:S01]  /*1750*/  IMAD R240, R3, c[0x0][0x214], R240 ;  /* 0x0000850003f07a24 */ /* 0x000fe200078e02f0 */
[----:B------:R-:W-:Y:S01]  /*1760*/  CS2R R58, SRZ ;  /* 0x00000000003a7805 */ /* 0x000fe2000001ff00 */
[----:B------:R3:W-:Y:S01]  /*1770*/  LDGSTS.E.BYPASS.LTC128B.128 [R235+0x80], [R34.64], !P2 ;  /* 0x0008000022eb7fae */ /* 0x0007e2000d101d50 */
[----:B------:R-:W-:Y:S01]  /*1780*/  IMAD.MOV.U32 R19, RZ, RZ, c[0x0][0x17c] ;  /* 0x00005f00ff137624 */ /* 0x000fe200078e00ff */
[----:B------:R-:W-:Y:S01]  /*1790*/  CS2R R56, SRZ ;  /* 0x0000000000387805 */ /* 0x000fe2000001ff00 */
[----:B------:R-:W-:Y:S01]  /*17a0*/  IMAD.IADD R241, R33, 0x1, R240 ;  /* 0x0000000121f17824 */ /* 0x000fe200078e02f0 */
[----:B------:R3:W-:Y:S01]  /*17b0*/  LDGSTS.E.BYPASS.LTC128B.128 [R235+0x2080], [R34.64+0x80], !P0 ;  /* 0x0208008022eb7fae */ /* 0x0007e2000c101d50 */
[C---:B------:R-:W-:Y:S01]  /*17c0*/  LOP3.LUT P0, RZ, R9.reuse, 0x2, RZ, 0xc0, !PT ;  /* 0x0000000209ff7812 */ /* 0x040fe2000780c0ff */
[----:B------:R-:W-:Y:S01]  /*17d0*/  IMAD.SHL.U32 R9, R9, 0x40, RZ ;  /* 0x0000004009097824 */ /* 0x000fe200078e00ff */
[----:B------:R-:W-:Y:S01]  /*17e0*/  CS2R R54, SRZ ;  /* 0x0000000000367805 */ /* 0x000fe2000001ff00 */
[----:B------:R3:W-:Y:S01]  /*17f0*/  LDGSTS.E.BYPASS.LTC128B.128 [R235+0x4080], [R34.64+0x100], !P6 ;  /* 0x0408010022eb7fae */ /* 0x0007e2000f101d50 */
[----:B------:R-:W-:Y:S01]  /*1800*/  ISETP.GE.AND P6, PT, R15, c[0x0][0x16c], PT ;  /* 0x00005b000f007a0c */ /* 0x000fe20003fc6270 */
[----:B------:R-:W-:Y:S01]  /*1810*/  IMAD.MOV.U32 R240, RZ, RZ, R32 ;  /* 0x000000fffff07224 */ /* 0x000fe200078e0020 */
[----:B------:R-:W-:Y:S01]  /*1820*/  LOP3.LUT R9, R9, 0x1c0, RZ, 0xc0, !PT ;  /* 0x000001c009097812 */ /* 0x000fe200078ec0ff */
[----:B------:R4:W-:Y:S01]  /*1830*/  LDGSTS.E.BYPASS.LTC128B.128 [R235+0x1080], [R24.64], !P1 ;  /* 0x0108000018eb7fae */ /* 0x0009e2000c901d50 */
[----:B--2---:R-:W-:Y:S01]  /*1840*/  IMAD.U32 R20, RZ, RZ, UR18 ;  /* 0x00000012ff147e24 */ /* 0x004fe2000f8e00ff */
[----:B------:R-:W-:Y:S01]  /*1850*/  ISETP.GE.AND P1, PT, R16, c[0x0][0x16c], PT ;  /* 0x00005b0010007a0c */ /* 0x000fe20003f26270 */
[----:B------:R-:W-:Y:S01]  /*1860*/  IMAD.U32 R21, RZ, RZ, UR19 ;  /* 0x00000013ff157e24 */ /* 0x000fe2000f8e00ff */
[----:B------:R4:W-:Y:S01]  /*1870*/  LDGSTS.E.BYPASS.LTC128B.128 [R235+0x3080], [R24.64+0x80], !P5 ;  /* 0x0308008018eb7fae */ /* 0x0009e2000e901d50 */
[----:B------:R-:W-:Y:S01]  /*1880*/  IMAD.U32 R21, RZ, RZ, UR4 ;  /* 0x00000004ff157e24 */ /* 0x000fe2000f8e00ff */
[----:B------:R-:W-:Y:S01]  /*1890*/  LEA R5, P2, R20, R244, 0x6 ;  /* 0x000000f414057211 */ /* 0x000fe200078430ff */
[----:B------:R-:W-:Y:S01]  /*18a0*/  IMAD.WIDE.U32 R240, R10, c[0x0][0x218], R240 ;  /* 0x000086000af07a25 */ /* 0x000fe200078e00f0 */
[----:B------:R4:W-:Y:S01]  /*18b0*/  LDGSTS.E.BYPASS.LTC128B.128 [R235+0x5080], [R24.64+0x100], !P4 ;  /* 0x0508010018eb7fae */ /* 0x0009e2000e101d50 */
[----:B------:R-:W-:Y:S01]  /*18c0*/  LOP3.LUT R0, R9, 0x8, R6, 0xf8, !PT ;  /* 0x0000000809007812 */ /* 0x000fe200078ef806 */
[----:B------:R-:W-:Y:S01]  /*18d0*/  ULDC.64 UR4, c[0x0][0x208] ;  /* 0x0000820000047ab9 */ /* 0x000fe20000000a00 */
[----:B------:R-:W-:Y:S01]  /*18e0*/  LEA.HI.X R2, R20, R232, R21, 0x6, P2 ;  /* 0x000000e814027211 */ /* 0x000fe200010f3415 */
[----:B------:R-:W0:Y:S01]  /*18f0*/  LDGDEPBAR ;  /* 0x00000000000079af */ /* 0x000e220000000000 */
[----:B------:R-:W-:Y:S01]  /*1900*/  ISETP.GE.AND P2, PT, R30, c[0x0][0x16c], PT ;  /* 0x00005b001e007a0c */ /* 0x000fe20003f46270 */
[----:B------:R-:W-:Y:S01]  /*1910*/  IMAD R20, R4, 0x800, R7 ;  /* 0x0000080004147824 */ /* 0x000fe200078e0207 */
[----:B------:R-:W-:Y:S01]  /*1920*/  SHF.R.U32.HI R7, RZ, 0x3, R9 ;  /* 0x00000003ff077819 */ /* 0x000fe20000011609 */
[----:B------:R-:W-:Y:S01]  /*1930*/  IMAD.MOV.U32 R21, RZ, RZ, c[0x0][0x178] ;  /* 0x00005e00ff157624 */ /* 0x000fe200078e00ff */
[----:B------:R-:W-:Y:S01]  /*1940*/  SEL R249, RZ, 0x1, P2 ;  /* 0x00000001fff97807 */ /* 0x000fe20001000000 */
[----:B------:R-:W-:Y:S01]  /*1950*/  USHF.L.U32 UR18, UR4, 0x6, URZ ;  /* 0x0000000604127899 */ /* 0x000fe2000800063f */
[C---:B------:R-:W-:Y:S01]  /*1960*/  LEA R38, P2, R5.reuse, c[0x0][0x160], 0x1 ;  /* 0x0000580005267a11 */ /* 0x040fe200078408ff */
[----:B------:R-:W-:Y:S01]  /*1970*/  USHF.L.U64.HI UR9, UR4, UR9, UR5 ;  /* 0x0000000904097299 */ /* 0x000fe20008010205 */
[----:B------:R-:W-:Y:S01]  /*1980*/  LOP3.LUT R231, R0, R7, RZ, 0x3c, !PT ;  /* 0x0000000700e77212 */ /* 0x000fe200078e3cff */
[----:B------:R-:W-:Y:S01]  /*1990*/  IMAD.MOV.U32 R44, RZ, RZ, R240 ;  /* 0x000000ffff2c7224 */ /* 0x000fe200078e00f0 */
[----:B------:R-:W-:Y:S01]  /*19a0*/  LEA.HI.X R39, R5, c[0x0][0x164], R2, 0x1, P2 ;  /* 0x0000590005277a11 */ /* 0x000fe200010f0c02 */
[----:B------:R-:W-:Y:S01]  /*19b0*/  IMAD R5, R13, c[0x0][0x218], RZ ;  /* 0x000086000d057a24 */ /* 0x000fe200078e02ff */
[----:B------:R-:W-:Y:S01]  /*19c0*/  SEL R14, RZ, 0x2, P1 ;  /* 0x00000002ff0e7807 */ /* 0x000fe20000800000 */
[----:B------:R-:W-:Y:S01]  /*19d0*/  IMAD R2, R22, c[0x0][0x270], RZ ;  /* 0x00009c0016027a24 */ /* 0x000fe200078e02ff */
[----:B------:R-:W-:Y:S01]  /*19e0*/  SEL R0, RZ, 0x4, P6 ;  /* 0x00000004ff007807 */ /* 0x000fe20003000000 */
[----:B------:R-:W-:Y:S01]  /*19f0*/  IMAD R5, R10, c[0x0][0x21c], R5 ;  /* 0x000087000a057a24 */ /* 0x000fe200078e0205 */
[----:B------:R-:W-:Y:S01]  /*1a00*/  LEA R32, P2, R21, R38, 0x6 ;  /* 0x0000002615207211 */ /* 0x000fe200078430ff */
[----:B------:R-:W-:Y:S01]  /*1a10*/  IMAD.IADD R231, R20, 0x1, R231 ;  /* 0x0000000114e77824 */ /* 0x000fe200078e02e7 */
[----:B------:R-:W-:Y:S01]  /*1a20*/  IADD3 R0, R0, R14, R249 ;  /* 0x0000000e00007210 */ /* 0x000fe20007ffe0f9 */
[----:B------:R-:W-:Y:S01]  /*1a30*/  IMAD.IADD R45, R241, 0x1, R5 ;  /* 0x00000001f12d7824 */ /* 0x000fe200078e0205 */
[----:B------:R-:W-:Y:S01]  /*1a40*/  LEA.HI.X R33, R21, R39, R19, 0x6, P2 ;  /* 0x0000002715217211 */ /* 0x000fe200010f3413 */
[----:B------:R-:W-:Y:S01]  /*1a50*/  IMAD.MOV.U32 R5, RZ, RZ, 0x20 ;  /* 0x00000020ff057424 */ /* 0x000fe200078e00ff */
[----:B------:R-:W-:Y:S01]  /*1a60*/  LOP3.LUT P5, RZ, R0, 0x1, RZ, 0xc0, !PT ;  /* 0x0000000100ff7812 */ /* 0x000fe200078ac0ff */
[----:B------:R-:W-:-:S04]  /*1a70*/  DEPBAR.LE SB0, 0x1 ;  /* 0x000080400000791a */ /* 0x000fc80000000000 */
[C---:B------:R-:W-:Y:S01]  /*1a80*/  LOP3.LUT P4, RZ, R0.reuse, 0x2, RZ, 0xc0, !PT ;  /* 0x0000000200ff7812 */ /* 0x040fe2000788c0ff */
[----:B------:R-:W-:Y:S01]  /*1a90*/  IMAD R23, R3, c[0x0][0x274], R2 ;  /* 0x00009d0003177a24 */ /* 0x000fe200078e0202 */
[----:B------:R-:W-:Y:S01]  /*1aa0*/  LOP3.LUT P2, RZ, R0, 0x4, RZ, 0xc0, !PT ;  /* 0x0000000400ff7812 */ /* 0x000fe2000784c0ff */
[----:B------:R-:W-:Y:S01]  /*1ab0*/  IMAD.MOV.U32 R0, RZ, RZ, 0x40 ;  /* 0x00000040ff007424 */ /* 0x000fe200078e00ff */
[----:B------:R-:W-:Y:S01]  /*1ac0*/  SEL R2, R5, 0xffffffe0, !P0 ;  /* 0xffffffe005027807 */ /* 0x000fe20004000000 */
[----:B------:R-:W-:Y:S01]  /*1ad0*/  IMAD.SHL.U32 R231, R231, 0x2, RZ ;  /* 0x00000002e7e77824 */ /* 0x000fe200078e00ff */
[----:B------:R-:W-:Y:S01]  /*1ae0*/  BAR.SYNC.DEFER_BLOCKING 0x0 ;  /* 0x0000000000007b1d */ /* 0x000fe20000010000 */
[----:B------:R-:W-:Y:S01]  /*1af0*/  IMAD.U32 R14, RZ, RZ, UR15 ;  /* 0x0000000fff0e7e24 */ /* 0x000fe2000f8e00ff */
[----:B------:R-:W-:Y:S01]  /*1b00*/  SEL R0, R0, 0xffffffc0, !P3 ;  /* 0xffffffc000007807 */ /* 0x000fe20005800000 */
[----:B------:R-:W-:Y:S01]  /*1b10*/  IMAD.IADD R227, R231, 0x1, R2 ;  /* 0x00000001e7e37824 */ /* 0x000fe200078e0202 */
[----:B------:R-:W-:Y:S01]  /*1b20*/  UIMAD UR9, UR9, UR6, URZ ;  /* 0x00000006090972a4 */ /* 0x000fe2000f8e023f */
[----:B------:R-:W-:Y:S01]  /*1b30*/  IMAD.U32 R20, RZ, RZ, UR18 ;  /* 0x00000012ff147e24 */ /* 0x000fe2000f8e00ff */
[----:B------:R-:W-:Y:S01]  /*1b40*/  IADD3 R19, -R237, UR13, -R14 ;  /* 0x0000000ded137c10 */ /* 0x000fe2000fffe90e */
[----:B------:R-:W-:Y:S01]  /*1b50*/  IMAD.IADD R226, R231, 0x1, R0 ;  /* 0x00000001e7e27824 */ /* 0x000fe200078e0200 */
[----:B------:R-:W-:Y:S01]  /*1b60*/  UIMAD UR9, UR8, UR18, UR9 ;  /* 0x00000012080972a4 */ /* 0x000fe2000f8e0209 */
[----:B------:R-:W-:Y:S01]  /*1b70*/  IMAD.IADD R225, R0, 0x1, R227 ;  /* 0x0000000100e17824 */ /* 0x000fe200078e02e3 */
[C---:B------:R-:W-:Y:S01]  /*1b80*/  ISETP.LT.OR P3, PT, R19.reuse, 0x1, !P5 ;  /* 0x000000011300780c */ /* 0x040fe20006f61670 */
[----:B------:R-:W-:Y:S01]  /*1b90*/  IMAD.WIDE.U32 R20, R20, UR6, R44 ;  /* 0x0000000614147c25 */ /* 0x000fe2000f8e002c */
[C---:B------:R-:W-:Y:S01]  /*1ba0*/  ISETP.LT.OR P0, PT, R19.reuse, 0x1, !P4 ;  /* 0x000000011300780c */ /* 0x040fe20006701670 */
[----:B------:R-:W-:Y:S01]  /*1bb0*/  UMOV UR8, 0x5 ;  /* 0x0000000500087882 */ /* 0x000fe20000000000 */
[----:B------:R-:W-:Y:S01]  /*1bc0*/  ISETP.LT.OR P5, PT, R19, 0x21, !P5 ;  /* 0x000000211300780c */ /* 0x000fe20006fa1670 */
[----:B-1----:R-:W-:Y:S01]  /*1bd0*/  IMAD.WIDE.U32 R36, R3, c[0x0][0x270], R28 ;  /* 0x00009c0003247a25 */ /* 0x002fe200078e001c */
[----:B------:R-:W-:Y:S01]  /*1be0*/  IADD3 R2, R21, UR9, RZ ;  /* 0x0000000915027c10 */ /* 0x000fe2000fffe0ff */
[----:B------:R-:W-:Y:S01]  /*1bf0*/  USHF.L.U32 UR9, UR4, 0x5, URZ ;  /* 0x0000000504097899 */ /* 0x000fe2000800063f */
[----:B------:R-:W-:Y:S01]  /*1c00*/  ISETP.LT.OR P4, PT, R19, 0x21, !P4 ;  /* 0x000000211300780c */ /* 0x000fe20006781670 */
[----:B------:R-:W-:Y:S01]  /*1c10*/  USHF.L.U64.HI UR8, UR4, UR8, UR5 ;  /* 0x0000000804087299 */ /* 0x000fe20008010205 */
[----:B------:R-:W-:Y:S01]  /*1c20*/  IMAD.IADD R37, R37, 0x1, R23 ;  /* 0x0000000125257824 */ /* 0x000fe200078e0217 */
[----:B------:R-:W-:Y:S01]  /*1c30*/  USHF.R.S32.HI UR4, URZ, 0x1f, UR15 ;  /* 0x0000001f3f047899 */ /* 0x000fe2000801140f */
[----:B------:R-:W-:Y:S01]  /*1c40*/  IMAD R21, R13, c[0x0][0x278], RZ ;  /* 0x00009e000d157a24 */ /* 0x000fe200078e02ff */
[----:B------:R-:W-:Y:S01]  /*1c50*/  IADD3 R14, -R14, UR13, -R237 ;  /* 0x0000000d0e0e7c10 */ /* 0x000fe2000fffe9ed */
[----:B------:R-:W1:Y:S01]  /*1c60*/  LDSM.16.M88.4 R148, [R231+0x6080] ;  /* 0x00608000e794783b */ /* 0x000e620000000200 */
[----:B------:R-:W-:Y:S01]  /*1c70*/  IMAD.U32 R23, RZ, RZ, UR9 ;  /* 0x00000009ff177e24 */ /* 0x000fe2000f8e00ff */
[----:B------:R-:W-:Y:S01]  /*1c80*/  UIADD3 UR5, UR7, 0x1, -UR14 ;  /* 0x0000000107057890 */ /* 0x000fe2000fffe80e */
[C---:B------:R-:W-:Y:S01]  /*1c90*/  IMAD R246, R10.reuse, c[0x0][0x27c], R21 ;  /* 0x00009f000af67a24 */ /* 0x040fe200078e0215 */
[----:B------:R-:W2:Y:S01]  /*1ca0*/  LDSM.16.M88.4 R152, [R227+0x6080] ;  /* 0x00608000e398783b */ /* 0x000ea20000000200 */
[----:B------:R-:W-:Y:S01]  /*1cb0*/  IMAD.WIDE.U32 R40, R10, c[0x0][0x278], R36 ;  /* 0x00009e000a287a25 */ /* 0x000fe200078e0024 */
[----:B------:R-:W-:Y:S01]  /*1cc0*/  CS2R R52, SRZ ;  /* 0x0000000000347805 */ /* 0x000fe2000001ff00 */
[----:B------:R-:W-:Y:S01]  /*1cd0*/  CS2R R50, SRZ ;  /* 0x0000000000327805 */ /* 0x000fe2000001ff00 */
[----:B------:R-:W1:Y:S01]  /*1ce0*/  LDSM.16.M88.4 R156, [R226+0x6080] ;  /* 0x00608000e29c783b */ /* 0x000e620000000200 */
[C---:B----4-:R-:W-:Y:S01]  /*1cf0*/  IMAD R24, R22.reuse, c[0x0][0x288], RZ ;  /* 0x0000a20016187a24 */ /* 0x050fe200078e02ff */
[----:B------:R-:W-:Y:S01]  /*1d00*/  CS2R R48, SRZ ;  /* 0x0000000000307805 */ /* 0x000fe2000001ff00 */
[----:B------:R-:W-:Y:S01]  /*1d10*/  IMAD R22, R22, c[0x0][0x238], RZ ;  /* 0x00008e0016167a24 */ /* 0x000fe200078e02ff */
[----:B------:R-:W4:Y:S01]  /*1d20*/  LDSM.16.M88.4 R164, [R231+0x8080] ;  /* 0x00808000e7a4783b */ /* 0x000f220000000200 */
[----:B------:R-:W-:Y:S01]  /*1d30*/  IMAD.IADD R246, R41, 0x1, R246 ;  /* 0x0000000129f67824 */ /* 0x000fe200078e02f6 */
[----:B------:R-:W-:Y:S01]  /*1d40*/  CS2R R46, SRZ ;  /* 0x00000000002e7805 */ /* 0x000fe2000001ff00 */
[C---:B------:R-:W-:Y:S01]  /*1d50*/  IMAD R24, R3.reuse, c[0x0][0x28c], R24 ;  /* 0x0000a30003187a24 */ /* 0x040fe200078e0218 */
[----:B------:R-:W1:Y:S01]  /*1d60*/  LDSM.16.M88.4 R168, [R227+0x8080] ;  /* 0x00808000e3a8783b */ /* 0x000e620000000200 */
[C---:B------:R-:W-:Y:S01]  /*1d70*/  IMAD R22, R3.reuse, c[0x0][0x23c], R22 ;  /* 0x00008f0003167a24 */ /* 0x040fe200078e0216 */
[----:B------:R-:W-:Y:S01]  /*1d80*/  CS2R R42, SRZ ;  /* 0x00000000002a7805 */ /* 0x000fe2000001ff00 */
[----:B------:R-:W-:Y:S01]  /*1d90*/  IMAD.WIDE.U32 R28, R3, c[0x0][0x288], R28 ;  /* 0x0000a200031c7a25 */ /* 0x000fe200078e001c */
[----:B------:R-:W1:Y:S01]  /*1da0*/  LDSM.16.M88.4 R172, [R226+0x8080] ;  /* 0x00808000e2ac783b */ /* 0x000e620000000200 */
[----:B------:R-:W-:-:S02]  /*1db0*/  UIADD3 UR7, UR7, -UR13, URZ ;  /* 0x8000000d07077290 */ /* 0x000fc4000fffe03f */
[----:B------:R-:W-:Y:S01]  /*1dc0*/  IMAD.IADD R27, R27, 0x1, R22 ;  /* 0x000000011b1b7824 */ /* 0x000fe200078e0216 */
[----:B------:R-:W1:Y:S01]  /*1dd0*/  LDSM.16.M88.4 R180, [R231+0xa080] ;  /* 0x00a08000e7b4783b */ /* 0x000e620000000200 */
[----:B------:R-:W-:Y:S01]  /*1de0*/  LOP3.LUT R22, R17, 0xfffffff0, RZ, 0xc0, !PT ;  /* 0xfffffff011167812 */ /* 0x000fe200078ec0ff */
[----:B------:R-:W-:Y:S01]  /*1df0*/  IMAD R243, R13, c[0x0][0x290], RZ ;  /* 0x0000a4000df37a24 */ /* 0x000fe200078e02ff */
[----:B------:R-:W-:Y:S01]  /*1e00*/  UISETP.GT.AND UP1, UPT, UR10, -0x1, UPT ;  /* 0xffffffff0a00788c */ /* 0x000fe2000bf24270 */
[----:B------:R-:W1:Y:S01]  /*1e10*/  LDSM.16.M88.4 R184, [R227+0xa080] ;  /* 0x00a08000e3b8783b */ /* 0x000e620000000200 */
[----:B------:R-:W-:Y:S02]  /*1e20*/  IMAD.SHL.U32 R12, R12, 0x10, RZ ;  /* 0x000000100c0c7824 */ /* 0x000fe400078e00ff */
[C---:B------:R-:W-:Y:S01]  /*1e30*/  IMAD R243, R10.reuse, c[0x0][0x294], R243 ;  /* 0x0000a5000af37a24 */ /* 0x040fe200078e02f3 */
[----:B------:R-:W1:Y:S01]  /*1e40*/  LDSM.16.M88.4 R188, [R226+0xa080] ;  /* 0x00a08000e2bc783b */ /* 0x000e620000000200 */
[----:B------:R-:W-:Y:S01]  /*1e50*/  IMAD.WIDE.U32 R116, R10, c[0x0][0x240], R26 ;  /* 0x000090000a747a25 */ /* 0x000fe200078e001a */
[----:B------:R-:W-:Y:S01]  /*1e60*/  LOP3.LUT R9, R9, 0x10, R12, 0xf8, !PT ;  /* 0x0000001009097812 */ /* 0x000fe200078ef80c */
[----:B------:R-:W-:Y:S01]  /*1e70*/  CS2R R26, SRZ ;  /* 0x00000000001a7805 */ /* 0x000fe2000001ff00 */
[----:B------:R-:W1:Y:S01]  /*1e80*/  LDSM.16.M88.4 R160, [R225+0x6080] ;  /* 0x00608000e1a0783b */ /* 0x000e620000000200 */
[----:B------:R-:W-:Y:S01]  /*1e90*/  IMAD.U32 R252, RZ, RZ, UR5 ;  /* 0x00000005fffc7e24 */ /* 0x000fe2000f8e00ff */
[----:B------:R-:W-:-:S02]  /*1ea0*/  LOP3.LUT R6, R9, 0x8, R6, 0xf8, !PT ;  /* 0x0000000809067812 */ /* 0x000fc400078ef806 */
[----:B------:R-:W1:Y:S02]  /*1eb0*/  LDSM.16.M88.4 R176, [R225+0x8080] ;  /* 0x00808000e1b0783b */ /* 0x000e640000000200 */
[----:B------:R-:W-:Y:S01]  /*1ec0*/  LOP3.LUT R229, R6, R7, RZ, 0x3c, !PT ;  /* 0x0000000706e57212 */ /* 0x000fe200078e3cff */
[C---:B------:R-:W-:Y:S01]  /*1ed0*/  IMAD.SHL.U32 R6, R4.reuse, 0x8, RZ ;  /* 0x0000000804067824 */ /* 0x040fe200078e00ff */
[----:B------:R-:W1:Y:S03]  /*1ee0*/  LDSM.16.M88.4 R192, [R225+0xa080] ;  /* 0x00a08000e1c0783b */ /* 0x000e660000000200 */
[----:B------:R-:W-:Y:S01]  /*1ef0*/  IMAD R229, R4, 0x200, R229 ;  /* 0x0000020004e57824 */ /* 0x000fe200078e02e5 */
[----:B------:R-:W-:Y:S03]  /*1f00*/  BAR.SYNC.DEFER_BLOCKING 0x0 ;  /* 0x0000000000007b1d */ /* 0x000fe60000010000 */
[----:B------:R-:W-:-:S02]  /*1f10*/  IMAD R0, R229, 0x2, R0 ;  /* 0x00000002e5007824 */ /* 0x000fc400078e0200 */
[----:B------:R-:W-:Y:S01]  /*1f20*/  IMAD.SHL.U32 R229, R229, 0x2, RZ ;  /* 0x00000002e5e57824 */ /* 0x000fe200078e00ff */
[----:B------:R1:W-:Y:S04]  /*1f30*/  STL.64 [R1], R44 ;  /* 0x0000002c01007387 */ /* 0x0003e80000100a00 */
[----:B------:R2:W-:Y:S04]  /*1f40*/  STL.64 [R1+0x18], R40 ;  /* 0x0000182801007387 */ /* 0x0005e80000100a00 */
[----:B------:R-:W-:Y:S01]  /*1f50*/  @!PT LDS RZ, [RZ] ;  /* 0x00000000fffff984 */ /* 0x000fe20000000800 */
[----:B------:R-:W-:Y:S01]  /*1f60*/  @!PT LDS RZ, [RZ] ;  /* 0x00000000fffff984 */ /* 0x000fe20000000800 */
[----:B------:R-:W-:Y:S01]  /*1f70*/  @!PT LDS RZ, [RZ] ;  /* 0x00000000fffff984 */ /* 0x000fe20000000800 */
[----:B------:R2:W-:Y:S01]  /*1f80*/  LDGSTS.E.BYPASS.LTC128B.128 [R235+0x6080], [R38.64], !P3 ;  /* 0x0608000026eb7fae */ /* 0x0005e2000d901d50 */
[----:B------:R-:W-:-:S02]  /*1f90*/  ISETP.LT.OR P3, PT, R19, 0x1, !P2 ;  /* 0x000000011300780c */ /* 0x000fc40005761670 */
[----:B------:R-:W-:Y:S01]  /*1fa0*/  ISETP.LT.OR P2, PT, R19, 0x21, !P2 ;  /* 0x000000211300780c */ /* 0x000fe20005741670 */
[----:B------:R2:W-:Y:S01]  /*1fb0*/  LDGSTS.E.BYPASS.LTC128B.128 [R235+0x8080], [R38.64+0x80], !P0 ;  /* 0x0808008026eb7fae */ /* 0x0005e2000c101d50 */
[----:B---3--:R-:W-:Y:S01]  /*1fc0*/  LEA R34, P0, R20, c[0x0][0x1f0], 0x1 ;  /* 0x00007c0014227a11 */ /* 0x008fe200078008ff */
[----:B------:R-:W-:-:S03]  /*1fd0*/  IMAD.U32 R19, RZ, RZ, UR9 ;  /* 0x00000009ff137e24 */ /* 0x000fc6000f8e00ff */
[----:B------:R-:W-:Y:S01]  /*1fe0*/  LEA.HI.X R35, R20, c[0x0][0x1f4], R2, 0x1, P0 ;  /* 0x00007d0014237a11 */ /* 0x000fe200000f0c02 */
[----:B------:R-:W-:Y:S01]  /*1ff0*/  IMAD.U32 R2, RZ, RZ, UR8 ;  /* 0x00000008ff027e24 */ /* 0x000fe2000f8e00ff */
[----:B------:R-:W-:Y:S01]  /*2000*/  LEA R20, P0, R23, R34, 0x1 ;  /* 0x0000002217147211 */ /* 0x000fe200078008ff */
[----:B-1----:R-:W-:Y:S01]  /*2010*/  CS2R R44, SRZ ;  /* 0x00000000002c7805 */ /* 0x002fe2000001ff00 */
[----:B------:R-:W-:Y:S01]  /*2020*/  SHF.R.S32.HI R23, RZ, 0x1f, R18 ;  /* 0x0000001fff177819 */ /* 0x000fe20000011412 */
[----:B------:R1:W-:Y:S01]  /*2030*/  LDGSTS.E.BYPASS.LTC128B.128 [R235+0xa080], [R38.64+0x100], !P3 ;  /* 0x0a08010026eb7fae */ /* 0x0003e2000d901d50 */
[----:B------:R-:W-:Y:S02]  /*2040*/  ISETP.GT.AND P3, PT, R233, 0xf, PT ;  /* 0x0000000fe900780c */ /* 0x000fe40003f64270 */
[----:B------:R-:W-:Y:S01]  /*2050*/  LEA.HI.X R21, R19, R35, R2, 0x1, P0 ;  /* 0x0000002313157211 */ /* 0x000fe200000f0c02 */
[----:B------:R3:W-:Y:S01]  /*2060*/  LDGSTS.E.BYPASS.LTC128B.128 [R235+0x7080], [R32.64], !P5 ;  /* 0x0708000020eb7fae */ /* 0x0007e2000e901d50 */
[C---:B------:R-:W-:Y:S01]  /*2070*/  ISETP.GE.AND P5, PT, R30.reuse, c[0x0][0x1fc], PT ;  /* 0x00007f001e007a0c */ /* 0x040fe20003fa6270 */
[----:B------:R-:W-:Y:S01]  /*2080*/  IMAD.MOV.U32 R19, RZ, RZ, c[0x0][0x2a8] ;  /* 0x0000aa00ff137624 */ /* 0x000fe200078e00ff */
[----:B------:R-:W-:Y:S01]  /*2090*/  LEA.HI R23, R23, R18, RZ, 0x2 ;  /* 0x0000001217177211 */ /* 0x000fe200078f10ff */
[----:B------:R3:W-:Y:S01]  /*20a0*/  LDGSTS.E.BYPASS.LTC128B.128 [R235+0x9080], [R32.64+0x80], !P4 ;  /* 0x0908008020eb7fae */ /* 0x0007e2000e101d50 */
[----:B------:R-:W-:-:S02]  /*20b0*/  ISETP.GE.AND P4, PT, R30, c[0x0][0x1fc], PT ;  /* 0x00007f001e007a0c */ /* 0x000fc40003f86270 */
[----:B------:R-:W-:Y:S01]  /*20c0*/  LOP3.LUT R23, R23, 0x1ffffffc, RZ, 0xc0, !PT ;  /* 0x1ffffffc17177812 */ /* 0x000fe200078ec0ff */
[----:B------:R3:W-:Y:S01]  /*20d0*/  LDGSTS.E.BYPASS.LTC128B.128 [R235+0xb080], [R32.64+0x100], !P2 ;  /* 0x0b08010020eb7fae */ /* 0x0007e2000d101d50 */
[----:B------:R-:W-:Y:S01]  /*20e0*/  ISETP.GE.AND P2, PT, R16, c[0x0][0x1fc], PT ;  /* 0x00007f0010007a0c */ /* 0x000fe20003f46270 */
[----:B------:R-:W-:Y:S01]  /*20f0*/  @!P3 IMAD.SHL.U32 R25, R233, 0x10, RZ ;  /* 0x00000010e919b824 */ /* 0x000fe200078e00ff */
[----:B------:R-:W-:Y:S01]  /*2100*/  @!P3 IADD3 R2, P0, R40, UR15, RZ ;  /* 0x0000000f2802bc10 */ /* 0x000fe2000ff1e0ff */
[----:B------:R-:W-:Y:S01]  /*2110*/  IMAD.IADD R247, R18, 0x1, -R23 ;  /* 0x0000000112f77824 */ /* 0x000fe200078e0a17 */
[----:B------:R-:W-:Y:S01]  /*2120*/  LOP3.LUT R18, R11, 0xffffffe0, RZ, 0xc0, !PT ;  /* 0xffffffe00b127812 */ /* 0x000fe200078ec0ff */
[----:B--2---:R-:W-:Y:S01]  /*2130*/  CS2R R40, SRZ ;  /* 0x0000000000287805 */ /* 0x004fe2000001ff00 */
[----:B------:R-:W-:Y:S01]  /*2140*/  @!P3 IADD3.X R3, R246, UR4, RZ, P0, !PT ;  /* 0x00000004f603bc10 */ /* 0x000fe200087fe4ff */
[----:B------:R-:W-:Y:S01]  /*2150*/  CS2R R30, SRZ ;  /* 0x00000000001e7805 */ /* 0x000fe2000001ff00 */
[----:B------:R-:W-:Y:S01]  /*2160*/  @!P3 LEA R36, P0, R2, c[0x0][0x258], 0x2 ;  /* 0x000096000224ba11 */ /* 0x000fe200078010ff */
[----:B------:R-:W-:-:S03]  /*2170*/  IMAD.IADD R11, R233, 0x1, -R18 ;  /* 0x00000001e90b7824 */ /* 0x000fc600078e0a12 */
[----:B------:R-:W-:Y:S02]  /*2180*/  @!P3 LEA.HI.X R37, R2, c[0x0][0x25c], R3, 0x2, P0 ;  /* 0x000097000225ba11 */ /* 0x000fe400000f1403 */
[----:B------:R-:W-:Y:S02]  /*2190*/  ISETP.LT.OR P0, PT, R14, 0x1, P4 ;  /* 0x000000010e00780c */ /* 0x000fe40002701670 */
[----:B------:R-:W-:Y:S01]  /*21a0*/  SEL R3, RZ, 0xffffffff, P1 ;  /* 0xffffffffff037807 */ /* 0x000fe20000800000 */
[----:B------:R2:W-:Y:S01]  /*21b0*/  @!P3 LDGSTS.E.BYPASS.LTC128B.128 [R25+0x12080], [R36.64] ;  /* 0x120800002419bfae */ /* 0x0005e2000b901d50 */
[----:B------:R-:W-:Y:S02]  /*21c0*/  ISETP.GE.AND P1, PT, R16, c[0x0][0x1fc], PT ;  /* 0x00007f0010007a0c */ /* 0x000fe40003f26270 */
[----:B------:R-:W-:Y:S01]  /*21d0*/  SEL R2, RZ, 0x1, P5 ;  /* 0x00000001ff027807 */ /* 0x000fe20002800000 */
[----:B------:R-:W0:Y:S01]  /*21e0*/  LDGDEPBAR ;  /* 0x00000000000079af */ /* 0x000e220000000000 */
[----:B------:R-:W-:-:S02]  /*21f0*/  SEL R16, RZ, 0xffffffff, P1 ;  /* 0xffffffffff107807 */ /* 0x000fc40000800000 */
[----:B------:R-:W-:Y:S02]  /*2200*/  ISETP.GE.AND P1, PT, R15, c[0x0][0x1fc], PT ;  /* 0x00007f000f007a0c */ /* 0x000fe40003f26270 */
[C---:B------:R-:W-:Y:S01]  /*2210*/  ISETP.LT.OR P5, PT, R14.reuse, 0x1, P2 ;  /* 0x000000010e00780c */ /* 0x040fe200017a1670 */
[----:B------:R1:W-:Y:S01]  /*2220*/  LDGSTS.E.BYPASS.LTC128B.128 [R235+0xc080], [R34.64], !P0 ;  /* 0x0c08000022eb7fae */ /* 0x0003e2000c101d50 */
[C---:B------:R-:W-:Y:S01]  /*2230*/  ISETP.LT.OR P0, PT, R14.reuse, 0x1, P1 ;  /* 0x000000010e00780c */ /* 0x040fe20000f01670 */
[----:B---3--:R-:W-:Y:S01]  /*2240*/  CS2R R32, SRZ ;  /* 0x0000000000207805 */ /* 0x008fe2000001ff00 */
[----:B------:R-:W-:Y:S02]  /*2250*/  SHF.R.S32.HI R250, RZ, 0x1f, R11 ;  /* 0x0000001ffffa7819 */ /* 0x000fe4000001140b */
[----:B------:R-:W-:Y:S02]  /*2260*/  ISETP.LT.OR P4, PT, R14, 0x21, P4 ;  /* 0x000000210e00780c */ /* 0x000fe40002781670 */
[----:B------:R-:W-:-:S02]  /*2270*/  LEA.HI R250, R250, R11, RZ, 0x2 ;  /* 0x0000000bfafa7211 */ /* 0x000fc400078f10ff */
[C---:B------:R-:W-:Y:S02]  /*2280*/  ISETP.LT.OR P2, PT, R14.reuse, 0x21, P2 ;  /* 0x000000210e00780c */ /* 0x040fe40001741670 */
[----:B------:R-:W-:Y:S01]  /*2290*/  ISETP.LT.OR P1, PT, R14, 0x21, P1 ;  /* 0x000000210e00780c */ /* 0x000fe20000f21670 */
[----:B------:R3:W-:Y:S01]  /*22a0*/  LDGSTS.E.BYPASS.LTC128B.128 [R235+0xe080], [R34.64+0x80], !P5 ;  /* 0x0e08008022eb7fae */ /* 0x0007e2000e901d50 */
[----:B------:R-:W-:-:S03]  /*22b0*/  ISETP.GE.AND P5, PT, R19, 0x1, PT ;  /* 0x000000011300780c */ /* 0x000fc60003fa6270 */
[----:B------:R3:W-:Y:S01]  /*22c0*/  LDGSTS.E.BYPASS.LTC128B.128 [R235+0x10080], [R34.64+0x100], !P0 ;  /* 0x1008010022eb7fae */ /* 0x0007e2000c101d50 */
[----:B------:R-:W-:Y:S01]  /*22d0*/  ISETP.GE.AND P0, PT, R15, c[0x0][0x1fc], PT ;  /* 0x00007f000f007a0c */ /* 0x000fe20003f06270 */
[----:B------:R-:W-:Y:S01]  /*22e0*/  IMAD R15, R13, c[0x0][0x240], RZ ;  /* 0x000090000d0f7a24 */ /* 0x000fe200078e02ff */
[----:B--2---:R-:W-:Y:S01]  /*22f0*/  CS2R R36, SRZ ;  /* 0x0000000000247805 */ /* 0x004fe2000001ff00 */
[----:B------:R-:W-:Y:S01]  /*2300*/  IMAD.IADD R13, R233, 0x1, -R22 ;  /* 0x00000001e90d7824 */ /* 0x000fe200078e0a16 */
[----:B------:R2:W-:Y:S01]  /*2310*/  LDGSTS.E.BYPASS.LTC128B.128 [R235+0xd080], [R20.64], !P4 ;  /* 0x0d08000014eb7fae */ /* 0x0005e2000e101d50 */
[----:B------:R-:W-:Y:S01]  /*2320*/  IMAD.IADD R25, R29, 0x1, R24 ;  /* 0x000000011d197824 */ /* 0x000fe200078e0218 */
[----:B------:R-:W-:Y:S01]  /*2330*/  CS2R R22, SRZ ;  /* 0x0000000000167805 */ /* 0x000fe2000001ff00 */
[----:B------:R-:W-:Y:S01]  /*2340*/  IMAD.MOV.U32 R24, RZ, RZ, R28 ;  /* 0x000000ffff187224 */ /* 0x000fe200078e001c */
[----:B------:R-:W-:Y:S01]  /*2350*/  SHF.R.S32.HI R18, RZ, 0x1f, R13 ;  /* 0x0000001fff127819 */ /* 0x000fe2000001140d */
[C---:B------:R-:W-:Y:S01]  /*2360*/  IMAD R242, R10.reuse, c[0x0][0x244], R15 ;  /* 0x000091000af27a24 */ /* 0x040fe200078e020f */
[----:B------:R2:W-:Y:S01]  /*2370*/  LDGSTS.E.BYPASS.LTC128B.128 [R235+0xf080], [R20.64+0x80], !P2 ;  /* 0x0f08008014eb7fae */ /* 0x0005e2000d101d50 */
[----:B-1----:R-:W-:Y:S01]  /*2380*/  IMAD.WIDE.U32 R38, R10, c[0x0][0x290], R24 ;  /* 0x0000a4000a267a25 */ /* 0x002fe200078e0018 */
[----:B------:R-:W-:Y:S01]  /*2390*/  LEA.HI R18, R18, R13, RZ, 0x3 ;  /* 0x0000000d12127211 */ /* 0x000fe200078f18ff */
[----:B------:R-:W-:Y:S01]  /*23a0*/  CS2R R28, SRZ ;  /* 0x00000000001c7805 */ /* 0x000fe2000001ff00 */
[C---:B------:R-:W-:Y:S01]  /*23b0*/  LOP3.LUT R10, R250.reuse, 0x7ffffffc, RZ, 0xc0, !PT ;  /* 0x7ffffffcfa0a7812 */ /* 0x040fe200078ec0ff */
[----:B------:R2:W-:Y:S01]  /*23c0*/  LDGSTS.E.BYPASS.LTC128B.128 [R235+0x11080], [R20.64+0x100], !P1 ;  /* 0x1108010014eb7fae */ /* 0x0005e2000c901d50 */
[----:B------:R-:W-:Y:S01]  /*23d0*/  LEA.HI.SX32 R250, R250, R12, 0x1e ;  /* 0x0000000cfafa7211 */ /* 0x000fe200078ff2ff */
[----:B------:R-:W-:Y:S01]  /*23e0*/  IMAD.IADD R243, R39, 0x1, R243 ;  /* 0x0000000127f37824 */ /* 0x000fe200078e02f3 */
[----:B------:R-:W-:Y:S01]  /*23f0*/  LOP3.LUT R12, R18, 0xfffffff8, RZ, 0xc0, !PT ;  /* 0xfffffff8120c7812 */ /* 0x000fe200078ec0ff */
[----:B------:R-:W-:Y:S01]  /*2400*/  IMAD.IADD R10, R11, 0x1, -R10 ;  /* 0x000000010b0a7824 */ /* 0x000fe200078e0a0a */
[----:B------:R-:W-:Y:S01]  /*2410*/  ISETP.GE.AND P1, PT, R233, 0x10, PT ;  /* 0x00000010e900780c */ /* 0x000fe20003f26270 */
[----:B------:R-:W-:Y:S01]  /*2420*/  IMAD.SHL.U32 R11, R4, 0x20, RZ ;  /* 0x00000020040b7824 */ /* 0x000fe200078e00ff */
[----:B------:R1:W-:Y:S01]  /*2430*/  STL.64 [R1+0x10], R38 ;  /* 0x0000102601007387 */ /* 0x0003e20000100a00 */
[----:B------:R-:W-:Y:S01]  /*2440*/  IMAD.IADD R13, R13, 0x1, -R12 ;  /* 0x000000010d0d7824 */ /* 0x000fe200078e0a0c */
[----:B------:R-:W-:Y:S01]  /*2450*/  CS2R R24, SRZ ;  /* 0x0000000000187805 */ /* 0x000fe2000001ff00 */
[----:B------:R-:W-:Y:S01]  /*2460*/  IMAD.SHL.U32 R12, R3, 0x2, RZ ;  /* 0x00000002030c7824 */ /* 0x000fe200078e00ff */
[----:B------:R-:W-:Y:S01]  /*2470*/  LOP3.LUT R8, R8, 0x20, R11, 0xf8, !PT ;  /* 0x0000002008087812 */ /* 0x000fe200078ef80b */
[----:B------:R-:W-:Y:S01]  /*2480*/  IMAD.SHL.U32 R3, R16, 0x2, RZ ;  /* 0x0000000210037824 */ /* 0x000fe200078e00ff */
[C---:B------:R-:W-:Y:S01]  /*2490*/  LOP3.LUT P4, RZ, R13.reuse, 0x4, RZ, 0xc0, !PT ;  /* 0x000000040dff7812 */ /* 0x040fe2000788c0ff */
[C---:B------:R-:W-:Y:S01]  /*24a0*/  IMAD.SHL.U32 R7, R13.reuse, 0x40, RZ ;  /* 0x000000400d077824 */ /* 0x040fe200078e00ff */
[----:B------:R-:W-:Y:S01]  /*24b0*/  LOP3.LUT P2, RZ, R13, 0x2, RZ, 0xc0, !PT ;  /* 0x000000020dff7812 */ /* 0x000fe2000784c0ff */
[----:B------:R-:W-:Y:S01]  /*24c0*/  IMAD R247, R247, 0x4, R10 ;  /* 0x00000004f7f77824 */ /* 0x000fe200078e020a */
[----:B------:R-:W-:Y:S01]  /*24d0*/  LOP3.LUT R2, R3, 0x2, R2, 0xe2, !PT ;  /* 0x0000000203027812 */ /* 0x000fe200078ee202 */
[----:B------:R-:W-:Y:S01]  /*24e0*/  IMAD.SHL.U32 R9, R18, 0x40, RZ ;  /* 0x0000004012097824 */ /* 0x000fe200078e00ff */
[----:B------:R-:W-:Y:S01]  /*24f0*/  SEL R3, RZ, 0x4, P0 ;  /* 0x00000004ff037807 */ /* 0x000fe20000000000 */
[----:B------:R4:W-:Y:S01]  /*2500*/  STL.64 [R1+0x8], R116 ;  /* 0x0000087401007387 */ /* 0x0009e20000100a00 */
[----:B------:R-:W-:Y:S01]  /*2510*/  LOP3.LUT R7, R7, 0x1c0, RZ, 0xc0, !PT ;  /* 0x000001c007077812 */ /* 0x000fe200078ec0ff */
[----:B------:R-:W-:Y:S01]  /*2520*/  IMAD.SHL.U32 R247, R247, 0x2, RZ ;  /* 0x00000002f7f77824 */ /* 0x000fe200078e00ff */
[----:B------:R-:W-:Y:S01]  /*2530*/  IADD3 R4, P0, R38, UR15, RZ ;  /* 0x0000000f26047c10 */ /* 0x000fe2000ff1e0ff */
[----:B---3--:R-:W-:Y:S01]  /*2540*/  CS2R R34, SRZ ;  /* 0x0000000000227805 */ /* 0x008fe2000001ff00 */
[----:B------:R-:W-:Y:S01]  /*2550*/  LOP3.LUT R249, R12, 0x2, R249, 0xe2, !PT ;  /* 0x000000020cf97812 */ /* 0x000fe200078ee2f9 */
[----:B------:R-:W-:Y:S01]  /*2560*/  IMAD.IADD R242, R117, 0x1, R242 ;  /* 0x0000000175f27824 */ /* 0x000fe200078e02f2 */
[----:B------:R-:W-:Y:S01]  /*2570*/  LOP3.LUT R13, R7, 0x8, R6, 0xf8, !PT ;  /* 0x00000008070d7812 */ /* 0x000fe200078ef806 */
[----:B--2---:R-:W-:Y:S01]  /*2580*/  CS2R R20, SRZ ;  /* 0x0000000000147805 */ /* 0x004fe2000001ff00 */
[----:B------:R-:W-:-:S02]  /*2590*/  SHF.R.U32.HI R10, RZ, 0x3, R7 ;  /* 0x00000003ff0a7819 */ /* 0x000fc40000011607 */
[----:B------:R-:W-:Y:S01]  /*25a0*/  IADD3.X R11, R243, UR4, RZ, P0, !PT ;  /* 0x00000004f30b7c10 */ /* 0x000fe200087fe4ff */
[----:B------:R-:W-:Y:S01]  /*25b0*/  ULDC UR4, c[0x0][0x2a0] ;  /* 0x0000a80000047ab9 */ /* 0x000fe20000000800 */
[----:B------:R-:W-:Y:S01]  /*25c0*/  LEA R12, P0, R4, c[0x0][0x280], 0x2 ;  /* 0x0000a000040c7a11 */ /* 0x000fe200078010ff */
[----:B------:R-:W-:Y:S01]  /*25d0*/  ULOP3.LUT UR4, URZ, UR4, URZ, 0x33, !UPT ;  /* 0x000000043f047292 */ /* 0x000fe2000f8e333f */
[----:B------:R-:W-:Y:S01]  /*25e0*/  LOP3.LUT R6, R13, R10, RZ, 0x3c, !PT ;  /* 0x0000000a0d067212 */ /* 0x000fe200078e3cff */
[----:B-1----:R-:W-:Y:S01]  /*25f0*/  CS2R R38, SRZ ;  /* 0x0000000000267805 */ /* 0x002fe2000001ff00 */
[----:B------:R-:W-:Y:S01]  /*2600*/  LOP3.LUT R8, R10, R8, R7, 0x1e, !PT ;  /* 0x000000080a087212 */ /* 0x000fe200078e1e07 */
[----:B------:R-:W-:Y:S01]  /*2610*/  @!P1 IMAD.SHL.U32 R7, R233, 0x10, RZ ;  /* 0x00000010e9079824 */ /* 0x000fe200078e00ff */
[----:B------:R-:W-:Y:S02]  /*2620*/  LEA.HI.X R13, R4, c[0x0][0x284], R11, 0x2, P0 ;  /* 0x0000a100040d7a11 */ /* 0x000fe400000f140b */
[----:B------:R-:W-:-:S02]  /*2630*/  LOP3.LUT R9, R9, 0xfffffe00, RZ, 0xc0, !PT ;  /* 0xfffffe0009097812 */ /* 0x000fc400078ec0ff */
[----:B------:R-:W-:Y:S01]  /*2640*/  LOP3.LUT R248, R2, R3, RZ, 0xfc, !PT ;  /* 0x0000000302f87212 */ /* 0x000fe200078efcff */
[----:B------:R1:W-:Y:S01]  /*2650*/  @!P1 LDGSTS.E.BYPASS.LTC128B.128 [R7+0x12180], [R12.64] ;  /* 0x121800000c079fae */ /* 0x0003e2000b901d50 */
[----:B------:R-:W-:Y:S01]  /*2660*/  IMAD.MOV.U32 R3, RZ, RZ, 0x10 ;  /* 0x00000010ff037424 */ /* 0x000fe200078e00ff */
[-C--:B------:R-:W-:Y:S02]  /*2670*/  IADD3 R230, R6, R9.reuse, R230 ;  /* 0x0000000906e67210 */ /* 0x080fe40007ffe0e6 */
[----:B------:R-:W0:Y:S01]  /*2680*/  LDGDEPBAR ;  /* 0x00000000000079af */ /* 0x000e220000000000 */
[----:B------:R-:W-:Y:S02]  /*2690*/  LOP3.LUT R228, R8, R9, RZ, 0xfc, !PT ;  /* 0x0000000908e47212 */ /* 0x000fe400078efcff */
[----:B------:R-:W-:Y:S01]  /*26a0*/  SEL R3, R3, 0xfffffff0, !P2 ;  /* 0xfffffff003037807 */ /* 0x000fe20005000000 */
[----:B------:R-:W-:Y:S01]  /*26b0*/  IMAD.SHL.U32 R230, R230, 0x2, RZ ;  /* 0x00000002e6e67824 */ /* 0x000fe200078e00ff */
[----:B------:R-:W-:Y:S01]  /*26c0*/  SEL R5, R5, 0xffffffe0, !P4 ;  /* 0xffffffe005057807 */ /* 0x000fe20006000000 */
[----:B------:R-:W-:Y:S01]  /*26d0*/  IMAD.SHL.U32 R228, R228, 0x2, RZ ;  /* 0x00000002e4e47824 */ /* 0x000fe200078e00ff */
[----:B------:R-:W-:Y:S01]  /*26e0*/  IADD3 R252, R252, -UR13, -R247 ;  /* 0x8000000dfcfc7c10 */ /* 0x000fe2000fffe8f7 */
[--C-:B------:R-:W-:Y:S01]  /*26f0*/  IMAD R224, R3, 0x2, R230.reuse ;  /* 0x0000000203e07824 */ /* 0x100fe200078e02e6 */
[----:B------:R-:W-:Y:S01]  /*2700*/  IADD3 R239, -R247, UR11, RZ ;  /* 0x0000000bf7ef7c10 */ /* 0x000fe2000fffe1ff */
[C---:B------:R-:W-:Y:S01]  /*2710*/  IMAD R3, R5.reuse, 0x2, R230 ;  /* 0x0000000205037824 */ /* 0x040fe200078e02e6 */
[C---:B------:R-:W-:Y:S01]  /*2720*/  IADD3 R251, R252.reuse, c[0x0][0x2a4], RZ ;  /* 0x0000a900fcfb7a10 */ /* 0x040fe20007ffe0ff */
[----:B------:R-:W-:Y:S01]  /*2730*/  IMAD R2, R5, 0x2, R224 ;  /* 0x0000000205027824 */ /* 0x000fe200078e02e0 */
[----:B----4-:R-:W-:-:S02]  /*2740*/  IADD3 R252, R252, UR4, RZ ;  /* 0x00000004fcfc7c10 */ /* 0x010fc4000fffe0ff */
.L_x_309:
[----:B------:R-:W-:Y:S04]  /*2750*/  DEPBAR.LE SB0, 0x0 ;  /* 0x000080000000791a */ /* 0x000fe80000000000 */
[----:B------:R-:W-:Y:S01]  /*2760*/  BAR.SYNC.DEFER_BLOCKING 0x0 ;  /* 0x0000000000007b1d */ /* 0x000fe20000010000 */
[----:B------:R-:W-:Y:S04]  /*2770*/  MOV R217, UR6 ;  /* 0x0000000600d97c02 */ /* 0x000fe80008000f00 */
[----:B------:R-:W-:Y:S04]  /*2780*/  LEA R218, R217, R250, 0x6 ;  /* 0x000000fad9da7211 */ /* 0x000fe800078e30ff */
[-C--:B------:R-:W-:Y:S02]  /*2790*/  IADD3 R216, R251, R218.reuse, RZ ;  /* 0x000000dafbd87210 */ /* 0x080fe40007ffe0ff */
[----:B------:R-:W-:Y:S02]  /*27a0*/  IADD3 R217, R252, R218, RZ ;  /* 0x000000dafcd97210 */ /* 0x000fe40007ffe0ff */
[----:B------:R-:W-:Y:S01]  /*27b0*/  IMNMX R216, R239, R216, PT ;  /* 0x000000d8efd87217 */ /* 0x000fe20003800200 */
[----:B-1----:R-:W-:Y:S06]  /*27c0*/  LDSM.16.M88.4 R116, [R230+0x6080] ;  /* 0x00608000e674783b */ /* 0x002fec0000000200 */
[----:B------:R-:W2:Y:S06]  /*27d0*/  LDSM.16.M88.4 R120, [R231+0x80] ;  /* 0x00008000e778783b */ /* 0x000eac0000000200 */
[----:B------:R-:W3:Y:S06]  /*27e0*/  LDSM.16.M88.4 R124, [R230+0x7080] ;  /* 0x00708000e67c783b */ /* 0x000eec0000000200 */
[----:B------:R-:W-:Y:S06]  /*27f0*/  LDSM.16.M88.4 R128, [R224+0x6080] ;  /* 0x00608000e080783b */ /* 0x000fec0000000200 */
[----:B------:R-:W4:Y:S06]  /*2800*/  LDSM.16.M88.4 R132, [R227+0x80] ;  /* 0x00008000e384783b */ /* 0x000f2c0000000200 */
[----:B------:R-:W5:Y:S06]  /*2810*/  LDSM.16.M88.4 R136, [R224+0x7080] ;  /* 0x00708000e088783b */ /* 0x000f6c0000000200 */
[----:B------:R-:W-:Y:S06]  /*2820*/  LDSM.16.M88.4 R140, [R3+0x6080] ;  /* 0x00608000038c783b */ /* 0x000fec0000000200 */
[----:B------:R-:W1:Y:S02]  /*2830*/  LDSM.16.M88.4 R144, [R226+0x80] ;  /* 0x00008000e290783b */ /* 0x000e640000000200 */
[-C--:B-12---:R-:W-:Y:S04]  /*2840*/  HMMA.16816.F32.BF16 R4, R116, R120.reuse, RZ ;  /* 0x000000787404723c */ /* 0x086fe800000418ff */
[----:B------:R-:W-:Y:S04]  /*2850*/  LDS R215, [R250.X4+0x12080] ;  /* 0x01208000fad77984 */ /* 0x000fe80000004800 */
[C---:B---3--:R-:W-:Y:S02]  /*2860*/  HMMA.16816.F32.BF16 R8, R124.reuse, R120, RZ ;  /* 0x000000787c08723c */ /* 0x048fe400000418ff */
[----:B------:R-:W-:Y:S06]  /*2870*/  LDS R214, [R250.X4+0x120a0] ;  /* 0x0120a000fad67984 */ /* 0x000fec0000004800 */
[----:B------:R-:W-:Y:S01]  /*2880*/  LDS R210, [R250.X4+0x12100] ;  /* 0x01210000fad27984 */ /* 0x000fe20000004800 */
[-C--:B------:R-:W-:Y:S05]  /*2890*/  HMMA.16816.F32.BF16 R12, R124, R122.reuse, RZ ;  /* 0x0000007a7c0c723c */ /* 0x080fea00000418ff */
[----:B------:R-:W-:Y:S03]  /*28a0*/  LDSM.16.M88.4 R124, [R225+0x80] ;  /* 0x00008000e17c783b */ /* 0x000fe60000000200 */
[----:B------:R-:W-:Y:S03]  /*28b0*/  HMMA.16816.F32.BF16 R16, R116, R122, RZ ;  /* 0x0000007a7410723c */ /* 0x000fe600000418ff */
[----:B------:R-:W1:Y:S05]  /*28c0*/  LDSM.16.M88.4 R116, [R3+0x7080] ;  /* 0x007080000374783b */ /* 0x000e6a0000000200 */
[-C--:B----4-:R-:W-:Y:S01]  /*28d0*/  HMMA.16816.F32.BF16 R4, R128, R132.reuse, R4 ;  /* 0x000000848004723c */ /* 0x090fe20000041804 */
[----:B------:R-:W2:Y:S06]  /*28e0*/  LDSM.16.M88.4 R120, [R2+0x6080] ;  /* 0x006080000278783b */ /* 0x000eac0000000200 */
[----:B------:R-:W-:Y:S01]  /*28f0*/  LDS R209, [R250.X4+0x12120] ;  /* 0x01212000fad17984 */ /* 0x000fe20000004800 */
[C---:B-----5:R-:W-:Y:S08]  /*2900*/  HMMA.16816.F32.BF16 R8, R136.reuse, R132, R8 ;  /* 0x000000848808723c */ /* 0x060ff00000041808 */
[-C--:B------:R-:W-:Y:S01]  /*2910*/  HMMA.16816.F32.BF16 R12, R136, R134.reuse, R12 ;  /* 0x00000086880c723c */ /* 0x080fe2000004180c */
[----:B------:R-:W-:Y:S07]  /*2920*/  LDSM.16.M88.4 R136, [R231+0x2080] ;  /* 0x00208000e788783b */ /* 0x000fee0000000200 */
[----:B------:R-:W-:Y:S01]  /*2930*/  HMMA.16816.F32.BF16 R16, R128, R134, R16 ;  /* 0x000000868010723c */ /* 0x000fe20000041810 */
[----:B------:R-:W3:Y:S06]  /*2940*/  LDSM.16.M88.4 R128, [R2+0x7080] ;  /* 0x007080000280783b */ /* 0x000eec0000000200 */
[----:B------:R-:W4:Y:S01]  /*2950*/  LDSM.16.M88.4 R132, [R230+0x8080] ;  /* 0x00808000e684783b */ /* 0x000f220000000200 */
[-C--:B------:R-:W-:Y:S08]  /*2960*/  HMMA.16816.F32.BF16 R4, R140, R144.reuse, R4 ;  /* 0x000000908c04723c */ /* 0x080ff00000041804 */
        /* <DEDUP_REMOVED lines=9> */
[----:B------:R-:W-:Y:S07]  /*2a00*/  LDSM.16.M88.4 R128, [R226+0x2080] ;  /* 0x00208000e280783b */ /* 0x000fee0000000200 */
[----:B------:R-:W-:Y:S01]  /*2a10*/  HMMA.16816.F32.BF16 R16, R120, R126, R16 ;  /* 0x0000007e7810723c */ /* 0x000fe20000041810 */
[----:B------:R-:W2:Y:S06]  /*2a20*/  LDSM.16.M88.4 R120, [R224+0x9080] ;  /* 0x00908000e078783b */ /* 0x000eac0000000200 */
        /* <DEDUP_REMOVED lines=40> */
[----:B------:R-:W-:Y:S08]  /*2cb0*/  HMMA.16816.F32.BF16 R16, R124, R130, R16 ;  /* 0x000000827c10723c */ /* 0x000ff00000041810 */
[-C--:B----4-:R-:W-:Y:S08]  /*2cc0*/  HMMA.16816.F32.BF16 R4, R132, R136.reuse, R4 ;  /* 0x000000888404723c */ /* 0x090ff00000041804 */
[C---:B-1----:R-:W-:Y:S08]  /*2cd0*/  HMMA.16816.F32.BF16 R8, R116.reuse, R136, R8 ;  /* 0x000000887408723c */ /* 0x042ff00000041808 */
[-C--:B------:R-:W-:Y:S08]  /*2ce0*/  HMMA.16816.F32.BF16 R12, R116, R138.reuse, R12 ;  /* 0x0000008a740c723c */ /* 0x080ff0000004180c */
[----:B------:R-:W-:Y:S08]  /*2cf0*/  HMMA.16816.F32.BF16 R16, R132, R138, R16 ;  /* 0x0000008a8410723c */ /* 0x000ff00000041810 */
[-C--:B-----5:R-:W-:Y:S08]  /*2d00*/  HMMA.16816.F32.BF16 R4, R140, R144.reuse, R4 ;  /* 0x000000908c04723c */ /* 0x0a0ff00000041804 */
[C---:B--2---:R-:W-:Y:S08]  /*2d10*/  HMMA.16816.F32.BF16 R8, R120.reuse, R144, R8 ;  /* 0x000000907808723c */ /* 0x044ff00000041808 */
[-C--:B------:R-:W-:Y:S08]  /*2d20*/  HMMA.16816.F32.BF16 R12, R120, R146.reuse, R12 ;  /* 0x00000092780c723c */ /* 0x080ff0000004180c */
[----:B------:R-:W-:Y:S04]  /*2d30*/  HMMA.16816.F32.BF16 R16, R140, R146, R16 ;  /* 0x000000928c10723c */ /* 0x000fe80000041810 */
[----:B------:R-:W-:Y:S02]  /*2d40*/  FMUL.FTZ R196, R4, c[0x0][0x2b4] ;  /* 0x0000ad0004c47a20 */ /* 0x000fe40000410000 */
[----:B------:R-:W-:Y:S02]  /*2d50*/  FMUL.FTZ R197, R5, c[0x0][0x2b4] ;  /* 0x0000ad0005c57a20 */ /* 0x000fe40000410000 */
[----:B------:R-:W-:Y:S02]  /*2d60*/  FMUL.FTZ R198, R6, c[0x0][0x2b4] ;  /* 0x0000ad0006c67a20 */ /* 0x000fe40000410000 */
[----:B------:R-:W1:Y:S02]  /*2d70*/  MUFU.TANH R196, R196 ;  /* 0x000000c400c47308 */ /* 0x000e640000002400 */
[----:B------:R-:W-:Y:S02]  /*2d80*/  FMUL.FTZ R199, R7, c[0x0][0x2b4] ;  /* 0x0000ad0007c77a20 */ /* 0x000fe40000410000 */
[----:B------:R-:W-:Y:S02]  /*2d90*/  FMUL.FTZ R200, R8, c[0x0][0x2b4] ;  /* 0x0000ad0008c87a20 */ /* 0x000fe40000410000 */
[----:B------:R-:W-:Y:S02]  /*2da0*/  FMUL.FTZ R201, R9, c[0x0][0x2b4] ;  /* 0x0000ad0009c97a20 */ /* 0x000fe40000410000 */
[----:B------:R-:W-:Y:S02]  /*2db0*/  FMUL.FTZ R202, R10, c[0x0][0x2b4] ;  /* 0x0000ad000aca7a20 */ /* 0x000fe40000410000 */
[----:B------:R-:W2:Y:S01]  /*2dc0*/  MUFU.TANH R197, R197 ;  /* 0x000000c500c57308 */ /* 0x000ea20000002400 */
[----:B------:R-:W-:Y:S02]  /*2dd0*/  FMUL.FTZ R203, R11, c[0x0][0x2b4] ;  /* 0x0000ad000bcb7a20 */ /* 0x000fe40000410000 */
[----:B------:R-:W-:Y:S02]  /*2de0*/  FMUL.FTZ R204, R12, c[0x0][0x2b4] ;  /* 0x0000ad000ccc7a20 */ /* 0x000fe40000410000 */
[----:B------:R-:W-:Y:S02]  /*2df0*/  FMUL.FTZ R205, R13, c[0x0][0x2b4] ;  /* 0x0000ad000dcd7a20 */ /* 0x000fe40000410000 */
[----:B------:R-:W-:Y:S02]  /*2e00*/  FMUL.FTZ R206, R14, c[0x0][0x2b4] ;  /* 0x0000ad000ece7a20 */ /* 0x000fe40000410000 */
[----:B------:R-:W-:Y:S01]  /*2e10*/  FMUL.FTZ R207, R15, c[0x0][0x2b4] ;  /* 0x0000ad000fcf7a20 */ /* 0x000fe20000410000 */
[----:B------:R-:W3:Y:S01]  /*2e20*/  MUFU.TANH R198, R198 ;  /* 0x000000c600c67308 */ /* 0x000ee20000002400 */
[----:B------:R-:W-:Y:S02]  /*2e30*/  FMUL.FTZ R208, R16, c[0x0][0x2b4] ;  /* 0x0000ad0010d07a20 */ /* 0x000fe40000410000 */
[----:B------:R-:W-:Y:S02]  /*2e40*/  FMUL.FTZ R211, R17, c[0x0][0x2b4] ;  /* 0x0000ad0011d37a20 */ /* 0x000fe40000410000 */
[----:B------:R-:W-:Y:S02]  /*2e50*/  FMUL.FTZ R212, R18, c[0x0][0x2b4] ;  /* 0x0000ad0012d47a20 */ /* 0x000fe40000410000 */
[----:B------:R-:W-:Y:S03]  /*2e60*/  FMUL.FTZ R213, R19, c[0x0][0x2b4] ;  /* 0x0000ad0013d57a20 */ /* 0x000fe60000410000 */
[----:B------:R-:W4:Y:S10]  /*2e70*/  MUFU.TANH R199, R199 ;  /* 0x000000c700c77308 */ /* 0x000f340000002400 */
[----:B------:R-:W1:Y:S10]  /*2e80*/  MUFU.TANH R200, R200 ;  /* 0x000000c800c87308 */ /* 0x000e740000002400 */
        /* <DEDUP_REMOVED lines=10> */
[----:B------:R-:W1:Y:S01]  /*2f30*/  MUFU.TANH R213, R213 ;  /* 0x000000d500d57308 */ /* 0x000e620000002400 */
[----:B------:R-:W-:-:S05]  /*2f40*/  @!P5 BRA `(.L_x_291) ;  /* 0x000001900000d947 */ /* 0x000fca0003800000 */
[----:B--234-:R-:W-:Y:S01]  /*2f50*/  IADD3 R5, R218, UR7, RZ ;  /* 0x00000007da057c10 */ /* 0x01cfe2000fffe0ff */
[----:B------:R-:W-:Y:S03]  /*2f60*/  BSSY B0, `(.L_x_292) ;  /* 0x0000011000007945 */ /* 0x000fe60003800000 */
[----:B------:R-:W-:Y:S11]  /*2f70*/  ISETP.GT.AND P0, PT, R5, -0x1, PT ;  /* 0xffffffff0500780c */ /* 0x000ff60003f04270 */
[----:B------:R-:W-:Y:S02]  /*2f80*/  @!UPT UIADD3 URZ, URZ, URZ, URZ ;  /* 0x0000003f3f3ff290 */ /* 0x000fe4000fffe03f */
[----:B------:R-:W-:-:S05]  /*2f90*/  @P0 BRA `(.L_x_293) ;  /* 0x0000008000000947 */ /* 0x000fca0003800000 */
[----:B------:R-:W-:Y:S01]  /*2fa0*/  LOP3.LUT R5, RZ, R5, RZ, 0x33, !PT ;  /* 0x00000005ff057212 */ /* 0x000fe200078e33ff */
[----:B------:R-:W-:Y:S05]  /*2fb0*/  IMAD.MOV.U32 R4, RZ, RZ, c[0x0][0x2a8] ;  /* 0x0000aa00ff047624 */ /* 0x000fea00078e00ff */
[----:B------:R-:W-:Y:S11]  /*2fc0*/  ISETP.NE.AND P0, PT, R4, 0x1, PT ;  /* 0x000000010400780c */ /* 0x000ff60003f05270 */
[----:B------:R-:W-:Y:S02]  /*2fd0*/  @!UPT UIADD3 URZ, URZ, URZ, URZ ;  /* 0x0000003f3f3ff290 */ /* 0x000fe4000fffe03f */
[----:B------:R-:W-:Y:S05]  /*2fe0*/  @P0 IMAD.HI.U32 R4, R5, c[0x0][0x2ac], RZ ;  /* 0x0000ab0005040a27 */ /* 0x000fea00078e00ff */
[----:B------:R-:W-:Y:S04]  /*2ff0*/  @P0 SHF.R.U32.HI R5, RZ, c[0x0][0x2b0], R4 ;  /* 0x0000ac00ff050a19 */ /* 0x000fe80000011604 */
[----:B------:R-:W-:Y:S01]  /*3000*/  LOP3.LUT R5, RZ, R5, RZ, 0x33, !PT ;  /* 0x00000005ff057212 */ /* 0x000fe200078e33ff */
[----:B------:R-:W-:-:S05]  /*3010*/  BRA `(.L_x_294) ;  /* 0x0000005000007947 */ /* 0x000fca0003800000 */
.L_x_293:
[----:B------:R-:W-:Y:S04]  /*3020*/  MOV R4, c[0x0][0x2a8] ;  /* 0x0000aa0000047a02 */ /* 0x000fe80000000f00 */
[----:B------:R-:W-:Y:S11]  /*3030*/  ISETP.NE.AND P0, PT, R4, 0x1, PT ;  /* 0x000000010400780c */ /* 0x000ff60003f05270 */
[----:B------:R-:W-:Y:S02]  /*3040*/  @!UPT UIADD3 URZ, URZ, URZ, URZ ;  /* 0x0000003f3f3ff290 */ /* 0x000fe4000fffe03f */
[----:B------:R-:W-:Y:S05]  /*3050*/  @P0 IMAD.HI.U32 R4, R5, c[0x0][0x2ac], RZ ;  /* 0x0000ab0005040a27 */ /* 0x000fea00078e00ff */
[----:B------:R-:W-:Y:S02]  /*3060*/  @P0 SHF.R.U32.HI R5, RZ, c[0x0][0x2b0], R4 ;  /* 0x0000ac00ff050a19 */ /* 0x000fe40000011604 */
.L_x_294:
[----:B------:R-:W-:Y:S05]  /*3070*/  BSYNC B0 ;  /* 0x0000000000007941 */ /* 0x000fea0003800000 */
.L_x_292:
[----:B------:R-:W-:Y:S04]  /*3080*/  IMAD.MOV.U32 R4, RZ, RZ, c[0x0][0x2a8] ;  /* 0x0000aa00ff047624 */ /* 0x000fe800078e00ff */
[----:B------:R-:W-:Y:S04]  /*3090*/  IMAD R4, R5, R4, -UR14 ;  /* 0x8000000e05047e24 */ /* 0x000fe8000f8e0204 */
[----:B------:R-:W-:Y:S05]  /*30a0*/  IMAD.IADD R4, R4, 0x1, -R247 ;  /* 0x0000000104047824 */ /* 0x000fea00078e0af7 */
[----:B------:R-:W-:Y:S02]  /*30b0*/  IADD3 R5, R4, c[0x0][0x2a8], RZ ;  /* 0x0000aa0004057a10 */ /* 0x000fe40007ffe0ff */
[----:B------:R-:W-:Y:S02]  /*30c0*/  IMNMX R217, R217, R4, !PT ;  /* 0x00000004d9d97217 */ /* 0x000fe40007800200 */
[----:B------:R-:W-:Y:S02]  /*30d0*/  IMNMX R216, R216, R5, PT ;  /* 0x00000005d8d87217 */ /* 0x000fe40003800200 */
.L_x_291:
[----:B--234-:R-:W-:Y:S05]  /*30e0*/  IADD3 R5, R218, 0x8, RZ ;  /* 0x00000008da057810 */ /* 0x01cfea0007ffe0ff */
[--C-:B------:R-:W-:Y:S02]  /*30f0*/  IMAD.IADD R140, R251, 0x1, R5.reuse ;  /* 0x00000001fb8c7824 */ /* 0x100fe400078e0205 */
[----:B------:R-:W-:Y:S03]  /*3100*/  IMAD.IADD R141, R252, 0x1, R5 ;  /* 0x00000001fc8d7824 */ /* 0x000fe600078e0205 */
[----:B------:R-:W-:Y:S01]  /*3110*/  IMNMX R140, R239, R140, PT ;  /* 0x0000008cef8c7217 */ /* 0x000fe20003800200 */
[----:B------:R-:W-:-:S05]  /*3120*/  @!P5 BRA `(.L_x_295) ;  /* 0x000001900000d947 */ /* 0x000fca0003800000 */
[----:B------:R-:W-:Y:S01]  /*3130*/  IADD3 R5, R5, UR7, RZ ;  /* 0x0000000705057c10 */ /* 0x000fe2000fffe0ff */
        /* <DEDUP_REMOVED lines=12> */
.L_x_297:
[----:B------:R-:W-:Y:S04]  /*3200*/  MOV R4, c[0x0][0x2a8] ;  /* 0x0000aa0000047a02 */ /* 0x000fe80000000f00 */
[----:B------:R-:W-:Y:S11]  /*3210*/  ISETP.NE.AND P0, PT, R4, 0x1, PT ;  /* 0x000000010400780c */ /* 0x000ff60003f05270 */
[----:B------:R-:W-:Y:S02]  /*3220*/  @!UPT UIADD3 URZ, URZ, URZ, URZ ;  /* 0x0000003f3f3ff290 */ /* 0x000fe4000fffe03f */
[----:B------:R-:W-:Y:S05]  /*3230*/  @P0 IMAD.HI.U32 R4, R5, c[0x0][0x2ac], RZ ;  /* 0x0000ab0005040a27 */ /* 0x000fea00078e00ff */
[----:B------:R-:W-:Y:S02]  /*3240*/  @P0 SHF.R.U32.HI R5, RZ, c[0x0][0x2b0], R4 ;  /* 0x0000ac00ff050a19 */ /* 0x000fe40000011604 */
.L_x_298:
[----:B------:R-:W-:Y:S05]  /*3250*/  BSYNC B0 ;  /* 0x0000000000007941 */ /* 0x000fea0003800000 */
.L_x_296:
[----:B------:R-:W-:Y:S04]  /*3260*/  IMAD.MOV.U32 R4, RZ, RZ, c[0x0][0x2a8] ;  /* 0x0000aa00ff047624 */ /* 0x000fe800078e00ff */
[----:B------:R-:W-:Y:S04]  /*3270*/  IMAD R4, R5, R4, -UR14 ;  /* 0x8000000e05047e24 */ /* 0x000fe8000f8e0204 */
[----:B------:R-:W-:Y:S05]  /*3280*/  IMAD.IADD R4, R4, 0x1, -R247 ;  /* 0x0000000104047824 */ /* 0x000fea00078e0af7 */
[----:B------:R-:W-:Y:S02]  /*3290*/  IADD3 R5, R4, c[0x0][0x2a8], RZ ;  /* 0x0000aa0004057a10 */ /* 0x000fe40007ffe0ff */
[----:B------:R-:W-:Y:S02]  /*32a0*/  IMNMX R141, R141, R4, !PT ;  /* 0x000000048d8d7217 */ /* 0x000fe40007800200 */
[----:B------:R-:W-:Y:S02]  /*32b0*/  IMNMX R140, R140, R5, PT ;  /* 0x000000058c8c7217 */ /* 0x000fe40003800200 */
.L_x_295:
[----:B------:R-:W-:Y:S05]  /*32c0*/  IADD3 R5, R218, 0x20, RZ ;  /* 0x00000020da057810 */ /* 0x000fea0007ffe0ff */
        /* <DEDUP_REMOVED lines=17> */
.L_x_301:
[----:B------:R-:W-:Y:S04]  /*33e0*/  MOV R4, c[0x0][0x2a8] ;  /* 0x0000aa0000047a02 */ /* 0x000fe80000000f00 */
[----:B------:R-:W-:Y:S11]  /*33f0*/  ISETP.NE.AND P0, PT, R4, 0x1, PT ;  /* 0x000000010400780c */ /* 0x000ff60003f05270 */
[----:B------:R-:W-:Y:S02]  /*3400*/  @!UPT UIADD3 URZ, URZ, URZ, URZ ;  /* 0x0000003f3f3ff290 */ /* 0x000fe4000fffe03f */
[----:B------:R-:W-:Y:S05]  /*3410*/  @P0 IMAD.HI.U32 R4, R5, c[0x0][0x2ac], RZ ;  /* 0x0000ab0005040a27 */ /* 0x000fea00078e00ff */
[----:B------:R-:W-:Y:S02]  /*3420*/  @P0 SHF.R.U32.HI R5, RZ, c[0x0][0x2b0], R4 ;  /* 0x0000ac00ff050a19 */ /* 0x000fe40000011604 */
.L_x_302:
[----:B------:R-:W-:Y:S05]  /*3430*/  BSYNC B0 ;  /* 0x0000000000007941 */ /* 0x000fea0003800000 */
.L_x_300:
[----:B------:R-:W-:Y:S04]  /*3440*/  IMAD.MOV.U32 R4, RZ, RZ, c[0x0][0x2a8] ;  /* 0x0000aa00ff047624 */ /* 0x000fe800078e00ff */
[----:B------:R-:W-:Y:S04]  /*3450*/  IMAD R4, R5, R4, -UR14 ;  /* 0x8000000e05047e24 */ /* 0x000fe8000f8e0204 */
[----:B------:R-:W-:Y:S05]  /*3460*/  IMAD.IADD R5, R4, 0x1, -R247 ;  /* 0x0000000104057824 */ /* 0x000fea00078e0af7 */
[----:B------:R-:W-:Y:S02]  /*3470*/  IADD3 R4, R5, c[0x0][0x2a8], RZ ;  /* 0x0000aa0005047a10 */ /* 0x000fe40007ffe0ff */
[----:B------:R-:W-:Y:S02]  /*3480*/  IMNMX R138, R138, R5, !PT ;  /* 0x000000058a8a7217 */ /* 0x000fe40007800200 */
[----:B------:R-:W-:Y:S02]  /*3490*/  IMNMX R139, R139, R4, PT ;  /* 0x000000048b8b7217 */ /* 0x000fe40003800200 */
.L_x_299:
        /* <DEDUP_REMOVED lines=18> */
.L_x_305:
[----:B------:R-:W-:Y:S04]  /*35c0*/  MOV R4, c[0x0][0x2a8] ;  /* 0x0000aa0000047a02 */ /* 0x000fe80000000f00 */
[----:B------:R-:W-:Y:S11]  /*35d0*/  ISETP.NE.AND P0, PT, R4, 0x1, PT ;  /* 0x000000010400780c */ /* 0x000ff60003f05270 */
[----:B------:R-:W-:Y:S02]  /*35e0*/  @!UPT UIADD3 URZ, URZ, URZ, URZ ;  /* 0x0000003f3f3ff290 */ /* 0x000fe4000fffe03f */
[----:B------:R-:W-:Y:S05]  /*35f0*/  @P0 IMAD.HI.U32 R4, R5, c[0x0][0x2ac], RZ ;  /* 0x0000ab0005040a27 */ /* 0x000fea00078e00ff */
[----:B------:R-:W-:Y:S02]  /*3600*/  @P0 SHF.R.U32.HI R5, RZ, c[0x0][0x2b0], R4 ;  /* 0x0000ac00ff050a19 */ /* 0x000fe40000011604 */
.L_x_306:
[----:B------:R-:W-:Y:S05]  /*3610*/  BSYNC B0 ;  /* 0x0000000000007941 */ /* 0x000fea0003800000 */
.L_x_304:
[----:B------:R-:W-:Y:S04]  /*3620*/  IMAD.MOV.U32 R4, RZ, RZ, c[0x0][0x2a8] ;  /* 0x0000aa00ff047624 */ /* 0x000fe800078e00ff */
[----:B------:R-:W-:Y:S04]  /*3630*/  IMAD R4, R5, R4, -UR14 ;  /* 0x8000000e05047e24 */ /* 0x000fe8000f8e0204 */
[----:B------:R-:W-:Y:S05]  /*3640*/  IMAD.IADD R5, R4, 0x1, -R247 ;  /* 0x0000000104057824 */ /* 0x000fea00078e0af7 */
[----:B------:R-:W-:Y:S02]  /*3650*/  IADD3 R4, R5, c[0x0][0x2a8], RZ ;  /* 0x0000aa0005047a10 */ /* 0x000fe40007ffe0ff */
[----:B------:R-:W-:Y:S02]  /*3660*/  IMNMX R136, R136, R5, !PT ;  /* 0x0000000588887217 */ /* 0x000fe40007800200 */
[----:B------:R-:W-:Y:S02]  /*3670*/  IMNMX R137, R137, R4, PT ;  /* 0x0000000489897217 */ /* 0x000fe40003800200 */
.L_x_303:
[----:B------:R-:W-:Y:S04]  /*3680*/  DEPBAR.LE SB0, 0x0 ;  /* 0x000080000000791a */ /* 0x000fe80000000000 */
[----:B------:R-:W-:Y:S01]  /*3690*/  BAR.SYNC.DEFER_BLOCKING 0x0 ;  /* 0x0000000000007b1d */ /* 0x000fe20000010000 */
[----:B------:R-:W-:Y:S01]  /*36a0*/  PLOP3.LUT P0, PT, PT, PT, UP1, 0x80, 0x0 ;  /* 0x000000000000781c */ /* 0x000fe20003f0f018 */
[----:B------:R-:W-:Y:S03]  /*36b0*/  UIADD3 UR11, UR6, 0x1, URZ ;  /* 0x00000001060b7890 */ /* 0x000fe6000fffe03f */
[----:B------:R-:W-:Y:S01]  /*36c0*/  ISETP.GT.AND P2, PT, R217, 0x1, P0 ;  /* 0x00000001d900780c */ /* 0x000fe20000744270 */
[----:B------:R-:W-:Y:S01]  /*36d0*/  UISETP.GE.AND UP0, UPT, UR11, UR12, UPT ;  /* 0x0000000c0b00728c */ /* 0x000fe2000bf06270 */
[----:B------:R-:W-:Y:S02]  /*36e0*/  ISETP.GT.AND P4, PT, R141, 0x20, P0 ;  /* 0x000000208d00780c */ /* 0x000fe40000784270 */
[----:B------:R-:W-:Y:S02]  /*36f0*/  ISETP.LT.OR P2, PT, R216, 0x2, P2 ;  /* 0x00000002d800780c */ /* 0x000fe40001741670 */
[----:B------:R-:W-:Y:S02]  /*3700*/  ISETP.LT.OR P4, PT, R140, 0x21, P4 ;  /* 0x000000218c00780c */ /* 0x000fe40002781670 */
[C---:B------:R-:W-:Y:S04]  /*3710*/  ISETP.GT.AND P1, PT, R217.reuse, RZ, P0 ;  /* 0x000000ffd900720c */ /* 0x040fe80000724270 */
[----:B------:R-:W-:Y:S01]  /*3720*/  ISETP.LT.OR P1, PT, R216, 0x1, P1 ;  /* 0x00000001d800780c */ /* 0x000fe20000f21670 */
[----:B------:R-:W2:Y:S05]  /*3730*/  LDSM.16.M88.4 R116, [R230+0xc080] ;  /* 0x00c08000e674783b */ /* 0x000eaa0000000200 */
[----:B------:R-:W3:Y:S05]  /*3740*/  LDSM.16.M88.4 R12, [R230+0xd080] ;  /* 0x00d08000e60c783b */ /* 0x000eea0000000200 */
[----:B------:R-:W4:Y:S05]  /*3750*/  LDSM.16.M88.4 R120, [R224+0xc080] ;  /* 0x00c08000e078783b */ /* 0x000f2a0000000200 */
[----:B------:R-:W5:Y:S05]  /*3760*/  LDSM.16.M88.4 R124, [R224+0xd080] ;  /* 0x00d08000e07c783b */ /* 0x000f6a0000000200 */
[----:B------:R-:W1:Y:S05]  /*3770*/  LDSM.16.M88.4 R128, [R3+0xc080] ;  /* 0x00c080000380783b */ /* 0x000e6a0000000200 */
[----:B------:R-:W1:Y:S01]  /*3780*/  LDSM.16.M88.4 R132, [R3+0xd080] ;  /* 0x00d080000384783b */ /* 0x000e620000000200 */
[-C--:B--2---:R-:W-:Y:S08]  /*3790*/  HMMA.16816.F32.BF16 R4, R116, R148.reuse, RZ ;  /* 0x000000947404723c */ /* 0x084ff000000418ff */
[C---:B---3--:R-:W-:Y:S08]  /*37a0*/  HMMA.16816.F32.BF16 R8, R12.reuse, R148, RZ ;  /* 0x000000940c08723c */ /* 0x048ff000000418ff */
[-C--:B------:R-:W-:Y:S08]  /*37b0*/  HMMA.16816.F32.BF16 R12, R12, R150.reuse, RZ ;  /* 0x000000960c0c723c */ /* 0x080ff000000418ff */
[----:B------:R-:W-:Y:S01]  /*37c0*/  HMMA.16816.F32.BF16 R16, R116, R150, RZ ;  /* 0x000000967410723c */ /* 0x000fe200000418ff */
[----:B------:R-:W2:Y:S07]  /*37d0*/  LDSM.16.M88.4 R116, [R2+0xc080] ;  /* 0x00c080000274783b */ /* 0x000eae0000000200 */
[-C--:B----4-:R-:W-:Y:S08]  /*37e0*/  HMMA.16816.F32.BF16 R4, R120, R152.reuse, R4 ;  /* 0x000000987804723c */ /* 0x090ff00000041804 */
[C---:B-----5:R-:W-:Y:S08]  /*37f0*/  HMMA.16816.F32.BF16 R8, R124.reuse, R152, R8 ;  /* 0x000000987c08723c */ /* 0x060ff00000041808 */
[-C--:B------:R-:W-:Y:S01]  /*3800*/  HMMA.16816.F32.BF16 R12, R124, R154.reuse, R12 ;  /* 0x0000009a7c0c723c */ /* 0x080fe2000004180c */
[----:B------:R-:W3:Y:S07]  /*3810*/  LDSM.16.M88.4 R124, [R2+0xd080] ;  /* 0x00d08000027c783b */ /* 0x000eee0000000200 */
[----:B------:R-:W-:Y:S01]  /*3820*/  HMMA.16816.F32.BF16 R16, R120, R154, R16 ;  /* 0x0000009a7810723c */ /* 0x000fe20000041810 */
[----:B------:R-:W4:Y:S07]  /*3830*/  LDSM.16.M88.4 R120, [R230+0xe080] ;  /* 0x00e08000e678783b */ /* 0x000f2e0000000200 */
[-C--:B-1----:R-:W-:Y:S08]  /*3840*/  HMMA.16816.F32.BF16 R4, R128, R156.reuse, R4 ;  /* 0x0000009c8004723c */ /* 0x082ff00000041804 */
[C---:B------:R-:W-:Y:S08]  /*3850*/  HMMA.16816.F32.BF16 R8, R132.reuse, R156, R8 ;  /* 0x0000009c8408723c */ /* 0x040ff00000041808 */
[-C--:B------:R-:W-:Y:S01]  /*3860*/  HMMA.16816.F32.BF16 R12, R132, R158.reuse, R12 ;  /* 0x0000009e840c723c */ /* 0x080fe2000004180c */
[----:B------:R-:W1:Y:S07]  /*3870*/  LDSM.16.M88.4 R132, [R230+0xf080] ;  /* 0x00f08000e684783b */ /* 0x000e6e0000000200 */
[----:B------:R-:W-:Y:S01]  /*3880*/  HMMA.16816.F32.BF16 R16, R128, R158, R16 ;  /* 0x0000009e8010723c */ /* 0x000fe20000041810 */
[----:B------:R-:W-:Y:S07]  /*3890*/  LDSM.16.M88.4 R128, [R224+0xf080] ;  /* 0x00f08000e080783b */ /* 0x000fee0000000200 */
[-C--:B--2---:R-:W-:Y:S08]  /*38a0*/  HMMA.16816.F32.BF16 R4, R116, R160.reuse, R4 ;  /* 0x000000a07404723c */ /* 0x084ff00000041804 */
[C---:B---3--:R-:W-:Y:S08]  /*38b0*/  HMMA.16816.F32.BF16 R8, R124.reuse, R160, R8 ;  /* 0x000000a07c08723c */ /* 0x048ff00000041808 */
[-C--:B------:R-:W-:Y:S01]  /*38c0*/  HMMA.16816.F32.BF16 R12, R124, R162.reuse, R12 ;  /* 0x000000a27c0c723c */ /* 0x080fe2000004180c */
[----:B------:R-:W2:Y:S07]  /*38d0*/  LDSM.16.M88.4 R124, [R224+0xe080] ;  /* 0x00e08000e07c783b */ /* 0x000eae0000000200 */
[----:B------:R-:W-:Y:S01]  /*38e0*/  HMMA.16816.F32.BF16 R16, R116, R162, R16 ;  /* 0x000000a27410723c */ /* 0x000fe20000041810 */
[----:B------:R-:W3:Y:S07]  /*38f0*/  LDSM.16.M88.4 R116, [R3+0xe080] ;  /* 0x00e080000374783b */ /* 0x000eee0000000200 */
[-C--:B----4-:R-:W-:Y:S08]  /*3900*/  HMMA.16816.F32.BF16 R4, R120, R164.reuse, R4 ;  /* 0x000000a47804723c */ /* 0x090ff00000041804 */
[C---:B-1----:R-:W-:Y:S08]  /*3910*/  HMMA.16816.F32.BF16 R8, R132.reuse, R164, R8 ;  /* 0x000000a48408723c */ /* 0x042ff00000041808 */
        /* <DEDUP_REMOVED lines=12> */
[-C--:B------:R-:W-:Y:S07]  /*39e0*/  HMMA.16816.F32.BF16 R12, R132, R174.reuse, R12 ;  /* 0x000000ae840c723c */ /* 0x080fee000004180c */
[C---:B------:R-:W-:Y:S01]  /*39f0*/  FSEL R132, R196.reuse, -INF , !P1 ;  /* 0xff800000c4847808 */ /* 0x040fe20004800000 */
[----:B------:R-:W-:Y:S01]  /*3a00*/  HMMA.16816.F32.BF16 R16, R116, R174, R16 ;  /* 0x000000ae7410723c */ /* 0x000fe20000041810 */
[----:B------:R-:W1:Y:S03]  /*3a10*/  LDSM.16.M88.4 R116, [R230+0x11080] ;  /* 0x01108000e674783b */ /* 0x000e660000000200 */
[----:B------:R-:W-:Y:S01]  /*3a20*/  FFMA.FTZ R196, -R196, R196, 1 ;  /* 0x3f800000c4c47423 */ /* 0x000fe200000101c4 */
[C---:B------:R-:W-:Y:S01]  /*3a30*/  ISETP.GT.AND P1, PT, R217.reuse, 0x20, P0 ;  /* 0x00000020d900780c */ /* 0x040fe20000724270 */
[--C-:B------:R-:W-:Y:S02]  /*3a40*/  FFMA.FTZ R135, R132, c[0x0][0x29c], -R215.reuse ;  /* 0x0000a70084877a23 */ /* 0x100fe400000108d7 */
[-C--:B----4-:R-:W-:Y:S02]  /*3a50*/  HMMA.16816.F32.BF16 R4, R120, R176.reuse, R4 ;  /* 0x000000b07804723c */ /* 0x090fe40000041804 */
[----:B------:R3:W4:Y:S03]  /*3a60*/  MUFU.EX2 R132, R135 ;  /* 0x0000008700847308 */ /* 0x0007260000000800 */
[----:B------:R-:W-:Y:S03]  /*3a70*/  ISETP.LT.OR P1, PT, R216, 0x21, P1 ;  /* 0x00000021d800780c */ /* 0x000fe60000f21670 */
[C---:B--2---:R-:W-:Y:S04]  /*3a80*/  HMMA.16816.F32.BF16 R8, R128.reuse, R176, R8 ;  /* 0x000000b08008723c */ /* 0x044fe80000041808 */
[C---:B------:R-:W-:Y:S01]  /*3a90*/  FSEL R134, R208.reuse, -INF , !P1 ;  /* 0xff800000d0867808 */ /* 0x040fe20004800000 */
[----:B------:R-:W-:Y:S01]  /*3aa0*/  FFMA.FTZ R208, -R208, R208, 1 ;  /* 0x3f800000d0d07423 */ /* 0x000fe200000101d0 */
[----:B------:R-:W-:Y:S02]  /*3ab0*/  ISETP.GT.AND P1, PT, R217, 0x21, P0 ;  /* 0x00000021d900780c */ /* 0x000fe40000724270 */
[-C--:B------:R-:W-:Y:S01]  /*3ac0*/  HMMA.16816.F32.BF16 R12, R128, R178.reuse, R12 ;  /* 0x000000b2800c723c */ /* 0x080fe2000004180c */
[----:B------:R-:W2:Y:S02]  /*3ad0*/  LDSM.16.M88.4 R128, [R224+0x10080] ;  /* 0x01008000e080783b */ /* 0x000ea40000000200 */
[----:B------:R-:W-:Y:S04]  /*3ae0*/  ISETP.LT.OR P1, PT, R216, 0x22, P1 ;  /* 0x00000022d800780c */ /* 0x000fe80000f21670 */
[----:B------:R-:W-:Y:S01]  /*3af0*/  FSEL R142, R211, -INF , !P1 ;  /* 0xff800000d38e7808 */ /* 0x000fe20004800000 */
[----:B------:R-:W-:Y:S01]  /*3b00*/  HMMA.16816.F32.BF16 R16, R120, R178, R16 ;  /* 0x000000b27810723c */ /* 0x000fe20000041810 */
[----:B------:R-:W4:Y:S03]  /*3b10*/  LDSM.16.M88.4 R120, [R224+0x11080] ;  /* 0x01108000e078783b */ /* 0x000f260000000200 */
[--C-:B---3--:R-:W-:Y:S01]  /*3b20*/  FFMA.FTZ R135, R134, c[0x0][0x29c], -R215.reuse ;  /* 0x0000a70086877a23 */ /* 0x108fe200000108d7 */
[----:B------:R-:W-:Y:S01]  /*3b30*/  ISETP.GT.AND P1, PT, R141, RZ, P0 ;  /* 0x000000ff8d00720c */ /* 0x000fe20000724270 */
[----:B------:R-:W-:Y:S02]  /*3b40*/  FFMA.FTZ R211, -R211, R211, 1 ;  /* 0x3f800000d3d37423 */ /* 0x000fe400000101d3 */
[-C--:B-----5:R-:W-:Y:S01]  /*3b50*/  HMMA.16816.F32.BF16 R4, R124, R180.reuse, R4 ;  /* 0x000000b47c04723c */ /* 0x0a0fe20000041804 */
[----:B------:R3:W-:Y:S04]  /*3b60*/  MUFU.EX2 R134, R135 ;  /* 0x0000008700867308 */ /* 0x0007e80000000800 */
[----:B------:R-:W-:Y:S03]  /*3b70*/  ISETP.LT.OR P1, PT, R140, 0x1, P1 ;  /* 0x000000018c00780c */ /* 0x000fe60000f21670 */
[C---:B-1----:R-:W-:Y:S08]  /*3b80*/  HMMA.16816.F32.BF16 R8, R116.reuse, R180, R8 ;  /* 0x000000b47408723c */ /* 0x042ff00000041808 */
[-C--:B------:R-:W-:Y:S01]  /*3b90*/  HMMA.16816.F32.BF16 R12, R116, R182.reuse, R12 ;  /* 0x000000b6740c723c */ /* 0x080fe2000004180c */
[----:B------:R-:W1:Y:S07]  /*3ba0*/  LDSM.16.M88.4 R116, [R3+0x10080] ;  /* 0x010080000374783b */ /* 0x000e6e0000000200 */
[----:B------:R-:W-:Y:S01]  /*3bb0*/  HMMA.16816.F32.BF16 R16, R124, R182, R16 ;  /* 0x000000b67c10723c */ /* 0x000fe20000041810 */
[----:B------:R-:W5:Y:S07]  /*3bc0*/  LDSM.16.M88.4 R124, [R3+0x11080] ;  /* 0x01108000037c783b */ /* 0x000f6e0000000200 */
[-C--:B--2---:R-:W-:Y:S08]  /*3bd0*/  HMMA.16816.F32.BF16 R4, R128, R184.reuse, R4 ;  /* 0x000000b88004723c */ /* 0x084ff00000041804 */
[C---:B----4-:R-:W-:Y:S08]  /*3be0*/  HMMA.16816.F32.BF16 R8, R120.reuse, R184, R8 ;  /* 0x000000b87808723c */ /* 0x050ff00000041808 */
[-C--:B------:R-:W-:Y:S07]  /*3bf0*/  HMMA.16816.F32.BF16 R12, R120, R186.reuse, R12 ;  /* 0x000000ba780c723c */ /* 0x080fee000004180c */
[----:B------:R-:W-:Y:S01]  /*3c00*/  FSEL R120, R197, -INF , !P2 ;  /* 0xff800000c5787808 */ /* 0x000fe20005000000 */
[----:B------:R-:W-:Y:S01]  /*3c10*/  HMMA.16816.F32.BF16 R16, R128, R186, R16 ;  /* 0x000000ba8010723c */ /* 0x000fe20000041810 */
[----:B------:R-:W-:Y:S03]  /*3c20*/  LDSM.16.M88.4 R128, [R2+0x11080] ;  /* 0x011080000280783b */ /* 0x000fe60000000200 */
[--C-:B------:R-:W-:Y:S01]  /*3c30*/  FFMA.FTZ R133, R120, c[0x0][0x29c], -R215.reuse ;  /* 0x0000a70078857a23 */ /* 0x100fe200000108d7 */
[----:B------:R-:W-:Y:S01]  /*3c40*/  ISETP.GT.AND P2, PT, R141, 0x21, P0 ;  /* 0x000000218d00780c */ /* 0x000fe20000744270 */
[----:B------:R-:W2:Y:S01]  /*3c50*/  LDSM.16.M88.4 R120, [R2+0x10080] ;  /* 0x010080000278783b */ /* 0x000ea20000000200 */
[----:B------:R-:W-:Y:S01]  /*3c60*/  FFMA.FTZ R215, R142, c[0x0][0x29c], -R215 ;  /* 0x0000a7008ed77a23 */ /* 0x000fe200000108d7 */
[-C--:B-1----:R-:W-:Y:S02]  /*3c70*/  HMMA.16816.F32.BF16 R4, R116, R188.reuse, R4 ;  /* 0x000000bc7404723c */ /* 0x082fe40000041804 */
[----:B------:R-:W1:Y:S03]  /*3c80*/  MUFU.EX2 R133, R133 ;  /* 0x0000008500857308 */ /* 0x000e660000000800 */
[----:B------:R-:W-:Y:S01]  /*3c90*/  FFMA.FTZ R197, -R197, R197, 1 ;  /* 0x3f800000c5c57423 */ /* 0x000fe200000101c5 */
[----:B------:R-:W-:Y:S02]  /*3ca0*/  ISETP.LT.OR P2, PT, R140, 0x22, P2 ;  /* 0x000000228c00780c */ /* 0x000fe40001741670 */
[C---:B-----5:R-:W-:Y:S04]  /*3cb0*/  HMMA.16816.F32.BF16 R8, R124.reuse, R188, R8 ;  /* 0x000000bc7c08723c */ /* 0x060fe80000041808 */
[C---:B------:R-:W-:Y:S01]  /*3cc0*/  FSEL R143, R213.reuse, -INF , !P2 ;  /* 0xff800000d58f7808 */ /* 0x040fe20005000000 */
[----:B------:R-:W-:Y:S01]  /*3cd0*/  MUFU.EX2 R215, R215 ;  /* 0x000000d700d77308 */ /* 0x000fe20000000800 */
[----:B------:R-:W-:Y:S01]  /*3ce0*/  FFMA.FTZ R213, -R213, R213, 1 ;  /* 0x3f800000d5d57423 */ /* 0x000fe200000101d5 */
[----:B------:R-:W-:Y:S01]  /*3cf0*/  ISETP.GT.AND P2, PT, R138, 0x20, P0 ;  /* 0x000000208a00780c */ /* 0x000fe20000744270 */
[-C--:B------:R-:W-:Y:S03]  /*3d00*/  HMMA.16816.F32.BF16 R12, R124, R190.reuse, R12 ;  /* 0x000000be7c0c723c */ /* 0x080fe6000004180c */
[----:B------:R-:W-:Y:S04]  /*3d10*/  ISETP.LT.OR P2, PT, R139, 0x21, P2 ;  /* 0x000000218b00780c */ /* 0x000fe80001741670 */
[----:B------:R-:W-:Y:S01]  /*3d20*/  FSEL R125, R198, -INF , !P1 ;  /* 0xff800000c67d7808 */ /* 0x000fe20004800000 */
[----:B------:R-:W-:Y:S04]  /*3d30*/  HMMA.16816.F32.BF16 R16, R116, R190, R16 ;  /* 0x000000be7410723c */ /* 0x000fe80000041810 */
[----:B------:R-:W-:Y:S01]  /*3d40*/  ISETP.GT.AND P1, PT, R141, 0x1, P0 ;  /* 0x000000018d00780c */ /* 0x000fe20000724270 */
[--C-:B------:R-:W-:Y:S01]  /*3d50*/  FFMA.FTZ R124, R125, c[0x0][0x29c], -R214.reuse ;  /* 0x0000a7007d7c7a23 */ /* 0x100fe200000108d6 */
[----:B------:R-:W-:Y:S01]  /*3d60*/  FSEL R141, R212, -INF , !P4 ;  /* 0xff800000d48d7808 */ /* 0x000fe20006000000 */
[----:B------:R-:W-:Y:S01]  /*3d70*/  FFMA.FTZ R198, -R198, R198, 1 ;  /* 0x3f800000c6c67423 */ /* 0x000fe200000101c6 */
[----:B------:R-:W-:Y:S01]  /*3d80*/  ISETP.LT.OR P1, PT, R140, 0x2, P1 ;  /* 0x000000028c00780c */ /* 0x000fe20000f21670 */
[----:B------:R-:W-:Y:S01]  /*3d90*/  FFMA.FTZ R212, -R212, R212, 1 ;  /* 0x3f800000d4d47423 */ /* 0x000fe200000101d4 */
[C---:B------:R-:W-:Y:S01]  /*3da0*/  ISETP.GT.AND P4, PT, R138.reuse, 0x1, P0 ;  /* 0x000000018a00780c */ /* 0x040fe20000784270 */
[----:B------:R-:W-:Y:S01]  /*3db0*/  MUFU.EX2 R124, R124 ;  /* 0x0000007c007c7308 */ /* 0x000fe20000000800 */
[C---:B------:R-:W-:Y:S01]  /*3dc0*/  FSEL R125, R199.reuse, -INF , !P1 ;  /* 0xff800000c77d7808 */ /* 0x040fe20004800000 */
[----:B------:R-:W-:Y:S01]  /*3dd0*/  FFMA.FTZ R199, -R199, R199, 1 ;  /* 0x3f800000c7c77423 */ /* 0x000fe200000101c7 */
[-C--:B--2---:R-:W-:Y:S05]  /*3de0*/  HMMA.16816.F32.BF16 R4, R120, R192.reuse, R4 ;  /* 0x000000c07804723c */ /* 0x084fea0000041804 */
[--C-:B------:R-:W-:Y:S01]  /*3df0*/  FFMA.FTZ R127, R125, c[0x0][0x29c], -R214.reuse ;  /* 0x0000a7007d7f7a23 */ /* 0x100fe200000108d6 */
[----:B------:R-:W-:Y:S01]  /*3e00*/  ISETP.LT.OR P4, PT, R139, 0x2, P4 ;  /* 0x000000028b00780c */ /* 0x000fe20002781670 */
[----:B------:R-:W2:Y:S01]  /*3e10*/  LDS R125, [R250.X4+0x12180] ;  /* 0x01218000fa7d7984 */ /* 0x000ea20000004800 */
[C---:B------:R-:W-:Y:S03]  /*3e20*/  HMMA.16816.F32.BF16 R8, R128.reuse, R192, R8 ;  /* 0x000000c08008723c */ /* 0x040fe60000041808 */
[----:B------:R-:W4:Y:S01]  /*3e30*/  MUFU.EX2 R127, R127 ;  /* 0x0000007f007f7308 */ /* 0x000f220000000800 */
[--C-:B------:R-:W-:Y:S01]  /*3e40*/  FFMA.FTZ R126, R141, c[0x0][0x29c], -R214.reuse ;  /* 0x0000a7008d7e7a23 */ /* 0x100fe200000108d6 */
[----:B------:R-:W-:Y:S01]  /*3e50*/  ISETP.GT.AND P1, PT, R138, RZ, P0 ;  /* 0x000000ff8a00720c */ /* 0x000fe20000724270 */
[----:B------:R-:W-:Y:S02]  /*3e60*/  FFMA.FTZ R214, R143, c[0x0][0x29c], -R214 ;  /* 0x0000a7008fd67a23 */ /* 0x000fe400000108d6 */
[-C--:B------:R-:W-:Y:S01]  /*3e70*/  HMMA.16816.F32.BF16 R12, R128, R194.reuse, R12 ;  /* 0x000000c2800c723c */ /* 0x080fe2000004180c */
[----:B------:R-:W5:Y:S02]  /*3e80*/  LDS R128, [R250.X4+0x121a0] ;  /* 0x0121a000fa807984 */ /* 0x000f640000004800 */
[----:B------:R-:W-:Y:S02]  /*3e90*/  ISETP.LT.OR P1, PT, R139, 0x1, P1 ;  /* 0x000000018b00780c */ /* 0x000fe40000f21670 */
[----:B------:R-:W-:Y:S02]  /*3ea0*/  MUFU.EX2 R126, R126 ;  /* 0x0000007e007e7308 */ /* 0x000fe40000000800 */
[----:B---3--:R-:W-:Y:S01]  /*3eb0*/  FSEL R135, R200, -INF , !P1 ;  /* 0xff800000c8877808 */ /* 0x008fe20004800000 */
[----:B------:R-:W-:Y:S01]  /*3ec0*/  HMMA.16816.F32.BF16 R16, R120, R194, R16 ;  /* 0x000000c27810723c */ /* 0x000fe20000041810 */
[----:B------:R-:W3:Y:S03]  /*3ed0*/  LDS R120, [R250.X4+0x12200] ;  /* 0x01220000fa787984 */ /* 0x000ee60000004800 */
[----:B------:R-:W-:Y:S01]  /*3ee0*/  ISETP.GT.AND P1, PT, R138, 0x21, P0 ;  /* 0x000000218a00780c */ /* 0x000fe20000724270 */
[--C-:B------:R-:W-:Y:S01]  /*3ef0*/  FFMA.FTZ R135, R135, c[0x0][0x29c], -R210.reuse ;  /* 0x0000a70087877a23 */ /* 0x100fe200000108d2 */
[----:B------:R-:W-:Y:S01]  /*3f00*/  FSEL R131, R204, -INF , !P2 ;  /* 0xff800000cc837808 */ /* 0x000fe20005000000 */
[----:B------:R-:W-:Y:S01]  /*3f10*/  MUFU.EX2 R141, R214 ;  /* 0x000000d6008d7308 */ /* 0x000fe20000000800 */
[----:B------:R-:W-:Y:S02]  /*3f20*/  ISETP.LT.OR P1, PT, R139, 0x22, P1 ;  /* 0x000000228b00780c */ /* 0x000fe40000f21670 */
[C---:B------:R-:W-:Y:S02]  /*3f30*/  ISETP.GT.AND P2, PT, R136.reuse, 0x1, P0 ;  /* 0x000000018800780c */ /* 0x040fe40000744270 */
[----:B------:R-:W-:Y:S01]  /*3f40*/  FSEL R139, R201, -INF , !P4 ;  /* 0xff800000c98b7808 */ /* 0x000fe20006000000 */
[--C-:B------:R-:W-:Y:S01]  /*3f50*/  FFMA.FTZ R131, R131, c[0x0][0x29c], -R210.reuse ;  /* 0x0000a70083837a23 */ /* 0x100fe200000108d2 */
[C---:B------:R-:W-:Y:S02]  /*3f60*/  ISETP.GT.AND P4, PT, R136.reuse, RZ, P0 ;  /* 0x000000ff8800720c */ /* 0x040fe40000784270 */
[----:B------:R-:W-:Y:S01]  /*3f70*/  FSEL R129, R205, -INF , !P1 ;  /* 0xff800000cd817808 */ /* 0x000fe20004800000 */
[----:B------:R-:W3:Y:S01]  /*3f80*/  MUFU.EX2 R135, R135 ;  /* 0x0000008700877308 */ /* 0x000ee20000000800 */
[----:B------:R-:W-:Y:S01]  /*3f90*/  ISETP.LT.OR P4, PT, R137, 0x1, P4 ;  /* 0x000000018900780c */ /* 0x000fe20002781670 */
[--C-:B------:R-:W-:Y:S01]  /*3fa0*/  FFMA.FTZ R139, R139, c[0x0][0x29c], -R210.reuse ;  /* 0x0000a7008b8b7a23 */ /* 0x100fe200000108d2 */
[C---:B------:R-:W-:Y:S01]  /*3fb0*/  ISETP.GT.AND P1, PT, R136.reuse, 0x20, P0 ;  /* 0x000000208800780c */ /* 0x040fe20000724270 */
[----:B------:R-:W-:Y:S01]  /*3fc0*/  FFMA.FTZ R210, R129, c[0x0][0x29c], -R210 ;  /* 0x0000a70081d27a23 */ /* 0x000fe200000108d2 */
[----:B------:R-:W-:Y:S01]  /*3fd0*/  ISETP.GT.AND P0, PT, R136, 0x21, P0 ;  /* 0x000000218800780c */ /* 0x000fe20000704270 */
[--C-:B--2---:R-:W-:Y:S01]  /*3fe0*/  FADD.FTZ R121, R4, -R125.reuse ;  /* 0x8000007d04797221 */ /* 0x104fe20000010000 */
[----:B------:R-:W-:Y:S01]  /*3ff0*/  ISETP.LT.OR P2, PT, R137, 0x2, P2 ;  /* 0x000000028900780c */ /* 0x000fe20001741670 */
[----:B------:R-:W-:Y:S01]  /*4000*/  FADD.FTZ R4, R5, -R125 ;  /* 0x8000007d05047221 */ /* 0x000fe20000010000 */
[----:B------:R-:W-:Y:S01]  /*4010*/  FSEL R138, R202, -INF , !P4 ;  /* 0xff800000ca8a7808 */ /* 0x000fe20006000000 */
[----:B------:R-:W-:Y:S01]  /*4020*/  FMUL.FTZ R121, R132, R121 ;  /* 0x0000007984797220 */ /* 0x000fe20000410000 */
[----:B------:R-:W-:Y:S01]  /*4030*/  ISETP.LT.OR P1, PT, R137, 0x21, P1 ;  /* 0x000000218900780c */ /* 0x000fe20000f21670 */
[----:B-1----:R-:W-:Y:S01]  /*4040*/  FMUL.FTZ R4, R133, R4 ;  /* 0x0000000485047220 */ /* 0x002fe20000410000 */
[----:B------:R-:W-:Y:S01]  /*4050*/  ISETP.LT.OR P0, PT, R137, 0x22, P0 ;  /* 0x000000228900780c */ /* 0x000fe20000701670 */
[----:B------:R-:W-:Y:S01]  /*4060*/  FMUL.FTZ R121, R121, R196 ;  /* 0x000000c479797220 */ /* 0x000fe20000410000 */
[----:B------:R-:W-:Y:S01]  /*4070*/  FSEL R136, R203, -INF , !P2 ;  /* 0xff800000cb887808 */ /* 0x000fe20005000000 */
[----:B------:R-:W-:Y:S01]  /*4080*/  FMUL.FTZ R4, R4, R197 ;  /* 0x000000c504047220 */ /* 0x000fe20000410000 */
[----:B------:R-:W-:Y:S01]  /*4090*/  FSEL R122, R207, -INF , !P0 ;  /* 0xff800000cf7a7808 */ /* 0x000fe20004000000 */
[--C-:B------:R-:W-:Y:S01]  /*40a0*/  FFMA.FTZ R138, R138, c[0x0][0x29c], -R209.reuse ;  /* 0x0000a7008a8a7a23 */ /* 0x100fe200000108d1 */
[----:B------:R-:W-:Y:S01]  /*40b0*/  FSEL R130, R206, -INF , !P1 ;  /* 0xff800000ce827808 */ /* 0x000fe20004800000 */
[--C-:B------:R-:W-:Y:S01]  /*40c0*/  FFMA.FTZ R136, R136, c[0x0][0x29c], -R209.reuse ;  /* 0x0000a70088887a23 */ /* 0x100fe200000108d1 */
[----:B------:R-:W-:Y:S01]  /*40d0*/  F2FP.BF16.PACK_AB R121, R4, R121 ;  /* 0x000000790479723e */ /* 0x000fe200000010ff */
[--C-:B-----5:R-:W-:Y:S01]  /*40e0*/  FADD.FTZ R4, R7, -R128.reuse ;  /* 0x8000008007047221 */ /* 0x120fe20000010000 */
[----:B------:R-:W-:Y:S01]  /*40f0*/  MUFU.EX2 R131, R131 ;  /* 0x0000008300837308 */ /* 0x000fe20000000800 */
[----:B------:R-:W-:Y:S01]  /*4100*/  FADD.FTZ R123, R6, -R128 ;  /* 0x80000080067b7221 */ /* 0x000fe20000010000 */
[C---:B----4-:R-:W-:Y:S01]  /*4110*/  F2FP.BF16.PACK_AB R7, R127.reuse, R124 ;  /* 0x0000007c7f07723e */ /* 0x050fe200000010ff */
[----:B------:R-:W-:Y:S01]  /*4120*/  FMUL.FTZ R4, R127, R4 ;  /* 0x000000047f047220 */ /* 0x000fe20000410000 */
[----:B------:R-:W1:Y:S01]  /*4130*/  LDS R6, [R250.X4+0x12220] ;  /* 0x01222000fa067984 */ /* 0x000e620000004800 */
[--C-:B------:R-:W-:Y:S01]  /*4140*/  FFMA.FTZ R130, R130, c[0x0][0x29c], -R209.reuse ;  /* 0x0000a70082827a23 */ /* 0x100fe200000108d1 */
[----:B------:R-:W-:Y:S01]  /*4150*/  F2FP.BF16.PACK_AB R133, R133, R132 ;  /* 0x000000848585723e */ /* 0x000fe200000010ff */
[----:B------:R-:W-:Y:S01]  /*4160*/  FFMA.FTZ R209, R122, c[0x0][0x29c], -R209 ;  /* 0x0000a7007ad17a23 */ /* 0x000fe200000108d1 */
[----:B------:R-:W-:Y:S01]  /*4170*/  PLOP3.LUT P0, PT, PT, PT, UP0, 0x80, 0x0 ;  /* 0x000000000000781c */ /* 0x000fe20003f0f008 */
[----:B------:R2:W-:Y:S01]  /*4180*/  STS [R236+0x12680], R7 ;  /* 0x01268007ec007388 */ /* 0x0005e20000000800 */
[----:B------:R-:W4:Y:S01]  /*4190*/  MUFU.EX2 R140, R139 ;  /* 0x0000008b008c7308 */ /* 0x000f220000000800 */
[--C-:B------:R-:W-:Y:S02]  /*41a0*/  FADD.FTZ R5, R16, -R125.reuse ;  /* 0x8000007d10057221 */ /* 0x100fe40000010000 */
[----:B------:R-:W-:Y:S01]  /*41b0*/  FADD.FTZ R16, R17, -R125 ;  /* 0x8000007d11107221 */ /* 0x000fe20000010000 */
[----:B------:R5:W-:Y:S01]  /*41c0*/  STS [R236+0x12280], R133 ;  /* 0x01228085ec007388 */ /* 0x000be20000000800 */
[--C-:B---3--:R-:W-:Y:S01]  /*41d0*/  FADD.FTZ R8, R8, -R120.reuse ;  /* 0x8000007808087221 */ /* 0x108fe20000010000 */
[C---:B------:R-:W-:Y:S01]  /*41e0*/  F2FP.BF16.PACK_AB R17, R215.reuse, R134 ;  /* 0x00000086d711723e */ /* 0x040fe200000010ff */
[----:B------:R-:W-:Y:S02]  /*41f0*/  FMUL.FTZ R5, R134, R5 ;  /* 0x0000000586057220 */ /* 0x000fe40000410000 */
[----:B------:R-:W-:Y:S01]  /*4200*/  FMUL.FTZ R16, R215, R16 ;  /* 0x00000010d7107220 */ /* 0x000fe20000410000 */
[----:B------:R-:W-:Y:S01]  /*4210*/  MUFU.EX2 R138, R138 ;  /* 0x0000008a008a7308 */ /* 0x000fe20000000800 */
[----:B------:R-:W-:Y:S01]  /*4220*/  FFMA.FTZ R129, -R200, R200, 1 ;  /* 0x3f800000c8817423 */ /* 0x000fe200000101c8 */
[----:B------:R-:W-:Y:S01]  /*4230*/  STS [R234], R17 ;  /* 0x00000011ea007388 */ /* 0x000fe20000000800 */
[----:B------:R-:W-:Y:S02]  /*4240*/  FADD.FTZ R12, R12, -R120 ;  /* 0x800000780c0c7221 */ /* 0x000fe40000010000 */
[----:B------:R-:W-:Y:S02]  /*4250*/  FMUL.FTZ R8, R135, R8 ;  /* 0x0000000887087220 */ /* 0x000fe40000410000 */
[----:B------:R-:W-:Y:S02]  /*4260*/  FMUL.FTZ R16, R16, R211 ;  /* 0x000000d310107220 */ /* 0x000fe40000410000 */
[----:B------:R-:W-:Y:S01]  /*4270*/  FMUL.FTZ R5, R5, R208 ;  /* 0x000000d005057220 */ /* 0x000fe20000410000 */
[----:B------:R-:W3:Y:S01]  /*4280*/  MUFU.EX2 R127, R136 ;  /* 0x00000088007f7308 */ /* 0x000ee20000000800 */
[--C-:B------:R-:W-:Y:S02]  /*4290*/  FADD.FTZ R125, R18, -R128.reuse ;  /* 0x80000080127d7221 */ /* 0x100fe40000010000 */
[----:B------:R-:W-:Y:S01]  /*42a0*/  FADD.FTZ R128, R19, -R128 ;  /* 0x8000008013807221 */ /* 0x000fe20000010000 */
[----:B------:R-:W-:Y:S01]  /*42b0*/  F2FP.BF16.PACK_AB R19, R141, R126 ;  /* 0x0000007e8d13723e */ /* 0x000fe200000010ff */
[----:B------:R-:W-:Y:S01]  /*42c0*/  FMUL.FTZ R8, R8, R129 ;  /* 0x0000008108087220 */ /* 0x000fe20000410000 */
[----:B----4-:R-:W-:Y:S01]  /*42d0*/  F2FP.BF16.PACK_AB R135, R140, R135 ;  /* 0x000000878c87723e */ /* 0x010fe200000010ff */
[----:B------:R-:W-:Y:S02]  /*42e0*/  FFMA.FTZ R129, -R204, R204, 1 ;  /* 0x3f800000cc817423 */ /* 0x000fe400000101cc */
[----:B------:R-:W-:Y:S01]  /*42f0*/  FMUL.FTZ R12, R131, R12 ;  /* 0x0000000c830c7220 */ /* 0x000fe20000410000 */
[----:B------:R-:W-:Y:S01]  /*4300*/  MUFU.EX2 R130, R130 ;  /* 0x0000008200827308 */ /* 0x000fe20000000800 */
[----:B------:R-:W-:Y:S01]  /*4310*/  STS [R234+0x400], R19 ;  /* 0x00040013ea007388 */ /* 0x000fe20000000800 */
[----:B------:R-:W-:Y:S02]  /*4320*/  FADD.FTZ R9, R9, -R120 ;  /* 0x8000007809097221 */ /* 0x000fe40000010000 */
[----:B------:R-:W-:Y:S01]  /*4330*/  FMUL.FTZ R12, R12, R129 ;  /* 0x000000810c0c7220 */ /* 0x000fe20000410000 */
[----:B------:R-:W-:Y:S01]  /*4340*/  F2FP.BF16.PACK_AB R129, R16, R5 ;  /* 0x000000051081723e */ /* 0x000fe200000010ff */
[----:B------:R-:W-:Y:S01]  /*4350*/  STS [R236+0x13280], R135 ;  /* 0x01328087ec007388 */ /* 0x000fe20000000800 */
[----:B------:R-:W-:Y:S02]  /*4360*/  FMUL.FTZ R123, R124, R123 ;  /* 0x0000007b7c7b7220 */ /* 0x000fe40000410000 */
[----:B------:R-:W-:Y:S01]  /*4370*/  FMUL.FTZ R9, R140, R9 ;  /* 0x000000098c097220 */ /* 0x000fe20000410000 */
[----:B------:R-:W4:Y:S01]  /*4380*/  MUFU.EX2 R210, R210 ;  /* 0x000000d200d27308 */ /* 0x000f220000000800 */
[----:B------:R-:W-:Y:S02]  /*4390*/  FFMA.FTZ R18, -R201, R201, 1 ;  /* 0x3f800000c9127423 */ /* 0x000fe400000101c9 */
[----:B------:R-:W-:Y:S01]  /*43a0*/  FMUL.FTZ R123, R123, R198 ;  /* 0x000000c67b7b7220 */ /* 0x000fe20000410000 */
[----:B---3--:R-:W-:Y:S01]  /*43b0*/  F2FP.BF16.PACK_AB R5, R127, R138 ;  /* 0x0000008a7f05723e */ /* 0x008fe200000010ff */
[----:B------:R-:W-:Y:S02]  /*43c0*/  FMUL.FTZ R4, R4, R199 ;  /* 0x000000c704047220 */ /* 0x000fe40000410000 */
[----:B------:R-:W-:Y:S02]  /*43d0*/  FMUL.FTZ R9, R9, R18 ;  /* 0x0000001209097220 */ /* 0x000fe40000410000 */
[----:B------:R-:W-:Y:S01]  /*43e0*/  STS [R236+0x13680], R5 ;  /* 0x01368005ec007388 */ /* 0x000fe20000000800 */
[----:B------:R-:W2:Y:S01]  /*43f0*/  MUFU.EX2 R209, R209 ;  /* 0x000000d100d17308 */ /* 0x000ea20000000800 */
[----:B------:R-:W-:Y:S01]  /*4400*/  FMUL.FTZ R125, R126, R125 ;  /* 0x0000007d7e7d7220 */ /* 0x000fe20000410000 */
[----:B------:R-:W-:Y:S01]  /*4410*/  F2FP.BF16.PACK_AB R123, R4, R123 ;  /* 0x0000007b047b723e */ /* 0x000fe200000010ff */
[----:B------:R-:W-:Y:S01]  /*4420*/  FMUL.FTZ R128, R141, R128 ;  /* 0x000000808d807220 */ /* 0x000fe20000410000 */
[----:B------:R-:W-:Y:S01]  /*4430*/  F2FP.BF16.PACK_AB R137, R9, R8 ;  /* 0x000000080989723e */ /* 0x000fe200000010ff */
[--C-:B-1----:R-:W-:Y:S02]  /*4440*/  FADD.FTZ R9, R10, -R6.reuse ;  /* 0x800000060a097221 */ /* 0x102fe40000010000 */
[--C-:B------:R-:W-:Y:S02]  /*4450*/  FADD.FTZ R4, R11, -R6.reuse ;  /* 0x800000060b047221 */ /* 0x100fe40000010000 */
[----:B------:R-:W-:Y:S02]  /*4460*/  FMUL.FTZ R128, R128, R213 ;  /* 0x000000d580807220 */ /* 0x000fe40000410000 */
[----:B------:R-:W-:Y:S02]  /*4470*/  FMUL.FTZ R125, R125, R212 ;  /* 0x000000d47d7d7220 */ /* 0x000fe40000410000 */
[----:B------:R-:W-:Y:S01]  /*4480*/  FMUL.FTZ R9, R138, R9 ;  /* 0x000000098a097220 */ /* 0x000fe20000410000 */
[----:B----4-:R-:W-:Y:S01]  /*4490*/  F2FP.BF16.PACK_AB R131, R210, R131 ;  /* 0x00000083d283723e */ /* 0x010fe200000010ff */
[----:B------:R-:W-:Y:S01]  /*44a0*/  FMUL.FTZ R4, R127, R4 ;  /* 0x000000047f047220 */ /* 0x000fe20000410000 */
[----:B------:R-:W-:Y:S01]  /*44b0*/  F2FP.BF16.PACK_AB R125, R128, R125 ;  /* 0x0000007d807d723e */ /* 0x000fe200000010ff */
[----:B------:R-:W-:Y:S02]  /*44c0*/  FFMA.FTZ R202, -R202, R202, 1 ;  /* 0x3f800000caca7423 */ /* 0x000fe400000101ca */
[----:B------:R-:W-:Y:S01]  /*44d0*/  STS [R234+0x1000], R131 ;  /* 0x00100083ea007388 */ /* 0x000fe20000000800 */
[----:B------:R-:W-:Y:S02]  /*44e0*/  FFMA.FTZ R203, -R203, R203, 1 ;  /* 0x3f800000cbcb7423 */ /* 0x000fe400000101cb */
[--C-:B------:R-:W-:Y:S01]  /*44f0*/  FADD.FTZ R11, R14, -R6.reuse ;  /* 0x800000060e0b7221 */ /* 0x100fe20000010000 */
[----:B--2---:R-:W-:Y:S01]  /*4500*/  F2FP.BF16.PACK_AB R7, R209, R130 ;  /* 0x00000082d107723e */ /* 0x004fe200000010ff */
[----:B------:R-:W-:Y:S02]  /*4510*/  FADD.FTZ R6, R15, -R6 ;  /* 0x800000060f067221 */ /* 0x000fe40000010000 */
[----:B------:R-:W-:Y:S02]  /*4520*/  FADD.FTZ R13, R13, -R120 ;  /* 0x800000780d0d7221 */ /* 0x000fe40000010000 */
[----:B------:R-:W-:Y:S01]  /*4530*/  STS [R234+0x1400], R7 ;  /* 0x00140007ea007388 */ /* 0x000fe20000000800 */
[----:B------:R-:W-:Y:S02]  /*4540*/  FMUL.FTZ R9, R9, R202 ;  /* 0x000000ca09097220 */ /* 0x000fe40000410000 */
[----:B------:R-:W-:Y:S02]  /*4550*/  FMUL.FTZ R4, R4, R203 ;  /* 0x000000cb04047220 */ /* 0x000fe40000410000 */
[----:B------:R-:W-:Y:S01]  /*4560*/  BAR.SYNC.DEFER_BLOCKING 0x0 ;  /* 0x0000000000007b1d */ /* 0x000fe20000010000 */
[----:B------:R-:W-:Y:S02]  /*4570*/  FFMA.FTZ R120, -R205, R205, 1 ;  /* 0x3f800000cd787423 */ /* 0x000fe400000101cd */
[----:B------:R-:W-:Y:S01]  /*4580*/  FMUL.FTZ R11, R130, R11 ;  /* 0x0000000b820b7220 */ /* 0x000fe20000410000 */
[----:B-----5:R-:W-:Y:S01]  /*4590*/  F2FP.BF16.PACK_AB R133, R4, R9 ;  /* 0x000000090485723e */ /* 0x020fe200000010ff */
[----:B------:R-:W-:Y:S02]  /*45a0*/  FFMA.FTZ R206, -R206, R206, 1 ;  /* 0x3f800000cece7423 */ /* 0x000fe400000101ce */
[----:B------:R-:W-:Y:S02]  /*45b0*/  FFMA.FTZ R207, -R207, R207, 1 ;  /* 0x3f800000cfcf7423 */ /* 0x000fe400000101cf */
[----:B------:R-:W-:Y:S02]  /*45c0*/  FMUL.FTZ R13, R210, R13 ;  /* 0x0000000dd20d7220 */ /* 0x000fe40000410000 */
[----:B------:R-:W-:Y:S02]  /*45d0*/  FMUL.FTZ R6, R209, R6 ;  /* 0x00000006d1067220 */ /* 0x000fe40000410000 */
[----:B------:R-:W-:Y:S02]  /*45e0*/  FMUL.FTZ R13, R13, R120 ;  /* 0x000000780d0d7220 */ /* 0x000fe40000410000 */
[----:B------:R-:W-:Y:S02]  /*45f0*/  FMUL.FTZ R11, R11, R206 ;  /* 0x000000ce0b0b7220 */ /* 0x000fe40000410000 */
[----:B------:R-:W-:Y:S01]  /*4600*/  FMUL.FTZ R6, R6, R207 ;  /* 0x000000cf06067220 */ /* 0x000fe20000410000 */
[----:B------:R-:W-:Y:S04]  /*4610*/  F2FP.BF16.PACK_AB R139, R13, R12 ;  /* 0x0000000c0d8b723e */ /* 0x000fe800000010ff */
[----:B------:R-:W-:Y:S01]  /*4620*/  F2FP.BF16.PACK_AB R141, R6, R11 ;  /* 0x0000000b068d723e */ /* 0x000fe200000010ff */
[----:B------:R-:W-:Y:S05]  /*4630*/  STS [R236+0x14280], R121 ;  /* 0x01428079ec007388 */ /* 0x000fea0000000800 */
[----:B------:R-:W-:Y:S05]  /*4640*/  STS [R236+0x14680], R123 ;  /* 0x0146807bec007388 */ /* 0x000fea0000000800 */
[----:B------:R-:W-:Y:S05]  /*4650*/  STS [R234+0x2000], R129 ;  /* 0x00200081ea007388 */ /* 0x000fea0000000800 */
[----:B------:R-:W-:Y:S05]  /*4660*/  STS [R234+0x2400], R125 ;  /* 0x0024007dea007388 */ /* 0x000fea0000000800 */
[----:B------:R-:W-:Y:S05]  /*4670*/  STS [R236+0x15280], R137 ;  /* 0x01528089ec007388 */ /* 0x000fea0000000800 */
        /* <DEDUP_REMOVED lines=84> */
[----:B------:R-:W2:Y:S01]  /*4bc0*/  LDL.64 R220, [R1+0x10] ;  /* 0x0000100001dc7983 */ /* 0x000ea20000100a00 */
[----:B------:R-:W-:Y:S02]  /*4bd0*/  USHF.R.S32.HI UR15, URZ, 0x1f, UR11 ;  /* 0x0000001f3f0f7899 */ /* 0x000fe4000801140b */
[----:B------:R-:W-:Y:S01]  /*4be0*/  ULDC.64 UR4, c[0x0][0x208] ;  /* 0x0000820000047ab9 */ /* 0x000fe20000000a00 */
[----:B------:R-:W3:Y:S01]  /*4bf0*/  LDL.64 R218, [R1] ;  /* 0x0000000001da7983 */ /* 0x000ee20000100a00 */
[----:B------:R-:W-:Y:S02]  /*4c00*/  UIMAD UR15, UR15, UR4, URZ ;  /* 0x000000040f0f72a4 */ /* 0x000fe4000f8e023f */
[----:B------:R-:W-:Y:S02]  /*4c10*/  USHF.L.U32 UR18, UR11, 0x6, URZ ;  /* 0x000000060b127899 */ /* 0x000fe4000800063f */
[----:B------:R-:W-:Y:S02]  /*4c20*/  UIMAD.WIDE.U32 UR20, UR11, UR4, URZ ;  /* 0x000000040b1472a5 */ /* 0x000fe4000f8e003f */
[----:B------:R-:W-:Y:S02]  /*4c30*/  UIMAD UR15, UR11, UR5, UR15 ;  /* 0x000000050b0f72a4 */ /* 0x000fe4000f8e020f */
[----:B------:R-:W-:Y:S01]  /*4c40*/  USHF.L.U32 UR4, UR20, 0x6, URZ ;  /* 0x0000000614047899 */ /* 0x000fe2000800063f */
[----:B------:R-:W-:Y:S01]  /*4c50*/  IMAD.U32 R10, RZ, RZ, UR18 ;  /* 0x00000012ff0a7e24 */ /* 0x000fe2000f8e00ff */
[----:B------:R-:W-:Y:S04]  /*4c60*/  UIADD3 UR15, UR21, UR15, URZ ;  /* 0x0000000f150f7290 */ /* 0x000fe8000fffe03f */
[----:B------:R-:W-:Y:S01]  /*4c70*/  IADD3 R9, P2, R240, UR4, RZ ;  /* 0x00000004f0097c10 */ /* 0x000fe2000ff5e0ff */
[----:B------:R-:W-:Y:S03]  /*4c80*/  USHF.L.U64.HI UR15, UR20, 0x6, UR15 ;  /* 0x00000006140f7899 */ /* 0x000fe6000801020f */
[----:B------:R-:W-:Y:S02]  /*4c90*/  LEA R18, P1, R9, c[0x0][0x1f0], 0x1 ;  /* 0x00007c0009127a11 */ /* 0x000fe400078208ff */
[----:B--2---:R-:W-:Y:S04]  /*4ca0*/  IADD3 R11, P0, R220, UR18, RZ ;  /* 0x00000012dc0b7c10 */ /* 0x004fe8000ff1e0ff */
[----:B------:R-:W-:Y:S02]  /*4cb0*/  LEA.HI.X.SX32 R10, R10, R243, 0x1, P0 ;  /* 0x000000f30a0a7211 */ /* 0x000fe400000f0eff */
[----:B------:R-:W-:Y:S02]  /*4cc0*/  LEA R16, P0, R11, c[0x0][0x280], 0x2 ;  /* 0x0000a0000b107a11 */ /* 0x000fe400078010ff */
[----:B---3--:R-:W-:Y:S02]  /*4cd0*/  IADD3.X R8, R219, UR15, RZ, P2, !PT ;  /* 0x0000000fdb087c10 */ /* 0x008fe400097fe4ff */
[----:B------:R-:W-:Y:S01]  /*4ce0*/  LEA.HI.X R17, R11, c[0x0][0x284], R10, 0x2, P0 ;  /* 0x0000a1000b117a11 */ /* 0x000fe200000f140a */
[----:B------:R-:W-:Y:S01]  /*4cf0*/  IMAD.U32 R11, RZ, RZ, UR9 ;  /* 0x00000009ff0b7e24 */ /* 0x000fe2000f8e00ff */
[----:B------:R-:W-:Y:S01]  /*4d00*/  LEA.HI.X R19, R9, c[0x0][0x1f4], R8, 0x1, P1 ;  /* 0x00007d0009137a11 */ /* 0x000fe200008f0c08 */
[----:B------:R-:W-:Y:S01]  /*4d10*/  IMAD.U32 R10, RZ, RZ, UR18 ;  /* 0x00000012ff0a7e24 */ /* 0x000fe2000f8e00ff */
[----:B------:R-:W-:Y:S01]  /*4d20*/  LOP3.LUT P2, RZ, R248, 0x2, RZ, 0xc0, !PT ;  /* 0x00000002f8ff7812 */ /* 0x000fe2000784c0ff */
[----:B------:R-:W-:Y:S01]  /*4d30*/  IMAD.U32 R8, RZ, RZ, UR8 ;  /* 0x00000008ff087e24 */ /* 0x000fe2000f8e00ff */
[----:B------:R-:W-:Y:S01]  /*4d40*/  IADD3 R11, P1, P0, R240, UR4, R11 ;  /* 0x00000004f00b7c10 */ /* 0x000fe2000f83e00b */
[----:B------:R-:W-:Y:S01]  /*4d50*/  @!P3 IMAD.SHL.U32 R9, R233, 0x10, RZ ;  /* 0x00000010e909b824 */ /* 0x000fe200078e00ff */
[----:B------:R-:W-:Y:S02]  /*4d60*/  IADD3 R10, -R237, UR13, -R10 ;  /* 0x0000000ded0a7c10 */ /* 0x000fe4000fffe90a */
[----:B------:R-:W-:Y:S02]  /*4d70*/  IADD3.X R8, R219, UR15, R8, P1, P0 ;  /* 0x0000000fdb087c10 */ /* 0x000fe40008fe0408 */
[C---:B------:R-:W-:Y:S02]  /*4d80*/  LEA R132, P0, R11.reuse, c[0x0][0x1f0], 0x1 ;  /* 0x00007c000b847a11 */ /* 0x040fe400078008ff */
[C---:B------:R-:W-:Y:S02]  /*4d90*/  ISETP.LT.OR P1, PT, R10.reuse, 0x1, !P4 ;  /* 0x000000010a00780c */ /* 0x040fe40006721670 */
[----:B------:R-:W-:Y:S02]  /*4da0*/  LEA.HI.X R133, R11, c[0x0][0x1f4], R8, 0x1, P0 ;  /* 0x00007d000b857a11 */ /* 0x000fe400000f0c08 */
[C---:B------:R-:W-:Y:S02]  /*4db0*/  ISETP.LT.OR P0, PT, R10.reuse, 0x1, !P2 ;  /* 0x000000010a00780c */ /* 0x040fe40005701670 */
[C---:B------:R-:W-:Y:S02]  /*4dc0*/  ISETP.LT.OR P4, PT, R10.reuse, 0x21, !P4 ;  /* 0x000000210a00780c */ /* 0x040fe40006781670 */
[----:B------:R-:W-:Y:S05]  /*4dd0*/  ISETP.LT.OR P2, PT, R10, 0x21, !P2 ;  /* 0x000000210a00780c */ /* 0x000fea0005741670 */
[----:B------:R-:W-:Y:S01]  /*4de0*/  @!PT LDS RZ, [RZ] ;  /* 0x00000000fffff984 */ /* 0x000fe20000000800 */
[----:B------:R-:W-:Y:S01]  /*4df0*/  @!PT LDS RZ, [RZ] ;  /* 0x00000000fffff984 */ /* 0x000fe20000000800 */
[----:B------:R-:W-:Y:S01]  /*4e00*/  @!PT LDS RZ, [RZ] ;  /* 0x00000000fffff984 */ /* 0x000fe20000000800 */
[----:B------:R1:W-:Y:S01]  /*4e10*/  LDGSTS.E.BYPASS.LTC128B.128 [R235+0xc080], [R18.64], !P1 ;  /* 0x0c08000012eb7fae */ /* 0x0003e2000c901d50 */
[----:B------:R-:W-:Y:S03]  /*4e20*/  LOP3.LUT P1, RZ, R248, 0x4, RZ, 0xc0, !PT ;  /* 0x00000004f8ff7812 */ /* 0x000fe6000782c0ff */
[----:B------:R1:W-:Y:S01]  /*4e30*/  LDGSTS.E.BYPASS.LTC128B.128 [R235+0xe080], [R18.64+0x80], !P0 ;  /* 0x0e08008012eb7fae */ /* 0x0003e2000c101d50 */
[C---:B------:R-:W-:Y:S02]  /*4e40*/  ISETP.LT.OR P0, PT, R10.reuse, 0x1, !P1 ;  /* 0x000000010a00780c */ /* 0x040fe40004f01670 */
[----:B------:R-:W-:Y:S11]  /*4e50*/  ISETP.LT.OR P1, PT, R10, 0x21, !P1 ;  /* 0x000000210a00780c */ /* 0x000ff60004f21670 */
[----:B------:R1:W-:Y:S04]  /*4e60*/  LDGSTS.E.BYPASS.LTC128B.128 [R235+0x10080], [R18.64+0x100], !P0 ;  /* 0x1008010012eb7fae */ /* 0x0003e8000c101d50 */
[----:B------:R1:W-:Y:S04]  /*4e70*/  LDGSTS.E.BYPASS.LTC128B.128 [R235+0xd080], [R132.64], !P4 ;  /* 0x0d08000084eb7fae */ /* 0x0003e8000e101d50 */
[----:B------:R1:W-:Y:S04]  /*4e80*/  LDGSTS.E.BYPASS.LTC128B.128 [R235+0xf080], [R132.64+0x80], !P2 ;  /* 0x0f08008084eb7fae */ /* 0x0003e8000d101d50 */
[----:B------:R1:W-:Y:S04]  /*4e90*/  LDGSTS.E.BYPASS.LTC128B.128 [R235+0x11080], [R132.64+0x100], !P1 ;  /* 0x1108010084eb7fae */ /* 0x0003e8000c901d50 */
[----:B------:R1:W-:Y:S02]  /*4ea0*/  @!P3 LDGSTS.E.BYPASS.LTC128B.128 [R9+0x12180], [R16.64] ;  /* 0x121800001009bfae */ /* 0x0003e4000b901d50 */
.L_x_307:
        /* <DEDUP_REMOVED lines=73> */
[----:B------:R-:W2:Y:S01]  /*5340*/  LDL.64 R116, [R1+0x18] ;  /* 0x0000180001747983 */ /* 0x000ea20000100a00 */
[----:B------:R-:W-:Y:S02]  /*5350*/  USHF.R.S32.HI UR18, URZ, 0x1f, UR11 ;  /* 0x0000001f3f127899 */ /* 0x000fe4000801140b */
[----:B------:R-:W-:Y:S02]  /*5360*/  ULDC.64 UR4, c[0x0][0x178] ;  /* 0x00005e0000047ab9 */ /* 0x000fe40000000a00 */
[----:B------:R-:W-:Y:S02]  /*5370*/  UIMAD UR18, UR18, UR4, URZ ;  /* 0x00000004121272a4 */ /* 0x000fe4000f8e023f */
[----:B------:R-:W-:Y:S02]  /*5380*/  UIMAD.WIDE.U32 UR22, UR11, UR4, URZ ;  /* 0x000000040b1672a5 */ /* 0x000fe4000f8e003f */
[----:B------:R-:W-:Y:S02]  /*5390*/  UIMAD UR18, UR11, UR5, UR18 ;  /* 0x000000050b1272a4 */ /* 0x000fe4000f8e0212 */
[----:B------:R-:W-:Y:S02]  /*53a0*/  USHF.L.U32 UR15, UR11, 0x6, URZ ;  /* 0x000000060b0f7899 */ /* 0x000fe4000800063f */
[----:B------:R-:W-:Y:S02]  /*53b0*/  USHF.L.U32 UR19, UR22, 0x6, URZ ;  /* 0x0000000616137899 */ /* 0x000fe4000800063f */
[----:B------:R-:W-:Y:S02]  /*53c0*/  UIADD3 UR18, UR23, UR18, URZ ;  /* 0x0000001217127290 */ /* 0x000fe4000fffe03f */
[----:B------:R-:W-:Y:S01]  /*53d0*/  IMAD.U32 R5, RZ, RZ, UR15 ;  /* 0x0000000fff057e24 */ /* 0x000fe2000f8e00ff */
[----:B------:R-:W-:Y:S01]  /*53e0*/  ULEA UR20, UP0, UR4, UR19, 0x5 ;  /* 0x0000001304147291 */ /* 0x000fe2000f80283f */
[----:B------:R-:W-:Y:S01]  /*53f0*/  IADD3 R6, P1, R244, UR19, RZ ;  /* 0x00000013f4067c10 */ /* 0x000fe2000ff3e0ff */
[----:B------:R-:W-:Y:S01]  /*5400*/  USHF.L.U64.HI UR18, UR22, 0x6, UR18 ;  /* 0x0000000616127899 */ /* 0x000fe20008010212 */
[----:B------:R-:W-:Y:S02]  /*5410*/  IMAD.U32 R4, RZ, RZ, UR15 ;  /* 0x0000000fff047e24 */ /* 0x000fe4000f8e00ff */
[----:B------:R-:W-:Y:S01]  /*5420*/  LEA R12, P2, R6, c[0x0][0x160], 0x1 ;  /* 0x00005800060c7a11 */ /* 0x000fe200078408ff */
[----:B------:R-:W-:Y:S02]  /*5430*/  ULEA.HI.X UR4, UR4, UR18, UR5, 0x5, UP0 ;  /* 0x0000001204047291 */ /* 0x000fe400080f2c05 */
[----:B------:R-:W-:Y:S02]  /*5440*/  IADD3 R4, -R237, UR13, -R4 ;  /* 0x0000000ded047c10 */ /* 0x000fe4000fffe904 */
[----:B--2---:R-:W-:Y:S04]  /*5450*/  IADD3 R9, P0, R116, UR15, RZ ;  /* 0x0000000f74097c10 */ /* 0x004fe8000ff1e0ff */
[----:B------:R-:W-:Y:S02]  /*5460*/  LEA.HI.X.SX32 R8, R5, R246, 0x1, P0 ;  /* 0x000000f605087211 */ /* 0x000fe400000f0eff */
[----:B------:R-:W-:Y:S02]  /*5470*/  IADD3.X R5, R232, UR18, RZ, P1, !PT ;  /* 0x00000012e8057c10 */ /* 0x000fe40008ffe4ff */
[----:B------:R-:W-:Y:S02]  /*5480*/  LEA R10, P0, R9, c[0x0][0x258], 0x2 ;  /* 0x00009600090a7a11 */ /* 0x000fe400078010ff */
[----:B------:R-:W-:Y:S01]  /*5490*/  LEA.HI.X R13, R6, c[0x0][0x164], R5, 0x1, P2 ;  /* 0x00005900060d7a11 */ /* 0x000fe200010f0c05 */
[----:B------:R-:W-:Y:S01]  /*54a0*/  @!P3 IMAD.SHL.U32 R5, R233, 0x10, RZ ;  /* 0x00000010e905b824 */ /* 0x000fe200078e00ff */
[----:B------:R-:W-:Y:S02]  /*54b0*/  ISETP.LT.OR P2, PT, R4, 0x1, !P4 ;  /* 0x000000010400780c */ /* 0x000fe40006741670 */
[----:B------:R-:W-:Y:S02]  /*54c0*/  IADD3 R7, P1, R244, UR20, RZ ;  /* 0x00000014f4077c10 */ /* 0x000fe4000ff3e0ff */
[----:B------:R-:W-:Y:S02]  /*54d0*/  LEA.HI.X R11, R9, c[0x0][0x25c], R8, 0x2, P0 ;  /* 0x00009700090b7a11 */ /* 0x000fe400000f1408 */
[----:B------:R-:W-:Y:S02]  /*54e0*/  LEA R8, P0, R7, c[0x0][0x160], 0x1 ;  /* 0x0000580007087a11 */ /* 0x000fe400078008ff */
[----:B------:R-:W-:Y:S02]  /*54f0*/  IADD3.X R6, R232, UR4, RZ, P1, !PT ;  /* 0x00000004e8067c10 */ /* 0x000fe40008ffe4ff */
[----:B------:R-:W-:Y:S02]  /*5500*/  LOP3.LUT P1, RZ, R249, 0x2, RZ, 0xc0, !PT ;  /* 0x00000002f9ff7812 */ /* 0x000fe4000782c0ff */
[----:B------:R-:W-:Y:S01]  /*5510*/  LEA.HI.X R9, R7, c[0x0][0x164], R6, 0x1, P0 ;  /* 0x0000590007097a11 */ /* 0x000fe200000f0c06 */
[----:B------:R-:W-:Y:S01]  /*5520*/  @!PT LDS RZ, [RZ] ;  /* 0x00000000fffff984 */ /* 0x000fe20000000800 */
[----:B------:R-:W-:Y:S01]  /*5530*/  @!PT LDS RZ, [RZ] ;  /* 0x00000000fffff984 */ /* 0x000fe20000000800 */
[----:B------:R-:W-:Y:S01]  /*5540*/  @!PT LDS RZ, [RZ] ;  /* 0x00000000fffff984 */ /* 0x000fe20000000800 */
[----:B------:R1:W-:Y:S01]  /*5550*/  LDGSTS.E.BYPASS.LTC128B.128 [R235+0x6080], [R12.64], !P2 ;  /* 0x060800000ceb7fae */ /* 0x0003e2000d101d50 */
[C---:B------:R-:W-:Y:S02]  /*5560*/  ISETP.LT.OR P0, PT, R4.reuse, 0x1, !P1 ;  /* 0x000000010400780c */ /* 0x040fe40004f01670 */
[C---:B------:R-:W-:Y:S02]  /*5570*/  ISETP.LT.OR P2, PT, R4.reuse, 0x1, P6 ;  /* 0x000000010400780c */ /* 0x040fe40003741670 */
[C---:B------:R-:W-:Y:S02]  /*5580*/  ISETP.LT.OR P4, PT, R4.reuse, 0x21, !P4 ;  /* 0x000000210400780c */ /* 0x040fe40006781670 */
[C---:B------:R-:W-:Y:S07]  /*5590*/  ISETP.LT.OR P1, PT, R4.reuse, 0x21, !P1 ;  /* 0x000000210400780c */ /* 0x040fee0004f21670 */
[----:B------:R1:W-:Y:S01]  /*55a0*/  LDGSTS.E.BYPASS.LTC128B.128 [R235+0x8080], [R12.64+0x80], !P0 ;  /* 0x080800800ceb7fae */ /* 0x0003e2000c101d50 */
[----:B------:R-:W-:Y:S03]  /*55b0*/  ISETP.LT.OR P0, PT, R4, 0x21, P6 ;  /* 0x000000210400780c */ /* 0x000fe60003701670 */
[----:B------:R1:W-:Y:S04]  /*55c0*/  LDGSTS.E.BYPASS.LTC128B.128 [R235+0xa080], [R12.64+0x100], !P2 ;  /* 0x0a0801000ceb7fae */ /* 0x0003e8000d101d50 */
[----:B------:R1:W-:Y:S04]  /*55d0*/  LDGSTS.E.BYPASS.LTC128B.128 [R235+0x7080], [R8.64], !P4 ;  /* 0x0708000008eb7fae */ /* 0x0003e8000e101d50 */
[----:B------:R1:W-:Y:S04]  /*55e0*/  LDGSTS.E.BYPASS.LTC128B.128 [R235+0x9080], [R8.64+0x80], !P1 ;  /* 0x0908008008eb7fae */ /* 0x0003e8000c901d50 */
[----:B------:R1:W-:Y:S04]  /*55f0*/  LDGSTS.E.BYPASS.LTC128B.128 [R235+0xb080], [R8.64+0x100], !P0 ;  /* 0x0b08010008eb7fae */ /* 0x0003e8000c101d50 */
[----:B------:R1:W-:Y:S02]  /*5600*/  @!P3 LDGSTS.E.BYPASS.LTC128B.128 [R5+0x12080], [R10.64] ;  /* 0x120800000a05bfae */ /* 0x0003e4000b901d50 */
.L_x_308:
        /* <DEDUP_REMOVED lines=45> */
[C---:B------:R-:W-:Y:S01]  /*58e0*/  HMMA.16816.F32.BF16 R136, R208.reuse, R212, R136 ;  /* 0x000000d4d088723c */ /* 0x040fe20000041888 */
[----:B------:R-:W3:Y:S07]  /*58f0*/  LDL.64 R212, [R1+0x8] ;  /* 0x0000080001d47983 */ /* 0x000eee0000100a00 */
[-C--:B------:R-:W-:Y:S01]  /*5900*/  HMMA.16816.F32.BF16 R140, R208, R214.reuse, R140 ;  /* 0x000000d6d08c723c */ /* 0x080fe2000004188c */
[----:B------:R-:W4:Y:S07]  /*5910*/  LDSM.16.MT88.4 R208, [R228+0x5880] ;  /* 0x00588000e4d0783b */ /* 0x000f2e0000004200 */
[----:B------:R-:W-:Y:S08]  /*5920*/  HMMA.16816.F32.BF16 R144, R196, R214, R144 ;  /* 0x000000d6c490723c */ /* 0x000ff00000041890 */
[-C--:B-1----:R-:W-:Y:S08]  /*5930*/  HMMA.16816.F32.BF16 R4, R200, R204.reuse, R4 ;  /* 0x000000ccc804723c */ /* 0x082ff00000041804 */
[C---:B------:R-:W-:Y:S07]  /*5940*/  HMMA.16816.F32.BF16 R8, R220.reuse, R204, R8 ;  /* 0x000000ccdc08723c */ /* 0x040fee0000041808 */
[----:B------:R-:W-:Y:S01]  /*5950*/  IMAD.U32 R205, RZ, RZ, UR6 ;  /* 0x00000006ffcd7e24 */ /* 0x000fe2000f8e00ff */
[-C--:B------:R-:W-:Y:S08]  /*5960*/  HMMA.16816.F32.BF16 R12, R220, R206.reuse, R12 ;  /* 0x000000cedc0c723c */ /* 0x080ff0000004180c */
[C---:B------:R-:W-:Y:S08]  /*5970*/  HMMA.16816.F32.BF16 R16, R200.reuse, R206, R16 ;  /* 0x000000cec810723c */ /* 0x040ff00000041810 */
[-C--:B--2---:R-:W-:Y:S08]  /*5980*/  HMMA.16816.F32.BF16 R116, R200, R216.reuse, R116 ;  /* 0x000000d8c874723c */ /* 0x084ff00000041874 */
[C---:B------:R-:W-:Y:S08]  /*5990*/  HMMA.16816.F32.BF16 R120, R220.reuse, R216, R120 ;  /* 0x000000d8dc78723c */ /* 0x040ff00000041878 */
[-C--:B------:R-:W-:Y:S08]  /*59a0*/  HMMA.16816.F32.BF16 R124, R220, R218.reuse, R124 ;  /* 0x000000dadc7c723c */ /* 0x080ff0000004187c */
[C---:B------:R-:W-:Y:S08]  /*59b0*/  HMMA.16816.F32.BF16 R128, R200.reuse, R218, R128 ;  /* 0x000000dac880723c */ /* 0x040ff00000041880 */
[-C--:B----4-:R-:W-:Y:S08]  /*59c0*/  HMMA.16816.F32.BF16 R132, R200, R208.reuse, R132 ;  /* 0x000000d0c884723c */ /* 0x090ff00000041884 */
[C---:B------:R-:W-:Y:S08]  /*59d0*/  HMMA.16816.F32.BF16 R136, R220.reuse, R208, R136 ;  /* 0x000000d0dc88723c */ /* 0x040ff00000041888 */
[-C--:B------:R-:W-:Y:S08]  /*59e0*/  HMMA.16816.F32.BF16 R140, R220, R210.reuse, R140 ;  /* 0x000000d2dc8c723c */ /* 0x080ff0000004188c */
[----:B------:R-:W-:Y:S04]  /*59f0*/  HMMA.16816.F32.BF16 R144, R200, R210, R144 ;  /* 0x000000d2c890723c */ /* 0x000fe80000041890 */
[----:B---3--:R-:W-:Y:S01]  /*5a00*/  IADD3 R204, P0, R212, UR6, RZ ;  /* 0x00000006d4cc7c10 */ /* 0x008fe2000ff1e0ff */
[----:B------:R-:W-:Y:S03]  /*5a10*/  UMOV UR6, UR11 ;  /* 0x0000000b00067c82 */ /* 0x000fe60008000000 */
[----:B------:R-:W-:Y:S04]  /*5a20*/  LEA.HI.X.SX32 R205, R205, R242, 0x1, P0 ;  /* 0x000000f2cdcd7211 */ /* 0x000fe800000f0eff */
[C---:B------:R-:W-:Y:S04]  /*5a30*/  LEA R206, P0, R204.reuse, c[0x0][0x220], 0x2 ;  /* 0x00008800ccce7a11 */ /* 0x040fe800078010ff */
[----:B------:R-:W-:Y:S02]  /*5a40*/  LEA.HI.X R207, R204, c[0x0][0x224], R205, 0x2, P0 ;  /* 0x00008900cccf7a11 */ /* 0x000fe400000f14cd */
[----:B------:R-:W-:Y:S03]  /*5a50*/  PLOP3.LUT P0, PT, PT, PT, UP0, 0x80, 0x0 ;  /* 0x000000000000781c */ /* 0x000fe60003f0f008 */
        /* <DEDUP_REMOVED lines=98> */
.L_x_290:
[----:B------:R-:W-:Y:S05]  /*6080*/  @P2 BRA `(.L_x_310) ;  /* 0x0000113000002947 */ /* 0x000fea0003800000 */
[----:B-----5:R-:W-:Y:S01]  /*6090*/  SHF.R.S32.HI R0, RZ, 0x1f, R233 ;  /* 0x0000001fff007819 */ /* 0x020fe200000114e9 */
[----:B------:R-:W-:Y:S01]  /*60a0*/  BAR.SYNC.DEFER_BLOCKING 0x1, 0x100 ;  /* 0x0044000000007b1d */ /* 0x000fe20000010000 */
[----:B------:R-:W-:Y:S02]  /*60b0*/  F2FP.BF16.PACK_AB R20, R21, R20 ;  /* 0x000000141514723e */ /* 0x000fe400000010ff */
[----:B------:R-:W-:-:S02]  /*60c0*/  LEA.HI R2, R0, R233, RZ, 0x2 ;  /* 0x000000e900027211 */ /* 0x000fc400078f10ff */
[CC--:B-1----:R-:W-:Y:S02]  /*60d0*/  LEA.HI R5, R0.reuse, R233.reuse, RZ, 0x5 ;  /* 0x000000e900057211 */ /* 0x0c2fe400078f28ff */
[--C-:B------:R-:W-:Y:S02]  /*60e0*/  SHF.R.S32.HI R4, RZ, 0x2, R2.reuse ;  /* 0x00000002ff047819 */ /* 0x100fe40000011402 */
[----:B------:R-:W-:Y:S02]  /*60f0*/  SHF.R.S32.HI R3, RZ, 0x1f, R2 ;  /* 0x0000001fff037819 */ /* 0x000fe40000011402 */
[----:B------:R-:W-:Y:S02]  /*6100*/  SHF.R.S32.HI R6, RZ, 0x5, R5 ;  /* 0x00000005ff067819 */ /* 0x000fe40000011405 */
[----:B------:R-:W-:Y:S02]  /*6110*/  LEA.HI R3, R3, R4, RZ, 0x3 ;  /* 0x0000000403037211 */ /* 0x000fe400078f18ff */
[----:B------:R-:W-:-:S02]  /*6120*/  LEA.HI R7, R0, R233, RZ, 0x6 ;  /* 0x000000e900077211 */ /* 0x000fc400078f30ff */
[----:B------:R-:W-:Y:S02]  /*6130*/  LOP3.LUT R3, R3, 0xfffffff8, RZ, 0xc0, !PT ;  /* 0xfffffff803037812 */ /* 0x000fe400078ec0ff */
[----:B------:R-:W-:Y:S02]  /*6140*/  LEA.HI R5, R5, R6, RZ, 0x1 ;  /* 0x0000000605057211 */ /* 0x000fe400078f08ff */
[----:B------:R-:W-:Y:S01]  /*6150*/  SHF.R.S32.HI R7, RZ, 0x6, R7 ;  /* 0x00000006ff077819 */ /* 0x000fe20000011407 */
[----:B------:R-:W-:Y:S01]  /*6160*/  IMAD.IADD R3, R4, 0x1, -R3 ;  /* 0x0000000104037824 */ /* 0x000fe200078e0a03 */
[----:B------:R-:W-:Y:S02]  /*6170*/  LOP3.LUT R9, R5, 0x1ffffe, RZ, 0xc0, !PT ;  /* 0x001ffffe05097812 */ /* 0x000fe400078ec0ff */
[----:B------:R-:W-:Y:S01]  /*6180*/  LOP3.LUT R2, R2, 0x3ffffffc, RZ, 0xc0, !PT ;  /* 0x3ffffffc02027812 */ /* 0x000fe200078ec0ff */
[C---:B------:R-:W-:Y:S01]  /*6190*/  IMAD.SHL.U32 R4, R3.reuse, 0x40, RZ ;  /* 0x0000004003047824 */ /* 0x040fe200078e00ff */
[----:B------:R-:W-:Y:S01]  /*61a0*/  LOP3.LUT P0, RZ, R3, 0x4, RZ, 0xc0, !PT ;  /* 0x0000000403ff7812 */ /* 0x000fe2000780c0ff */
[----:B------:R-:W-:Y:S01]  /*61b0*/  IMAD.SHL.U32 R5, R7, 0x8, RZ ;  /* 0x0000000807057824 */ /* 0x000fe200078e00ff */
[----:B------:R-:W-:Y:S01]  /*61c0*/  F2FP.BF16.PACK_AB R22, R23, R22 ;  /* 0x000000161716723e */ /* 0x000fe200000010ff */
[----:B------:R-:W-:Y:S01]  /*61d0*/  IMAD.IADD R9, R6, 0x1, -R9 ;  /* 0x0000000106097824 */ /* 0x000fe200078e0a09 */
[----:B------:R-:W-:Y:S01]  /*61e0*/  LOP3.LUT R4, R4, 0x1c0, RZ, 0xc0, !PT ;  /* 0x000001c004047812 */ /* 0x000fe200078ec0ff */
[----:B------:R-:W-:Y:S01]  /*61f0*/  IMAD.IADD R2, R233, 0x1, -R2 ;  /* 0x00000001e9027824 */ /* 0x000fe200078e0a02 */
[----:B------:R-:W-:-:S02]  /*6200*/  F2FP.BF16.PACK_AB R32, R33, R32 ;  /* 0x000000202120723e */ /* 0x000fc400000010ff */
[----:B------:R-:W-:Y:S01]  /*6210*/  LOP3.LUT R5, R4, 0x18, R5, 0xf8, !PT ;  /* 0x0000001804057812 */ /* 0x000fe200078ef805 */
[----:B------:R-:W-:Y:S01]  /*6220*/  IMAD R2, R9, 0x200, R2 ;  /* 0x0000020009027824 */ /* 0x000fe200078e0202 */
[----:B------:R-:W-:Y:S01]  /*6230*/  SHF.R.U32.HI R4, RZ, 0x3, R4 ;  /* 0x00000003ff047819 */ /* 0x000fe20000011604 */
[----:B------:R-:W-:Y:S01]  /*6240*/  IMAD.MOV.U32 R9, RZ, RZ, 0x4 ;  /* 0x00000004ff097424 */ /* 0x000fe200078e00ff */
[----:B------:R-:W-:Y:S02]  /*6250*/  F2FP.BF16.PACK_AB R34, R35, R34 ;  /* 0x000000222322723e */ /* 0x000fe400000010ff */
[----:B------:R-:W-:Y:S01]  /*6260*/  LOP3.LUT R5, R5, R4, RZ, 0x3c, !PT ;  /* 0x0000000405057212 */ /* 0x000fe200078e3cff */
[----:B------:R-:W-:Y:S01]  /*6270*/  IMAD.WIDE R10, R238, R9, c[0x0][0x358] ;  /* 0x0000d600ee0a7625 */ /* 0x000fe200078e0209 */
[----:B------:R-:W-:Y:S02]  /*6280*/  F2FP.BF16.PACK_AB R24, R25, R24 ;  /* 0x000000181918723e */ /* 0x000fe400000010ff */
[----:B------:R-:W-:Y:S01]  /*6290*/  F2FP.BF16.PACK_AB R26, R27, R26 ;  /* 0x0000001a1b1a723e */ /* 0x000fe200000010ff */
[----:B------:R-:W-:Y:S01]  /*62a0*/  IMAD.U32 R2, R2, 0x2, R5 ;  /* 0x0000000202027824 */ /* 0x000fe200078e0005 */
[----:B------:R-:W-:-:S02]  /*62b0*/  F2FP.BF16.PACK_AB R28, R29, R28 ;  /* 0x0000001c1d1c723e */ /* 0x000fc400000010ff */
[----:B------:R-:W-:Y:S01]  /*62c0*/  F2FP.BF16.PACK_AB R30, R31, R30 ;  /* 0x0000001e1f1e723e */ /* 0x000fe200000010ff */
[----:B------:R-:W-:Y:S01]  /*62d0*/  IMAD.SHL.U32 R3, R2, 0x2, RZ ;  /* 0x0000000202037824 */ /* 0x000fe200078e00ff */
[----:B------:R-:W-:Y:S02]  /*62e0*/  F2FP.BF16.PACK_AB R36, R37, R36 ;  /* 0x000000242524723e */ /* 0x000fe400000010ff */
[----:B------:R-:W-:Y:S02]  /*62f0*/  F2FP.BF16.PACK_AB R38, R39, R38 ;  /* 0x000000262726723e */ /* 0x000fe400000010ff */
[C---:B------:R-:W-:Y:S01]  /*6300*/  IADD3 R5, R3.reuse, 0x40, RZ ;  /* 0x0000004003057810 */ /* 0x040fe20007ffe0ff */
[----:B------:R-:W-:Y:S01]  /*6310*/  STS [R3+0x6080], R20 ;  /* 0x0060801403007388 */ /* 0x000fe20000000800 */
[----:B------:R-:W-:Y:S02]  /*6320*/  @P0 IADD3 R5, R3, -0x40, RZ ;  /* 0xffffffc003050810 */ /* 0x000fe40007ffe0ff */
        /* <DEDUP_REMOVED lines=34> */
[----:B------:R1:W-:Y:S01]  /*6550*/  STS [R3+0x9080], R40 ;  /* 0x0090802803007388 */ /* 0x0003e20000000800 */
[----:B------:R-:W-:Y:S02]  /*6560*/  F2FP.BF16.PACK_AB R86, R87, R86 ;  /* 0x000000565756723e */ /* 0x000fe400000010ff */
[----:B------:R-:W-:Y:S01]  /*6570*/  F2FP.BF16.PACK_AB R96, R97, R96 ;  /* 0x000000606160723e */ /* 0x000fe200000010ff */
[----:B------:R-:W-:Y:S01]  /*6580*/  STS [R3+0x9480], R42 ;  /* 0x0094802a03007388 */ /* 0x000fe20000000800 */
[----:B------:R-:W-:-:S02]  /*6590*/  F2FP.BF16.PACK_AB R98, R99, R98 ;  /* 0x000000626362723e */ /* 0x000fc400000010ff */
[----:B------:R-:W-:Y:S01]  /*65a0*/  F2FP.BF16.PACK_AB R88, R89, R88 ;  /* 0x000000585958723e */ /* 0x000fe200000010ff */
[----:B------:R2:W-:Y:S01]  /*65b0*/  STS [R5+0x9080], R44 ;  /* 0x0090802c05007388 */ /* 0x0005e20000000800 */
[----:B------:R-:W-:Y:S02]  /*65c0*/  F2FP.BF16.PACK_AB R90, R91, R90 ;  /* 0x0000005a5b5a723e */ /* 0x000fe400000010ff */
[----:B------:R-:W-:Y:S01]  /*65d0*/  F2FP.BF16.PACK_AB R92, R93, R92 ;  /* 0x0000005c5d5c723e */ /* 0x000fe200000010ff */
[----:B------:R3:W-:Y:S01]  /*65e0*/  STS [R5+0x9480], R46 ;  /* 0x0094802e05007388 */ /* 0x0007e20000000800 */
[----:B------:R-:W-:Y:S02]  /*65f0*/  F2FP.BF16.PACK_AB R94, R95, R94 ;  /* 0x0000005e5f5e723e */ /* 0x000fe400000010ff */
[----:B------:R-:W-:Y:S01]  /*6600*/  F2FP.BF16.PACK_AB R100, R101, R100 ;  /* 0x000000646564723e */ /* 0x000fe200000010ff */
[----:B------:R3:W-:Y:S01]  /*6610*/  STS [R3+0xa080], R52 ;  /* 0x00a0803403007388 */ /* 0x0007e20000000800 */
        /* <DEDUP_REMOVED lines=10> */
[----:B------:R-:W-:Y:S01]  /*66c0*/  ISETP.NE.U32.AND P0, PT, RZ, c[0x0][0x360], PT ;  /* 0x0000d800ff007a0c */ /* 0x000fe20003f05070 */
[----:B------:R3:W-:Y:S01]  /*66d0*/  STS [R3+0xb080], R56 ;  /* 0x00b0803803007388 */ /* 0x0007e20000000800 */
[----:B------:R-:W-:Y:S02]  /*66e0*/  ISETP.NE.U32.AND P1, PT, RZ, c[0x0][0x358], PT ;  /* 0x0000d600ff007a0c */ /* 0x000fe40003f25070 */
[----:B------:R-:W-:Y:S01]  /*66f0*/  ISETP.NE.AND.EX P0, PT, RZ, c[0x0][0x364], PT, P0 ;  /* 0x0000d900ff007a0c */ /* 0x000fe20003f05300 */
[----:B------:R3:W-:Y:S01]  /*6700*/  STS [R3+0xb480], R58 ;  /* 0x00b4803a03007388 */ /* 0x0007e20000000800 */
[----:B------:R-:W-:-:S03]  /*6710*/  ISETP.NE.AND.EX P1, PT, RZ, c[0x0][0x35c], PT, P1 ;  /* 0x0000d700ff007a0c */ /* 0x000fc60003f25310 */
[----:B------:R3:W-:Y:S04]  /*6720*/  STS [R5+0xb080], R60 ;  /* 0x00b0803c05007388 */ /* 0x0007e80000000800 */
        /* <DEDUP_REMOVED lines=25> */
[----:B------:R-:W-:Y:S01]  /*68c0*/  BAR.SYNC.DEFER_BLOCKING 0x1, 0x100 ;  /* 0x0044000000007b1d */ /* 0x000fe20000010000 */
[----:B-1----:R-:W-:-:S02]  /*68d0*/  IMAD.MOV.U32 R40, RZ, RZ, c[0x0][0x2f0] ;  /* 0x0000bc00ff287624 */ /* 0x002fc400078e00ff */
[----:B------:R-:W-:-:S03]  /*68e0*/  @P0 IMAD.WIDE R8, R238, R9, c[0x0][0x360] ;  /* 0x0000d800ee080625 */ /* 0x000fc600078e0209 */
[----:B------:R-:W4:Y:S04]  /*68f0*/  @P1 LDG.E R13, [R10.64] ;  /* 0x000000100a0d1981 */ /* 0x000f28000c1e1900 */
[----:B------:R3:W5:Y:S01]  /*6900*/  @P0 LDG.E R40, [R8.64] ;  /* 0x0000001008280981 */ /* 0x000762000c1e1900 */
[----:B--2---:R-:W-:Y:S02]  /*6910*/  CS2R R44, SRZ ;  /* 0x00000000002c7805 */ /* 0x004fe4000001ff00 */
[--C-:B----4-:R-:W-:Y:S01]  /*6920*/  @P1 SHF.R.S32.HI R45, RZ, 0x1f, R13.reuse ;  /* 0x0000001fff2d1819 */ /* 0x110fe2000001140d */
[----:B------:R-:W-:Y:S01]  /*6930*/  @P1 IMAD.MOV.U32 R44, RZ, RZ, R13 ;  /* 0x000000ffff2c1224 */ /* 0x000fe200078e000d */
[----:B------:R-:W-:Y:S05]  /*6940*/  @P0 BRA `(.L_x_311) ;  /* 0x0000004000000947 */ /* 0x000fea0003800000 */
[----:B---3--:R-:W-:Y:S05]  /*6950*/  @!P1 BRA `(.L_x_311) ;  /* 0x0000003000009947 */ /* 0x008fea0003800000 */
[----:B-----5:R-:W2:Y:S04]  /*6960*/  LDG.E R40, [R10.64] ;  /* 0x000000100a287981 */ /* 0x020ea8000c1e1900 */
[----:B------:R-:W2:Y:S02]  /*6970*/  LDG.E R3, [R10.64+0x4] ;  /* 0x000004100a037981 */ /* 0x000ea4000c1e1900 */
[----:B--2---:R-:W-:-:S02]  /*6980*/  IADD3 R40, -R40, R3, RZ ;  /* 0x0000000328287210 */ /* 0x004fc40007ffe1ff */
.L_x_311:
[----:B---3--:R-:W-:Y:S01]  /*6990*/  LEA.HI R0, R0, R233, RZ, 0x3 ;  /* 0x000000e900007211 */ /* 0x008fe200078f18ff */
[----:B------:R-:W-:Y:S01]  /*69a0*/  BSSY B0, `(.L_x_312) ;  /* 0x000003e000007945 */ /* 0x000fe20003800000 */
[----:B-----5:R-:W-:-:S02]  /*69b0*/  IADD3 R40, R40, -UR14, RZ ;  /* 0x8000000e28287c10 */ /* 0x020fc4000fffe0ff */
[----:B------:R-:W-:Y:S02]  /*69c0*/  LOP3.LUT R2, R0, 0x1ffffff8, RZ, 0xc0, !PT ;  /* 0x1ffffff800027812 */ /* 0x000fe400078ec0ff */
[----:B------:R-:W-:Y:S02]  /*69d0*/  SHF.R.S32.HI R0, RZ, 0x3, R0 ;  /* 0x00000003ff007819 */ /* 0x000fe40000011400 */
[----:B------:R-:W-:Y:S01]  /*69e0*/  IMNMX R53, R40, 0x40, PT ;  /* 0x0000004028357817 */ /* 0x000fe20003800200 */
[----:B------:R-:W-:Y:S01]  /*69f0*/  IMAD.IADD R2, R233, 0x1, -R2 ;  /* 0x00000001e9027824 */ /* 0x000fe200078e0a02 */
[----:B------:R-:W-:Y:S01]  /*6a00*/  SHF.R.S32.HI R52, RZ, 0x1f, R238 ;  /* 0x0000001fff347819 */ /* 0x000fe200000114ee */
[C---:B------:R-:W-:Y:S01]  /*6a10*/  IMAD.SHL.U32 R3, R0.reuse, 0x40, RZ ;  /* 0x0000004000037824 */ /* 0x040fe200078e00ff */
[----:B------:R-:W-:Y:S01]  /*6a20*/  ISETP.GE.AND P4, PT, R0, R53, PT ;  /* 0x000000350000720c */ /* 0x000fe20003f86270 */
[----:B------:R-:W-:Y:S01]  /*6a30*/  IMAD.SHL.U32 R58, R2, 0x8, RZ ;  /* 0x00000008023a7824 */ /* 0x000fe200078e00ff */
[----:B------:R-:W-:Y:S01]  /*6a40*/  SEL R52, R52, RZ, !P1 ;  /* 0x000000ff34347207 */ /* 0x000fe20004800000 */
[----:B------:R-:W1:Y:S01]  /*6a50*/  S2R R2, SR_CTAID.Y ;  /* 0x0000000000027919 */ /* 0x000e620000002600 */
[----:B------:R-:W-:-:S02]  /*6a60*/  LOP3.LUT R3, R3, 0x1c0, RZ, 0xc0, !PT ;  /* 0x000001c003037812 */ /* 0x000fc400078ec0ff */
[--C-:B------:R-:W-:Y:S02]  /*6a70*/  SHF.R.S32.HI R59, RZ, 0x1f, R58.reuse ;  /* 0x0000001fff3b7819 */ /* 0x100fe4000001143a */
[----:B------:R-:W-:Y:S02]  /*6a80*/  LOP3.LUT R4, R3, 0x38, R58, 0xf8, !PT ;  /* 0x0000003803047812 */ /* 0x000fe400078ef83a */
[----:B------:R-:W-:Y:S02]  /*6a90*/  SHF.R.U32.HI R3, RZ, 0x3, R3 ;  /* 0x00000003ff037819 */ /* 0x000fe40000011603 */
[----:B------:R-:W-:Y:S02]  /*6aa0*/  IADD3 R62, P0, R0, R44, RZ ;  /* 0x0000002c003e7210 */ /* 0x000fe40007f1e0ff */
[----:B------:R-:W-:Y:S02]  /*6ab0*/  LOP3.LUT R4, R4, R3, RZ, 0x3c, !PT ;  /* 0x0000000304047212 */ /* 0x000fe400078e3cff */
[----:B------:R-:W-:-:S02]  /*6ac0*/  SEL R238, R238, RZ, !P1 ;  /* 0x000000ffeeee7207 */ /* 0x000fc40004800000 */
[----:B------:R-:W-:Y:S01]  /*6ad0*/  LEA.HI.X.SX32 R63, R0, R45, 0x1, P0 ;  /* 0x0000002d003f7211 */ /* 0x000fe200000f0eff */
[----:B------:R-:W-:Y:S01]  /*6ae0*/  IMAD R4, R7, 0x200, R4 ;  /* 0x0000020007047824 */ /* 0x000fe200078e0204 */
[----:B------:R-:W-:-:S03]  /*6af0*/  IADD3 R56, R58, 0x40, RZ ;  /* 0x000000403a387810 */ /* 0x000fc60007ffe0ff */
[----:B------:R-:W-:Y:S01]  /*6b00*/  IMAD.SHL.U32 R57, R4, 0x2, RZ ;  /* 0x0000000204397824 */ /* 0x000fe200078e00ff */
[----:B-1----:R-:W-:-:S04]  /*6b10*/  SHF.R.S32.HI R3, RZ, 0x1f, R2 ;  /* 0x0000001fff037819 */ /* 0x002fc80000011402 */
[----:B------:R1:W2:Y:S01]  /*6b20*/  LDS.128 R36, [R57+0x7080] ;  /* 0x0070800039247984 */ /* 0x0002a20000000c00 */
[----:B------:R-:W-:-:S03]  /*6b30*/  IMAD.WIDE.U32 R42, R2, c[0x0][0x338], R58 ;  /* 0x0000ce00022a7a25 */ /* 0x000fc600078e003a */
[----:B------:R1:W3:Y:S01]  /*6b40*/  LDS.128 R32, [R57+0x9080] ;  /* 0x0090800039207984 */ /* 0x0002e20000000c00 */
[----:B------:R-:W-:Y:S02]  /*6b50*/  IMAD R41, R3, c[0x0][0x338], RZ ;  /* 0x0000ce0003297a24 */ /* 0x000fe400078e02ff */
[----:B------:R-:W-:Y:S01]  /*6b60*/  IMAD.MOV.U32 R60, RZ, RZ, R42 ;  /* 0x000000ffff3c7224 */ /* 0x000fe200078e002a */
[----:B------:R1:W4:Y:S01]  /*6b70*/  LDS.128 R28, [R57+0xb080] ;  /* 0x00b08000391c7984 */ /* 0x0003220000000c00 */
[----:B------:R-:W-:-:S03]  /*6b80*/  IMAD R41, R2, c[0x0][0x33c], R41 ;  /* 0x0000cf0002297a24 */ /* 0x000fc600078e0229 */
[----:B------:R1:W1:Y:S01]  /*6b90*/  LDS.128 R24, [R57+0x80] ;  /* 0x0000800039187984 */ /* 0x0002620000000c00 */
[----:B------:R-:W-:Y:S02]  /*6ba0*/  IMAD.IADD R61, R43, 0x1, R41 ;  /* 0x000000012b3d7824 */ /* 0x000fe400078e0229 */
[----:B------:R-:W-:Y:S01]  /*6bb0*/  IMAD R43, R52, c[0x0][0x340], RZ ;  /* 0x0000d000342b7a24 */ /* 0x000fe200078e02ff */
[----:B------:R1:W1:Y:S01]  /*6bc0*/  LDS.128 R20, [R57+0x2080] ;  /* 0x0020800039147984 */ /* 0x0002620000000c00 */
[----:B------:R-:W-:Y:S02]  /*6bd0*/  IMAD.U32 R41, RZ, RZ, UR10 ;  /* 0x0000000aff297e24 */ /* 0x000fe4000f8e00ff */
[C---:B------:R-:W-:Y:S01]  /*6be0*/  IMAD R40, R238.reuse, c[0x0][0x344], R43 ;  /* 0x0000d100ee287a24 */ /* 0x040fe200078e022b */
[----:B------:R1:W1:Y:S01]  /*6bf0*/  LDS.128 R16, [R57+0x4080] ;  /* 0x0040800039107984 */ /* 0x0002620000000c00 */
[----:B------:R-:W-:-:S03]  /*6c00*/  IMAD.WIDE.U32 R60, R238, c[0x0][0x340], R60 ;  /* 0x0000d000ee3c7a25 */ /* 0x000fc600078e003c */
[----:B------:R1:W1:Y:S01]  /*6c10*/  LDS.128 R12, [R57+0x1080] ;  /* 0x00108000390c7984 */ /* 0x0002620000000c00 */
[----:B------:R-:W-:-:S03]  /*6c20*/  IMAD.WIDE R62, R41, 0x40, R62 ;  /* 0x00000040293e7825 */ /* 0x000fc600078e023e */
[----:B------:R1:W1:Y:S01]  /*6c30*/  LDS.128 R8, [R57+0x3080] ;  /* 0x0030800039087984 */ /* 0x0002620000000c00 */
[----:B------:R-:W-:-:S03]  /*6c40*/  IMAD.IADD R65, R61, 0x1, R40 ;  /* 0x000000013d417824 */ /* 0x000fc600078e0228 */
[----:B------:R1:W1:Y:S01]  /*6c50*/  LDS.128 R4, [R57+0x5080] ;  /* 0x0050800039047984 */ /* 0x0002620000000c00 */
[----:B------:R-:W-:Y:S05]  /*6c60*/  @P4 BRA `(.L_x_313) ;  /* 0x0000011000004947 */ /* 0x000fea0003800000 */
[C---:B------:R-:W-:Y:S01]  /*6c70*/  ISETP.GE.AND P3, PT, R58.reuse, c[0x0][0x324], PT ;  /* 0x0000c9003a007a0c */ /* 0x040fe20003f66270 */
[----:B------:R-:W5:Y:S01]  /*6c80*/  LDS.128 R48, [R57+0x8080] ;  /* 0x0080800039307984 */ /* 0x000f620000000c00 */
[----:B------:R-:W-:Y:S01]  /*6c90*/  IMAD R54, R63, c[0x0][0x330], RZ ;  /* 0x0000cc003f367a24 */ /* 0x000fe200078e02ff */
[----:B------:R-:W-:Y:S01]  /*6ca0*/  IADD3 R55, R58, 0x80, RZ ;  /* 0x000000803a377810 */ /* 0x000fe20007ffe0ff */
[----:B------:R-:W-:Y:S01]  /*6cb0*/  IMAD.MOV.U32 R64, RZ, RZ, R60 ;  /* 0x000000ffff407224 */ /* 0x000fe200078e003c */
[----:B------:R-:W4:Y:S01]  /*6cc0*/  LDS.128 R44, [R57+0xa080] ;  /* 0x00a08000392c7984 */ /* 0x000f220000000c00 */
[----:B------:R-:W-:Y:S01]  /*6cd0*/  IMAD R54, R62, c[0x0][0x334], R54 ;  /* 0x0000cd003e367a24 */ /* 0x000fe200078e0236 */
[----:B------:R-:W-:Y:S01]  /*6ce0*/  ISETP.GE.AND P2, PT, R56, c[0x0][0x324], PT ;  /* 0x0000c90038007a0c */ /* 0x000fe20003f46270 */
[----:B------:R-:W-:Y:S01]  /*6cf0*/  IMAD.WIDE.U32 R66, R62, c[0x0][0x330], R64 ;  /* 0x0000cc003e427a25 */ /* 0x000fe200078e0040 */
[----:B------:R-:W-:-:S03]  /*6d00*/  ISETP.GE.AND P1, PT, R55, c[0x0][0x324], PT ;  /* 0x0000c90037007a0c */ /* 0x000fc60003f26270 */
[----:B------:R-:W-:Y:S01]  /*6d10*/  IMAD.IADD R54, R67, 0x1, R54 ;  /* 0x0000000143367824 */ /* 0x000fe200078e0236 */
[----:B------:R-:W3:Y:S01]  /*6d20*/  @!P3 LDS.128 R40, [R57+0x6080] ;  /* 0x006080003928b984 */ /* 0x000ee20000000c00 */
[----:B------:R-:W-:-:S04]  /*6d30*/  LEA R68, P0, R66, c[0x0][0x318], 0x1 ;  /* 0x0000c60042447a11 */ /* 0x000fc800078008ff */
[----:B------:R-:W-:-:S05]  /*6d40*/  LEA.HI.X R69, R66, c[0x0][0x31c], R54, 0x1, P0 ;  /* 0x0000c70042457a11 */ /* 0x000fca00000f0c36 */
[----:B-----5:R2:W-:Y:S04]  /*6d50*/  @!P2 STG.E.128 [R68.64+0x80], R48 ;  /* 0x000080304400a986 */ /* 0x0205e8000c101d10 */
[----:B----4-:R2:W-:Y:S04]  /*6d60*/  @!P1 STG.E.128 [R68.64+0x100], R44 ;  /* 0x0001002c44009986 */ /* 0x0105e8000c101d10 */
[----:B---3--:R2:W-:Y:S02]  /*6d70*/  @!P3 STG.E.128 [R68.64], R40 ;  /* 0x000000284400b986 */ /* 0x0085e4000c101d10 */
.L_x_313:
[----:B------:R-:W-:Y:S05]  /*6d80*/  BSYNC B0 ;  /* 0x0000000000007941 */ /* 0x000fea0003800000 */
.L_x_312:
[----:B------:R-:W-:Y:S01]  /*6d90*/  IADD3 R0, R0, 0x20, RZ ;  /* 0x0000002000007810 */ /* 0x000fe20007ffe0ff */
[----:B------:R-:W-:Y:S03]  /*6da0*/  BSSY B0, `(.L_x_314) ;  /* 0x0000014000007945 */ /* 0x000fe60003800000 */
[----:B------:R-:W-:-:S13]  /*6db0*/  ISETP.GE.AND P3, PT, R0, R53, PT ;  /* 0x000000350000720c */ /* 0x000fda0003f66270 */
[----:B------:R-:W-:Y:S05]  /*6dc0*/  @P3 BRA `(.L_x_315) ;  /* 0x0000011000003947 */ /* 0x000fea0003800000 */
[----:B--2---:R-:W-:Y:S01]  /*6dd0*/  IADD3 R41, P0, R62, 0x20, RZ ;  /* 0x000000203e297810 */ /* 0x004fe20007f1e0ff */
[----:B------:R-:W-:Y:S01]  /*6de0*/  IMAD.MOV.U32 R42, RZ, RZ, R60 ;  /* 0x000000ffff2a7224 */ /* 0x000fe200078e003c */
[C---:B------:R-:W-:Y:S01]  /*6df0*/  IADD3 R0, R58.reuse, 0x80, RZ ;  /* 0x000000803a007810 */ /* 0x040fe20007ffe0ff */
[----:B------:R-:W-:Y:S01]  /*6e00*/  IMAD.MOV.U32 R43, RZ, RZ, R65 ;  /* 0x000000ffff2b7224 */ /* 0x000fe200078e0041 */
[----:B------:R-:W-:Y:S01]  /*6e10*/  ISETP.GE.AND P2, PT, R58, c[0x0][0x324], PT ;  /* 0x0000c9003a007a0c */ /* 0x000fe20003f46270 */
[----:B------:R-:W-:Y:S01]  /*6e20*/  IMAD.X R40, RZ, RZ, R63, P0 ;  /* 0x000000ffff287224 */ /* 0x000fe200000e063f */
[----:B------:R-:W-:Y:S01]  /*6e30*/  ISETP.GE.AND P0, PT, R0, c[0x0][0x324], PT ;  /* 0x0000c90000007a0c */ /* 0x000fe20003f06270 */
[----:B------:R-:W-:Y:S01]  /*6e40*/  IMAD.WIDE.U32 R42, R41, c[0x0][0x330], R42 ;  /* 0x0000cc00292a7a25 */ /* 0x000fe200078e002a */
[----:B------:R-:W-:-:S03]  /*6e50*/  ISETP.GE.AND P1, PT, R56, c[0x0][0x324], PT ;  /* 0x0000c90038007a0c */ /* 0x000fc60003f26270 */
[----:B------:R-:W-:Y:S01]  /*6e60*/  IMAD R40, R40, c[0x0][0x330], RZ ;  /* 0x0000cc0028287a24 */ /* 0x000fe200078e02ff */
[----:B------:R-:W-:-:S03]  /*6e70*/  LEA R44, P5, R42, c[0x0][0x318], 0x1 ;  /* 0x0000c6002a2c7a11 */ /* 0x000fc600078a08ff */
[----:B------:R-:W-:-:S04]  /*6e80*/  IMAD R40, R41, c[0x0][0x334], R40 ;  /* 0x0000cd0029287a24 */ /* 0x000fc800078e0228 */
[----:B------:R-:W-:-:S05]  /*6e90*/  IMAD.IADD R40, R43, 0x1, R40 ;  /* 0x000000012b287824 */ /* 0x000fca00078e0228 */
[----:B------:R-:W-:-:S05]  /*6ea0*/  LEA.HI.X R45, R42, c[0x0][0x31c], R40, 0x1, P5 ;  /* 0x0000c7002a2d7a11 */ /* 0x000fca00028f0c28 */
[----:B------:R2:W-:Y:S04]  /*6eb0*/  @!P2 STG.E.128 [R44.64], R36 ;  /* 0x000000242c00a986 */ /* 0x0005e8000c101d10 */
[----:B---3--:R2:W-:Y:S04]  /*6ec0*/  @!P1 STG.E.128 [R44.64+0x80], R32 ;  /* 0x000080202c009986 */ /* 0x0085e8000c101d10 */
[----:B----4-:R2:W-:Y:S02]  /*6ed0*/  @!P0 STG.E.128 [R44.64+0x100], R28 ;  /* 0x0001001c2c008986 */ /* 0x0105e4000c101d10 */
.L_x_315:
[----:B------:R-:W-:Y:S05]  /*6ee0*/  BSYNC B0 ;  /* 0x0000000000007941 */ /* 0x000fea0003800000 */
.L_x_314:
[----:B------:R-:W-:Y:S01]  /*6ef0*/  IMAD R3, R3, c[0x0][0x308], RZ ;  /* 0x0000c20003037a24 */ /* 0x000fe200078e02ff */
[----:B------:R-:W-:Y:S01]  /*6f00*/  BSSY B0, `(.L_x_316) ;  /* 0x0000017000007945 */ /* 0x000fe20003800000 */
[----:B--2-4-:R-:W-:-:S04]  /*6f10*/  IMAD.WIDE.U32 R30, R2, c[0x0][0x308], R58 ;  /* 0x0000c200021e7a25 */ /* 0x014fc800078e003a */
        /* <DEDUP_REMOVED lines=16> */
[----:B---3--:R-:W-:-:S04]  /*7020*/  LEA R32, P0, R30, c[0x0][0x2e8], 0x1 ;  /* 0x0000ba001e207a11 */ /* 0x008fc800078008ff */
[----:B------:R-:W-:-:S05]  /*7030*/  LEA.HI.X R33, R30, c[0x0][0x2ec], R2, 0x1, P0 ;  /* 0x0000bb001e217a11 */ /* 0x000fca00000f0c02 */
[----:B-1----:R1:W-:Y:S04]  /*7040*/  @!P4 STG.E.128 [R32.64], R24 ;  /* 0x000000182000c986 */ /* 0x0023e8000c101d10 */
[----:B------:R1:W-:Y:S04]  /*7050*/  @!P2 STG.E.128 [R32.64+0x80], R20 ;  /* 0x000080142000a986 */ /* 0x0003e8000c101d10 */
[----:B------:R1:W-:Y:S02]  /*7060*/  @!P1 STG.E.128 [R32.64+0x100], R16 ;  /* 0x0001001020009986 */ /* 0x0003e4000c101d10 */
.L_x_317:
[----:B------:R-:W-:Y:S05]  /*7070*/  BSYNC B0 ;  /* 0x0000000000007941 */ /* 0x000fea0003800000 */
.L_x_316:
[----:B------:R-:W-:Y:S05]  /*7080*/  @P3 EXIT ;  /* 0x000000000000394d */ /* 0x000fea0003800000 */
[----:B------:R-:W-:Y:S01]  /*7090*/  IADD3 R0, P0, R62, 0x20, RZ ;  /* 0x000000203e007810 */ /* 0x000fe20007f1e0ff */
[----:B-1----:R-:W-:Y:S01]  /*70a0*/  IMAD.MOV.U32 R16, RZ, RZ, R238 ;  /* 0x000000ffff107224 */ /* 0x002fe200078e00ee */
[C---:B------:R-:W-:Y:S01]  /*70b0*/  ISETP.GE.AND P1, PT, R58.reuse, c[0x0][0x2f4], PT ;  /* 0x0000bd003a007a0c */ /* 0x040fe20003f26270 */
[----:B------:R-:W-:Y:S01]  /*70c0*/  IMAD.MOV.U32 R17, RZ, RZ, R29 ;  /* 0x000000ffff117224 */ /* 0x000fe200078e001d */
        /* <DEDUP_REMOVED lines=15> */
.L_x_310:
[----:B------:R-:W-:Y:S01]  /*71c0*/  ISETP.NE.U32.AND P0, PT, RZ, c[0x0][0x360], PT ;  /* 0x0000d800ff007a0c */ /* 0x000fe20003f05070 */
[----:B-1----:R-:W-:Y:S01]  /*71d0*/  IMAD.MOV.U32 R7, RZ, RZ, 0x4 ;  /* 0x00000004ff077424 */ /* 0x002fe200078e00ff */
[----:B------:R-:W-:-:S02]  /*71e0*/  ISETP.NE.U32.AND P1, PT, RZ, c[0x0][0x358], PT ;  /* 0x0000d600ff007a0c */ /* 0x000fc40003f25070 */
[----:B------:R-:W-:Y:S01]  /*71f0*/  ISETP.NE.AND.EX P0, PT, RZ, c[0x0][0x364], PT, P0 ;  /* 0x0000d900ff007a0c */ /* 0x000fe20003f05300 */
[----:B------:R-:W-:Y:S01]  /*7200*/  IMAD.WIDE R4, R238, R7, c[0x0][0x358] ;  /* 0x0000d600ee047625 */ /* 0x000fe200078e0207 */
[----:B------:R-:W-:-:S03]  /*7210*/  ISETP.NE.AND.EX P1, PT, RZ, c[0x0][0x35c], PT, P1 ;  /* 0x0000d700ff007a0c */ /* 0x000fc60003f25310 */
[----:B------:R-:W-:-:S08]  /*7220*/  IMAD.MOV.U32 R6, RZ, RZ, c[0x0][0x2f0] ;  /* 0x0000bc00ff067624 */ /* 0x000fd000078e00ff */
[----:B------:R-:W-:Y:S02]  /*7230*/  @P0 IMAD.WIDE R8, R238, R7, c[0x0][0x360] ;  /* 0x0000d800ee080625 */ /* 0x000fe400078e0207 */
[----:B------:R-:W2:Y:S04]  /*7240*/  @P1 LDG.E R3, [R4.64] ;  /* 0x0000001004031981 */ /* 0x000ea8000c1e1900 */
[----:B------:R1:W5:Y:S01]  /*7250*/  @P0 LDG.E R6, [R8.64] ;  /* 0x0000001008060981 */ /* 0x000362000c1e1900 */
[----:B------:R-:W-:Y:S02]  /*7260*/  CS2R R10, SRZ ;  /* 0x00000000000a7805 */ /* 0x000fe4000001ff00 */
[--C-:B--2---:R-:W-:Y:S01]  /*7270*/  @P1 SHF.R.S32.HI R11, RZ, 0x1f, R3.reuse ;  /* 0x0000001fff0b1819 */ /* 0x104fe20000011403 */
[----:B------:R-:W-:Y:S01]  /*7280*/  @P1 IMAD.MOV.U32 R10, RZ, RZ, R3 ;  /* 0x000000ffff0a1224 */ /* 0x000fe200078e0003 */
[----:B------:R-:W-:Y:S05]  /*7290*/  @P0 BRA `(.L_x_318) ;  /* 0x0000004000000947 */ /* 0x000fea0003800000 */
[----:B-1----:R-:W-:Y:S05]  /*72a0*/  @!P1 BRA `(.L_x_318) ;  /* 0x0000003000009947 */ /* 0x002fea0003800000 */
[----:B-----5:R-:W2:Y:S04]  /*72b0*/  LDG.E R6, [R4.64] ;  /* 0x0000001004067981 */ /* 0x020ea8000c1e1900 */
[----:B------:R-:W2:Y:S02]  /*72c0*/  LDG.E R3, [R4.64+0x4] ;  /* 0x0000041004037981 */ /* 0x000ea4000c1e1900 */
[----:B--2---:R-:W-:-:S02]  /*72d0*/  IADD3 R6, -R6, R3, RZ ;  /* 0x0000000306067210 */ /* 0x004fc40007ffe1ff */
.L_x_318:
[----:B-1---5:R-:W1:Y:S01]  /*72e0*/  S2R R0, SR_CTAID.Y ;  /* 0x0000000000007919 */ /* 0x022e620000002600 */
[----:B------:R-:W-:Y:S01]  /*72f0*/  SHF.R.S32.HI R2, RZ, 0x1f, R233 ;  /* 0x0000001fff027819 */ /* 0x000fe200000114e9 */
[----:B------:R-:W-:Y:S01]  /*7300*/  BSSY B0, `(.L_x_319) ;  /* 0x000002a000007945 */ /* 0x000fe20003800000 */
[----:B------:R-:W-:-:S02]  /*7310*/  IADD3 R6, R6, -UR14, RZ ;  /* 0x8000000e06067c10 */ /* 0x000fc4000fffe0ff */
[----:B------:R-:W-:Y:S02]  /*7320*/  LEA.HI R3, R2, R233, RZ, 0x3 ;  /* 0x000000e902037211 */ /* 0x000fe400078f18ff */
[----:B------:R-:W-:Y:S02]  /*7330*/  SHF.R.S32.HI R4, RZ, 0x1f, R238 ;  /* 0x0000001fff047819 */ /* 0x000fe400000114ee */
[----:B------:R-:W-:Y:S02]  /*7340*/  LOP3.LUT R8, R3, 0x1ffffff8, RZ, 0xc0, !PT ;  /* 0x1ffffff803087812 */ /* 0x000fe400078ec0ff */
[----:B------:R-:W-:Y:S02]  /*7350*/  SHF.R.S32.HI R3, RZ, 0x3, R3 ;  /* 0x00000003ff037819 */ /* 0x000fe40000011403 */
[----:B------:R-:W-:Y:S01]  /*7360*/  SEL R4, R4, RZ, !P1 ;  /* 0x000000ff04047207 */ /* 0x000fe20004800000 */
[----:B------:R-:W-:Y:S01]  /*7370*/  IMAD.IADD R8, R233, 0x1, -R8 ;  /* 0x00000001e9087824 */ /* 0x000fe200078e0a08 */
[----:B------:R-:W-:-:S02]  /*7380*/  ISETP.GE.AND P4, PT, R3, R6, PT ;  /* 0x000000060300720c */ /* 0x000fc40003f86270 */
[C---:B------:R-:W-:Y:S01]  /*7390*/  IADD3 R10, P0, R3.reuse, R10, RZ ;  /* 0x0000000a030a7210 */ /* 0x040fe20007f1e0ff */
[----:B------:R-:W-:Y:S01]  /*73a0*/  IMAD.SHL.U32 R8, R8, 0x8, RZ ;  /* 0x0000000808087824 */ /* 0x000fe200078e00ff */
[----:B------:R-:W-:Y:S01]  /*73b0*/  SEL R238, R238, RZ, !P1 ;  /* 0x000000ffeeee7207 */ /* 0x000fe20004800000 */
[----:B------:R-:W-:Y:S01]  /*73c0*/  IMAD R17, R4, c[0x0][0x310], RZ ;  /* 0x0000c40004117a24 */ /* 0x000fe200078e02ff */
[----:B------:R-:W-:Y:S02]  /*73d0*/  LEA.HI.X.SX32 R11, R3, R11, 0x1, P0 ;  /* 0x0000000b030b7211 */ /* 0x000fe400000f0eff */
[----:B------:R-:W-:Y:S01]  /*73e0*/  SHF.R.S32.HI R9, RZ, 0x1f, R8 ;  /* 0x0000001fff097819 */ /* 0x000fe20000011408 */
[----:B------:R-:W-:Y:S01]  /*73f0*/  IMAD R17, R238, c[0x0][0x314], R17 ;  /* 0x0000c500ee117a24 */ /* 0x000fe200078e0211 */
[----:B-1----:R-:W-:Y:S02]  /*7400*/  SHF.R.S32.HI R2, RZ, 0x1f, R0 ;  /* 0x0000001fff027819 */ /* 0x002fe40000011400 */
[----:B------:R-:W-:Y:S01]  /*7410*/  IADD3 R7, R8, 0x40, RZ ;  /* 0x0000004008077810 */ /* 0x000fe20007ffe0ff */
[----:B------:R-:W-:-:S04]  /*7420*/  IMAD.WIDE.U32 R14, R0, c[0x0][0x308], R8 ;  /* 0x0000c200000e7a25 */ /* 0x000fc800078e0008 */
[----:B------:R-:W-:-:S04]  /*7430*/  IMAD R5, R2, c[0x0][0x308], RZ ;  /* 0x0000c20002057a24 */ /* 0x000fc800078e02ff */
[----:B------:R-:W-:Y:S01]  /*7440*/  IMAD R12, R0, c[0x0][0x30c], R5 ;  /* 0x0000c300000c7a24 */ /* 0x000fe200078e0205 */
[----:B------:R-:W-:-:S03]  /*7450*/  IADD3 R5, R8, 0x80, RZ ;  /* 0x0000008008057810 */ /* 0x000fc60007ffe0ff */
[----:B------:R-:W-:Y:S02]  /*7460*/  IMAD.IADD R13, R15, 0x1, R12 ;  /* 0x000000010f0d7824 */ /* 0x000fe400078e020c */
[----:B------:R-:W-:Y:S02]  /*7470*/  IMAD.MOV.U32 R12, RZ, RZ, R14 ;  /* 0x000000ffff0c7224 */ /* 0x000fe400078e000e */
[----:B------:R-:W-:Y:S02]  /*7480*/  IMAD.U32 R14, RZ, RZ, UR10 ;  /* 0x0000000aff0e7e24 */ /* 0x000fe4000f8e00ff */
        /* <DEDUP_REMOVED lines=17> */
.L_x_320:
[----:B------:R-:W-:Y:S05]  /*75a0*/  BSYNC B0 ;  /* 0x0000000000007941 */ /* 0x000fea0003800000 */
.L_x_319:
[----:B------:R-:W-:Y:S01]  /*75b0*/  IADD3 R3, R3, 0x20, RZ ;  /* 0x0000002003037810 */ /* 0x000fe20007ffe0ff */
[----:B------:R-:W-:Y:S03]  /*75c0*/  BSSY B0, `(.L_x_321) ;  /* 0x0000013000007945 */ /* 0x000fe60003800000 */
[----:B------:R-:W-:-:S13]  /*75d0*/  ISETP.GE.AND P3, PT, R3, R6, PT ;  /* 0x000000060300720c */ /* 0x000fda0003f66270 */
[----:B------:R-:W-:Y:S05]  /*75e0*/  @P3 BRA `(.L_x_322) ;  /* 0x0000010000003947 */ /* 0x000fea0003800000 */
[----:B------:R-:W-:Y:S01]  /*75f0*/  IADD3 R6, P0, R14, 0x20, RZ ;  /* 0x000000200e067810 */ /* 0x000fe20007f1e0ff */
[----:B------:R-:W-:Y:S01]  /*7600*/  IMAD.MOV.U32 R10, RZ, RZ, R12 ;  /* 0x000000ffff0a7224 */ /* 0x000fe200078e000c */
[----:B------:R-:W-:Y:S02]  /*7610*/  MOV R11, R17 ;  /* 0x00000011000b7202 */ /* 0x000fe40000000f00 */
        /* <DEDUP_REMOVED lines=10> */
[----:B------:R2:W-:Y:S04]  /*76c0*/  @!P2 STG.E.128 [R12.64], RZ ;  /* 0x000000ff0c00a986 */ /* 0x0005e8000c101d10 */
[----:B------:R2:W-:Y:S04]  /*76d0*/  @!P1 STG.E.128 [R12.64+0x80], RZ ;  /* 0x000080ff0c009986 */ /* 0x0005e8000c101d10 */
[----:B------:R2:W-:Y:S02]  /*76e0*/  @!P0 STG.E.128 [R12.64+0x100], RZ ;  /* 0x000100ff0c008986 */ /* 0x0005e4000c101d10 */
.L_x_322:
[----:B------:R-:W-:Y:S05]  /*76f0*/  BSYNC B0 ;  /* 0x0000000000007941 */ /* 0x000fea0003800000 */
.L_x_321:
[----:B------:R-:W-:Y:S01]  /*7700*/  IMAD R3, R2, c[0x0][0x338], RZ ;  /* 0x0000ce0002037a24 */ /* 0x000fe200078e02ff */
[----:B------:R-:W-:Y:S01]  /*7710*/  BSSY B0, `(.L_x_323) ;  /* 0x0000016000007945 */ /* 0x000fe20003800000 */
[----:B------:R-:W-:-:S04]  /*7720*/  IMAD.WIDE.U32 R10, R0, c[0x0][0x338], R8 ;  /* 0x0000ce00000a7a25 */ /* 0x000fc800078e0008 */
[----:B------:R-:W-:Y:S02]  /*7730*/  IMAD R3, R0, c[0x0][0x33c], R3 ;  /* 0x0000cf0000037a24 */ /* 0x000fe400078e0203 */
[----:B--2---:R-:W-:-:S03]  /*7740*/  IMAD R13, R4, c[0x0][0x340], RZ ;  /* 0x0000d000040d7a24 */ /* 0x004fc600078e02ff */
        /* <DEDUP_REMOVED lines=18> */
.L_x_324:
[----:B------:R-:W-:Y:S05]  /*7870*/  BSYNC B0 ;  /* 0x0000000000007941 */ /* 0x000fea0003800000 */
.L_x_323:
[----:B------:R-:W-:Y:S05]  /*7880*/  @P3 EXIT ;  /* 0x000000000000394d */ /* 0x000fea0003800000 */
[----:B------:R-:W-:Y:S01]  /*7890*/  IADD3 R0, P0, R14, 0x20, RZ ;  /* 0x000000200e007810 */ /* 0x000fe20007f1e0ff */
[----:B------:R-:W-:Y:S01]  /*78a0*/  IMAD.MOV.U32 R10, RZ, RZ, R238 ;  /* 0x000000ffff0a7224 */ /* 0x000fe200078e00ee */
[----:B------:R-:W-:-:S03]  /*78b0*/  ISETP.GE.AND P1, PT, R8, c[0x0][0x324], PT ;  /* 0x0000c90008007a0c */ /* 0x000fc60003f26270 */
[----:B------:R-:W-:Y:S01]  /*78c0*/  IMAD.X R14, RZ, RZ, R15, P0 ;  /* 0x000000ffff0e7224 */ /* 0x000fe200000e060f */
[----:B------:R-:W-:Y:S01]  /*78d0*/  ISETP.GE.AND P0, PT, R7, c[0x0][0x324], PT ;  /* 0x0000c90007007a0c */ /* 0x000fe20003f06270 */
[----:B------:R-:W-:-:S04]  /*78e0*/  IMAD.WIDE.U32 R10, R0, c[0x0][0x330], R10 ;  /* 0x0000cc00000a7a25 */ /* 0x000fc800078e000a */
[----:B--2---:R-:W-:Y:S01]  /*78f0*/  IMAD R3, R14, c[0x0][0x330], RZ ;  /* 0x0000cc000e037a24 */ /* 0x004fe200078e02ff */
        /* <DEDUP_REMOVED lines=10> */
.L_x_325:
        /* <DEDUP_REMOVED lines=14> */
.L_x_1386:


//--------------------- .text._ZN7cutlass13device_kernelIN5flash19enable_sm80_to_sm89INS1_16FlashAttnBwdSm80INS1_25CollectiveMainloopBwdSm80ILi1ELi1EN4cute5tupleIJNS5_1CILi64EEES8_NS7_ILi192EEEEEENS_10bfloat16_tEfNS_4arch4Sm80ELb0ELb1ELb1ELb1ELb1ELb0ELb0ELb0ELi2ELi2ELi2ELi2ELb1EEENS1_21CollectiveEpilogueBwdISA_SB_SD_Li256ELb1ELb0ELi4EEENS1_19SingleTileSchedulerILb1ELb0ELb0ELi64EEEEEEEEEvNT_6ParamsE --------------------------
	.section	.text._ZN7cutlass13device_kernelIN5flash19enable_sm80_to_sm89INS1_16FlashAttnBwdSm80INS1_25CollectiveMainloopBwdSm80ILi1ELi1EN4cute5tupleIJNS5_1CILi64EEES8_NS7_ILi192EEEEEENS_10bfloat16_tEfNS_4arch4Sm80ELb0ELb1ELb1ELb1ELb1ELb0ELb0ELb0ELi2ELi2ELi2ELi2ELb1EEENS1_21CollectiveEpilogueBwdISA_SB_SD_Li256ELb1ELb0ELi4EEENS1_19SingleTileSchedulerILb1ELb0ELb0ELi64EEEEEEEEEvNT_6ParamsE,"ax",@progbits
	.sectioninfo	@"SHI_REGISTERS=255"
	.align	128
.text._ZN7cutlass13device_kernelIN5flash19enable_sm80_to_sm89INS1_16FlashAttnBwdSm80INS1_25CollectiveMainloopBwdSm80ILi1ELi1EN4cute5tupleIJNS5_1CILi64EEES8_NS7_ILi192EEEEEENS_10bfloat16_tEfNS_4arch4Sm80ELb0ELb1ELb1ELb1ELb1ELb0ELb0ELb0ELi2ELi2ELi2ELi2ELb1EEENS1_21CollectiveEpilogueBwdISA_SB_SD_Li256ELb1ELb0ELi4EEENS1_19SingleTileSchedulerILb1ELb0ELb0ELi64EEEEEEEEEvNT_6ParamsE:
        .type           _ZN7cutlass13device_kernelIN5flash19enable_sm80_to_sm89INS1_16FlashAttnBwdSm80INS1_25CollectiveMainloopBwdSm80ILi1ELi1EN4cute5tupleIJNS5_1CILi64EEES8_NS7_ILi192EEEEEENS_10bfloat16_tEfNS_4arch4Sm80ELb0ELb1ELb1ELb1ELb1ELb0ELb0ELb0ELi2ELi2ELi2ELi2ELb1EEENS1_21CollectiveEpilogueBwdISA_SB_SD_Li256ELb1ELb0ELi4EEENS1_19SingleTileSchedulerILb1ELb0ELb0ELi64EEEEEEEEEvNT_6ParamsE,@function
        .size           _ZN7cutlass13device_kernelIN5flash19enable_sm80_to_sm89INS1_16FlashAttnBwdSm80INS1_25CollectiveMainloopBwdSm80ILi1ELi1EN4cute5tupleIJNS5_1CILi64EEES8_NS7_ILi192EEEEEENS_10bfloat16_tEfNS_4arch4Sm80ELb0ELb1ELb1ELb1ELb1ELb0ELb0ELb0ELi2ELi2ELi2ELi2ELb1EEENS1_21CollectiveEpilogueBwdISA_SB_SD_Li256ELb1ELb0ELi4EEENS1_19SingleTileSchedulerILb1ELb0ELb0ELi64EEEEEEEEEvNT_6ParamsE,(.L_x_1387 - _ZN7cutlass13device_kernelIN5flash19enable_sm80_to_sm89INS1_16FlashAttnBwdSm80INS1_25CollectiveMainloopBwdSm80ILi1ELi1EN4cute5tupleIJNS5_1CILi64EEES8_NS7_ILi192EEEEEENS_10bfloat16_tEfNS_4arch4Sm80ELb0ELb1ELb1ELb1ELb1ELb0ELb0ELb0ELi2ELi2ELi2ELi2ELb1EEENS1_21CollectiveEpilogueBwdISA_SB_SD_Li256ELb1ELb0ELi4EEENS1_19SingleTileSchedulerILb1ELb0ELb0ELi64EEEEEEEEEvNT_6ParamsE)
        .other          _ZN7cutlass13device_kernelIN5flash19enable_sm80_to_sm89INS1_16FlashAttnBwdSm80INS1_25CollectiveMainloopBwdSm80ILi1ELi1EN4cute5tupleIJNS5_1CILi64EEES8_NS7_ILi192EEEEEENS_10bfloat16_tEfNS_4arch4Sm80ELb0ELb1ELb1ELb1ELb1ELb0ELb0ELb0ELi2ELi2ELi2ELi2ELb1EEENS1_21CollectiveEpilogueBwdISA_SB_SD_Li256ELb1ELb0ELi4EEENS1_19SingleTileSchedulerILb1ELb0ELb0ELi64EEEEEEEEEvNT_6ParamsE,@"STO_CUDA_ENTRY STV_DEFAULT"
_ZN7cutlass13device_kernelIN5flash19enable_sm80_to_sm89INS1_16FlashAttnBwdSm80INS1_25CollectiveMainloopBwdSm80ILi1ELi1EN4cute5tupleIJNS5_1CILi64EEES8_NS7_ILi192EEEEEENS_10bfloat16_tEfNS_4arch4Sm80ELb0ELb1ELb1ELb1ELb1ELb0ELb0ELb0ELi2ELi2ELi2ELi2ELb1EEENS1_21CollectiveEpilogueBwdISA_SB_SD_Li256ELb1ELb0ELi4EEENS1_19SingleTileSchedulerILb1ELb0ELb0ELi64EEEEEEEEEvNT_6ParamsE:
        /* <DEDUP_REMOVED lines=18> */
.L_x_327:
        /* <DEDUP_REMOVED lines=8> */
.L_x_329:
[----:B------:R-:W-:Y:S02]  /*01a0*/  MOV R0, c[0x0][0x3a4] ;  /* 0x0000e90000007a02 */ /* 0x000fe40000000f00 */
.L_x_328:
[----:B------:R-:W-:-:S06]  /*01b0*/  USHF.L.U32 UR14, UR10, 0x6, URZ ;  /* 0x000000060a0e7899 */ /* 0x000fcc000800063f */
[----:B-----5:R-:W-:-:S04]  /*01c0*/  ISETP.LE.AND P0, PT, R0, UR14, PT ;  /* 0x0000000e00007c0c */ /* 0x020fc8000bf03270 */
[----:B------:R-:W-:Y:S01]  /*01d0*/  SEL R238, R238, 0xffffffff, !P0 ;  /* 0xffffffffeeee7807 */ /* 0x000fe20004000000 */
[----:B------:R-:W-:Y:S05]  /*01e0*/  BRA `(.L_x_330) ;  /* 0x0000011000007947 */ /* 0x000fea0003800000 */
.L_x_326:
[----:B--2-4-:R-:W-:-:S04]  /*01f0*/  ISETP.NE.U32.AND P0, PT, RZ, c[0x0][0x3c0], PT ;  /* 0x0000f000ff007a0c */ /* 0x014fc80003f05070 */
[----:B------:R-:W-:-:S13]  /*0200*/  ISETP.NE.AND.EX P0, PT, RZ, c[0x0][0x3c4], PT, P0 ;  /* 0x0000f100ff007a0c */ /* 0x000fda0003f05300 */
[----:B------:R-:W-:Y:S05]  /*0210*/  @!P0 BRA `(.L_x_331) ;  /* 0x0000002000008947 */ /* 0x000fea0003800000 */
[----:B------:R1:W5:Y:S01]  /*0220*/  LDG.E R0, [R4.64] ;  /* 0x0000001004007981 */ /* 0x000362000c1e1900 */
[----:B------:R-:W-:Y:S05]  /*0230*/  BRA `(.L_x_332) ;  /* 0x0000009000007947 */ /* 0x000fea0003800000 */
.L_x_331:
        /* <DEDUP_REMOVED lines=8> */
.L_x_333:
[----:B------:R-:W-:Y:S02]  /*02c0*/  MOV R0, c[0x0][0x3a4] ;  /* 0x0000e90000007a02 */ /* 0x000fe40000000f00 */
.L_x_332:
[----:B------:R-:W-:-:S06]  /*02d0*/  USHF.L.U32 UR14, UR10, 0x6, URZ ;  /* 0x000000060a0e7899 */ /* 0x000fcc000800063f */
[----:B-----5:R-:W-:-:S04]  /*02e0*/  ISETP.LE.AND P0, PT, R0, UR14, PT ;  /* 0x0000000e00007c0c */ /* 0x020fc8000bf03270 */
[----:B------:R-:W-:-:S04]  /*02f0*/  SEL R238, R238, 0xffffffff, !P0 ;  /* 0xffffffffeeee7807 */ /* 0x000fc80004000000 */
.L_x_330:
        /* <DEDUP_REMOVED lines=32> */
.L_x_334:
[----:B------:R-:W-:-:S04]  /*0500*/  ISETP.NE.U32.AND P0, PT, RZ, c[0x0][0x2e0], PT ;  /* 0x0000b800ff007a0c */ /* 0x000fc80003f05070 */
[----:B------:R-:W-:-:S13]  /*0510*/  ISETP.NE.AND.EX P0, PT, RZ, c[0x0][0x2e4], PT, P0 ;  /* 0x0000b900ff007a0c */ /* 0x000fda0003f05300 */
[----:B------:R-:W-:Y:S05]  /*0520*/  @!P0 BRA `(.L_x_335) ;  /* 0x0000004000008947 */ /* 0x000fea0003800000 */
[----:B-1----:R-:W-:-:S05]  /*0530*/  IMAD.WIDE R6, R238, R7, c[0x0][0x2e0] ;  /* 0x0000b800ee067625 */ /* 0x002fca00078e0207 */
[----:B------:R-:W3:Y:S02]  /*0540*/  LDG.E R5, [R6.64] ;  /* 0x0000001006057981 */ /* 0x000ee4000c1e1900 */
[----:B---3--:R1:W3:Y:S02]  /*0550*/  R2UR UR7, R5 ;  /* 0x00000000050773c2 */ /* 0x0082e400000e0000 */
[----:B-1-3--:R-:W-:Y:S05]  /*0560*/  BRA `(.L_x_336) ;  /* 0x0000006000007947 */ /* 0x00afea0003800000 */
.L_x_335:
[----:B------:R-:W-:Y:S05]  /*0570*/  @!P4 BRA `(.L_x_336) ;  /* 0x000000500000c947 */ /* 0x000fea0003800000 */
[----:B------:R-:W3:Y:S04]  /*0580*/  LDG.E R5, [R8.64] ;  /* 0x0000001008057981 */ /* 0x000ee8000c1e1900 */
[----:B-1----:R-:W4:Y:S01]  /*0590*/  LDG.E R6, [R8.64+0x4] ;  /* 0x0000041008067981 */ /* 0x002f22000c1e1900 */
[----:B---3--:R-:W1:Y:S08]  /*05a0*/  R2UR UR7, R5 ;  /* 0x00000000050773c2 */ /* 0x008e7000000e0000 */
[----:B----4-:R-:W1:Y:S02]  /*05b0*/  R2UR UR4, R6 ;  /* 0x00000000060473c2 */ /* 0x010e6400000e0000 */
[----:B-1----:R-:W-:-:S06]  /*05c0*/  UIADD3 UR7, -UR7, UR4, URZ ;  /* 0x0000000407077290 */ /* 0x002fcc000fffe13f */
.L_x_336:
        /* <DEDUP_REMOVED lines=15> */
.L_x_337:
        /* <DEDUP_REMOVED lines=521> */
.L_x_357:
        /* <DEDUP_REMOVED lines=141> */
.L_x_341:
[----:B------:R-:W-:Y:S04]  /*3020*/  MOV R4, c[0x0][0x2a8] ;  /* 0x0000aa0000047a02 */ /* 0x000fe80000000f00 */
[----:B------:R-:W-:Y:S11]  /*3030*/  ISETP.NE.AND P0, PT, R4, 0x1, PT ;  /* 0x000000010400780c */ /* 0x000ff60003f05270 */
[----:B------:R-:W-:Y:S02]  /*3040*/  @!UPT UIADD3 URZ, URZ, URZ, URZ ;  /* 0x0000003f3f3ff290 */ /* 0x000fe4000fffe03f */
[----:B------:R-:W-:Y:S05]  /*3050*/  @P0 IMAD.HI.U32 R4, R5, c[0x0][0x2ac], RZ ;  /* 0x0000ab0005040a27 */ /* 0x000fea00078e00ff */
[----:B------:R-:W-:Y:S02]  /*3060*/  @P0 SHF.R.U32.HI R5, RZ, c[0x0][0x2b0], R4 ;  /* 0x0000ac00ff050a19 */ /* 0x000fe40000011604 */
.L_x_342:
[----:B------:R-:W-:Y:S05]  /*3070*/  BSYNC B0 ;  /* 0x0000000000007941 */ /* 0x000fea0003800000 */
.L_x_340:
[----:B------:R-:W-:Y:S04]  /*3080*/  IMAD.MOV.U32 R4, RZ, RZ, c[0x0][0x2a8] ;  /* 0x0000aa00ff047624 */ /* 0x000fe800078e00ff */
[----:B------:R-:W-:Y:S04]  /*3090*/  IMAD R4, R5, R4, -UR14 ;  /* 0x8000000e05047e24 */ /* 0x000fe8000f8e0204 */
[----:B------:R-:W-:Y:S05]  /*30a0*/  IMAD.IADD R4, R4, 0x1, -R247 ;  /* 0x0000000104047824 */ /* 0x000fea00078e0af7 */
[----:B------:R-:W-:Y:S02]  /*30b0*/  IADD3 R5, R4, c[0x0][0x2a8], RZ ;  /* 0x0000aa0004057a10 */ /* 0x000fe40007ffe0ff */
[----:B------:R-:W-:Y:S02]  /*30c0*/  IMNMX R217, R217, R4, !PT ;  /* 0x00000004d9d97217 */ /* 0x000fe40007800200 */
[----:B------:R-:W-:Y:S02]  /*30d0*/  IMNMX R216, R216, R5, PT ;  /* 0x00000005d8d87217 */ /* 0x000fe40003800200 */
.L_x_339:
        /* <DEDUP_REMOVED lines=18> */
.L_x_345:
[----:B------:R-:W-:Y:S04]  /*3200*/  MOV R4, c[0x0][0x2a8] ;  /* 0x0000aa0000047a02 */ /* 0x000fe80000000f00 */
[----:B------:R-:W-:Y:S11]  /*3210*/  ISETP.NE.AND P0, PT, R4, 0x1, PT ;  /* 0x000000010400780c */ /* 0x000ff60003f05270 */
[----:B------:R-:W-:Y:S02]  /*3220*/  @!UPT UIADD3 URZ, URZ, URZ, URZ ;  /* 0x0000003f3f3ff290 */ /* 0x000fe4000fffe03f */
[----:B------:R-:W-:Y:S05]  /*3230*/  @P0 IMAD.HI.U32 R4, R5, c[0x0][0x2ac], RZ ;  /* 0x0000ab0005040a27 */ /* 0x000fea00078e00ff */
[----:B------:R-:W-:Y:S02]  /*3240*/  @P0 SHF.R.U32.HI R5, RZ, c[0x0][0x2b0], R4 ;  /* 0x0000ac00ff050a19 */ /* 0x000fe40000011604 */
.L_x_346:
[----:B------:R-:W-:Y:S05]  /*3250*/  BSYNC B0 ;  /* 0x0000000000007941 */ /* 0x000fea0003800000 */
.L_x_344:
[----:B------:R-:W-:Y:S04]  /*3260*/  IMAD.MOV.U32 R4, RZ, RZ, c[0x0][0x2a8] ;  /* 0x0000aa00ff047624 */ /* 0x000fe800078e00ff */
[----:B------:R-:W-:Y:S04]  /*3270*/  IMAD R4, R5, R4, -UR14 ;  /* 0x8000000e05047e24 */ /* 0x000fe8000f8e0204 */
[----:B------:R-:W-:Y:S05]  /*3280*/  IMAD.IADD R4, R4, 0x1, -R247 ;  /* 0x0000000104047824 */ /* 0x000fea00078e0af7 */
[----:B------:R-:W-:Y:S02]  /*3290*/  IADD3 R5, R4, c[0x0][0x2a8], RZ ;  /* 0x0000aa0004057a10 */ /* 0x000fe40007ffe0ff */
[----:B------:R-:W-:Y:S02]  /*32a0*/  IMNMX R141, R141, R4, !PT ;  /* 0x000000048d8d7217 */ /* 0x000fe40007800200 */
[----:B------:R-:W-:Y:S02]  /*32b0*/  IMNMX R140, R140, R5, PT ;  /* 0x000000058c8c7217 */ /* 0x000fe40003800200 */
.L_x_343:
        /* <DEDUP_REMOVED lines=18> */
.L_x_349:
[----:B------:R-:W-:Y:S04]  /*33e0*/  MOV R4, c[0x0][0x2a8] ;  /* 0x0000aa0000047a02 */ /* 0x000fe80000000f00 */
[----:B------:R-:W-:Y:S11]  /*33f0*/  ISETP.NE.AND P0, PT, R4, 0x1, PT ;  /* 0x000000010400780c */ /* 0x000ff60003f05270 */
[----:B------:R-:W-:Y:S02]  /*3400*/  @!UPT UIADD3 URZ, URZ, URZ, URZ ;  /* 0x0000003f3f3ff290 */ /* 0x000fe4000fffe03f */
[----:B------:R-:W-:Y:S05]  /*3410*/  @P0 IMAD.HI.U32 R4, R5, c[0x0][0x2ac], RZ ;  /* 0x0000ab0005040a27 */ /* 0x000fea00078e00ff */
[----:B------:R-:W-:Y:S02]  /*3420*/  @P0 SHF.R.U32.HI R5, RZ, c[0x0][0x2b0], R4 ;  /* 0x0000ac00ff050a19 */ /* 0x000fe40000011604 */
.L_x_350:
[----:B------:R-:W-:Y:S05]  /*3430*/  BSYNC B0 ;  /* 0x0000000000007941 */ /* 0x000fea0003800000 */
.L_x_348:
[----:B------:R-:W-:Y:S04]  /*3440*/  IMAD.MOV.U32 R4, RZ, RZ, c[0x0][0x2a8] ;  /* 0x0000aa00ff047624 */ /* 0x000fe800078e00ff */
[----:B------:R-:W-:Y:S04]  /*3450*/  IMAD R4, R5, R4, -UR14 ;  /* 0x8000000e05047e24 */ /* 0x000fe8000f8e0204 */
[----:B------:R-:W-:Y:S05]  /*3460*/  IMAD.IADD R5, R4, 0x1, -R247 ;  /* 0x0000000104057824 */ /* 0x000fea00078e0af7 */
[----:B------:R-:W-:Y:S02]  /*3470*/  IADD3 R4, R5, c[0x0][0x2a8], RZ ;  /* 0x0000aa0005047a10 */ /* 0x000fe40007ffe0ff */
[----:B------:R-:W-:Y:S02]  /*3480*/  IMNMX R138, R138, R5, !PT ;  /* 0x000000058a8a7217 */ /* 0x000fe40007800200 */
[----:B------:R-:W-:Y:S02]  /*3490*/  IMNMX R139, R139, R4, PT ;  /* 0x000000048b8b7217 */ /* 0x000fe40003800200 */
.L_x_347:
        /* <DEDUP_REMOVED lines=18> */
.L_x_353:
[----:B------:R-:W-:Y:S04]  /*35c0*/  MOV R4, c[0x0][0x2a8] ;  /* 0x0000aa0000047a02 */ /* 0x000fe80000000f00 */
[----:B------:R-:W-:Y:S11]  /*35d0*/  ISETP.NE.AND P0, PT, R4, 0x1, PT ;  /* 0x000000010400780c */ /* 0x000ff60003f05270 */
[----:B------:R-:W-:Y:S02]  /*35e0*/  @!UPT UIADD3 URZ, URZ, URZ, URZ ;  /* 0x0000003f3f3ff290 */ /* 0x000fe4000fffe03f */
[----:B------:R-:W-:Y:S05]  /*35f0*/  @P0 IMAD.HI.U32 R4, R5, c[0x0][0x2ac], RZ ;  /* 0x0000ab0005040a27 */ /* 0x000fea00078e00ff */
[----:B------:R-:W-:Y:S02]  /*3600*/  @P0 SHF.R.U32.HI R5, RZ, c[0x0][0x2b0], R4 ;  /* 0x0000ac00ff050a19 */ /* 0x000fe40000011604 */
.L_x_354:
[----:B------:R-:W-:Y:S05]  /*3610*/  BSYNC B0 ;  /* 0x0000000000007941 */ /* 0x000fea0003800000 */
.L_x_352:
[----:B------:R-:W-:Y:S04]  /*3620*/  IMAD.MOV.U32 R4, RZ, RZ, c[0x0][0x2a8] ;  /* 0x0000aa00ff047624 */ /* 0x000fe800078e00ff */
[----:B------:R-:W-:Y:S04]  /*3630*/  IMAD R4, R5, R4, -UR14 ;  /* 0x8000000e05047e24 */ /* 0x000fe8000f8e0204 */
[----:B------:R-:W-:Y:S05]  /*3640*/  IMAD.IADD R5, R4, 0x1, -R247 ;  /* 0x0000000104057824 */ /* 0x000fea00078e0af7 */
[----:B------:R-:W-:Y:S02]  /*3650*/  IADD3 R4, R5, c[0x0][0x2a8], RZ ;  /* 0x0000aa0005047a10 */ /* 0x000fe40007ffe0ff */
[----:B------:R-:W-:Y:S02]  /*3660*/  IMNMX R136, R136, R5, !PT ;  /* 0x0000000588887217 */ /* 0x000fe40007800200 */
[----:B------:R-:W-:Y:S02]  /*3670*/  IMNMX R137, R137, R4, PT ;  /* 0x0000000489897217 */ /* 0x000fe40003800200 */
.L_x_351:
        /* <DEDUP_REMOVED lines=387> */
.L_x_355:
        /* <DEDUP_REMOVED lines=118> */
.L_x_356:
        /* <DEDUP_REMOVED lines=167> */
.L_x_338:
        /* <DEDUP_REMOVED lines=145> */
.L_x_359:
        /* <DEDUP_REMOVED lines=63> */
.L_x_361:
[----:B------:R-:W-:Y:S05]  /*6d80*/  BSYNC B0 ;  /* 0x0000000000007941 */ /* 0x000fea0003800000 */
.L_x_360:
        /* <DEDUP_REMOVED lines=21> */
.L_x_363:
[----:B------:R-:W-:Y:S05]  /*6ee0*/  BSYNC B0 ;  /* 0x0000000000007941 */ /* 0x000fea0003800000 */
.L_x_362:
        /* <DEDUP_REMOVED lines=24> */
.L_x_365:
[----:B------:R-:W-:Y:S05]  /*7070*/  BSYNC B0 ;  /* 0x0000000000007941 */ /* 0x000fea0003800000 */
.L_x_364:
        /* <DEDUP_REMOVED lines=20> */
.L_x_358:
        /* <DEDUP_REMOVED lines=18> */
.L_x_366:
        /* <DEDUP_REMOVED lines=44> */
.L_x_368:
[----:B------:R-:W-:Y:S05]  /*75a0*/  BSYNC B0 ;  /* 0x0000000000007941 */ /* 0x000fea0003800000 */
.L_x_367:
        /* <DEDUP_REMOVED lines=20> */
.L_x_370:
[----:B------:R-:W-:Y:S05]  /*76f0*/  BSYNC B0 ;  /* 0x0000000000007941 */ /* 0x000fea0003800000 */
.L_x_369:
        /* <DEDUP_REMOVED lines=23> */
.L_x_372:
[----:B------:R-:W-:Y:S05]  /*7870*/  BSYNC B0 ;  /* 0x0000000000007941 */ /* 0x000fea0003800000 */
.L_x_371:
        /* <DEDUP_REMOVED lines=18> */
.L_x_373:
        /* <DEDUP_REMOVED lines=14> */
.L_x_1387:


//--------------------- .text._ZN7cutlass13device_kernelIN5flash19enable_sm80_to_sm89INS1_16FlashAttnBwdSm80INS1_25CollectiveMainloopBwdSm80ILi1ELi1EN4cute5tupleIJNS5_1CILi64EEES8_NS7_ILi192EEEEEENS_10bfloat16_tEfNS_4arch4Sm80ELb0ELb1ELb1ELb1ELb0ELb0ELb0ELb0ELi2ELi2ELi2ELi2ELb1EEENS1_24CollectiveEpilogueBwdGQAISA_fSD_Li256ELb1ELb0EEENS1_19SingleTileSchedulerILb1ELb0ELb0ELi64EEEEEEEEEvNT_6ParamsE --------------------------
	.section	.text._ZN7cutlass13device_kernelIN5flash19enable_sm80_to_sm89INS1_16FlashAttnBwdSm80INS1_25CollectiveMainloopBwdSm80ILi1ELi1EN4cute5tupleIJNS5_1CILi64EEES8_NS7_ILi192EEEEEENS_10bfloat16_tEfNS_4arch4Sm80ELb0ELb1ELb1ELb1ELb0ELb0ELb0ELb0ELi2ELi2ELi2ELi2ELb1EEENS1_24CollectiveEpilogueBwdGQAISA_fSD_Li256ELb1ELb0EEENS1_19SingleTileSchedulerILb1ELb0ELb0ELi64EEEEEEEEEvNT_6ParamsE,"ax",@progbits
	.sectioninfo	@"SHI_REGISTERS=255"
	.align	128
.text._ZN7cutlass13device_kernelIN5flash19enable_sm80_to_sm89INS1_16FlashAttnBwdSm80INS1_25CollectiveMainloopBwdSm80ILi1ELi1EN4cute5tupleIJNS5_1CILi64EEES8_NS7_ILi192EEEEEENS_10bfloat16_tEfNS_4arch4Sm80ELb0ELb1ELb1ELb1ELb0ELb0ELb0ELb0ELi2ELi2ELi2ELi2ELb1EEENS1_24CollectiveEpilogueBwdGQAISA_fSD_Li256ELb1ELb0EEENS1_19SingleTileSchedulerILb1ELb0ELb0ELi64EEEEEEEEEvNT_6ParamsE:
        .type           _ZN7cutlass13device_kernelIN5flash19enable_sm80_to_sm89INS1_16FlashAttnBwdSm80INS1_25CollectiveMainloopBwdSm80ILi1ELi1EN4cute5tupleIJNS5_1CILi64EEES8_NS7_ILi192EEEEEENS_10bfloat16_tEfNS_4arch4Sm80ELb0ELb1ELb1ELb1ELb0ELb0ELb0ELb0ELi2ELi2ELi2ELi2ELb1EEENS1_24CollectiveEpilogueBwdGQAISA_fSD_Li256ELb1ELb0EEENS1_19SingleTileSchedulerILb1ELb0ELb0ELi64EEEEEEEEEvNT_6ParamsE,@function
        .size           _ZN7cutlass13device_kernelIN5flash19enable_sm80_to_sm89INS1_16FlashAttnBwdSm80INS1_25CollectiveMainloopBwdSm80ILi1ELi1EN4cute5tupleIJNS5_1CILi64EEES8_NS7_ILi192EEEEEENS_10bfloat16_tEfNS_4arch4Sm80ELb0ELb1ELb1ELb1ELb0ELb0ELb0ELb0ELi2ELi2ELi2ELi2ELb1EEENS1_24CollectiveEpilogueBwdGQAISA_fSD_Li256ELb1ELb0EEENS1_19SingleTileSchedulerILb1ELb0ELb0ELi64EEEEEEEEEvNT_6ParamsE,(.L_x_1388 - _ZN7cutlass13device_kernelIN5flash19enable_sm80_to_sm89INS1_16FlashAttnBwdSm80INS1_25CollectiveMainloopBwdSm80ILi1ELi1EN4cute5tupleIJNS5_1CILi64EEES8_NS7_ILi192EEEEEENS_10bfloat16_tEfNS_4arch4Sm80ELb0ELb1ELb1ELb1ELb0ELb0ELb0ELb0ELi2ELi2ELi2ELi2ELb1EEENS1_24CollectiveEpilogueBwdGQAISA_fSD_Li256ELb1ELb0EEENS1_19SingleTileSchedulerILb1ELb0ELb0ELi64EEEEEEEEEvNT_6ParamsE)
        .other          _ZN7cutlass13device_kernelIN5flash19enable_sm80_to_sm89INS1_16FlashAttnBwdSm80INS1_25CollectiveMainloopBwdSm80ILi1ELi1EN4cute5tupleIJNS5_1CILi64EEES8_NS7_ILi192EEEEEENS_10bfloat16_tEfNS_4arch4Sm80ELb0ELb1ELb1ELb1ELb0ELb0ELb0ELb0ELi2ELi2ELi2ELi2ELb1EEENS1_24CollectiveEpilogueBwdGQAISA_fSD_Li256ELb1ELb0EEENS1_19SingleTileSchedulerILb1ELb0ELb0ELi64EEEEEEEEEvNT_6ParamsE,@"STO_CUDA_ENTRY STV_DEFAULT"
_ZN7cutlass13device_kernelIN5flash19enable_sm80_to_sm89INS1_16FlashAttnBwdSm80INS1_25CollectiveMainloopBwdSm80ILi1ELi1EN4cute5tupleIJNS5_1CILi64EEES8_NS7_ILi192EEEEEENS_10bfloat16_tEfNS_4arch4Sm80ELb0ELb1ELb1ELb1ELb0ELb0ELb0ELb0ELi2ELi2ELi2ELi2ELb1EEENS1_24CollectiveEpilogueBwdGQAISA_fSD_Li256ELb1ELb0EEENS1_19SingleTileSchedulerILb1ELb0ELb0ELi64EEEEEEEEEvNT_6ParamsE:
        /* <DEDUP_REMOVED lines=18> */
.L_x_375:
        /* <DEDUP_REMOVED lines=8> */
.L_x_377:
[----:B------:R-:W-:Y:S02]  /*01a0*/  MOV R0, c[0x0][0x3ac] ;  /* 0x0000eb0000007a02 */ /* 0x000fe40000000f00 */
.L_x_376:
[----:B------:R-:W-:-:S06]  /*01b0*/  USHF.L.U32 UR14, UR10, 0x6, URZ ;  /* 0x000000060a0e7899 */ /* 0x000fcc000800063f */
[----:B-----5:R-:W-:-:S04]  /*01c0*/  ISETP.LE.AND P0, PT, R0, UR14, PT ;  /* 0x0000000e00007c0c */ /* 0x020fc8000bf03270 */
[----:B------:R-:W-:Y:S01]  /*01d0*/  SEL R238, R238, 0xffffffff, !P0 ;  /* 0xffffffffeeee7807 */ /* 0x000fe20004000000 */
[----:B------:R-:W-:Y:S05]  /*01e0*/  BRA `(.L_x_378) ;  /* 0x0000011000007947 */ /* 0x000fea0003800000 */
.L_x_374:
[----:B--2-4-:R-:W-:-:S04]  /*01f0*/  ISETP.NE.U32.AND P0, PT, RZ, c[0x0][0x3c8], PT ;  /* 0x0000f200ff007a0c */ /* 0x014fc80003f05070 */
[----:B------:R-:W-:-:S13]  /*0200*/  ISETP.NE.AND.EX P0, PT, RZ, c[0x0][0x3cc], PT, P0 ;  /* 0x0000f300ff007a0c */ /* 0x000fda0003f05300 */
[----:B------:R-:W-:Y:S05]  /*0210*/  @!P0 BRA `(.L_x_379) ;  /* 0x0000002000008947 */ /* 0x000fea0003800000 */
[----:B------:R1:W5:Y:S01]  /*0220*/  LDG.E R0, [R4.64] ;  /* 0x0000001004007981 */ /* 0x000362000c1e1900 */
[----:B------:R-:W-:Y:S05]  /*0230*/  BRA `(.L_x_380) ;  /* 0x0000009000007947 */ /* 0x000fea0003800000 */
.L_x_379:
        /* <DEDUP_REMOVED lines=8> */
.L_x_381:
[----:B------:R-:W-:Y:S02]  /*02c0*/  MOV R0, c[0x0][0x3ac] ;  /* 0x0000eb0000007a02 */ /* 0x000fe40000000f00 */
.L_x_380:
[----:B------:R-:W-:-:S06]  /*02d0*/  USHF.L.U32 UR14, UR10, 0x6, URZ ;  /* 0x000000060a0e7899 */ /* 0x000fcc000800063f */
[----:B-----5:R-:W-:-:S04]  /*02e0*/  ISETP.LE.AND P0, PT, R0, UR14, PT ;  /* 0x0000000e00007c0c */ /* 0x020fc8000bf03270 */
[----:B------:R-:W-:-:S04]  /*02f0*/  SEL R238, R238, 0xffffffff, !P0 ;  /* 0xffffffffeeee7807 */ /* 0x000fc80004000000 */
.L_x_378:
        /* <DEDUP_REMOVED lines=10> */
[CC--:B------:R-:W-:Y:S02]  /*03a0*/  @P0 IMAD.WIDE R6, R238.reuse, R9.reuse, c[0x0][0x2d8] ;  /* 0x0000b600ee060625 */ /* 0x0c0fe400078e0209 */
[----:B------:R-:W3:Y:S02]  /*03b0*/  @P1 LDG.E R13, [R16.64] ;  /* 0x00000010100d1981 */ /* 0x000ee4000c1e1900 */
[----:B------:R-:W-:Y:S02]  /*03c0*/  IMAD.WIDE R14, R238, R9, c[0x0][0x2d0] ;  /* 0x0000b400ee0e7625 */ /* 0x000fe400078e0209 */
[----:B------:R1:W4:Y:S04]  /*03d0*/  @P0 LDG.E R8, [R6.64] ;  /* 0x0000001006080981 */ /* 0x000328000c1e1900 */
[----:B------:R-:W5:Y:S01]  /*03e0*/  @P4 LDG.E R11, [R14.64] ;  /* 0x000000100e0b4981 */ /* 0x000f62000c1e1900 */
[----:B------:R-:W-:-:S02]  /*03f0*/  ULDC UR13, c[0x0][0x168] ;  /* 0x00005a00000d7ab9 */ /* 0x000fc40000000800 */
[----:B------:R-:W-:Y:S01]  /*0400*/  ULDC UR7, c[0x0][0x198] ;  /* 0x0000660000077ab9 */ /* 0x000fe20000000800 */
[----:B------:R-:W-:Y:S01]  /*0410*/  IMAD.MOV.U32 R0, RZ, RZ, RZ ;  /* 0x000000ffff007224 */ /* 0x000fe200078e00ff */
[----:B-1----:R-:W-:Y:S01]  /*0420*/  CS2R R6, SRZ ;  /* 0x0000000000067805 */ /* 0x002fe2000001ff00 */
[----:B--2---:R-:W-:-:S05]  /*0430*/  @P1 IMAD R5, R238, 0x40, R5 ;  /* 0x00000040ee051824 */ /* 0x004fca00078e0205 */
[----:B------:R-:W-:Y:S01]  /*0440*/  @P1 SHF.R.S32.HI R2, RZ, 0x1f, R5 ;  /* 0x0000001fff021819 */ /* 0x000fe20000011405 */
[----:B----4-:R1:W2:Y:S03]  /*0450*/  @P0 R2UR UR13, R8 ;  /* 0x00000000080d03c2 */ /* 0x0102a600000e0000 */
[----:B------:R-:W-:Y:S02]  /*0460*/  @P1 LEA.HI R2, R2, R5, RZ, 0x6 ;  /* 0x0000000502021211 */ /* 0x000fe400078f30ff */
[----:B------:R-:W-:Y:S01]  /*0470*/  CS2R R4, SRZ ;  /* 0x0000000000047805 */ /* 0x000fe2000001ff00 */
[----:B-----5:R-:W-:Y:S01]  /*0480*/  @P4 SHF.R.S32.HI R7, RZ, 0x1f, R11 ;  /* 0x0000001fff074819 */ /* 0x020fe2000001140b */
[--C-:B---3--:R-:W-:Y:S01]  /*0490*/  @P1 IMAD.MOV.U32 R4, RZ, RZ, R13.reuse ;  /* 0x000000ffff041224 */ /* 0x108fe200078e000d */
[----:B------:R-:W-:Y:S01]  /*04a0*/  @P1 SHF.R.S32.HI R5, RZ, 0x1f, R13 ;  /* 0x0000001fff051819 */ /* 0x000fe2000001140d */
[----:B------:R-:W-:Y:S01]  /*04b0*/  @P4 IMAD.MOV.U32 R6, RZ, RZ, R11 ;  /* 0x000000ffff064224 */ /* 0x000fe200078e000b */
[----:B------:R-:W-:Y:S01]  /*04c0*/  @P1 LOP3.LUT R0, R2, 0xffffffc0, RZ, 0xc0, !PT ;  /* 0xffffffc002001812 */ /* 0x000fe200078ec0ff */
[----:B------:R-:W-:Y:S05]  /*04d0*/  @P0 BRA `(.L_x_382) ;  /* 0x0000006000000947 */ /* 0x000fea0003800000 */
[----:B------:R-:W-:Y:S05]  /*04e0*/  @!P1 BRA `(.L_x_382) ;  /* 0x0000005000009947 */ /* 0x000fea0003800000 */
[----:B-1----:R-:W3:Y:S04]  /*04f0*/  LDG.E R8, [R16.64] ;  /* 0x0000001010087981 */ /* 0x002ee8000c1e1900 */
[----:B------:R-:W4:Y:S01]  /*0500*/  LDG.E R2, [R16.64+0x4] ;  /* 0x0000041010027981 */ /* 0x000f22000c1e1900 */
[----:B--23--:R-:W1:Y:S08]  /*0510*/  R2UR UR13, R8 ;  /* 0x00000000080d73c2 */ /* 0x00ce7000000e0000 */
[----:B----4-:R-:W1:Y:S02]  /*0520*/  R2UR UR4, R2 ;  /* 0x00000000020473c2 */ /* 0x010e6400000e0000 */
[----:B-1----:R-:W-:-:S06]  /*0530*/  UIADD3 UR13, -UR13, UR4, URZ ;  /* 0x000000040d0d7290 */ /* 0x002fcc000fffe13f */
.L_x_382:
[----:B------:R-:W-:-:S04]  /*0540*/  ISETP.NE.U32.AND P0, PT, RZ, c[0x0][0x2e0], PT ;  /* 0x0000b800ff007a0c */ /* 0x000fc80003f05070 */
[----:B------:R-:W-:-:S13]  /*0550*/  ISETP.NE.AND.EX P0, PT, RZ, c[0x0][0x2e4], PT, P0 ;  /* 0x0000b900ff007a0c */ /* 0x000fda0003f05300 */
[----:B------:R-:W-:Y:S05]  /*0560*/  @!P0 BRA `(.L_x_383) ;  /* 0x0000004000008947 */ /* 0x000fea0003800000 */
[----:B-1----:R-:W-:-:S05]  /*0570*/  IMAD.WIDE R8, R238, R9, c[0x0][0x2e0] ;  /* 0x0000b800ee087625 */ /* 0x002fca00078e0209 */
[----:B------:R-:W3:Y:S02]  /*0580*/  LDG.E R2, [R8.64] ;  /* 0x0000001008027981 */ /* 0x000ee4000c1e1900 */
[----:B---3--:R1:W3:Y:S02]  /*0590*/  R2UR UR7, R2 ;  /* 0x00000000020773c2 */ /* 0x0082e400000e0000 */
[----:B-1-3--:R-:W-:Y:S05]  /*05a0*/  BRA `(.L_x_384) ;  /* 0x0000006000007947 */ /* 0x00afea0003800000 */
.L_x_383:
[----:B------:R-:W-:Y:S05]  /*05b0*/  @!P4 BRA `(.L_x_384) ;  /* 0x000000500000c947 */ /* 0x000fea0003800000 */
[----:B------:R-:W3:Y:S04]  /*05c0*/  LDG.E R2, [R14.64] ;  /* 0x000000100e027981 */ /* 0x000ee8000c1e1900 */
[----:B-1----:R-:W4:Y:S01]  /*05d0*/  LDG.E R8, [R14.64+0x4] ;  /* 0x000004100e087981 */ /* 0x002f22000c1e1900 */
[----:B---3--:R-:W1:Y:S08]  /*05e0*/  R2UR UR7, R2 ;  /* 0x00000000020773c2 */ /* 0x008e7000000e0000 */
[----:B----4-:R-:W1:Y:S02]  /*05f0*/  R2UR UR4, R8 ;  /* 0x00000000080473c2 */ /* 0x010e6400000e0000 */
[----:B-1----:R-:W-:-:S06]  /*0600*/  UIADD3 UR7, -UR7, UR4, URZ ;  /* 0x0000000407077290 */ /* 0x002fcc000fffe13f */
.L_x_384:
        /* <DEDUP_REMOVED lines=15> */
.L_x_385:
        /* <DEDUP_REMOVED lines=61> */
[----:B------:R-:W-:Y:S01]  /*0ad0*/  SHF.R.S32.HI R11, RZ, 0x1f, R0 ;  /* 0x0000001fff0b7819 */ /* 0x000fe20000011400 */
[----:B------:R-:W-:Y:S01]  /*0ae0*/  IMAD R10, R0, 0xc0, RZ ;  /* 0x000000c0000a7824 */ /* 0x000fe200078e02ff */
[--C-:B------:R-:W-:Y:S01]  /*0af0*/  SHF.R.S32.HI R9, RZ, 0x1f, R233.reuse ;  /* 0x0000001fff097819 */ /* 0x100fe200000114e9 */
[----:B------:R-:W-:Y:S01]  /*0b00*/  IMAD.SHL.U32 R12, R233, 0x4, RZ ;  /* 0x00000004e90c7824 */ /* 0x000fe200078e00ff */
[----:B------:R-:W-:Y:S01]  /*0b10*/  ISETP.NE.AND P3, PT, R2, 0x1, PT ;  /* 0x000000010200780c */ /* 0x000fe20003f65270 */
[----:B------:R-:W-:Y:S01]  /*0b20*/  IMAD.U32 R34, RZ, RZ, UR10 ;  /* 0x0000000aff227e24 */ /* 0x000fe2000f8e00ff */
[----:B------:R-:W-:Y:S01]  /*0b30*/  SHF.R.S32.HI R2, RZ, 0x1f, R233 ;  /* 0x0000001fff027819 */ /* 0x000fe200000114e9 */
[----:B------:R-:W-:Y:S01]  /*0b40*/  UIADD3 UR11, -UR14, UR7, URZ ;  /* 0x000000070e0b7290 */ /* 0x000fe2000fffe13f */
[----:B------:R-:W-:Y:S01]  /*0b50*/  IADD3 R28, P2, R12, R0, RZ ;  /* 0x000000000c1c7210 */ /* 0x000fe20007f5e0ff */
[----:B------:R-:W-:Y:S01]  /*0b60*/  USHF.R.S32.HI UR8, URZ, 0x1f, UR6 ;  /* 0x0000001f3f087899 */ /* 0x000fe20008011406 */
[-C--:B-1----:R-:W-:Y:S01]  /*0b70*/  LEA.HI R8, R2, R233.reuse, RZ, 0x3 ;  /* 0x000000e902087211 */ /* 0x082fe200078f18ff */
[----:B------:R-:W-:Y:S01]  /*0b80*/  ULDC.64 UR4, c[0x0][0x178] ;  /* 0x00005e0000047ab9 */ /* 0x000fe20000000a00 */
[----:B------:R-:W-:Y:S01]  /*0b90*/  IADD3 R26, P0, R10, R233, RZ ;  /* 0x000000e90a1a7210 */ /* 0x000fe20007f1e0ff */
        /* <DEDUP_REMOVED lines=9> */
[C---:B------:R-:W-:Y:S01]  /*0c30*/  IADD3 R25, P2, R237.reuse, R4, RZ ;  /* 0x00000004ed197210 */ /* 0x040fe20007f5e0ff */
[----:B------:R-:W-:Y:S01]  /*0c40*/  UIADD3 UR4, UR19, UR4, URZ ;  /* 0x0000000413047290 */ /* 0x000fe2000fffe03f */
[----:B------:R-:W-:Y:S01]  /*0c50*/  IADD3 R20, P0, R237, R6, RZ ;  /* 0x00000006ed147210 */ /* 0x000fe20007f1e0ff */
[----:B------:R-:W-:Y:S01]  /*0c60*/  USHF.L.U32 UR15, UR6, 0x6, URZ ;  /* 0x00000006060f7899 */ /* 0x000fe2000800063f */
[----:B------:R-:W-:Y:S01]  /*0c70*/  LOP3.LUT R4, R8, 0xfffffff8, RZ, 0xc0, !PT ;  /* 0xfffffff808047812 */ /* 0x000fe200078ec0ff */
[C---:B------:R-:W-:Y:S01]  /*0c80*/  IMAD.X R5, R9.reuse, 0x1, R5, P2 ;  /* 0x0000000109057824 */ /* 0x040fe200010e0605 */
[CC--:B------:R-:W-:Y:S01]  /*0c90*/  LEA.HI R17, R2.reuse, R233.reuse, RZ, 0x4 ;  /* 0x000000e902117211 */ /* 0x0c0fe200078f20ff */
[----:B------:R-:W-:Y:S01]  /*0ca0*/  IMAD.X R21, R9, 0x1, R7, P0 ;  /* 0x0000000109157824 */ /* 0x000fe200000e0607 */
[-C--:B------:R-:W-:Y:S01]  /*0cb0*/  LEA.HI R10, R2, R233.reuse, RZ, 0x5 ;  /* 0x000000e9020a7211 */ /* 0x080fe200078f28ff */
[----:B------:R-:W-:Y:S01]  /*0cc0*/  IMAD.IADD R9, R233, 0x1, -R4 ;  /* 0x00000001e9097824 */ /* 0x000fe200078e0a04 */
[----:B------:R-:W-:Y:S01]  /*0cd0*/  @P3 SHF.R.U32.HI R11, RZ, c[0x0][0x250], R0 ;  /* 0x00009400ff0b3a19 */ /* 0x000fe20000011600 */
[----:B------:R-:W-:Y:S01]  /*0ce0*/  IMAD.WIDE R34, R34, 0x40, R20 ;  /* 0x0000004022227825 */ /* 0x000fe200078e0214 */
[----:B------:R-:W-:Y:S01]  /*0cf0*/  SHF.R.S32.HI R13, RZ, 0x4, R17 ;  /* 0x00000004ff0d7819 */ /* 0x000fe20000011411 */
[----:B------:R-:W-:Y:S01]  /*0d00*/  UMOV UR9, 0x6 ;  /* 0x0000000600097882 */ /* 0x000fe20000000000 */
[----:B------:R-:W-:Y:S01]  /*0d10*/  LEA.HI R0, R2, R233, RZ, 0x2 ;  /* 0x000000e902007211 */ /* 0x000fe200078f10ff */
[----:B------:R-:W-:Y:S01]  /*0d20*/  IMAD.SHL.U32 R30, R9, 0x8, RZ ;  /* 0x00000008091e7824 */ /* 0x000fe200078e00ff */
[----:B------:R-:W-:Y:S01]  /*0d30*/  SHF.R.S32.HI R15, RZ, 0x5, R10 ;  /* 0x00000005ff0f7819 */ /* 0x000fe2000001140a */
[----:B------:R-:W-:Y:S01]  /*0d40*/  IMAD R40, R5, c[0x0][0x178], RZ ;  /* 0x00005e0005287a24 */ /* 0x000fe200078e02ff */
[----:B------:R-:W-:Y:S01]  /*0d50*/  LEA.HI R4, R17, R13, RZ, 0x1 ;  /* 0x0000000d11047211 */ /* 0x000fe200078f08ff */
[----:B------:R-:W-:Y:S01]  /*0d60*/  IMAD.WIDE.U32 R26, R3, c[0x0][0x238], R26 ;  /* 0x00008e00031a7a25 */ /* 0x000fe200078e001a */
[----:B------:R-:W-:Y:S01]  /*0d70*/  SHF.R.S32.HI R32, RZ, 0x1f, R11 ;  /* 0x0000001fff207819 */ /* 0x000fe2000001140b */
[----:B------:R-:W-:Y:S01]  /*0d80*/  CS2R R114, SRZ ;  /* 0x0000000000727805 */ /* 0x000fe2000001ff00 */
[----:B------:R-:W-:Y:S01]  /*0d90*/  SHF.R.S32.HI R7, RZ, 0x2, R0 ;  /* 0x00000002ff077819 */ /* 0x000fe20000011400 */
[----:B------:R-:W-:Y:S01]  /*0da0*/  IMAD R40, R25, c[0x0][0x17c], R40 ;  /* 0x00005f0019287a24 */ /* 0x000fe200078e0228 */
[----:B------:R-:W-:Y:S01]  /*0db0*/  SHF.R.S32.HI R6, RZ, 0x1f, R0 ;  /* 0x0000001fff067819 */ /* 0x000fe20000011400 */
[----:B------:R-:W-:Y:S01]  /*0dc0*/  IMAD R38, R32, c[0x0][0x1e0], RZ ;  /* 0x0000780020267a24 */ /* 0x000fe200078e02ff */
[----:B------:R-:W-:Y:S01]  /*0dd0*/  LEA.HI R12, R10, R15, RZ, 0x1 ;  /* 0x0000000f0a0c7211 */ /* 0x000fe200078f08ff */
[----:B------:R-:W-:Y:S01]  /*0de0*/  IMAD R32, R32, c[0x0][0x1b0], RZ ;  /* 0x00006c0020207a24 */ /* 0x000fe200078e02ff */
[----:B------:R-:W-:Y:S01]  /*0df0*/  LOP3.LUT R4, R4, 0xfffffffe, RZ, 0xc0, !PT ;  /* 0xfffffffe04047812 */ /* 0x000fe200078ec0ff */
[C---:B------:R-:W-:Y:S01]  /*0e00*/  IMAD R38, R11.reuse, c[0x0][0x1e4], R38 ;  /* 0x000079000b267a24 */ /* 0x040fe200078e0226 */
[----:B------:R-:W-:Y:S01]  /*0e10*/  SHF.R.S32.HI R31, RZ, 0x1f, R30 ;  /* 0x0000001fff1f7819 */ /* 0x000fe2000001141e */
[----:B------:R-:W-:Y:S01]  /*0e20*/  IMAD R32, R11, c[0x0][0x1b4], R32 ;  /* 0x00006d000b207a24 */ /* 0x000fe200078e0220 */
[----:B------:R-:W-:Y:S01]  /*0e30*/  LEA.HI R6, R6, R7, RZ, 0x3 ;  /* 0x0000000706067211 */ /* 0x000fe200078f18ff */
[----:B------:R-:W-:Y:S01]  /*0e40*/  IMAD.IADD R4, R13, 0x1, -R4 ;  /* 0x000000010d047824 */ /* 0x000fe200078e0a04 */
[----:B------:R-:W-:Y:S01]  /*0e50*/  LOP3.LUT R12, R12, 0xfffffffe, RZ, 0xc0, !PT ;  /* 0xfffffffe0c0c7812 */ /* 0x000fe200078ec0ff */
[----:B------:R-:W-:Y:S01]  /*0e60*/  IMAD.WIDE.U32 R18, R11, c[0x0][0x1e0], R30 ;  /* 0x000078000b127a25 */ /* 0x000fe200078e001e */
[----:B------:R-:W-:Y:S01]  /*0e70*/  LOP3.LUT R6, R6, 0xfffffff8, RZ, 0xc0, !PT ;  /* 0xfffffff806067812 */ /* 0x000fe200078ec0ff */
[----:B------:R-:W-:Y:S01]  /*0e80*/  CS2R R112, SRZ ;  /* 0x0000000000707805 */ /* 0x000fe2000001ff00 */
[----:B------:R-:W-:Y:S01]  /*0e90*/  SHF.R.S32.HI R13, RZ, 0x1f, R238 ;  /* 0x0000001fff0d7819 */ /* 0x000fe200000114ee */
[----:B------:R-:W-:Y:S01]  /*0ea0*/  IMAD.IADD R12, R15, 0x1, -R12 ;  /* 0x000000010f0c7824 */ /* 0x000fe200078e0a0c */
[----:B------:R-:W-:Y:S01]  /*0eb0*/  SEL R36, R238, RZ, !P4 ;  /* 0x000000ffee247207 */ /* 0x000fe20006000000 */
[----:B------:R-:W-:Y:S01]  /*0ec0*/  IMAD.WIDE.U32 R14, R11, c[0x0][0x1b0], R30 ;  /* 0x00006c000b0e7a25 */ /* 0x000fe200078e001e */
[----:B------:R-:W-:Y:S01]  /*0ed0*/  SEL R11, R13, RZ, !P4 ;  /* 0x000000ff0d0b7207 */ /* 0x000fe20006000000 */
[----:B------:R-:W-:Y:S01]  /*0ee0*/  CS2R R110, SRZ ;  /* 0x00000000006e7805 */ /* 0x000fe2000001ff00 */
[----:B------:R-:W-:Y:S01]  /*0ef0*/  LOP3.LUT R0, R0, 0x3ffffffc, RZ, 0xc0, !PT ;  /* 0x3ffffffc00007812 */ /* 0x000fe200078ec0ff */
[----:B------:R-:W-:Y:S01]  /*0f00*/  IMAD.IADD R39, R19, 0x1, R38 ;  /* 0x0000000113277824 */ /* 0x000fe200078e0226 */
[----:B------:R-:W-:Y:S01]  /*0f10*/  IADD3 R19, -R237, UR11, RZ ;  /* 0x0000000bed137c10 */ /* 0x000fe2000fffe1ff */
[----:B------:R-:W-:Y:S01]  /*0f20*/  IMAD.MOV.U32 R38, RZ, RZ, R18 ;  /* 0x000000ffff267224 */ /* 0x000fe200078e0012 */
[----:B------:R-:W-:Y:S01]  /*0f30*/  LEA.HI R18, R2, R233, RZ, 0x6 ;  /* 0x000000e902127211 */ /* 0x000fe200078f30ff */
[----:B------:R-:W-:Y:S01]  /*0f40*/  IMAD.IADD R6, R7, 0x1, -R6 ;  /* 0x0000000107067824 */ /* 0x000fe200078e0a06 */
[----:B------:R-:W-:Y:S01]  /*0f50*/  ISETP.GE.AND P4, PT, R30, c[0x0][0x1cc], PT ;  /* 0x000073001e007a0c */ /* 0x000fe20003f86270 */
[----:B------:R-:W-:Y:S01]  /*0f60*/  IMAD.SHL.U32 R7, R237, 0x40, RZ ;  /* 0x00000040ed077824 */ /* 0x000fe200078e00ff */
[----:B------:R-:W-:Y:S01]  /*0f70*/  SHF.R.S32.HI R18, RZ, 0x6, R18 ;  /* 0x00000006ff127819 */ /* 0x000fe20000011412 */
[----:B------:R-:W-:Y:S01]  /*0f80*/  IMAD.IADD R33, R15, 0x1, R32 ;  /* 0x000000010f217824 */ /* 0x000fe200078e0220 */
[----:B------:R-:W-:Y:S01]  /*0f90*/  LOP3.LUT P0, RZ, R6, 0x4, RZ, 0xc0, !PT ;  /* 0x0000000406ff7812 */ /* 0x000fe2000780c0ff */
[----:B------:R-:W-:Y:S01]  /*0fa0*/  IMAD R15, R11, c[0x0][0x1e8], RZ ;  /* 0x00007a000b0f7a24 */ /* 0x000fe200078e02ff */
[----:B------:R-:W-:Y:S01]  /*0fb0*/  LOP3.LUT R7, R7, 0x1c0, RZ, 0xc0, !PT ;  /* 0x000001c007077812 */ /* 0x000fe200078ec0ff */
[----:B------:R-:W-:Y:S01]  /*0fc0*/  IMAD R11, R11, c[0x0][0x1b8], RZ ;  /* 0x00006e000b0b7a24 */ /* 0x000fe200078e02ff */
[----:B------:R-:W-:Y:S01]  /*0fd0*/  ISETP.LT.OR P5, PT, R19, 0x1, P4 ;  /* 0x000000011300780c */ /* 0x000fe200027a1670 */
[----:B------:R-:W-:Y:S01]  /*0fe0*/  IMAD.MOV.U32 R32, RZ, RZ, R14 ;  /* 0x000000ffff207224 */ /* 0x000fe200078e000e */
[----:B------:R-:W-:Y:S01]  /*0ff0*/  LOP3.LUT R235, R7, 0x38, R30, 0xf8, !PT ;  /* 0x0000003807eb7812 */ /* 0x000fe200078ef81e */
[C---:B------:R-:W-:Y:S01]  /*1000*/  IMAD R22, R36.reuse, c[0x0][0x1ec], R15 ;  /* 0x00007b0024167a24 */ /* 0x040fe200078e020f */
[----:B------:R-:W-:Y:S01]  /*1010*/  SHF.R.U32.HI R2, RZ, 0x3, R7 ;  /* 0x00000003ff027819 */ /* 0x000fe20000011607 */
[----:B------:R-:W-:Y:S01]  /*1020*/  IMAD R14, R36, c[0x0][0x1bc], R11 ;  /* 0x00006f00240e7a24 */ /* 0x000fe200078e020b */
[----:B------:R-:W-:Y:S01]  /*1030*/  IADD3 R16, R30, 0x40, RZ ;  /* 0x000000401e107810 */ /* 0x000fe20007ffe0ff */
[----:B------:R-:W-:Y:S01]  /*1040*/  IMAD.SHL.U32 R21, R18, 0x200, RZ ;  /* 0x0000020012157824 */ /* 0x000fe200078e00ff */
[----:B------:R-:W-:Y:S01]  /*1050*/  ISETP.LT.OR P4, PT, R19, 0x21, P4 ;  /* 0x000000211300780c */ /* 0x000fe20002781670 */
[C---:B------:R-:W-:Y:S01]  /*1060*/  IMAD.WIDE.U32 R38, R36.reuse, c[0x0][0x1e8], R38 ;  /* 0x00007a0024267a25 */ /* 0x040fe200078e0026 */
[----:B------:R-:W-:Y:S01]  /*1070*/  SEL R13, R13, RZ, !P1 ;  /* 0x000000ff0d0d7207 */ /* 0x000fe20004800000 */
[----:B------:R-:W-:Y:S01]  /*1080*/  CS2R R108, SRZ ;  /* 0x00000000006c7805 */ /* 0x000fe2000001ff00 */
[----:B------:R-:W-:Y:S01]  /*1090*/  LOP3.LUT R235, R21, R235, R2, 0xf6, !PT ;  /* 0x000000eb15eb7212 */ /* 0x000fe200078ef602 */
[----:B------:R-:W-:Y:S01]  /*10a0*/  IMAD.WIDE.U32 R36, R36, c[0x0][0x1b8], R32 ;  /* 0x00006e0024247a25 */ /* 0x000fe200078e0020 */
[----:B------:R-:W-:Y:S01]  /*10b0*/  LOP3.LUT R10, R10, 0xffffffe0, RZ, 0xc0, !PT ;  /* 0xffffffe00a0a7812 */ /* 0x000fe200078ec0ff */
[----:B------:R-:W-:Y:S01]  /*10c0*/  CS2R R106, SRZ ;  /* 0x00000000006a7805 */ /* 0x000fe2000001ff00 */
[----:B------:R-:W-:Y:S01]  /*10d0*/  CS2R R104, SRZ ;  /* 0x0000000000687805 */ /* 0x000fe2000001ff00 */
[----:B------:R-:W-:Y:S01]  /*10e0*/  IMAD R32, R5, c[0x0][0x208], RZ ;  /* 0x0000820005207a24 */ /* 0x000fe200078e02ff */
[----:B------:R-:W-:Y:S01]  /*10f0*/  CS2R R102, SRZ ;  /* 0x0000000000667805 */ /* 0x000fe2000001ff00 */
[----:B------:R-:W-:Y:S01]  /*1100*/  IMAD.IADD R23, R39, 0x1, R22 ;  /* 0x0000000127177824 */ /* 0x000fe200078e0216 */
[----:B------:R-:W-:Y:S01]  /*1110*/  CS2R R100, SRZ ;  /* 0x0000000000647805 */ /* 0x000fe2000001ff00 */
[----:B------:R-:W-:Y:S01]  /*1120*/  IMAD.SHL.U32 R6, R6, 0x40, RZ ;  /* 0x0000004006067824 */ /* 0x000fe200078e00ff */
[----:B------:R-:W-:Y:S01]  /*1130*/  CS2R R98, SRZ ;  /* 0x0000000000627805 */ /* 0x000fe2000001ff00 */
[----:B------:R-:W-:Y:S01]  /*1140*/  IMAD.IADD R5, R233, 0x1, -R0 ;  /* 0x00000001e9057824 */ /* 0x000fe200078e0a00 */
[----:B------:R-:W-:Y:S01]  /*1150*/  CS2R R96, SRZ ;  /* 0x0000000000607805 */ /* 0x000fe2000001ff00 */
[----:B------:R-:W-:Y:S01]  /*1160*/  IMAD.IADD R15, R37, 0x1, R14 ;  /* 0x00000001250f7824 */ /* 0x000fe200078e020e */
[----:B------:R-:W-:Y:S01]  /*1170*/  LOP3.LUT R6, R6, 0x1c0, RZ, 0xc0, !PT ;  /* 0x000001c006067812 */ /* 0x000fe200078ec0ff */
[----:B------:R-:W-:Y:S01]  /*1180*/  IMAD.MOV.U32 R22, RZ, RZ, R38 ;  /* 0x000000ffff167224 */ /* 0x000fe200078e0026 */
[----:B------:R-:W-:Y:S01]  /*1190*/  CS2R R94, SRZ ;  /* 0x00000000005e7805 */ /* 0x000fe2000001ff00 */
[C---:B------:R-:W-:Y:S01]  /*11a0*/  IMAD R0, R35.reuse, c[0x0][0x1d8], RZ ;  /* 0x0000760023007a24 */ /* 0x040fe200078e02ff */
[----:B------:R-:W-:Y:S01]  /*11b0*/  SHF.R.U32.HI R236, RZ, 0x3, R6 ;  /* 0x00000003ffec7819 */ /* 0x000fe20000011606 */
[----:B------:R-:W-:Y:S01]  /*11c0*/  IMAD.MOV.U32 R14, RZ, RZ, R36 ;  /* 0x000000ffff0e7224 */ /* 0x000fe200078e0024 */
[----:B------:R-:W-:Y:S01]  /*11d0*/  CS2R R92, SRZ ;  /* 0x00000000005c7805 */ /* 0x000fe2000001ff00 */
[----:B------:R-:W-:Y:S01]  /*11e0*/  IMAD R2, R35, c[0x0][0x1a8], RZ ;  /* 0x00006a0023027a24 */ /* 0x000fe200078e02ff */
[----:B------:R-:W-:Y:S01]  /*11f0*/  CS2R R90, SRZ ;  /* 0x00000000005a7805 */ /* 0x000fe2000001ff00 */
[----:B------:R-:W-:Y:S01]  /*1200*/  IMAD.SHL.U32 R7, R18, 0x8, RZ ;  /* 0x0000000812077824 */ /* 0x000fe200078e00ff */
[----:B------:R-:W-:Y:S01]  /*1210*/  CS2R R88, SRZ ;  /* 0x0000000000587805 */ /* 0x000fe2000001ff00 */
[C---:B------:R-:W-:Y:S01]  /*1220*/  IMAD R0, R34.reuse, c[0x0][0x1dc], R0 ;  /* 0x0000770022007a24 */ /* 0x040fe200078e0200 */
[----:B------:R-:W-:Y:S01]  /*1230*/  CS2R R86, SRZ ;  /* 0x0000000000567805 */ /* 0x000fe2000001ff00 */
[C---:B------:R-:W-:Y:S01]  /*1240*/  IMAD.WIDE.U32 R22, R34.reuse, c[0x0][0x1d8], R22 ;  /* 0x0000760022167a25 */ /* 0x040fe200078e0016 */
[----:B------:R-:W-:Y:S01]  /*1250*/  LOP3.LUT R7, R7, 0x18, RZ, 0xc0, !PT ;  /* 0x0000001807077812 */ /* 0x000fe200078ec0ff */
[----:B------:R-:W-:Y:S01]  /*1260*/  CS2R R84, SRZ ;  /* 0x0000000000547805 */ /* 0x000fe2000001ff00 */
[----:B------:R-:W-:Y:S01]  /*1270*/  CS2R R82, SRZ ;  /* 0x0000000000527805 */ /* 0x000fe2000001ff00 */
[----:B------:R-:W-:Y:S01]  /*1280*/  IMAD R2, R34, c[0x0][0x1ac], R2 ;  /* 0x00006b0022027a24 */ /* 0x000fe200078e0202 */
[----:B------:R-:W-:Y:S01]  /*1290*/  LEA R38, P3, R22, c[0x0][0x1c0], 0x1 ;  /* 0x0000700016267a11 */ /* 0x000fe200078608ff */
[----:B------:R-:W-:Y:S01]  /*12a0*/  IMAD.WIDE.U32 R14, R34, c[0x0][0x1a8], R14 ;  /* 0x00006a00220e7a25 */ /* 0x000fe200078e000e */
[----:B------:R-:W-:Y:S01]  /*12b0*/  LOP3.LUT R236, R236, R6, R7, 0x1e, !PT ;  /* 0x00000006ecec7212 */ /* 0x000fe200078e1e07 */
[----:B------:R-:W-:Y:S01]  /*12c0*/  CS2R R80, SRZ ;  /* 0x0000000000507805 */ /* 0x000fe2000001ff00 */
[----:B------:R-:W-:Y:S01]  /*12d0*/  CS2R R78, SRZ ;  /* 0x00000000004e7805 */ /* 0x000fe2000001ff00 */
[----:B------:R-:W-:Y:S01]  /*12e0*/  IMAD.IADD R0, R23, 0x1, R0 ;  /* 0x0000000117007824 */ /* 0x000fe200078e0200 */
[----:B------:R-:W-:Y:S01]  /*12f0*/  LEA R34, P2, R14, c[0x0][0x190], 0x1 ;  /* 0x000064000e227a11 */ /* 0x000fe200078408ff */
[----:B------:R-:W-:Y:S01]  /*1300*/  IMAD.SHL.U32 R230, R12, 0x400, RZ ;  /* 0x000004000ce67824 */ /* 0x000fe200078e00ff */
[----:B------:R-:W-:Y:S01]  /*1310*/  CS2R R76, SRZ ;  /* 0x00000000004c7805 */ /* 0x000fe2000001ff00 */
[----:B------:R-:W-:Y:S01]  /*1320*/  IMAD.IADD R2, R15, 0x1, R2 ;  /* 0x000000010f027824 */ /* 0x000fe200078e0202 */
[----:B------:R-:W-:Y:S01]  /*1330*/  LEA.HI.X R39, R22, c[0x0][0x1c4], R0, 0x1, P3 ;  /* 0x0000710016277a11 */ /* 0x000fe200018f0c00 */
[----:B------:R-:W-:Y:S01]  /*1340*/  IMAD.MOV.U32 R15, RZ, RZ, c[0x0][0x1d8] ;  /* 0x00007600ff0f7624 */ /* 0x000fe200078e00ff */
[----:B------:R-:W-:Y:S01]  /*1350*/  SHF.R.S32.HI R22, RZ, 0x1f, R3 ;  /* 0x0000001fff167819 */ /* 0x000fe20000011403 */
[----:B------:R-:W-:Y:S01]  /*1360*/  IMAD.WIDE.U32 R42, R25, c[0x0][0x178], R30 ;  /* 0x00005e00192a7a25 */ /* 0x000fe200078e001e */
[----:B------:R-:W-:Y:S01]  /*1370*/  LEA.HI.X R35, R14, c[0x0][0x194], R2, 0x1, P2 ;  /* 0x000065000e237a11 */ /* 0x000fe200010f0c02 */
[----:B------:R-:W-:Y:S01]  /*1380*/  CS2R R74, SRZ ;  /* 0x00000000004a7805 */ /* 0x000fe2000001ff00 */
[----:B------:R-:W-:Y:S01]  /*1390*/  LEA R36, P3, R15, R38, 0x6 ;  /* 0x000000260f247211 */ /* 0x000fe200078630ff */
[C---:B------:R-:W-:Y:S01]  /*13a0*/  IMAD R32, R25.reuse, c[0x0][0x20c], R32 ;  /* 0x0000830019207a24 */ /* 0x040fe200078e0220 */
[----:B------:R-:W-:Y:S01]  /*13b0*/  CS2R R72, SRZ ;  /* 0x0000000000487805 */ /* 0x000fe2000001ff00 */
[----:B------:R-:W-:Y:S01]  /*13c0*/  IMAD.WIDE.U32 R24, R25, c[0x0][0x208], R30 ;  /* 0x0000820019187a25 */ /* 0x000fe200078e001e */
[----:B------:R-:W-:Y:S01]  /*13d0*/  CS2R R70, SRZ ;  /* 0x0000000000467805 */ /* 0x000fe2000001ff00 */
[----:B------:R-:W-:Y:S01]  /*13e0*/  CS2R R68, SRZ ;  /* 0x0000000000447805 */ /* 0x000fe2000001ff00 */
[----:B------:R-:W-:Y:S01]  /*13f0*/  CS2R R66, SRZ ;  /* 0x0000000000427805 */ /* 0x000fe2000001ff00 */
[----:B------:R-:W-:Y:S01]  /*1400*/  IMAD R5, R5, 0x2, R230 ;  /* 0x0000000205057824 */ /* 0x000fe200078e02e6 */
[----:B------:R-:W-:Y:S01]  /*1410*/  CS2R R64, SRZ ;  /* 0x0000000000407805 */ /* 0x000fe2000001ff00 */
[----:B------:R-:W-:Y:S01]  /*1420*/  IMAD.MOV.U32 R0, RZ, RZ, c[0x0][0x1dc] ;  /* 0x00007700ff007624 */ /* 0x000fe200078e00ff */
[----:B------:R-:W-:Y:S01]  /*1430*/  CS2R R62, SRZ ;  /* 0x00000000003e7805 */ /* 0x000fe2000001ff00 */
[----:B------:R-:W-:Y:S01]  /*1440*/  IMAD.MOV.U32 R11, RZ, RZ, c[0x0][0x1a8] ;  /* 0x00006a00ff0b7624 */ /* 0x000fe200078e00ff */
[----:B------:R-:W-:Y:S01]  /*1450*/  CS2R R60, SRZ ;  /* 0x00000000003c7805 */ /* 0x000fe2000001ff00 */
[----:B------:R-:W-:Y:S01]  /*1460*/  IMAD.IADD R33, R25, 0x1, R32 ;  /* 0x0000000119217824 */ /* 0x000fe200078e0220 */
[----:B------:R-:W-:Y:S01]  /*1470*/  LEA.HI.X R37, R15, R39, R0, 0x6, P3 ;  /* 0x000000270f257211 */ /* 0x000fe200018f3400 */
[----:B------:R-:W-:Y:S01]  /*1480*/  IMAD.IADD R236, R5, 0x1, R236 ;  /* 0x0000000105ec7824 */ /* 0x000fe200078e02ec */
[----:B------:R-:W-:Y:S01]  /*1490*/  IADD3 R15, R30, 0x80, RZ ;  /* 0x000000801e0f7810 */ /* 0x000fe20007ffe0ff */
[----:B------:R-:W-:Y:S01]  /*14a0*/  IMAD.MOV.U32 R32, RZ, RZ, R24 ;  /* 0x000000ffff207224 */ /* 0x000fe200078e0018 */
[----:B------:R-:W-:Y:S01]  /*14b0*/  LEA R24, P2, R11, R34, 0x6 ;  /* 0x000000220b187211 */ /* 0x000fe200078430ff */
[----:B------:R-:W-:Y:S01]  /*14c0*/  IMAD.MOV.U32 R5, RZ, RZ, c[0x0][0x1ac] ;  /* 0x00006b00ff057624 */ /* 0x000fe200078e00ff */
[----:B------:R-:W-:Y:S01]  /*14d0*/  ISETP.GE.AND P3, PT, R16, c[0x0][0x1cc], PT ;  /* 0x0000730010007a0c */ /* 0x000fe20003f66270 */
[----:B------:R-:W-:Y:S01]  /*14e0*/  IMAD.SHL.U32 R235, R235, 0x2, RZ ;  /* 0x00000002ebeb7824 */ /* 0x000fe200078e00ff */
[----:B------:R-:W-:Y:S01]  /*14f0*/  CS2R R58, SRZ ;  /* 0x00000000003a7805 */ /* 0x000fe2000001ff00 */
[----:B------:R-:W-:Y:S01]  /*1500*/  IMAD.IADD R41, R43, 0x1, R40 ;  /* 0x000000012b297824 */ /* 0x000fe200078e0228 */
[----:B------:R-:W-:Y:S01]  /*1510*/  LEA.HI.X R25, R11, R35, R5, 0x6, P2 ;  /* 0x000000230b197211 */ /* 0x000fe200010f3405 */
[----:B------:R-:W-:Y:S01]  /*1520*/  IMAD.MOV.U32 R40, RZ, RZ, R42 ;  /* 0x000000ffff287224 */ /* 0x000fe200078e002a */
[----:B------:R-:W-:Y:S01]  /*1530*/  ISETP.GE.AND P2, PT, R15, c[0x0][0x1cc], PT ;  /* 0x000073000f007a0c */ /* 0x000fe20003f46270 */
[----:B------:R-:W-:Y:S01]  /*1540*/  @!PT LDS RZ, [RZ] ;  /* 0x00000000fffff984 */ /* 0x000fe20000000800 */
[----:B------:R-:W-:Y:S01]  /*1550*/  @!PT LDS RZ, [RZ] ;  /* 0x00000000fffff984 */ /* 0x000fe20000000800 */
[----:B------:R-:W-:Y:S01]  /*1560*/  @!PT LDS RZ, [RZ] ;  /* 0x00000000fffff984 */ /* 0x000fe20000000800 */
[----:B------:R1:W-:Y:S01]  /*1570*/  LDGSTS.E.BYPASS.LTC128B.128 [R235+0x6080], [R38.64], !P5 ;  /* 0x0608000026eb7fae */ /* 0x0003e2000e901d50 */
[C---:B------:R-:W-:Y:S01]  /*1580*/  ISETP.LT.OR P6, PT, R19.reuse, 0x1, P3 ;  /* 0x000000011300780c */ /* 0x040fe20001fc1670 */
[----:B------:R-:W-:Y:S01]  /*1590*/  IMAD R2, R22, c[0x0][0x180], RZ ;  /* 0x0000600016027a24 */ /* 0x000fe200078e02ff */
[----:B------:R-:W-:Y:S01]  /*15a0*/  ISETP.LT.OR P5, PT, R19, 0x1, P2 ;  /* 0x000000011300780c */ /* 0x000fe200017a1670 */
[----:B------:R-:W-:Y:S01]  /*15b0*/  IMAD.WIDE.U32 R244, R3, c[0x0][0x180], R40 ;  /* 0x0000600003f47a25 */ /* 0x000fe200078e0028 */
[C---:B------:R-:W-:Y:S01]  /*15c0*/  ISETP.LT.OR P3, PT, R19.reuse, 0x21, P3 ;  /* 0x000000211300780c */ /* 0x040fe20001f61670 */
[----:B------:R-:W-:Y:S01]  /*15d0*/  CS2R R56, SRZ ;  /* 0x0000000000387805 */ /* 0x000fe2000001ff00 */
[----:B------:R-:W-:Y:S01]  /*15e0*/  ISETP.LT.OR P2, PT, R19, 0x21, P2 ;  /* 0x000000211300780c */ /* 0x000fe20001741670 */
[----:B------:R-:W-:Y:S01]  /*15f0*/  IMAD R0, R3, c[0x0][0x184], R2 ;  /* 0x0000610003007a24 */ /* 0x000fe200078e0202 */
[----:B------:R-:W-:Y:S01]  /*1600*/  SEL R11, R238, RZ, !P1 ;  /* 0x000000ffee0b7207 */ /* 0x000fe20004800000 */
[----:B------:R-:W-:Y:S01]  /*1610*/  IMAD.SHL.U32 R236, R236, 0x2, RZ ;  /* 0x00000002ecec7824 */ /* 0x000fe200078e00ff */
[----:B------:R-:W-:Y:S01]  /*1620*/  ISETP.GE.AND P1, PT, R30, c[0x0][0x19c], PT ;  /* 0x000067001e007a0c */ /* 0x000fe20003f26270 */
[----:B------:R-:W-:Y:S01]  /*1630*/  IMAD.IADD R245, R245, 0x1, R0 ;  /* 0x00000001f5f57824 */ /* 0x000fe200078e0200 */
[----:B------:R-:W-:Y:S01]  /*1640*/  CS2R R54, SRZ ;  /* 0x0000000000367805 */ /* 0x000fe2000001ff00 */
[----:B------:R1:W-:Y:S01]  /*1650*/  LDGSTS.E.BYPASS.LTC128B.128 [R235+0x8080], [R38.64+0x80], !P6 ;  /* 0x0808008026eb7fae */ /* 0x0003e2000f101d50 */
[C---:B------:R-:W-:Y:S01]  /*1660*/  IADD3 R0, R236.reuse, 0x12280, RZ ;  /* 0x00012280ec007810 */ /* 0x040fe20007ffe0ff */
[----:B------:R-:W-:Y:S01]  /*1670*/  IMAD.WIDE.U32 R244, R11, c[0x0][0x188], R244 ;  /* 0x000062000bf47a25 */ /* 0x000fe200078e00f4 */
[----:B------:R-:W-:Y:S01]  /*1680*/  IADD3 R234, R236, 0x122c0, RZ ;  /* 0x000122c0ecea7810 */ /* 0x000fe20007ffe0ff */
[----:B------:R1:W-:Y:S01]  /*1690*/  LDGSTS.E.BYPASS.LTC128B.128 [R235+0xa080], [R38.64+0x100], !P5 ;  /* 0x0a08010026eb7fae */ /* 0x0003e2000e901d50 */
[----:B------:R-:W-:Y:S01]  /*16a0*/  ISETP.GE.AND P5, PT, R16, c[0x0][0x19c], PT ;  /* 0x0000670010007a0c */ /* 0x000fe20003fa6270 */
[----:B------:R-:W-:Y:S01]  /*16b0*/  IMAD.U32 R23, RZ, RZ, UR4 ;  /* 0x00000004ff177e24 */ /* 0x000fe2000f8e00ff */
[----:B------:R-:W-:Y:S01]  /*16c0*/  @P0 IADD3 R234, R0, -0x40, RZ ;  /* 0xffffffc000ea0810 */ /* 0x000fe20007ffe0ff */
[----:B------:R2:W-:Y:S01]  /*16d0*/  LDGSTS.E.BYPASS.LTC128B.128 [R235+0x7080], [R36.64], !P4 ;  /* 0x0708000024eb7fae */ /* 0x0005e2000e101d50 */
[----:B------:R-:W-:Y:S01]  /*16e0*/  ISETP.GE.AND P4, PT, R15, c[0x0][0x19c], PT ;  /* 0x000067000f007a0c */ /* 0x000fe20003f86270 */
[----:B------:R-:W-:Y:S01]  /*16f0*/  IMAD R0, R13, c[0x0][0x188], RZ ;  /* 0x000062000d007a24 */ /* 0x000fe200078e02ff */
[C---:B------:R-:W-:Y:S01]  /*1700*/  ISETP.LT.OR P0, PT, R19.reuse, 0x1, P5 ;  /* 0x000000011300780c */ /* 0x040fe20002f01670 */
[----:B------:R2:W-:Y:S01]  /*1710*/  LDGSTS.E.BYPASS.LTC128B.128 [R235+0x9080], [R36.64+0x80], !P3 ;  /* 0x0908008024eb7fae */ /* 0x0005e2000d901d50 */
[----:B------:R-:W-:Y:S01]  /*1720*/  ISETP.LT.OR P6, PT, R19, 0x1, P4 ;  /* 0x000000011300780c */ /* 0x000fe200027c1670 */
[----:B------:R-:W-:Y:S01]  /*1730*/  IMAD R5, R11, c[0x0][0x18c], R0 ;  /* 0x000063000b057a24 */ /* 0x000fe200078e0200 */
[C---:B------:R-:W-:Y:S01]  /*1740*/  ISETP.LT.OR P5, PT, R19.reuse, 0x21, P5 ;  /* 0x000000211300780c */ /* 0x040fe20002fa1670 */
[----:B------:R2:W-:Y:S01]  /*1750*/  LDGSTS.E.BYPASS.LTC128B.128 [R235+0xb080], [R36.64+0x100], !P2 ;  /* 0x0b08010024eb7fae */ /* 0x0005e2000d101d50 */
[----:B------:R-:W-:Y:S01]  /*1760*/  ISETP.LT.OR P2, PT, R19, 0x1, P1 ;  /* 0x000000011300780c */ /* 0x000fe20000f41670 */
[----:B------:R-:W-:Y:S01]  /*1770*/  IMAD.IADD R232, R245, 0x1, R5 ;  /* 0x00000001f5e87824 */ /* 0x000fe200078e0205 */
[C---:B------:R-:W-:Y:S01]  /*1780*/  ISETP.LT.OR P1, PT, R19.reuse, 0x21, P1 ;  /* 0x000000211300780c */ /* 0x040fe20000f21670 */
[----:B------:R-:W0:Y:S01]  /*1790*/  LDGDEPBAR ;  /* 0x00000000000079af */ /* 0x000e220000000000 */
[----:B------:R-:W-:Y:S01]  /*17a0*/  ISETP.LT.OR P4, PT, R19, 0x21, P4 ;  /* 0x000000211300780c */ /* 0x000fe20002781670 */
[----:B------:R-:W-:Y:S01]  /*17b0*/  IMAD R240, R22, c[0x0][0x210], RZ ;  /* 0x0000840016f07a24 */ /* 0x000fe200078e02ff */
[----:B------:R-:W-:Y:S01]  /*17c0*/  LOP3.LUT P3, RZ, R9, 0x4, RZ, 0xc0, !PT ;  /* 0x0000000409ff7812 */ /* 0x000fe2000786c0ff */
[C---:B------:R-:W-:Y:S01]  /*17d0*/  IMAD.WIDE.U32 R32, R3.reuse, c[0x0][0x210], R32 ;  /* 0x0000840003207a25 */ /* 0x040fe200078e0020 */
[----:B------:R-:W-:Y:S01]  /*17e0*/  ULDC.64 UR4, c[0x0][0x208] ;  /* 0x0000820000047ab9 */ /* 0x000fe20000000a00 */
[----:B------:R-:W-:Y:S01]  /*17f0*/  CS2R R52, SRZ ;  /* 0x0000000000347805 */ /* 0x000fe2000001ff00 */
[----:B------:R-:W-:Y:S01]  /*1800*/  USHF.L.U64.HI UR9, UR4, UR9, UR5 ;  /* 0x0000000904097299 */ /* 0x000fe20008010205 */
[----:B------:R-:W-:Y:S01]  /*1810*/  IMAD R240, R3, c[0x0][0x214], R240 ;  /* 0x0000850003f07a24 */ /* 0x000fe200078e02f0 */
[----:B------:R-:W-:Y:S01]  /*1820*/  CS2R R50, SRZ ;  /* 0x0000000000327805 */ /* 0x000fe2000001ff00 */
[----:B------:R3:W-:Y:S01]  /*1830*/  LDGSTS.E.BYPASS.LTC128B.128 [R235+0x80], [R34.64], !P2 ;  /* 0x0008000022eb7fae */ /* 0x0007e2000d101d50 */
[----:B------:R-:W-:Y:S01]  /*1840*/  IMAD R20, R4, 0x800, R21 ;  /* 0x0000080004147824 */ /* 0x000fe200078e0215 */
[----:B------:R-:W-:Y:S01]  /*1850*/  UIMAD UR9, UR9, UR6, URZ ;  /* 0x00000006090972a4 */ /* 0x000fe2000f8e023f */
        /* <DEDUP_REMOVED lines=12> */
[----:B------:R-:W-:Y:S01]  /*1920*/  IMAD.MOV.U32 R21, RZ, RZ, c[0x0][0x178] ;  /* 0x00005e00ff157624 */ /* 0x000fe200078e00ff */
[----:B------:R4:W-:Y:S01]  /*1930*/  LDGSTS.E.BYPASS.LTC128B.128 [R235+0x3080], [R24.64+0x80], !P5 ;  /* 0x0308008018eb7fae */ /* 0x0009e2000e901d50 */
[----:B------:R-:W-:Y:S01]  /*1940*/  LOP3.LUT R231, R9, 0x8, R8, 0xf8, !PT ;  /* 0x0000000809e77812 */ /* 0x000fe200078ef808 */
[----:B------:R-:W-:Y:S01]  /*1950*/  IMAD.WIDE.U32 R240, R11, c[0x0][0x218], R240 ;  /* 0x000086000bf07a25 */ /* 0x000fe200078e00f0 */
[C---:B------:R-:W-:Y:S01]  /*1960*/  LEA R5, P2, R36.reuse, R244, 0x6 ;  /* 0x000000f424057211 */ /* 0x040fe200078430ff */
[----:B------:R4:W-:Y:S01]  /*1970*/  LDGSTS.E.BYPASS.LTC128B.128 [R235+0x5080], [R24.64+0x100], !P4 ;  /* 0x0508010018eb7fae */ /* 0x0009e2000e101d50 */
[----:B------:R-:W-:Y:S01]  /*1980*/  SHF.R.U32.HI R6, RZ, 0x3, R9 ;  /* 0x00000003ff067819 */ /* 0x000fe20000011609 */
[----:B------:R-:W-:Y:S01]  /*1990*/  IMAD.MOV.U32 R19, RZ, RZ, c[0x0][0x17c] ;  /* 0x00005f00ff137624 */ /* 0x000fe200078e00ff */
[----:B------:R-:W-:Y:S01]  /*19a0*/  LEA.HI.X R2, R36, R232, R23, 0x6, P2 ;  /* 0x000000e824027211 */ /* 0x000fe200010f3417 */
[----:B------:R-:W0:Y:S01]  /*19b0*/  LDGDEPBAR ;  /* 0x00000000000079af */ /* 0x000e220000000000 */
[----:B------:R-:W-:Y:S01]  /*19c0*/  ISETP.GE.AND P2, PT, R30, c[0x0][0x16c], PT ;  /* 0x00005b001e007a0c */ /* 0x000fe20003f46270 */
[----:B------:R-:W-:Y:S01]  /*19d0*/  USHF.L.U32 UR18, UR4, 0x6, URZ ;  /* 0x0000000604127899 */ /* 0x000fe2000800063f */
[----:B------:R-:W-:Y:S01]  /*19e0*/  SEL R14, RZ, 0x2, P1 ;  /* 0x00000002ff0e7807 */ /* 0x000fe20000800000 */
[----:B------:R-:W-:Y:S01]  /*19f0*/  IMAD.MOV.U32 R44, RZ, RZ, R240 ;  /* 0x000000ffff2c7224 */ /* 0x000fe200078e00f0 */
[----:B------:R-:W-:Y:S01]  /*1a00*/  SEL R249, RZ, 0x1, P2 ;  /* 0x00000001fff97807 */ /* 0x000fe20001000000 */
[----:B------:R-:W-:Y:S01]  /*1a10*/  UIMAD UR9, UR8, UR18, UR9 ;  /* 0x00000012080972a4 */ /* 0x000fe2000f8e0209 */
[C---:B-1----:R-:W-:Y:S01]  /*1a20*/  LEA R38, P2, R5.reuse, c[0x0][0x160], 0x1 ;  /* 0x0000580005267a11 */ /* 0x042fe200078408ff */
[----:B------:R-:W-:Y:S01]  /*1a30*/  IMAD.U32 R37, RZ, RZ, UR19 ;  /* 0x00000013ff257e24 */ /* 0x000fe2000f8e00ff */
[----:B------:R-:W-:Y:S01]  /*1a40*/  SEL R0, RZ, 0x4, P6 ;  /* 0x00000004ff007807 */ /* 0x000fe20003000000 */
[----:B------:R-:W-:Y:S01]  /*1a50*/  UMOV UR8, 0x5 ;  /* 0x0000000500087882 */ /* 0x000fe20000000000 */
[----:B------:R-:W-:Y:S01]  /*1a60*/  LEA.HI.X R39, R5, c[0x0][0x164], R2, 0x1, P2 ;  /* 0x0000590005277a11 */ /* 0x000fe200010f0c02 */
[----:B------:R-:W-:Y:S01]  /*1a70*/  IMAD R2, R13, c[0x0][0x218], RZ ;  /* 0x000086000d027a24 */ /* 0x000fe200078e02ff */
[----:B------:R-:W-:Y:S01]  /*1a80*/  LOP3.LUT R231, R231, R6, RZ, 0x3c, !PT ;  /* 0x00000006e7e77212 */ /* 0x000fe200078e3cff */
[----:B------:R-:W-:Y:S01]  /*1a90*/  IMAD.WIDE.U32 R36, R3, c[0x0][0x270], R28 ;  /* 0x00009c0003247a25 */ /* 0x000fe200078e001c */
[----:B------:R-:W-:Y:S01]  /*1aa0*/  LEA R32, P2, R21, R38, 0x6 ;  /* 0x0000002615207211 */ /* 0x000fe200078430ff */
[----:B------:R-:W-:Y:S01]  /*1ab0*/  USHF.L.U64.HI UR8, UR4, UR8, UR5 ;  /* 0x0000000804087299 */ /* 0x000fe20008010205 */
[----:B------:R-:W-:Y:S01]  /*1ac0*/  IADD3 R0, R0, R14, R249 ;  /* 0x0000000e00007210 */ /* 0x000fe20007ffe0f9 */
[----:B------:R-:W-:Y:S01]  /*1ad0*/  IMAD R5, R11, c[0x0][0x21c], R2 ;  /* 0x000087000b057a24 */ /* 0x000fe200078e0202 */
[----:B------:R-:W-:Y:S01]  /*1ae0*/  LEA.HI.X R33, R21, R39, R19, 0x6, P2 ;  /* 0x0000002715217211 */ /* 0x000fe200010f3413 */
[----:B------:R-:W-:Y:S01]  /*1af0*/  IMAD R2, R22, c[0x0][0x270], RZ ;  /* 0x00009c0016027a24 */ /* 0x000fe200078e02ff */
[C---:B------:R-:W-:Y:S01]  /*1b00*/  LOP3.LUT P5, RZ, R0.reuse, 0x1, RZ, 0xc0, !PT ;  /* 0x0000000100ff7812 */ /* 0x040fe200078ac0ff */
[----:B------:R-:W-:Y:S01]  /*1b10*/  IMAD.IADD R45, R241, 0x1, R5 ;  /* 0x00000001f12d7824 */ /* 0x000fe200078e0205 */
[----:B------:R-:W-:Y:S01]  /*1b20*/  LOP3.LUT P4, RZ, R0, 0x2, RZ, 0xc0, !PT ;  /* 0x0000000200ff7812 */ /* 0x000fe2000788c0ff */
[----:B------:R-:W-:-:S04]  /*1b30*/  DEPBAR.LE SB0, 0x1 ;  /* 0x000080400000791a */ /* 0x000fc80000000000 */
[----:B------:R-:W-:Y:S01]  /*1b40*/  IMAD.MOV.U32 R5, RZ, RZ, 0x20 ;  /* 0x00000020ff057424 */ /* 0x000fe200078e00ff */
[----:B------:R-:W-:Y:S01]  /*1b50*/  LOP3.LUT P2, RZ, R0, 0x4, RZ, 0xc0, !PT ;  /* 0x0000000400ff7812 */ /* 0x000fe2000784c0ff */
[----:B------:R-:W-:Y:S01]  /*1b60*/  IMAD.IADD R231, R20, 0x1, R231 ;  /* 0x0000000114e77824 */ /* 0x000fe200078e02e7 */
[----:B------:R1:W-:Y:S01]  /*1b70*/  STL.64 [R1], R44 ;  /* 0x0000002c01007387 */ /* 0x0003e20000100a00 */
[----:B------:R-:W-:Y:S01]  /*1b80*/  IMAD.MOV.U32 R0, RZ, RZ, 0x40 ;  /* 0x00000040ff007424 */ /* 0x000fe200078e00ff */
[----:B------:R-:W-:Y:S01]  /*1b90*/  UIADD3 UR5, UR7, 0x1, -UR14 ;  /* 0x0000000107057890 */ /* 0x000fe2000fffe80e */
[----:B------:R-:W-:Y:S01]  /*1ba0*/  IMAD R23, R3, c[0x0][0x274], R2 ;  /* 0x00009d0003177a24 */ /* 0x000fe200078e0202 */
[----:B------:R-:W-:Y:S01]  /*1bb0*/  SEL R2, R5, 0xffffffe0, !P0 ;  /* 0xffffffe005027807 */ /* 0x000fe20004000000 */
[----:B------:R-:W-:Y:S01]  /*1bc0*/  IMAD.SHL.U32 R231, R231, 0x2, RZ ;  /* 0x00000002e7e77824 */ /* 0x000fe200078e00ff */
[----:B------:R-:W-:Y:S01]  /*1bd0*/  BAR.SYNC.DEFER_BLOCKING 0x0 ;  /* 0x0000000000007b1d */ /* 0x000fe20000010000 */
[----:B------:R-:W-:Y:S01]  /*1be0*/  SEL R0, R0, 0xffffffc0, !P3 ;  /* 0xffffffc000007807 */ /* 0x000fe20005800000 */
[----:B------:R-:W-:Y:S01]  /*1bf0*/  IMAD.U32 R14, RZ, RZ, UR15 ;  /* 0x0000000fff0e7e24 */ /* 0x000fe2000f8e00ff */
[----:B------:R-:W-:Y:S01]  /*1c00*/  CS2R R46, SRZ ;  /* 0x00000000002e7805 */ /* 0x000fe2000001ff00 */
[C---:B------:R-:W-:Y:S01]  /*1c10*/  IMAD.IADD R227, R231.reuse, 0x1, R2 ;  /* 0x00000001e7e37824 */ /* 0x040fe200078e0202 */
[----:B------:R-:W-:Y:S01]  /*1c20*/  CS2R R42, SRZ ;  /* 0x00000000002a7805 */ /* 0x000fe2000001ff00 */
[----:B------:R-:W-:Y:S01]  /*1c30*/  IMAD.IADD R226, R231, 0x1, R0 ;  /* 0x00000001e7e27824 */ /* 0x000fe200078e0200 */
[----:B------:R-:W-:Y:S01]  /*1c40*/  IADD3 R19, -R237, UR13, -R14 ;  /* 0x0000000ded137c10 */ /* 0x000fe2000fffe90e */
[----:B------:R-:W-:Y:S01]  /*1c50*/  IMAD.IADD R225, R0, 0x1, R227 ;  /* 0x0000000100e17824 */ /* 0x000fe200078e02e3 */
[----:B------:R-:W-:Y:S01]  /*1c60*/  IADD3 R14, -R14, UR13, -R237 ;  /* 0x0000000d0e0e7c10 */ /* 0x000fe2000fffe9ed */
[----:B------:R-:W-:Y:S01]  /*1c70*/  IMAD.U32 R20, RZ, RZ, UR18 ;  /* 0x00000012ff147e24 */ /* 0x000fe2000f8e00ff */
[----:B------:R-:W-:Y:S01]  /*1c80*/  ISETP.LT.OR P3, PT, R19, 0x1, !P5 ;  /* 0x000000011300780c */ /* 0x000fe20006f61670 */
[----:B------:R-:W-:Y:S01]  /*1c90*/  IMAD.IADD R37, R37, 0x1, R23 ;  /* 0x0000000125257824 */ /* 0x000fe200078e0217 */
[C---:B------:R-:W-:Y:S01]  /*1ca0*/  ISETP.LT.OR P0, PT, R19.reuse, 0x1, !P4 ;  /* 0x000000011300780c */ /* 0x040fe20006701670 */
[----:B------:R-:W-:Y:S01]  /*1cb0*/  IMAD.WIDE.U32 R20, R20, UR6, R44 ;  /* 0x0000000614147c25 */ /* 0x000fe2000f8e002c */
[C---:B------:R-:W-:Y:S01]  /*1cc0*/  ISETP.LT.OR P5, PT, R19.reuse, 0x21, !P5 ;  /* 0x000000211300780c */ /* 0x040fe20006fa1670 */
[----:B------:R-:W-:Y:S01]  /*1cd0*/  UIADD3 UR7, UR7, -UR13, URZ ;  /* 0x8000000d07077290 */ /* 0x000fe2000fffe03f */
[----:B------:R-:W-:Y:S01]  /*1ce0*/  ISETP.LT.OR P4, PT, R19, 0x21, !P4 ;  /* 0x000000211300780c */ /* 0x000fe20006781670 */
[----:B------:R-:W-:Y:S01]  /*1cf0*/  IMAD R246, R13, c[0x0][0x278], RZ ;  /* 0x00009e000df67a24 */ /* 0x000fe200078e02ff */
[----:B------:R-:W-:Y:S01]  /*1d00*/  IADD3 R2, R21, UR9, RZ ;  /* 0x0000000915027c10 */ /* 0x000fe2000fffe0ff */
[----:B------:R-:W-:Y:S01]  /*1d10*/  USHF.L.U32 UR9, UR4, 0x5, URZ ;  /* 0x0000000504097899 */ /* 0x000fe2000800063f */
[C---:B------:R-:W-:Y:S01]  /*1d20*/  IMAD.WIDE.U32 R40, R11.reuse, c[0x0][0x278], R36 ;  /* 0x00009e000b287a25 */ /* 0x040fe200078e0024 */
[----:B------:R-:W-:Y:S01]  /*1d30*/  USHF.R.S32.HI UR4, URZ, 0x1f, UR15 ;  /* 0x0000001f3f047899 */ /* 0x000fe2000801140f */
[----:B------:R-:W-:Y:S01]  /*1d40*/  SHF.R.S32.HI R23, RZ, 0x1f, R18 ;  /* 0x0000001fff177819 */ /* 0x000fe20000011412 */
[----:B------:R-:W2:Y:S01]  /*1d50*/  LDSM.16.M88.4 R148, [R231+0x6080] ;  /* 0x00608000e794783b */ /* 0x000ea20000000200 */
[----:B------:R-:W-:Y:S01]  /*1d60*/  IMAD R246, R11, c[0x0][0x27c], R246 ;  /* 0x00009f000bf67a24 */ /* 0x000fe200078e02f6 */
[----:B-1----:R-:W-:Y:S01]  /*1d70*/  CS2R R44, SRZ ;  /* 0x00000000002c7805 */ /* 0x002fe2000001ff00 */
[----:B------:R-:W-:Y:S01]  /*1d80*/  IMAD.U32 R21, RZ, RZ, UR9 ;  /* 0x00000009ff157e24 */ /* 0x000fe2000f8e00ff */
[----:B------:R-:W1:Y:S01]  /*1d90*/  LDSM.16.M88.4 R152, [R227+0x6080] ;  /* 0x00608000e398783b */ /* 0x000e620000000200 */
[C---:B----4-:R-:W-:Y:S01]  /*1da0*/  IMAD R24, R22.reuse, c[0x0][0x288], RZ ;  /* 0x0000a20016187a24 */ /* 0x050fe200078e02ff */
[----:B------:R-:W-:Y:S01]  /*1db0*/  LEA.HI R23, R23, R18, RZ, 0x2 ;  /* 0x0000001217177211 */ /* 0x000fe200078f10ff */
[----:B------:R-:W-:Y:S01]  /*1dc0*/  IMAD R22, R22, c[0x0][0x238], RZ ;  /* 0x00008e0016167a24 */ /* 0x000fe200078e02ff */
[----:B------:R-:W4:Y:S01]  /*1dd0*/  LDSM.16.M88.4 R156, [R226+0x6080] ;  /* 0x00608000e29c783b */ /* 0x000f220000000200 */
[----:B------:R-:W-:Y:S01]  /*1de0*/  IMAD.IADD R246, R41, 0x1, R246 ;  /* 0x0000000129f67824 */ /* 0x000fe200078e02f6 */
[----:B------:R-:W-:Y:S01]  /*1df0*/  LOP3.LUT R23, R23, 0x1ffffffc, RZ, 0xc0, !PT ;  /* 0x1ffffffc17177812 */ /* 0x000fe200078ec0ff */
[C---:B------:R-:W-:Y:S01]  /*1e00*/  IMAD R24, R3.reuse, c[0x0][0x28c], R24 ;  /* 0x0000a30003187a24 */ /* 0x040fe200078e0218 */
[----:B------:R-:W1:Y:S01]  /*1e10*/  LDSM.16.M88.4 R164, [R231+0x8080] ;  /* 0x00808000e7a4783b */ /* 0x000e620000000200 */
[C---:B------:R-:W-:Y:S01]  /*1e20*/  IMAD R22, R3.reuse, c[0x0][0x23c], R22 ;  /* 0x00008f0003167a24 */ /* 0x040fe200078e0216 */
[----:B------:R-:W-:Y:S01]  /*1e30*/  UISETP.GT.AND UP1, UPT, UR10, -0x1, UPT ;  /* 0xffffffff0a00788c */ /* 0x000fe2000bf24270 */
[----:B------:R-:W-:Y:S01]  /*1e40*/  IMAD.WIDE.U32 R28, R3, c[0x0][0x288], R28 ;  /* 0x0000a200031c7a25 */ /* 0x000fe200078e001c */
[----:B------:R-:W1:Y:S03]  /*1e50*/  LDSM.16.M88.4 R168, [R227+0x8080] ;  /* 0x00808000e3a8783b */ /* 0x000e660000000200 */
[----:B------:R-:W-:Y:S01]  /*1e60*/  IMAD.IADD R27, R27, 0x1, R22 ;  /* 0x000000011b1b7824 */ /* 0x000fe200078e0216 */
[----:B------:R-:W1:Y:S01]  /*1e70*/  LDSM.16.M88.4 R172, [R226+0x8080] ;  /* 0x00808000e2ac783b */ /* 0x000e620000000200 */
[----:B------:R-:W-:Y:S01]  /*1e80*/  LOP3.LUT R22, R17, 0xfffffff0, RZ, 0xc0, !PT ;  /* 0xfffffff011167812 */ /* 0x000fe200078ec0ff */
[----:B------:R-:W-:-:S02]  /*1e90*/  IMAD.IADD R247, R18, 0x1, -R23 ;  /* 0x0000000112f77824 */ /* 0x000fc400078e0a17 */
[----:B------:R-:W1:Y:S01]  /*1ea0*/  LDSM.16.M88.4 R180, [R231+0xa080] ;  /* 0x00a08000e7b4783b */ /* 0x000e620000000200 */
[C---:B------:R-:W-:Y:S02]  /*1eb0*/  IMAD R18, R13.reuse, c[0x0][0x290], RZ ;  /* 0x0000a4000d127a24 */ /* 0x040fe400078e02ff */
[----:B------:R-:W-:Y:S01]  /*1ec0*/  IMAD R242, R13, c[0x0][0x240], RZ ;  /* 0x000090000df27a24 */ /* 0x000fe200078e02ff */
[----:B------:R-:W1:Y:S01]  /*1ed0*/  LDSM.16.M88.4 R184, [R227+0xa080] ;  /* 0x00a08000e3b8783b */ /* 0x000e620000000200 */
[----:B------:R-:W-:Y:S02]  /*1ee0*/  IMAD.IADD R13, R233, 0x1, -R22 ;  /* 0x00000001e90d7824 */ /* 0x000fe400078e0a16 */
[----:B------:R-:W-:Y:S01]  /*1ef0*/  IMAD R243, R11, c[0x0][0x294], R18 ;  /* 0x0000a5000bf37a24 */ /* 0x000fe200078e0212 */
[----:B------:R-:W1:Y:S01]  /*1f00*/  LDSM.16.M88.4 R188, [R226+0xa080] ;  /* 0x00a08000e2bc783b */ /* 0x000e620000000200 */
[----:B------:R-:W-:Y:S01]  /*1f10*/  IMAD.SHL.U32 R12, R12, 0x10, RZ ;  /* 0x000000100c0c7824 */ /* 0x000fe200078e00ff */
[----:B------:R-:W-:Y:S01]  /*1f20*/  SHF.R.S32.HI R18, RZ, 0x1f, R13 ;  /* 0x0000001fff127819 */ /* 0x000fe2000001140d */
[----:B------:R-:W-:Y:S01]  /*1f30*/  IMAD.IADD R10, R233, 0x1, -R10 ;  /* 0x00000001e90a7824 */ /* 0x000fe200078e0a0a */
[----:B------:R-:W1:Y:S01]  /*1f40*/  LDSM.16.M88.4 R160, [R225+0x6080] ;  /* 0x00608000e1a0783b */ /* 0x000e620000000200 */
[C---:B------:R-:W-:Y:S01]  /*1f50*/  IMAD R242, R11.reuse, c[0x0][0x244], R242 ;  /* 0x000091000bf27a24 */ /* 0x040fe200078e02f2 */
[----:B------:R-:W-:Y:S01]  /*1f60*/  LEA.HI R18, R18, R13, RZ, 0x3 ;  /* 0x0000000d12127211 */ /* 0x000fe200078f18ff */
[----:B------:R-:W-:Y:S01]  /*1f70*/  IMAD.WIDE.U32 R116, R11, c[0x0][0x240], R26 ;  /* 0x000090000b747a25 */ /* 0x000fe200078e001a */
[----:B------:R-:W1:Y:S01]  /*1f80*/  LDSM.16.M88.4 R176, [R225+0x8080] ;  /* 0x00808000e1b0783b */ /* 0x000e620000000200 */
[----:B------:R-:W-:Y:S01]  /*1f90*/  LOP3.LUT R9, R9, 0x10, R12, 0xf8, !PT ;  /* 0x0000001009097812 */ /* 0x000fe200078ef80c */
[----:B------:R-:W-:Y:S01]  /*1fa0*/  CS2R R26, SRZ ;  /* 0x00000000001a7805 */ /* 0x000fe2000001ff00 */
[----:B------:R-:W-:Y:S01]  /*1fb0*/  LOP3.LUT R22, R18, 0xfffffff8, RZ, 0xc0, !PT ;  /* 0xfffffff812167812 */ /* 0x000fe200078ec0ff */
[----:B------:R-:W1:Y:S01]  /*1fc0*/  LDSM.16.M88.4 R192, [R225+0xa080] ;  /* 0x00a08000e1c0783b */ /* 0x000e620000000200 */
[----:B------:R-:W-:Y:S01]  /*1fd0*/  LOP3.LUT R9, R9, 0x8, R8, 0xf8, !PT ;  /* 0x0000000809097812 */ /* 0x000fe200078ef808 */
[----:B------:R-:W-:-:S02]  /*1fe0*/  IMAD.U32 R252, RZ, RZ, UR5 ;  /* 0x00000005fffc7e24 */ /* 0x000fc4000f8e00ff */
[----:B------:R-:W-:Y:S01]  /*1ff0*/  BAR.SYNC.DEFER_BLOCKING 0x0 ;  /* 0x0000000000007b1d */ /* 0x000fe20000010000 */
[----:B------:R-:W-:Y:S01]  /*2000*/  IMAD.IADD R13, R13, 0x1, -R22 ;  /* 0x000000010d0d7824 */ /* 0x000fe200078e0a16 */
[----:B------:R-:W-:Y:S01]  /*2010*/  LOP3.LUT R9, R9, R6, RZ, 0x3c, !PT ;  /* 0x0000000609097212 */ /* 0x000fe200078e3cff */
[----:B------:R-:W-:Y:S01]  /*2020*/  CS2R R22, SRZ ;  /* 0x0000000000167805 */ /* 0x000fe2000001ff00 */
[----:B------:R-:W-:Y:S02]  /*2030*/  IMAD.IADD R242, R117, 0x1, R242 ;  /* 0x0000000175f27824 */ /* 0x000fe400078e02f2 */
[----:B------:R-:W-:Y:S01]  /*2040*/  IMAD.SHL.U32 R6, R13, 0x40, RZ ;  /* 0x000000400d067824 */ /* 0x000fe200078e00ff */
[----:B------:R5:W-:Y:S01]  /*2050*/  STL.64 [R1+0x18], R40 ;  /* 0x0000182801007387 */ /* 0x000be20000100a00 */
[----:B------:R-:W-:Y:S02]  /*2060*/  IMAD R229, R4, 0x200, R9 ;  /* 0x0000020004e57824 */ /* 0x000fe400078e0209 */
[----:B------:R-:W-:-:S02]  /*2070*/  IMAD.SHL.U32 R9, R18, 0x40, RZ ;  /* 0x0000004012097824 */ /* 0x000fc400078e00ff */
[C---:B------:R-:W-:Y:S02]  /*2080*/  IMAD R0, R229.reuse, 0x2, R0 ;  /* 0x00000002e5007824 */ /* 0x040fe400078e0200 */
[----:B------:R-:W-:Y:S01]  /*2090*/  IMAD.SHL.U32 R229, R229, 0x2, RZ ;  /* 0x00000002e5e57824 */ /* 0x000fe200078e00ff */
[----:B------:R-:W-:Y:S01]  /*20a0*/  LOP3.LUT R9, R9, 0xfffffe00, RZ, 0xc0, !PT ;  /* 0xfffffe0009097812 */ /* 0x000fe200078ec0ff */
[----:B------:R-:W-:Y:S01]  /*20b0*/  @!PT LDS RZ, [RZ] ;  /* 0x00000000fffff984 */ /* 0x000fe20000000800 */
[----:B------:R-:W-:Y:S01]  /*20c0*/  @!PT LDS RZ, [RZ] ;  /* 0x00000000fffff984 */ /* 0x000fe20000000800 */
[----:B------:R-:W-:Y:S01]  /*20d0*/  @!PT LDS RZ, [RZ] ;  /* 0x00000000fffff984 */ /* 0x000fe20000000800 */
[----:B------:R1:W-:Y:S01]  /*20e0*/  LDGSTS.E.BYPASS.LTC128B.128 [R235+0x6080], [R38.64], !P3 ;  /* 0x0608000026eb7fae */ /* 0x0003e2000d901d50 */
[C---:B------:R-:W-:Y:S02]  /*20f0*/  ISETP.LT.OR P3, PT, R19.reuse, 0x1, !P2 ;  /* 0x000000011300780c */ /* 0x040fe40005761670 */
[----:B------:R-:W-:Y:S01]  /*2100*/  ISETP.LT.OR P2, PT, R19, 0x21, !P2 ;  /* 0x000000211300780c */ /* 0x000fe20005741670 */
[----:B------:R1:W-:Y:S01]  /*2110*/  LDGSTS.E.BYPASS.LTC128B.128 [R235+0x8080], [R38.64+0x80], !P0 ;  /* 0x0808008026eb7fae */ /* 0x0003e2000c101d50 */
[----:B---3--:R-:W-:Y:S01]  /*2120*/  LEA R34, P0, R20, c[0x0][0x1f0], 0x1 ;  /* 0x00007c0014227a11 */ /* 0x008fe200078008ff */
[----:B------:R-:W-:-:S03]  /*2130*/  IMAD.U32 R19, RZ, RZ, UR9 ;  /* 0x00000009ff137e24 */ /* 0x000fc6000f8e00ff */
[----:B------:R-:W-:Y:S01]  /*2140*/  LEA.HI.X R35, R20, c[0x0][0x1f4], R2, 0x1, P0 ;  /* 0x00007d0014237a11 */ /* 0x000fe200000f0c02 */
[----:B------:R-:W-:Y:S01]  /*2150*/  IMAD.U32 R2, RZ, RZ, UR8 ;  /* 0x00000008ff027e24 */ /* 0x000fe2000f8e00ff */
[----:B------:R-:W-:-:S03]  /*2160*/  LEA R20, P0, R21, R34, 0x1 ;  /* 0x0000002215147211 */ /* 0x000fc600078008ff */
[----:B------:R1:W-:Y:S01]  /*2170*/  LDGSTS.E.BYPASS.LTC128B.128 [R235+0xa080], [R38.64+0x100], !P3 ;  /* 0x0a08010026eb7fae */ /* 0x0003e2000d901d50 */
[----:B------:R-:W-:Y:S02]  /*2180*/  ISETP.GT.AND P3, PT, R233, 0xf, PT ;  /* 0x0000000fe900780c */ /* 0x000fe40003f64270 */
[----:B------:R-:W-:Y:S01]  /*2190*/  LEA.HI.X R21, R19, R35, R2, 0x1, P0 ;  /* 0x0000002313157211 */ /* 0x000fe200000f0c02 */
[----:B------:R3:W-:Y:S01]  /*21a0*/  LDGSTS.E.BYPASS.LTC128B.128 [R235+0x7080], [R32.64], !P5 ;  /* 0x0708000020eb7fae */ /* 0x0007e2000e901d50 */
[C---:B------:R-:W-:Y:S01]  /*21b0*/  ISETP.GE.AND P5, PT, R30.reuse, c[0x0][0x1fc], PT ;  /* 0x00007f001e007a0c */ /* 0x040fe20003fa6270 */
[----:B------:R-:W-:Y:S02]  /*21c0*/  IMAD.MOV.U32 R19, RZ, RZ, c[0x0][0x2a8] ;  /* 0x0000aa00ff137624 */ /* 0x000fe400078e00ff */
[----:B------:R3:W-:Y:S01]  /*21d0*/  LDGSTS.E.BYPASS.LTC128B.128 [R235+0x9080], [R32.64+0x80], !P4 ;  /* 0x0908008020eb7fae */ /* 0x0007e2000e101d50 */
[----:B------:R-:W-:Y:S02]  /*21e0*/  ISETP.GE.AND P4, PT, R30, c[0x0][0x1fc], PT ;  /* 0x00007f001e007a0c */ /* 0x000fe40003f86270 */
[----:B------:R-:W-:Y:S01]  /*21f0*/  CS2R R30, SRZ ;  /* 0x00000000001e7805 */ /* 0x000fe2000001ff00 */
[----:B------:R3:W-:Y:S01]  /*2200*/  LDGSTS.E.BYPASS.LTC128B.128 [R235+0xb080], [R32.64+0x100], !P2 ;  /* 0x0b08010020eb7fae */ /* 0x0007e2000d101d50 */
[----:B------:R-:W-:Y:S01]  /*2210*/  ISETP.GE.AND P2, PT, R16, c[0x0][0x1fc], PT ;  /* 0x00007f0010007a0c */ /* 0x000fe20003f46270 */
[----:B------:R-:W-:Y:S01]  /*2220*/  @!P3 IMAD.SHL.U32 R25, R233, 0x10, RZ ;  /* 0x00000010e919b824 */ /* 0x000fe200078e00ff */
[----:B------:R-:W-:-:S02]  /*2230*/  @!P3 IADD3 R2, P0, R40, UR15, RZ ;  /* 0x0000000f2802bc10 */ /* 0x000fc4000ff1e0ff */
[----:B-----5:R-:W-:Y:S02]  /*2240*/  CS2R R40, SRZ ;  /* 0x0000000000287805 */ /* 0x020fe4000001ff00 */
[----:B------:R-:W-:Y:S02]  /*2250*/  @!P3 IADD3.X R3, R246, UR4, RZ, P0, !PT ;  /* 0x00000004f603bc10 */ /* 0x000fe400087fe4ff */
[----:B------:R-:W-:-:S04]  /*2260*/  @!P3 LEA R36, P0, R2, c[0x0][0x258], 0x2 ;  /* 0x000096000224ba11 */ /* 0x000fc800078010ff */
[----:B------:R-:W-:Y:S02]  /*2270*/  @!P3 LEA.HI.X R37, R2, c[0x0][0x25c], R3, 0x2, P0 ;  /* 0x000097000225ba11 */ /* 0x000fe400000f1403 */
[----:B------:R-:W-:Y:S02]  /*2280*/  ISETP.LT.OR P0, PT, R14, 0x1, P4 ;  /* 0x000000010e00780c */ /* 0x000fe40002701670 */
[----:B------:R-:W-:Y:S01]  /*2290*/  SEL R3, RZ, 0xffffffff, P1 ;  /* 0xffffffffff037807 */ /* 0x000fe20000800000 */
[----:B------:R5:W-:Y:S01]  /*22a0*/  @!P3 LDGSTS.E.BYPASS.LTC128B.128 [R25+0x12080], [R36.64] ;  /* 0x120800002419bfae */ /* 0x000be2000b901d50 */
[----:B------:R-:W-:Y:S02]  /*22b0*/  ISETP.GE.AND P1, PT, R16, c[0x0][0x1fc], PT ;  /* 0x00007f0010007a0c */ /* 0x000fe40003f26270 */
[----:B------:R-:W-:Y:S01]  /*22c0*/  SEL R2, RZ, 0x1, P5 ;  /* 0x00000001ff027807 */ /* 0x000fe20002800000 */
[----:B------:R-:W0:Y:S01]  /*22d0*/  LDGDEPBAR ;  /* 0x00000000000079af */ /* 0x000e220000000000 */
[----:B------:R-:W-:Y:S01]  /*22e0*/  SEL R16, RZ, 0xffffffff, P1 ;  /* 0xffffffffff107807 */ /* 0x000fe20000800000 */
[----:B------:R-:W-:Y:S01]  /*22f0*/  IMAD.SHL.U32 R8, R3, 0x2, RZ ;  /* 0x0000000203087824 */ /* 0x000fe200078e00ff */
[----:B------:R-:W-:-:S02]  /*2300*/  ISETP.GE.AND P1, PT, R15, c[0x0][0x1fc], PT ;  /* 0x00007f000f007a0c */ /* 0x000fc40003f26270 */
[C---:B------:R-:W-:Y:S01]  /*2310*/  ISETP.LT.OR P5, PT, R14.reuse, 0x1, P2 ;  /* 0x000000010e00780c */ /* 0x040fe200017a1670 */
[----:B------:R2:W-:Y:S01]  /*2320*/  LDGSTS.E.BYPASS.LTC128B.128 [R235+0xc080], [R34.64], !P0 ;  /* 0x0c08000022eb7fae */ /* 0x0005e2000c101d50 */
[----:B------:R-:W-:Y:S01]  /*2330*/  ISETP.LT.OR P0, PT, R14, 0x1, P1 ;  /* 0x000000010e00780c */ /* 0x000fe20000f01670 */
[----:B------:R-:W-:Y:S01]  /*2340*/  IMAD.SHL.U32 R3, R16, 0x2, RZ ;  /* 0x0000000210037824 */ /* 0x000fe200078e00ff */
[C---:B------:R-:W-:Y:S01]  /*2350*/  ISETP.LT.OR P4, PT, R14.reuse, 0x21, P4 ;  /* 0x000000210e00780c */ /* 0x040fe20002781670 */
[----:B---3--:R-:W-:Y:S01]  /*2360*/  CS2R R32, SRZ ;  /* 0x0000000000207805 */ /* 0x008fe2000001ff00 */
[C---:B------:R-:W-:Y:S02]  /*2370*/  ISETP.LT.OR P2, PT, R14.reuse, 0x21, P2 ;  /* 0x000000210e00780c */ /* 0x040fe40001741670 */
[----:B------:R-:W-:Y:S02]  /*2380*/  ISETP.LT.OR P1, PT, R14, 0x21, P1 ;  /* 0x000000210e00780c */ /* 0x000fe40000f21670 */
[----:B------:R-:W-:-:S02]  /*2390*/  LOP3.LUT R2, R3, 0x2, R2, 0xe2, !PT ;  /* 0x0000000203027812 */ /* 0x000fc400078ee202 */
[----:B------:R-:W-:Y:S01]  /*23a0*/  LOP3.LUT R249, R8, 0x2, R249, 0xe2, !PT ;  /* 0x0000000208f97812 */ /* 0x000fe200078ee2f9 */
[----:B------:R2:W-:Y:S01]  /*23b0*/  LDGSTS.E.BYPASS.LTC128B.128 [R235+0xe080], [R34.64+0x80], !P5 ;  /* 0x0e08008022eb7fae */ /* 0x0005e2000e901d50 */
[----:B------:R-:W-:-:S03]  /*23c0*/  ISETP.GE.AND P5, PT, R19, 0x1, PT ;  /* 0x000000011300780c */ /* 0x000fc60003fa6270 */
[----:B------:R2:W-:Y:S01]  /*23d0*/  LDGSTS.E.BYPASS.LTC128B.128 [R235+0x10080], [R34.64+0x100], !P0 ;  /* 0x1008010022eb7fae */ /* 0x0005e2000c101d50 */
[----:B------:R-:W-:Y:S01]  /*23e0*/  ISETP.GE.AND P0, PT, R15, c[0x0][0x1fc], PT ;  /* 0x00007f000f007a0c */ /* 0x000fe20003f06270 */
[----:B-----5:R-:W-:Y:S01]  /*23f0*/  IMAD.IADD R25, R29, 0x1, R24 ;  /* 0x000000011d197824 */ /* 0x020fe200078e0218 */
[----:B------:R-:W-:Y:S01]  /*2400*/  SHF.R.S32.HI R15, RZ, 0x1f, R10 ;  /* 0x0000001fff0f7819 */ /* 0x000fe2000001140a */
[----:B------:R-:W-:Y:S01]  /*2410*/  IMAD.MOV.U32 R24, RZ, RZ, R28 ;  /* 0x000000ffff187224 */ /* 0x000fe200078e001c */
[----:B------:R3:W-:Y:S01]  /*2420*/  LDGSTS.E.BYPASS.LTC128B.128 [R235+0xd080], [R20.64], !P4 ;  /* 0x0d08000014eb7fae */ /* 0x0007e2000e101d50 */
[----:B------:R-:W-:Y:S01]  /*2430*/  LOP3.LUT P4, RZ, R13, 0x4, RZ, 0xc0, !PT ;  /* 0x000000040dff7812 */ /* 0x000fe2000788c0ff */
[----:B------:R-:W-:Y:S01]  /*2440*/  CS2R R36, SRZ ;  /* 0x0000000000247805 */ /* 0x000fe2000001ff00 */
[----:B------:R-:W-:Y:S01]  /*2450*/  LEA.HI R250, R15, R10, RZ, 0x2 ;  /* 0x0000000a0ffa7211 */ /* 0x000fe200078f10ff */
[----:B-1----:R-:W-:Y:S01]  /*2460*/  IMAD.WIDE.U32 R38, R11, c[0x0][0x290], R24 ;  /* 0x0000a4000b267a25 */ /* 0x002fe200078e0018 */
[----:B------:R3:W-:Y:S01]  /*2470*/  LDGSTS.E.BYPASS.LTC128B.128 [R235+0xf080], [R20.64+0x80], !P2 ;  /* 0x0f08008014eb7fae */ /* 0x0007e2000d101d50 */
[----:B------:R-:W-:Y:S01]  /*2480*/  LOP3.LUT P2, RZ, R13, 0x2, RZ, 0xc0, !PT ;  /* 0x000000020dff7812 */ /* 0x000fe2000784c0ff */
[----:B------:R-:W-:Y:S01]  /*2490*/  CS2R R28, SRZ ;  /* 0x00000000001c7805 */ /* 0x000fe2000001ff00 */
[----:B------:R-:W-:Y:S01]  /*24a0*/  LOP3.LUT R11, R250, 0x7ffffffc, RZ, 0xc0, !PT ;  /* 0x7ffffffcfa0b7812 */ /* 0x000fe200078ec0ff */
[----:B------:R3:W-:Y:S01]  /*24b0*/  LDGSTS.E.BYPASS.LTC128B.128 [R235+0x11080], [R20.64+0x100], !P1 ;  /* 0x1108010014eb7fae */ /* 0x0007e2000c901d50 */
[----:B------:R-:W-:Y:S01]  /*24c0*/  ISETP.GE.AND P1, PT, R233, 0x10, PT ;  /* 0x00000010e900780c */ /* 0x000fe20003f26270 */
[----:B------:R-:W-:Y:S01]  /*24d0*/  IMAD.SHL.U32 R13, R4, 0x8, RZ ;  /* 0x00000008040d7824 */ /* 0x000fe200078e00ff */
[----:B------:R-:W-:Y:S01]  /*24e0*/  LEA.HI.SX32 R250, R250, R12, 0x1e ;  /* 0x0000000cfafa7211 */ /* 0x000fe200078ff2ff */
[----:B------:R-:W-:Y:S01]  /*24f0*/  IMAD.SHL.U32 R12, R4, 0x20, RZ ;  /* 0x00000020040c7824 */ /* 0x000fe200078e00ff */
[----:B------:R-:W-:Y:S01]  /*2500*/  SEL R3, RZ, 0x4, P0 ;  /* 0x00000004ff037807 */ /* 0x000fe20000000000 */
[----:B------:R-:W-:Y:S01]  /*2510*/  IMAD.IADD R10, R10, 0x1, -R11 ;  /* 0x000000010a0a7824 */ /* 0x000fe200078e0a0b */
[----:B------:R-:W-:Y:S01]  /*2520*/  LOP3.LUT R4, R6, 0x1c0, RZ, 0xc0, !PT ;  /* 0x000001c006047812 */ /* 0x000fe200078ec0ff */
[----:B------:R-:W-:Y:S01]  /*2530*/  IMAD.IADD R243, R39, 0x1, R243 ;  /* 0x0000000127f37824 */ /* 0x000fe200078e02f3 */
[----:B------:R-:W-:Y:S01]  /*2540*/  IADD3 R6, P0, R38, UR15, RZ ;  /* 0x0000000f26067c10 */ /* 0x000fe2000ff1e0ff */
[----:B------:R-:W-:Y:S01]  /*2550*/  IMAD R247, R247, 0x4, R10 ;  /* 0x00000004f7f77824 */ /* 0x000fe200078e020a */
[----:B------:R-:W-:Y:S01]  /*2560*/  LOP3.LUT R7, R7, 0x20, R12, 0xf8, !PT ;  /* 0x0000002007077812 */ /* 0x000fe200078ef80c */
[----:B------:R1:W-:Y:S01]  /*2570*/  STL.64 [R1+0x10], R38 ;  /* 0x0000102601007387 */ /* 0x0003e20000100a00 */
[----:B------:R-:W-:Y:S01]  /*2580*/  LOP3.LUT R13, R4, 0x8, R13, 0xf8, !PT ;  /* 0x00000008040d7812 */ /* 0x000fe200078ef80d */
[----:B------:R-:W-:Y:S01]  /*2590*/  IMAD.SHL.U32 R247, R247, 0x2, RZ ;  /* 0x00000002f7f77824 */ /* 0x000fe200078e00ff */
[--C-:B------:R-:W-:Y:S01]  /*25a0*/  SHF.R.U32.HI R10, RZ, 0x3, R4.reuse ;  /* 0x00000003ff0a7819 */ /* 0x100fe20000011604 */
[----:B------:R4:W-:Y:S01]  /*25b0*/  STL.64 [R1+0x8], R116 ;  /* 0x0000087401007387 */ /* 0x0009e20000100a00 */
[----:B------:R-:W-:Y:S01]  /*25c0*/  IADD3.X R11, R243, UR4, RZ, P0, !PT ;  /* 0x00000004f30b7c10 */ /* 0x000fe200087fe4ff */
[----:B------:R-:W-:Y:S01]  /*25d0*/  ULDC UR4, c[0x0][0x2a0] ;  /* 0x0000a80000047ab9 */ /* 0x000fe20000000800 */
[----:B------:R-:W-:Y:S01]  /*25e0*/  LEA R12, P0, R6, c[0x0][0x280], 0x2 ;  /* 0x0000a000060c7a11 */ /* 0x000fe200078010ff */
[----:B------:R-:W-:Y:S01]  /*25f0*/  ULOP3.LUT UR4, URZ, UR4, URZ, 0x33, !UPT ;  /* 0x000000043f047292 */ /* 0x000fe2000f8e333f */
[----:B------:R-:W-:Y:S01]  /*2600*/  LOP3.LUT R8, R13, R10, RZ, 0x3c, !PT ;  /* 0x0000000a0d087212 */ /* 0x000fe200078e3cff */
[----:B--2---:R-:W-:Y:S01]  /*2610*/  CS2R R34, SRZ ;  /* 0x0000000000227805 */ /* 0x004fe2000001ff00 */
[----:B------:R-:W-:Y:S01]  /*2620*/  LOP3.LUT R228, R10, R7, R4, 0x1e, !PT ;  /* 0x000000070ae47212 */ /* 0x000fe200078e1e04 */
[----:B------:R-:W-:Y:S01]  /*2630*/  @!P1 IMAD.SHL.U32 R7, R233, 0x10, RZ ;  /* 0x00000010e9079824 */ /* 0x000fe200078e00ff */
[----:B------:R-:W-:Y:S01]  /*2640*/  LEA.HI.X R13, R6, c[0x0][0x284], R11, 0x2, P0 ;  /* 0x0000a100060d7a11 */ /* 0x000fe200000f140b */
[----:B------:R-:W-:Y:S01]  /*2650*/  CS2R R24, SRZ ;  /* 0x0000000000187805 */ /* 0x000fe2000001ff00 */
[----:B------:R-:W-:Y:S01]  /*2660*/  LOP3.LUT R248, R2, R3, RZ, 0xfc, !PT ;  /* 0x0000000302f87212 */ /* 0x000fe200078efcff */
[----:B------:R-:W-:Y:S01]  /*2670*/  IMAD.MOV.U32 R3, RZ, RZ, 0x10 ;  /* 0x00000010ff037424 */ /* 0x000fe200078e00ff */
[-C--:B------:R-:W-:Y:S01]  /*2680*/  IADD3 R230, R8, R9.reuse, R230 ;  /* 0x0000000908e67210 */ /* 0x080fe20007ffe0e6 */
[----:B------:R2:W-:Y:S01]  /*2690*/  @!P1 LDGSTS.E.BYPASS.LTC128B.128 [R7+0x12180], [R12.64] ;  /* 0x121800000c079fae */ /* 0x0005e2000b901d50 */
[----:B------:R-:W-:Y:S01]  /*26a0*/  LOP3.LUT R228, R228, R9, RZ, 0xfc, !PT ;  /* 0x00000009e4e47212 */ /* 0x000fe200078efcff */
[----:B---3--:R-:W-:Y:S01]  /*26b0*/  CS2R R20, SRZ ;  /* 0x0000000000147805 */ /* 0x008fe2000001ff00 */
[----:B------:R-:W-:Y:S01]  /*26c0*/  SEL R3, R3, 0xfffffff0, !P2 ;  /* 0xfffffff003037807 */ /* 0x000fe20005000000 */
[----:B------:R-:W0:Y:S01]  /*26d0*/  LDGDEPBAR ;  /* 0x00000000000079af */ /* 0x000e220000000000 */
[----:B------:R-:W-:Y:S01]  /*26e0*/  IMAD.SHL.U32 R230, R230, 0x2, RZ ;  /* 0x00000002e6e67824 */ /* 0x000fe200078e00ff */
[----:B------:R-:W-:Y:S01]  /*26f0*/  SEL R5, R5, 0xffffffe0, !P4 ;  /* 0xffffffe005057807 */ /* 0x000fe20006000000 */
[----:B------:R-:W-:Y:S01]  /*2700*/  IMAD.SHL.U32 R228, R228, 0x2, RZ ;  /* 0x00000002e4e47824 */ /* 0x000fe200078e00ff */
[----:B------:R-:W-:Y:S01]  /*2710*/  IADD3 R252, R252, -UR13, -R247 ;  /* 0x8000000dfcfc7c10 */ /* 0x000fe2000fffe8f7 */
[--C-:B------:R-:W-:Y:S01]  /*2720*/  IMAD R224, R3, 0x2, R230.reuse ;  /* 0x0000000203e07824 */ /* 0x100fe200078e02e6 */
[----:B-1----:R-:W-:Y:S01]  /*2730*/  CS2R R38, SRZ ;  /* 0x0000000000267805 */ /* 0x002fe2000001ff00 */
[----:B------:R-:W-:Y:S01]  /*2740*/  IADD3 R239, -R247, UR11, RZ ;  /* 0x0000000bf7ef7c10 */ /* 0x000fe2000fffe1ff */
[C---:B------:R-:W-:Y:S01]  /*2750*/  IMAD R3, R5.reuse, 0x2, R230 ;  /* 0x0000000205037824 */ /* 0x040fe200078e02e6 */
[C---:B------:R-:W-:Y:S01]  /*2760*/  IADD3 R251, R252.reuse, c[0x0][0x2a4], RZ ;  /* 0x0000a900fcfb7a10 */ /* 0x040fe20007ffe0ff */
[----:B------:R-:W-:Y:S01]  /*2770*/  IMAD R2, R5, 0x2, R224 ;  /* 0x0000000205027824 */ /* 0x000fe200078e02e0 */
[----:B----4-:R-:W-:-:S02]  /*2780*/  IADD3 R252, R252, UR4, RZ ;  /* 0x00000004fcfc7c10 */ /* 0x010fc4000fffe0ff */
.L_x_405:
        /* <DEDUP_REMOVED lines=8> */
[----:B------:R-:W1:Y:S06]  /*2810*/  LDSM.16.M88.4 R120, [R231+0x80] ;  /* 0x00008000e778783b */ /* 0x000e6c0000000200 */
[----:B------:R-:W3:Y:S06]  /*2820*/  LDSM.16.M88.4 R124, [R230+0x7080] ;  /* 0x00708000e67c783b */ /* 0x000eec0000000200 */
[----:B------:R-:W-:Y:S06]  /*2830*/  LDSM.16.M88.4 R128, [R224+0x6080] ;  /* 0x00608000e080783b */ /* 0x000fec0000000200 */
[----:B------:R-:W4:Y:S06]  /*2840*/  LDSM.16.M88.4 R132, [R227+0x80] ;  /* 0x00008000e384783b */ /* 0x000f2c0000000200 */
[----:B------:R-:W5:Y:S06]  /*2850*/  LDSM.16.M88.4 R136, [R224+0x7080] ;  /* 0x00708000e088783b */ /* 0x000f6c0000000200 */
[----:B------:R-:W-:Y:S06]  /*2860*/  LDSM.16.M88.4 R140, [R3+0x6080] ;  /* 0x00608000038c783b */ /* 0x000fec0000000200 */
[----:B------:R-:W2:Y:S02]  /*2870*/  LDSM.16.M88.4 R144, [R226+0x80] ;  /* 0x00008000e290783b */ /* 0x000ea40000000200 */
        /* <DEDUP_REMOVED lines=126> */
.L_x_389:
[----:B------:R-:W-:Y:S04]  /*3060*/  MOV R4, c[0x0][0x2a8] ;  /* 0x0000aa0000047a02 */ /* 0x000fe80000000f00 */
[----:B------:R-:W-:Y:S11]  /*3070*/  ISETP.NE.AND P0, PT, R4, 0x1, PT ;  /* 0x000000010400780c */ /* 0x000ff60003f05270 */
[----:B------:R-:W-:Y:S02]  /*3080*/  @!UPT UIADD3 URZ, URZ, URZ, URZ ;  /* 0x0000003f3f3ff290 */ /* 0x000fe4000fffe03f */
[----:B------:R-:W-:Y:S05]  /*3090*/  @P0 IMAD.HI.U32 R4, R5, c[0x0][0x2ac], RZ ;  /* 0x0000ab0005040a27 */ /* 0x000fea00078e00ff */
[----:B------:R-:W-:Y:S02]  /*30a0*/  @P0 SHF.R.U32.HI R5, RZ, c[0x0][0x2b0], R4 ;  /* 0x0000ac00ff050a19 */ /* 0x000fe40000011604 */
.L_x_390:
[----:B------:R-:W-:Y:S05]  /*30b0*/  BSYNC B0 ;  /* 0x0000000000007941 */ /* 0x000fea0003800000 */
.L_x_388:
[----:B------:R-:W-:Y:S04]  /*30c0*/  IMAD.MOV.U32 R4, RZ, RZ, c[0x0][0x2a8] ;  /* 0x0000aa00ff047624 */ /* 0x000fe800078e00ff */
[----:B------:R-:W-:Y:S04]  /*30d0*/  IMAD R4, R5, R4, -UR14 ;  /* 0x8000000e05047e24 */ /* 0x000fe8000f8e0204 */
[----:B------:R-:W-:Y:S05]  /*30e0*/  IMAD.IADD R4, R4, 0x1, -R247 ;  /* 0x0000000104047824 */ /* 0x000fea00078e0af7 */
[----:B------:R-:W-:Y:S02]  /*30f0*/  IADD3 R5, R4, c[0x0][0x2a8], RZ ;  /* 0x0000aa0004057a10 */ /* 0x000fe40007ffe0ff */
[----:B------:R-:W-:Y:S02]  /*3100*/  IMNMX R217, R217, R4, !PT ;  /* 0x00000004d9d97217 */ /* 0x000fe40007800200 */
[----:B------:R-:W-:Y:S02]  /*3110*/  IMNMX R216, R216, R5, PT ;  /* 0x00000005d8d87217 */ /* 0x000fe40003800200 */
.L_x_387:
        /* <DEDUP_REMOVED lines=18> */
.L_x_393:
[----:B------:R-:W-:Y:S04]  /*3240*/  MOV R4, c[0x0][0x2a8] ;  /* 0x0000aa0000047a02 */ /* 0x000fe80000000f00 */
[----:B------:R-:W-:Y:S11]  /*3250*/  ISETP.NE.AND P0, PT, R4, 0x1, PT ;  /* 0x000000010400780c */ /* 0x000ff60003f05270 */
[----:B------:R-:W-:Y:S02]  /*3260*/  @!UPT UIADD3 URZ, URZ, URZ, URZ ;  /* 0x0000003f3f3ff290 */ /* 0x000fe4000fffe03f */
[----:B------:R-:W-:Y:S05]  /*3270*/  @P0 IMAD.HI.U32 R4, R5, c[0x0][0x2ac], RZ ;  /* 0x0000ab0005040a27 */ /* 0x000fea00078e00ff */
[----:B------:R-:W-:Y:S02]  /*3280*/  @P0 SHF.R.U32.HI R5, RZ, c[0x0][0x2b0], R4 ;  /* 0x0000ac00ff050a19 */ /* 0x000fe40000011604 */
.L_x_394:
[----:B------:R-:W-:Y:S05]  /*3290*/  BSYNC B0 ;  /* 0x0000000000007941 */ /* 0x000fea0003800000 */
.L_x_392:
[----:B------:R-:W-:Y:S04]  /*32a0*/  IMAD.MOV.U32 R4, RZ, RZ, c[0x0][0x2a8] ;  /* 0x0000aa00ff047624 */ /* 0x000fe800078e00ff */
[----:B------:R-:W-:Y:S04]  /*32b0*/  IMAD R4, R5, R4, -UR14 ;  /* 0x8000000e05047e24 */ /* 0x000fe8000f8e0204 */
[----:B------:R-:W-:Y:S05]  /*32c0*/  IMAD.IADD R4, R4, 0x1, -R247 ;  /* 0x0000000104047824 */ /* 0x000fea00078e0af7 */
[----:B------:R-:W-:Y:S02]  /*32d0*/  IADD3 R5, R4, c[0x0][0x2a8], RZ ;  /* 0x0000aa0004057a10 */ /* 0x000fe40007ffe0ff */
[----:B------:R-:W-:Y:S02]  /*32e0*/  IMNMX R141, R141, R4, !PT ;  /* 0x000000048d8d7217 */ /* 0x000fe40007800200 */
[----:B------:R-:W-:Y:S02]  /*32f0*/  IMNMX R140, R140, R5, PT ;  /* 0x000000058c8c7217 */ /* 0x000fe40003800200 */
.L_x_391:
        /* <DEDUP_REMOVED lines=18> */
.L_x_397:
[----:B------:R-:W-:Y:S04]  /*3420*/  MOV R4, c[0x0][0x2a8] ;  /* 0x0000aa0000047a02 */ /* 0x000fe80000000f00 */
[----:B------:R-:W-:Y:S11]  /*3430*/  ISETP.NE.AND P0, PT, R4, 0x1, PT ;  /* 0x000000010400780c */ /* 0x000ff60003f05270 */
[----:B------:R-:W-:Y:S02]  /*3440*/  @!UPT UIADD3 URZ, URZ, URZ, URZ ;  /* 0x0000003f3f3ff290 */ /* 0x000fe4000fffe03f */
[----:B------:R-:W-:Y:S05]  /*3450*/  @P0 IMAD.HI.U32 R4, R5, c[0x0][0x2ac], RZ ;  /* 0x0000ab0005040a27 */ /* 0x000fea00078e00ff */
[----:B------:R-:W-:Y:S02]  /*3460*/  @P0 SHF.R.U32.HI R5, RZ, c[0x0][0x2b0], R4 ;  /* 0x0000ac00ff050a19 */ /* 0x000fe40000011604 */
.L_x_398:
[----:B------:R-:W-:Y:S05]  /*3470*/  BSYNC B0 ;  /* 0x0000000000007941 */ /* 0x000fea0003800000 */
.L_x_396:
[----:B------:R-:W-:Y:S04]  /*3480*/  IMAD.MOV.U32 R4, RZ, RZ, c[0x0][0x2a8] ;  /* 0x0000aa00ff047624 */ /* 0x000fe800078e00ff */
[----:B------:R-:W-:Y:S04]  /*3490*/  IMAD R4, R5, R4, -UR14 ;  /* 0x8000000e05047e24 */ /* 0x000fe8000f8e0204 */
[----:B------:R-:W-:Y:S05]  /*34a0*/  IMAD.IADD R5, R4, 0x1, -R247 ;  /* 0x0000000104057824 */ /* 0x000fea00078e0af7 */
[----:B------:R-:W-:Y:S02]  /*34b0*/  IADD3 R4, R5, c[0x0][0x2a8], RZ ;  /* 0x0000aa0005047a10 */ /* 0x000fe40007ffe0ff */
[----:B------:R-:W-:Y:S02]  /*34c0*/  IMNMX R138, R138, R5, !PT ;  /* 0x000000058a8a7217 */ /* 0x000fe40007800200 */
[----:B------:R-:W-:Y:S02]  /*34d0*/  IMNMX R139, R139, R4, PT ;  /* 0x000000048b8b7217 */ /* 0x000fe40003800200 */
.L_x_395:
        /* <DEDUP_REMOVED lines=18> */
.L_x_401:
[----:B------:R-:W-:Y:S04]  /*3600*/  MOV R4, c[0x0][0x2a8] ;  /* 0x0000aa0000047a02 */ /* 0x000fe80000000f00 */
[----:B------:R-:W-:Y:S11]  /*3610*/  ISETP.NE.AND P0, PT, R4, 0x1, PT ;  /* 0x000000010400780c */ /* 0x000ff60003f05270 */
[----:B------:R-:W-:Y:S02]  /*3620*/  @!UPT UIADD3 URZ, URZ, URZ, URZ ;  /* 0x0000003f3f3ff290 */ /* 0x000fe4000fffe03f */
[----:B------:R-:W-:Y:S05]  /*3630*/  @P0 IMAD.HI.U32 R4, R5, c[0x0][0x2ac], RZ ;  /* 0x0000ab0005040a27 */ /* 0x000fea00078e00ff */
[----:B------:R-:W-:Y:S02]  /*3640*/  @P0 SHF.R.U32.HI R5, RZ, c[0x0][0x2b0], R4 ;  /* 0x0000ac00ff050a19 */ /* 0x000fe40000011604 */
.L_x_402:
[----:B------:R-:W-:Y:S05]  /*3650*/  BSYNC B0 ;  /* 0x0000000000007941 */ /* 0x000fea0003800000 */
.L_x_400:
[----:B------:R-:W-:Y:S04]  /*3660*/  IMAD.MOV.U32 R4, RZ, RZ, c[0x0][0x2a8] ;  /* 0x0000aa00ff047624 */ /* 0x000fe800078e00ff */
[----:B------:R-:W-:Y:S04]  /*3670*/  IMAD R4, R5, R4, -UR14 ;  /* 0x8000000e05047e24 */ /* 0x000fe8000f8e0204 */
[----:B------:R-:W-:Y:S05]  /*3680*/  IMAD.IADD R5, R4, 0x1, -R247 ;  /* 0x0000000104057824 */ /* 0x000fea00078e0af7 */
[----:B------:R-:W-:Y:S02]  /*3690*/  IADD3 R4, R5, c[0x0][0x2a8], RZ ;  /* 0x0000aa0005047a10 */ /* 0x000fe40007ffe0ff */
[----:B------:R-:W-:Y:S02]  /*36a0*/  IMNMX R136, R136, R5, !PT ;  /* 0x0000000588887217 */ /* 0x000fe40007800200 */
[----:B------:R-:W-:Y:S02]  /*36b0*/  IMNMX R137, R137, R4, PT ;  /* 0x0000000489897217 */ /* 0x000fe40003800200 */
.L_x_399:
        /* <DEDUP_REMOVED lines=387> */
.L_x_403:
        /* <DEDUP_REMOVED lines=118> */
.L_x_404:
        /* <DEDUP_REMOVED lines=167> */
.L_x_386:
[----:B------:R-:W-:Y:S05]  /*60c0*/  @P2 EXIT ;  /* 0x000000000000294d */ /* 0x000fea0003800000 */
[----:B------:R-:W-:-:S04]  /*60d0*/  ISETP.NE.U32.AND P2, PT, RZ, c[0x0][0x360], PT ;  /* 0x0000d800ff007a0c */ /* 0x000fc80003f45070 */
[----:B------:R-:W-:-:S13]  /*60e0*/  ISETP.NE.AND.EX P2, PT, RZ, c[0x0][0x364], PT, P2 ;  /* 0x0000d900ff007a0c */ /* 0x000fda0003f45320 */
[----:B------:R-:W-:-:S04]  /*60f0*/  @P2 IMAD.MOV.U32 R3, RZ, RZ, 0x4 ;  /* 0x00000004ff032424 */ /* 0x000fc800078e00ff */
[----:B-1----:R-:W-:-:S05]  /*6100*/  @P2 IMAD.WIDE R8, R238, R3, c[0x0][0x360] ;  /* 0x0000d800ee082625 */ /* 0x002fca00078e0203 */
[----:B------:R-:W2:Y:S01]  /*6110*/  @P2 LDG.E R3, [R8.64] ;  /* 0x0000001008032981 */ /* 0x000ea2000c1e1900 */
[----:B------:R-:W-:Y:S01]  /*6120*/  MOV R0, c[0x0][0x338] ;  /* 0x0000ce0000007a02 */ /* 0x000fe20000000f00 */
[----:B------:R-:W-:Y:S02]  /*6130*/  UIMAD UR5, UR10, 0x3000, URZ ;  /* 0x000030000a0578a4 */ /* 0x000fe4000f8e023f */
[----:B------:R-:W1:Y:S04]  /*6140*/  S2R R4, SR_CTAID.Y ;  /* 0x0000000000047919 */ /* 0x000e680000002600 */
[----:B------:R-:W-:Y:S01]  /*6150*/  BAR.SYNC.DEFER_BLOCKING 0x1, 0x100 ;  /* 0x0044000000007b1d */ /* 0x000fe20000010000 */
[----:B------:R-:W-:Y:S01]  /*6160*/  ISETP.NE.AND P0, PT, R0, 0x1, PT ;  /* 0x000000010000780c */ /* 0x000fe20003f05270 */
[----:B------:R-:W-:-:S12]  /*6170*/  USHF.R.S32.HI UR4, URZ, 0x1f, UR5 ;  /* 0x0000001f3f047899 */ /* 0x000fd80008011405 */
[----:B-1----:R-:W-:-:S05]  /*6180*/  @P0 IMAD.HI.U32 R0, R4, c[0x0][0x33c], RZ ;  /* 0x0000cf0004000a27 */ /* 0x002fca00078e00ff */
[----:B------:R-:W-:Y:S02]  /*6190*/  @P0 SHF.R.U32.HI R4, RZ, c[0x0][0x340], R0 ;  /* 0x0000d000ff040a19 */ /* 0x000fe40000011600 */
[----:B------:R-:W-:Y:S02]  /*61a0*/  SHF.R.S32.HI R0, RZ, 0x1f, R233 ;  /* 0x0000001fff007819 */ /* 0x000fe400000114e9 */
[----:B------:R-:W-:Y:S01]  /*61b0*/  SHF.R.S32.HI R5, RZ, 0x1f, R4 ;  /* 0x0000001fff057819 */ /* 0x000fe20000011404 */
[----:B--2---:R-:W-:-:S05]  /*61c0*/  @P2 IMAD R3, R238, 0x40, R3 ;  /* 0x00000040ee032824 */ /* 0x004fca00078e0203 */
[----:B------:R-:W-:-:S04]  /*61d0*/  @P2 SHF.R.S32.HI R2, RZ, 0x1f, R3 ;  /* 0x0000001fff022819 */ /* 0x000fc80000011403 */
[----:B------:R-:W-:Y:S01]  /*61e0*/  @P2 LEA.HI R2, R2, R3, RZ, 0x6 ;  /* 0x0000000302022211 */ /* 0x000fe200078f30ff */
[C---:B------:R-:W-:Y:S02]  /*61f0*/  IMAD R3, R5.reuse, c[0x0][0x328], RZ ;  /* 0x0000ca0005037a24 */ /* 0x040fe400078e02ff */
[----:B------:R-:W-:Y:S01]  /*6200*/  IMAD R5, R5, c[0x0][0x300], RZ ;  /* 0x0000c00005057a24 */ /* 0x000fe200078e02ff */
[----:B------:R-:W-:Y:S01]  /*6210*/  @P2 SHF.R.S32.HI R6, RZ, 0x6, R2 ;  /* 0x00000006ff062819 */ /* 0x000fe20000011402 */
[C---:B------:R-:W-:Y:S02]  /*6220*/  IMAD R3, R4.reuse, c[0x0][0x32c], R3 ;  /* 0x0000cb0004037a24 */ /* 0x040fe400078e0203 */
[----:B------:R-:W-:Y:S02]  /*6230*/  IMAD R2, R4, c[0x0][0x304], R5 ;  /* 0x0000c10004027a24 */ /* 0x000fe400078e0205 */
[----:B------:R-:W-:-:S05]  /*6240*/  @P2 IMAD R6, R6, 0x3000, RZ ;  /* 0x0000300006062824 */ /* 0x000fca00078e02ff */
[----:B------:R-:W-:Y:S02]  /*6250*/  @P2 SHF.R.S32.HI R7, RZ, 0x1f, R6 ;  /* 0x0000001fff072819 */ /* 0x000fe40000011406 */
[----:B------:R-:W-:-:S06]  /*6260*/  @!P2 CS2R R6, SRZ ;  /* 0x000000000006a805 */ /* 0x000fcc000001ff00 */
[----:B------:R-:W-:-:S04]  /*6270*/  IADD3 R8, P1, P0, R6, UR5, R233 ;  /* 0x0000000506087c10 */ /* 0x000fc8000f83e0e9 */
[----:B------:R-:W-:Y:S02]  /*6280*/  IADD3.X R9, R7, UR4, R0, P1, P0 ;  /* 0x0000000407097c10 */ /* 0x000fe40008fe0400 */
[----:B------:R-:W-:-:S03]  /*6290*/  SHF.R.S32.HI R0, RZ, 0x1f, R238 ;  /* 0x0000001fff007819 */ /* 0x000fc600000114ee */
[----:B------:R-:W-:Y:S01]  /*62a0*/  IMAD.WIDE.U32 R6, R4, c[0x0][0x328], R8 ;  /* 0x0000ca0004067a25 */ /* 0x000fe200078e0008 */
[----:B------:R-:W-:-:S03]  /*62b0*/  SEL R0, R0, RZ, !P2 ;  /* 0x000000ff00007207 */ /* 0x000fc60005000000 */
[----:B------:R-:W-:-:S04]  /*62c0*/  IMAD.WIDE.U32 R4, R4, c[0x0][0x300], R8 ;  /* 0x0000c00004047a25 */ /* 0x000fc800078e0008 */
[----:B------:R-:W-:Y:S01]  /*62d0*/  IMAD.IADD R7, R7, 0x1, R3 ;  /* 0x0000000107077824 */ /* 0x000fe200078e0203 */
[----:B------:R-:W-:Y:S01]  /*62e0*/  IADD3 R5, R5, R2, RZ ;  /* 0x0000000205057210 */ /* 0x000fe20007ffe0ff */
[----:B------:R-:W-:Y:S01]  /*62f0*/  IMAD R2, R0, c[0x0][0x330], RZ ;  /* 0x0000cc0000027a24 */ /* 0x000fe200078e02ff */
[----:B------:R-:W-:Y:S01]  /*6300*/  SEL R3, R238, RZ, !P2 ;  /* 0x000000ffee037207 */ /* 0x000fe20005000000 */
[----:B------:R-:W-:-:S04]  /*6310*/  IMAD R0, R0, c[0x0][0x308], RZ ;  /* 0x0000c20000007a24 */ /* 0x000fc800078e02ff */
[C---:B------:R-:W-:Y:S02]  /*6320*/  IMAD R2, R3.reuse, c[0x0][0x334], R2 ;  /* 0x0000cd0003027a24 */ /* 0x040fe400078e0202 */
[----:B------:R-:W-:-:S04]  /*6330*/  IMAD.WIDE.U32 R6, R3, c[0x0][0x330], R6 ;  /* 0x0000cc0003067a25 */ /* 0x000fc800078e0006 */
[C---:B------:R-:W-:Y:S01]  /*6340*/  IMAD R0, R3.reuse, c[0x0][0x30c], R0 ;  /* 0x0000c30003007a24 */ /* 0x040fe200078e0200 */
        /* <DEDUP_REMOVED lines=104> */
.L_x_406:
        /* <DEDUP_REMOVED lines=11> */
.L_x_1388:


//--------------------- .text._ZN7cutlass13device_kernelIN5flash19enable_sm80_to_sm89INS1_16FlashAttnBwdSm80INS1_25CollectiveMainloopBwdSm80ILi1ELi1EN4cute5tupleIJNS5_1CILi64EEES8_NS7_ILi192EEEEEENS_10bfloat16_tEfNS_4arch4Sm80ELb0ELb1ELb1ELb1ELb1ELb0ELb0ELb0ELi2ELi2ELi2ELi2ELb1EEENS1_24CollectiveEpilogueBwdGQAISA_fSD_Li256ELb1ELb1EEENS1_19SingleTileSchedulerILb1ELb0ELb0ELi64EEEEEEEEEvNT_6ParamsE --------------------------
	.section	.text._ZN7cutlass13device_kernelIN5flash19enable_sm80_to_sm89INS1_16FlashAttnBwdSm80INS1_25CollectiveMainloopBwdSm80ILi1ELi1EN4cute5tupleIJNS5_1CILi64EEES8_NS7_ILi192EEEEEENS_10bfloat16_tEfNS_4arch4Sm80ELb0ELb1ELb1ELb1ELb1ELb0ELb0ELb0ELi2ELi2ELi2ELi2ELb1EEENS1_24CollectiveEpilogueBwdGQAISA_fSD_Li256ELb1ELb1EEENS1_19SingleTileSchedulerILb1ELb0ELb0ELi64EEEEEEEEEvNT_6ParamsE,"ax",@progbits
	.sectioninfo	@"SHI_REGISTERS=255"
	.align	128
.text._ZN7cutlass13device_kernelIN5flash19enable_sm80_to_sm89INS1_16FlashAttnBwdSm80INS1_25CollectiveMainloopBwdSm80ILi1ELi1EN4cute5tupleIJNS5_1CILi64EEES8_NS7_ILi192EEEEEENS_10bfloat16_tEfNS_4arch4Sm80ELb0ELb1ELb1ELb1ELb1ELb0ELb0ELb0ELi2ELi2ELi2ELi2ELb1EEENS1_24CollectiveEpilogueBwdGQAISA_fSD_Li256ELb1ELb1EEENS1_19SingleTileSchedulerILb1ELb0ELb0ELi64EEEEEEEEEvNT_6ParamsE:
        .type           _ZN7cutlass13device_kernelIN5flash19enable_sm80_to_sm89INS1_16FlashAttnBwdSm80INS1_25CollectiveMainloopBwdSm80ILi1ELi1EN4cute5tupleIJNS5_1CILi64EEES8_NS7_ILi192EEEEEENS_10bfloat16_tEfNS_4arch4Sm80ELb0ELb1ELb1ELb1ELb1ELb0ELb0ELb0ELi2ELi2ELi2ELi2ELb1EEENS1_24CollectiveEpilogueBwdGQAISA_fSD_Li256ELb1ELb1EEENS1_19SingleTileSchedulerILb1ELb0ELb0ELi64EEEEEEEEEvNT_6ParamsE,@function
        .size           _ZN7cutlass13device_kernelIN5flash19enable_sm80_to_sm89INS1_16FlashAttnBwdSm80INS1_25CollectiveMainloopBwdSm80ILi1ELi1EN4cute5tupleIJNS5_1CILi64EEES8_NS7_ILi192EEEEEENS_10bfloat16_tEfNS_4arch4Sm80ELb0ELb1ELb1ELb1ELb1ELb0ELb0ELb0ELi2ELi2ELi2ELi2ELb1EEENS1_24CollectiveEpilogueBwdGQAISA_fSD_Li256ELb1ELb1EEENS1_19SingleTileSchedulerILb1ELb0ELb0ELi64EEEEEEEEEvNT_6ParamsE,(.L_x_1389 - _ZN7cutlass13device_kernelIN5flash19enable_sm80_to_sm89INS1_16FlashAttnBwdSm80INS1_25CollectiveMainloopBwdSm80ILi1ELi1EN4cute5tupleIJNS5_1CILi64EEES8_NS7_ILi192EEEEEENS_10bfloat16_tEfNS_4arch4Sm80ELb0ELb1ELb1ELb1ELb1ELb0ELb0ELb0ELi2ELi2ELi2ELi2ELb1EEENS1_24CollectiveEpilogueBwdGQAISA_fSD_Li256ELb1ELb1EEENS1_19SingleTileSchedulerILb1ELb0ELb0ELi64EEEEEEEEEvNT_6ParamsE)
        .other          _ZN7cutlass13device_kernelIN5flash19enable_sm80_to_sm89INS1_16FlashAttnBwdSm80INS1_25CollectiveMainloopBwdSm80ILi1ELi1EN4cute5tupleIJNS5_1CILi64EEES8_NS7_ILi192EEEEEENS_10bfloat16_tEfNS_4arch4Sm80ELb0ELb1ELb1ELb1ELb1ELb0ELb0ELb0ELi2ELi2ELi2ELi2ELb1EEENS1_24CollectiveEpilogueBwdGQAISA_fSD_Li256ELb1ELb1EEENS1_19SingleTileSchedulerILb1ELb0ELb0ELi64EEEEEEEEEvNT_6ParamsE,@"STO_CUDA_ENTRY STV_DEFAULT"
_ZN7cutlass13device_kernelIN5flash19enable_sm80_to_sm89INS1_16FlashAttnBwdSm80INS1_25CollectiveMainloopBwdSm80ILi1ELi1EN4cute5tupleIJNS5_1CILi64EEES8_NS7_ILi192EEEEEENS_10bfloat16_tEfNS_4arch4Sm80ELb0ELb1ELb1ELb1ELb1ELb0ELb0ELb0ELi2ELi2ELi2ELi2ELb1EEENS1_24CollectiveEpilogueBwdGQAISA_fSD_Li256ELb1ELb1EEENS1_19SingleTileSchedulerILb1ELb0ELb0ELi64EEEEEEEEEvNT_6ParamsE:
        /* <DEDUP_REMOVED lines=18> */
.L_x_408:
        /* <DEDUP_REMOVED lines=8> */
.L_x_410:
[----:B------:R-:W-:Y:S02]  /*01a0*/  MOV R0, c[0x0][0x3ac] ;  /* 0x0000eb0000007a02 */ /* 0x000fe40000000f00 */
.L_x_409:
[----:B------:R-:W-:-:S06]  /*01b0*/  USHF.L.U32 UR14, UR10, 0x6, URZ ;  /* 0x000000060a0e7899 */ /* 0x000fcc000800063f */
[----:B-----5:R-:W-:-:S04]  /*01c0*/  ISETP.LE.AND P0, PT, R0, UR14, PT ;  /* 0x0000000e00007c0c */ /* 0x020fc8000bf03270 */
[----:B------:R-:W-:Y:S01]  /*01d0*/  SEL R238, R238, 0xffffffff, !P0 ;  /* 0xffffffffeeee7807 */ /* 0x000fe20004000000 */
[----:B------:R-:W-:Y:S05]  /*01e0*/  BRA `(.L_x_411) ;  /* 0x0000011000007947 */ /* 0x000fea0003800000 */
.L_x_407:
[----:B--2-4-:R-:W-:-:S04]  /*01f0*/  ISETP.NE.U32.AND P0, PT, RZ, c[0x0][0x3c8], PT ;  /* 0x0000f200ff007a0c */ /* 0x014fc80003f05070 */
[----:B------:R-:W-:-:S13]  /*0200*/  ISETP.NE.AND.EX P0, PT, RZ, c[0x0][0x3cc], PT, P0 ;  /* 0x0000f300ff007a0c */ /* 0x000fda0003f05300 */
[----:B------:R-:W-:Y:S05]  /*0210*/  @!P0 BRA `(.L_x_412) ;  /* 0x0000002000008947 */ /* 0x000fea0003800000 */
[----:B------:R1:W5:Y:S01]  /*0220*/  LDG.E R0, [R4.64] ;  /* 0x0000001004007981 */ /* 0x000362000c1e1900 */
[----:B------:R-:W-:Y:S05]  /*0230*/  BRA `(.L_x_413) ;  /* 0x0000009000007947 */ /* 0x000fea0003800000 */
.L_x_412:
        /* <DEDUP_REMOVED lines=8> */
.L_x_414:
[----:B------:R-:W-:Y:S02]  /*02c0*/  MOV R0, c[0x0][0x3ac] ;  /* 0x0000eb0000007a02 */ /* 0x000fe40000000f00 */
.L_x_413:
[----:B------:R-:W-:-:S06]  /*02d0*/  USHF.L.U32 UR14, UR10, 0x6, URZ ;  /* 0x000000060a0e7899 */ /* 0x000fcc000800063f */
[----:B-----5:R-:W-:-:S04]  /*02e0*/  ISETP.LE.AND P0, PT, R0, UR14, PT ;  /* 0x0000000e00007c0c */ /* 0x020fc8000bf03270 */
[----:B------:R-:W-:-:S04]  /*02f0*/  SEL R238, R238, 0xffffffff, !P0 ;  /* 0xffffffffeeee7807 */ /* 0x000fc80004000000 */
.L_x_411:
        /* <DEDUP_REMOVED lines=36> */
.L_x_415:
[----:B------:R-:W-:-:S04]  /*0540*/  ISETP.NE.U32.AND P0, PT, RZ, c[0x0][0x2e0], PT ;  /* 0x0000b800ff007a0c */ /* 0x000fc80003f05070 */
[----:B------:R-:W-:-:S13]  /*0550*/  ISETP.NE.AND.EX P0, PT, RZ, c[0x0][0x2e4], PT, P0 ;  /* 0x0000b900ff007a0c */ /* 0x000fda0003f05300 */
[----:B------:R-:W-:Y:S05]  /*0560*/  @!P0 BRA `(.L_x_416) ;  /* 0x0000004000008947 */ /* 0x000fea0003800000 */
[----:B-1----:R-:W-:-:S05]  /*0570*/  IMAD.WIDE R8, R238, R9, c[0x0][0x2e0] ;  /* 0x0000b800ee087625 */ /* 0x002fca00078e0209 */
[----:B------:R-:W3:Y:S02]  /*0580*/  LDG.E R2, [R8.64] ;  /* 0x0000001008027981 */ /* 0x000ee4000c1e1900 */
[----:B---3--:R1:W3:Y:S02]  /*0590*/  R2UR UR7, R2 ;  /* 0x00000000020773c2 */ /* 0x0082e400000e0000 */
[----:B-1-3--:R-:W-:Y:S05]  /*05a0*/  BRA `(.L_x_417) ;  /* 0x0000006000007947 */ /* 0x00afea0003800000 */
.L_x_416:
[----:B------:R-:W-:Y:S05]  /*05b0*/  @!P4 BRA `(.L_x_417) ;  /* 0x000000500000c947 */ /* 0x000fea0003800000 */
[----:B------:R-:W3:Y:S04]  /*05c0*/  LDG.E R2, [R14.64] ;  /* 0x000000100e027981 */ /* 0x000ee8000c1e1900 */
[----:B-1----:R-:W4:Y:S01]  /*05d0*/  LDG.E R8, [R14.64+0x4] ;  /* 0x000004100e087981 */ /* 0x002f22000c1e1900 */
[----:B---3--:R-:W1:Y:S08]  /*05e0*/  R2UR UR7, R2 ;  /* 0x00000000020773c2 */ /* 0x008e7000000e0000 */
[----:B----4-:R-:W1:Y:S02]  /*05f0*/  R2UR UR4, R8 ;  /* 0x00000000080473c2 */ /* 0x010e6400000e0000 */
[----:B-1----:R-:W-:-:S06]  /*0600*/  UIADD3 UR7, -UR7, UR4, URZ ;  /* 0x0000000407077290 */ /* 0x002fcc000fffe13f */
.L_x_417:
        /* <DEDUP_REMOVED lines=15> */
.L_x_418:
        /* <DEDUP_REMOVED lines=521> */
.L_x_438:
        /* <DEDUP_REMOVED lines=141> */
.L_x_422:
[----:B------:R-:W-:Y:S04]  /*3060*/  MOV R4, c[0x0][0x2a8] ;  /* 0x0000aa0000047a02 */ /* 0x000fe80000000f00 */
[----:B------:R-:W-:Y:S11]  /*3070*/  ISETP.NE.AND P0, PT, R4, 0x1, PT ;  /* 0x000000010400780c */ /* 0x000ff60003f05270 */
[----:B------:R-:W-:Y:S02]  /*3080*/  @!UPT UIADD3 URZ, URZ, URZ, URZ ;  /* 0x0000003f3f3ff290 */ /* 0x000fe4000fffe03f */
[----:B------:R-:W-:Y:S05]  /*3090*/  @P0 IMAD.HI.U32 R4, R5, c[0x0][0x2ac], RZ ;  /* 0x0000ab0005040a27 */ /* 0x000fea00078e00ff */
[----:B------:R-:W-:Y:S02]  /*30a0*/  @P0 SHF.R.U32.HI R5, RZ, c[0x0][0x2b0], R4 ;  /* 0x0000ac00ff050a19 */ /* 0x000fe40000011604 */
.L_x_423:
[----:B------:R-:W-:Y:S05]  /*30b0*/  BSYNC B0 ;  /* 0x0000000000007941 */ /* 0x000fea0003800000 */
.L_x_421:
[----:B------:R-:W-:Y:S04]  /*30c0*/  IMAD.MOV.U32 R4, RZ, RZ, c[0x0][0x2a8] ;  /* 0x0000aa00ff047624 */ /* 0x000fe800078e00ff */
[----:B------:R-:W-:Y:S04]  /*30d0*/  IMAD R4, R5, R4, -UR14 ;  /* 0x8000000e05047e24 */ /* 0x000fe8000f8e0204 */
[----:B------:R-:W-:Y:S05]  /*30e0*/  IMAD.IADD R4, R4, 0x1, -R247 ;  /* 0x0000000104047824 */ /* 0x000fea00078e0af7 */
[----:B------:R-:W-:Y:S02]  /*30f0*/  IADD3 R5, R4, c[0x0][0x2a8], RZ ;  /* 0x0000aa0004057a10 */ /* 0x000fe40007ffe0ff */
[----:B------:R-:W-:Y:S02]  /*3100*/  IMNMX R217, R217, R4, !PT ;  /* 0x00000004d9d97217 */ /* 0x000fe40007800200 */
[----:B------:R-:W-:Y:S02]  /*3110*/  IMNMX R216, R216, R5, PT ;  /* 0x00000005d8d87217 */ /* 0x000fe40003800200 */
.L_x_420:
        /* <DEDUP_REMOVED lines=18> */
.L_x_426:
[----:B------:R-:W-:Y:S04]  /*3240*/  MOV R4, c[0x0][0x2a8] ;  /* 0x0000aa0000047a02 */ /* 0x000fe80000000f00 */
[----:B------:R-:W-:Y:S11]  /*3250*/  ISETP.NE.AND P0, PT, R4, 0x1, PT ;  /* 0x000000010400780c */ /* 0x000ff60003f05270 */
[----:B------:R-:W-:Y:S02]  /*3260*/  @!UPT UIADD3 URZ, URZ, URZ, URZ ;  /* 0x0000003f3f3ff290 */ /* 0x000fe4000fffe03f */
[----:B------:R-:W-:Y:S05]  /*3270*/  @P0 IMAD.HI.U32 R4, R5, c[0x0][0x2ac], RZ ;  /* 0x0000ab0005040a27 */ /* 0x000fea00078e00ff */
[----:B------:R-:W-:Y:S02]  /*3280*/  @P0 SHF.R.U32.HI R5, RZ, c[0x0][0x2b0], R4 ;  /* 0x0000ac00ff050a19 */ /* 0x000fe40000011604 */
.L_x_427:
[----:B------:R-:W-:Y:S05]  /*3290*/  BSYNC B0 ;  /* 0x0000000000007941 */ /* 0x000fea0003800000 */
.L_x_425:
[----:B------:R-:W-:Y:S04]  /*32a0*/  IMAD.MOV.U32 R4, RZ, RZ, c[0x0][0x2a8] ;  /* 0x0000aa00ff047624 */ /* 0x000fe800078e00ff */
[----:B------:R-:W-:Y:S04]  /*32b0*/  IMAD R4, R5, R4, -UR14 ;  /* 0x8000000e05047e24 */ /* 0x000fe8000f8e0204 */
[----:B------:R-:W-:Y:S05]  /*32c0*/  IMAD.IADD R4, R4, 0x1, -R247 ;  /* 0x0000000104047824 */ /* 0x000fea00078e0af7 */
[----:B------:R-:W-:Y:S02]  /*32d0*/  IADD3 R5, R4, c[0x0][0x2a8], RZ ;  /* 0x0000aa0004057a10 */ /* 0x000fe40007ffe0ff */
[----:B------:R-:W-:Y:S02]  /*32e0*/  IMNMX R141, R141, R4, !PT ;  /* 0x000000048d8d7217 */ /* 0x000fe40007800200 */
[----:B------:R-:W-:Y:S02]  /*32f0*/  IMNMX R140, R140, R5, PT ;  /* 0x000000058c8c7217 */ /* 0x000fe40003800200 */
.L_x_424:
        /* <DEDUP_REMOVED lines=18> */
.L_x_430:
[----:B------:R-:W-:Y:S04]  /*3420*/  MOV R4, c[0x0][0x2a8] ;  /* 0x0000aa0000047a02 */ /* 0x000fe80000000f00 */
[----:B------:R-:W-:Y:S11]  /*3430*/  ISETP.NE.AND P0, PT, R4, 0x1, PT ;  /* 0x000000010400780c */ /* 0x000ff60003f05270 */
[----:B------:R-:W-:Y:S02]  /*3440*/  @!UPT UIADD3 URZ, URZ, URZ, URZ ;  /* 0x0000003f3f3ff290 */ /* 0x000fe4000fffe03f */
[----:B------:R-:W-:Y:S05]  /*3450*/  @P0 IMAD.HI.U32 R4, R5, c[0x0][0x2ac], RZ ;  /* 0x0000ab0005040a27 */ /* 0x000fea00078e00ff */
[----:B------:R-:W-:Y:S02]  /*3460*/  @P0 SHF.R.U32.HI R5, RZ, c[0x0][0x2b0], R4 ;  /* 0x0000ac00ff050a19 */ /* 0x000fe40000011604 */
.L_x_431:
[----:B------:R-:W-:Y:S05]  /*3470*/  BSYNC B0 ;  /* 0x0000000000007941 */ /* 0x000fea0003800000 */
.L_x_429:
[----:B------:R-:W-:Y:S04]  /*3480*/  IMAD.MOV.U32 R4, RZ, RZ, c[0x0][0x2a8] ;  /* 0x0000aa00ff047624 */ /* 0x000fe800078e00ff */
[----:B------:R-:W-:Y:S04]  /*3490*/  IMAD R4, R5, R4, -UR14 ;  /* 0x8000000e05047e24 */ /* 0x000fe8000f8e0204 */
[----:B------:R-:W-:Y:S05]  /*34a0*/  IMAD.IADD R5, R4, 0x1, -R247 ;  /* 0x0000000104057824 */ /* 0x000fea00078e0af7 */
[----:B------:R-:W-:Y:S02]  /*34b0*/  IADD3 R4, R5, c[0x0][0x2a8], RZ ;  /* 0x0000aa0005047a10 */ /* 0x000fe40007ffe0ff */
[----:B------:R-:W-:Y:S02]  /*34c0*/  IMNMX R138, R138, R5, !PT ;  /* 0x000000058a8a7217 */ /* 0x000fe40007800200 */
[----:B------:R-:W-:Y:S02]  /*34d0*/  IMNMX R139, R139, R4, PT ;  /* 0x000000048b8b7217 */ /* 0x000fe40003800200 */
.L_x_428:
        /* <DEDUP_REMOVED lines=18> */
.L_x_434:
[----:B------:R-:W-:Y:S04]  /*3600*/  MOV R4, c[0x0][0x2a8] ;  /* 0x0000aa0000047a02 */ /* 0x000fe80000000f00 */
[----:B------:R-:W-:Y:S11]  /*3610*/  ISETP.NE.AND P0, PT, R4, 0x1, PT ;  /* 0x000000010400780c */ /* 0x000ff60003f05270 */
[----:B------:R-:W-:Y:S02]  /*3620*/  @!UPT UIADD3 URZ, URZ, URZ, URZ ;  /* 0x0000003f3f3ff290 */ /* 0x000fe4000fffe03f */
[----:B------:R-:W-:Y:S05]  /*3630*/  @P0 IMAD.HI.U32 R4, R5, c[0x0][0x2ac], RZ ;  /* 0x0000ab0005040a27 */ /* 0x000fea00078e00ff */
[----:B------:R-:W-:Y:S02]  /*3640*/  @P0 SHF.R.U32.HI R5, RZ, c[0x0][0x2b0], R4 ;  /* 0x0000ac00ff050a19 */ /* 0x000fe40000011604 */
.L_x_435:
[----:B------:R-:W-:Y:S05]  /*3650*/  BSYNC B0 ;  /* 0x0000000000007941 */ /* 0x000fea0003800000 */
.L_x_433:
[----:B------:R-:W-:Y:S04]  /*3660*/  IMAD.MOV.U32 R4, RZ, RZ, c[0x0][0x2a8] ;  /* 0x0000aa00ff047624 */ /* 0x000fe800078e00ff */
[----:B------:R-:W-:Y:S04]  /*3670*/  IMAD R4, R5, R4, -UR14 ;  /* 0x8000000e05047e24 */ /* 0x000fe8000f8e0204 */
[----:B------:R-:W-:Y:S05]  /*3680*/  IMAD.IADD R5, R4, 0x1, -R247 ;  /* 0x0000000104057824 */ /* 0x000fea00078e0af7 */
[----:B------:R-:W-:Y:S02]  /*3690*/  IADD3 R4, R5, c[0x0][0x2a8], RZ ;  /* 0x0000aa0005047a10 */ /* 0x000fe40007ffe0ff */
[----:B------:R-:W-:Y:S02]  /*36a0*/  IMNMX R136, R136, R5, !PT ;  /* 0x0000000588887217 */ /* 0x000fe40007800200 */
[----:B------:R-:W-:Y:S02]  /*36b0*/  IMNMX R137, R137, R4, PT ;  /* 0x0000000489897217 */ /* 0x000fe40003800200 */
.L_x_432:
        /* <DEDUP_REMOVED lines=387> */
.L_x_436:
        /* <DEDUP_REMOVED lines=118> */
.L_x_437:
        /* <DEDUP_REMOVED lines=167> */
.L_x_419:
[----:B------:R-:W-:Y:S05]  /*60c0*/  @P2 EXIT ;  /* 0x000000000000294d */ /* 0x000fea0003800000 */
[----:B------:R-:W-:-:S04]  /*60d0*/  ISETP.NE.U32.AND P1, PT, RZ, c[0x0][0x360], PT ;  /* 0x0000d800ff007a0c */ /* 0x000fc80003f25070 */
[----:B------:R-:W-:-:S13]  /*60e0*/  ISETP.NE.AND.EX P1, PT, RZ, c[0x0][0x364], PT, P1 ;  /* 0x0000d900ff007a0c */ /* 0x000fda0003f25310 */
[----:B------:R-:W-:-:S04]  /*60f0*/  @P1 IMAD.MOV.U32 R3, RZ, RZ, 0x4 ;  /* 0x00000004ff031424 */ /* 0x000fc800078e00ff */
[----:B-1----:R-:W-:-:S05]  /*6100*/  @P1 IMAD.WIDE R4, R238, R3, c[0x0][0x360] ;  /* 0x0000d800ee041625 */ /* 0x002fca00078e0203 */
[----:B------:R1:W2:Y:S01]  /*6110*/  @P1 LDG.E R7, [R4.64] ;  /* 0x0000001004071981 */ /* 0x0002a2000c1e1900 */
[----:B------:R-:W-:Y:S01]  /*6120*/  IMAD.MOV.U32 R0, RZ, RZ, c[0x0][0x338] ;  /* 0x0000ce00ff007624 */ /* 0x000fe200078e00ff */
[----:B------:R-:W-:Y:S01]  /*6130*/  ULDC UR5, c[0x0][0x358] ;  /* 0x0000d60000057ab9 */ /* 0x000fe20000000800 */
[----:B------:R-:W-:Y:S01]  /*6140*/  IMAD R3, R238, c[0x0][0x2f4], RZ ;  /* 0x0000bd00ee037a24 */ /* 0x000fe200078e02ff */
[----:B------:R-:W3:Y:S01]  /*6150*/  S2R R2, SR_CTAID.Y ;  /* 0x0000000000027919 */ /* 0x000ee20000002600 */
[----:B------:R-:W-:-:S03]  /*6160*/  UIMAD UR5, UR10, UR5, URZ ;  /* 0x000000050a0572a4 */ /* 0x000fc6000f8e023f */
[----:B------:R-:W-:Y:S01]  /*6170*/  BAR.SYNC.DEFER_BLOCKING 0x1, 0x100 ;  /* 0x0044000000007b1d */ /* 0x000fe20000010000 */
[----:B------:R-:W-:-:S05]  /*6180*/  ISETP.NE.AND P0, PT, R0, 0x1, PT ;  /* 0x000000010000780c */ /* 0x000fca0003f05270 */
[----:B------:R-:W-:Y:S01]  /*6190*/  ULDC UR4, c[0x0][0x2f4] ;  /* 0x0000bd0000047ab9 */ /* 0x000fe20000000800 */
[----:B------:R-:W-:Y:S01]  /*61a0*/  BSSY B0, `(.L_x_439) ;  /* 0x0000022000007945 */ /* 0x000fe20003800000 */
[----:B------:R-:W-:-:S04]  /*61b0*/  UIMAD UR5, UR5, UR4, URZ ;  /* 0x00000004050572a4 */ /* 0x000fc8000f8e023f */
[----:B------:R-:W-:Y:S01]  /*61c0*/  USHF.R.S32.HI UR4, URZ, 0x1f, UR5 ;  /* 0x0000001f3f047899 */ /* 0x000fe20008011405 */
[----:B-1----:R-:W-:Y:S01]  /*61d0*/  SHF.R.S32.HI R4, RZ, 0x1f, R3 ;  /* 0x0000001fff047819 */ /* 0x002fe20000011403 */
[----:B---3--:R-:W-:-:S04]  /*61e0*/  @P0 IMAD.HI.U32 R0, R2, c[0x0][0x33c], RZ ;  /* 0x0000cf0002000a27 */ /* 0x008fc800078e00ff */
[----:B------:R-:W-:Y:S01]  /*61f0*/  IMAD.MOV.U32 R8, RZ, RZ, R2 ;  /* 0x000000ffff087224 */ /* 0x000fe200078e0002 */
[----:B------:R-:W-:Y:S02]  /*6200*/  @P0 SHF.R.U32.HI R8, RZ, c[0x0][0x340], R0 ;  /* 0x0000d000ff080a19 */ /* 0x000fe40000011600 */
[----:B------:R-:W-:Y:S02]  /*6210*/  SHF.R.S32.HI R0, RZ, 0x1f, R238 ;  /* 0x0000001fff007819 */ /* 0x000fe400000114ee */
[--C-:B------:R-:W-:Y:S02]  /*6220*/  IADD3 R3, P2, P0, R3, UR5, R8.reuse ;  /* 0x0000000503037c10 */ /* 0x100fe4000f85e008 */
[----:B------:R-:W-:Y:S02]  /*6230*/  SHF.R.S32.HI R5, RZ, 0x1f, R8 ;  /* 0x0000001fff057819 */ /* 0x000fe40000011408 */
[----:B------:R-:W-:Y:S02]  /*6240*/  SEL R0, R0, RZ, !P1 ;  /* 0x000000ff00007207 */ /* 0x000fe40004800000 */
[----:B------:R-:W-:-:S02]  /*6250*/  IADD3.X R4, R4, UR4, R5, P2, P0 ;  /* 0x0000000404047c10 */ /* 0x000fc400097e0405 */
[----:B------:R-:W-:Y:S02]  /*6260*/  ISETP.NE.AND P2, PT, R233, RZ, PT ;  /* 0x000000ffe900720c */ /* 0x000fe40003f45270 */
[C---:B------:R-:W-:Y:S01]  /*6270*/  SHF.L.U64.HI R4, R3.reuse, 0x2, R4 ;  /* 0x0000000203047819 */ /* 0x040fe20000010204 */
[----:B------:R-:W-:-:S05]  /*6280*/  IMAD.SHL.U32 R3, R3, 0x4, RZ ;  /* 0x0000000403037824 */ /* 0x000fca00078e00ff */
[----:B------:R-:W-:-:S04]  /*6290*/  IADD3 R10, P0, R3, c[0x0][0x350], RZ ;  /* 0x0000d400030a7a10 */ /* 0x000fc80007f1e0ff */
[----:B------:R-:W-:Y:S01]  /*62a0*/  IADD3.X R11, R4, c[0x0][0x354], RZ, P0, !PT ;  /* 0x0000d500040b7a10 */ /* 0x000fe200007fe4ff */
[C---:B--2---:R-:W-:Y:S01]  /*62b0*/  @P1 IMAD R7, R238.reuse, 0x40, R7 ;  /* 0x00000040ee071824 */ /* 0x044fe200078e0207 */
[----:B------:R-:W-:-:S04]  /*62c0*/  SEL R238, R238, RZ, !P1 ;  /* 0x000000ffeeee7207 */ /* 0x000fc80004800000 */
[----:B------:R-:W-:-:S04]  /*62d0*/  @P1 SHF.R.S32.HI R6, RZ, 0x1f, R7 ;  /* 0x0000001fff061819 */ /* 0x000fc80000011407 */
[----:B------:R-:W-:Y:S01]  /*62e0*/  @P1 LEA.HI R6, R6, R7, RZ, 0x6 ;  /* 0x0000000706061211 */ /* 0x000fe200078f30ff */
[----:B------:R-:W-:-:S03]  /*62f0*/  IMAD.MOV R7, RZ, RZ, -R8 ;  /* 0x000000ffff077224 */ /* 0x000fc600078e0a08 */
[----:B------:R-:W-:Y:S01]  /*6300*/  @P1 SHF.R.S32.HI R6, RZ, 0x6, R6 ;  /* 0x00000006ff061819 */ /* 0x000fe20000011406 */
[----:B------:R-:W-:-:S04]  /*6310*/  IMAD R7, R7, c[0x0][0x338], R2 ;  /* 0x0000ce0007077a24 */ /* 0x000fc800078e0202 */
[----:B------:R-:W-:-:S04]  /*6320*/  @P1 IMAD R6, R6, 0x3000, RZ ;  /* 0x0000300006061824 */ /* 0x000fc800078e02ff */
[--C-:B------:R-:W-:Y:S01]  /*6330*/  @P1 IMAD.MOV.U32 R12, RZ, RZ, R6.reuse ;  /* 0x000000ffff0c1224 */ /* 0x100fe200078e0006 */
[----:B------:R-:W-:Y:S01]  /*6340*/  @P1 SHF.R.S32.HI R13, RZ, 0x1f, R6 ;  /* 0x0000001fff0d1819 */ /* 0x000fe20000011406 */
[----:B------:R-:W-:Y:S01]  /*6350*/  @!P1 CS2R R12, SRZ ;  /* 0x00000000000c9805 */ /* 0x000fe2000001ff00 */
[----:B------:R-:W-:Y:S05]  /*6360*/  @P2 BRA `(.L_x_440) ;  /* 0x0000005000002947 */ /* 0x000fea0003800000 */
.L_x_441:
[----:B------:R-:W2:Y:S01]  /*6370*/  LDG.E.STRONG.GPU R2, [R10.64] ;  /* 0x000000100a027981 */ /* 0x000ea2000c1ef900 */
[----:B------:R-:W-:Y:S01]  /*6380*/  YIELD ;  /* 0x0000000000007946 */ /* 0x000fe20003800000 */
[----:B--2---:R-:W-:Y:S01]  /*6390*/  ISETP.NE.AND P0, PT, R2, R7, PT ;  /* 0x000000070200720c */ /* 0x004fe20003f05270 */
[----:B------:R-:W-:-:S12]  /*63a0*/  CCTL.IVALL ;  /* 0x00000000ff00798f */ /* 0x000fd80002000000 */
[----:B------:R-:W-:Y:S05]  /*63b0*/  @P0 BRA `(.L_x_441) ;  /* 0xffffffb000000947 */ /* 0x000fea000383ffff */
.L_x_440:
[----:B------:R-:W-:Y:S05]  /*63c0*/  BSYNC B0 ;  /* 0x0000000000007941 */ /* 0x000fea0003800000 */
.L_x_439:
[----:B------:R-:W-:Y:S01]  /*63d0*/  MOV R2, 0xffffffff ;  /* 0xffffffff00027802 */ /* 0x000fe20000000f00 */
[----:B------:R-:W-:Y:S05]  /*63e0*/  BRA.CONV ~URZ, `(.L_x_442) ;  /* 0x000000237f007947 */ /* 0x000fea000b800000 */
[----:B------:R-:W-:Y:S02]  /*63f0*/  MOV R6, 0x6410 ;  /* 0x0000641000067802 */ /* 0x000fe40000000f00 */
[----:B------:R-:W-:Y:S05]  /*6400*/  CALL.REL.NOINC `($__internal_3_$__cuda_sm70_warpsync) ;  /* 0x00000a9000007944 */ /* 0x000fea0003c00000 */
.L_x_442:
        /* <DEDUP_REMOVED lines=9> */
[----:B------:R-:W-:-:S04]  /*64a0*/  IMAD.WIDE.U32 R16, R8, c[0x0][0x328], R12 ;  /* 0x0000ca0008107a25 */ /* 0x000fc800078e000c */
[----:B------:R-:W-:Y:S01]  /*64b0*/  IMAD R9, R238, c[0x0][0x334], R9 ;  /* 0x0000cd00ee097a24 */ /* 0x000fe200078e0209 */
[----:B------:R-:W-:-:S05]  /*64c0*/  IADD3 R17, R17, R15, RZ ;  /* 0x0000000f11117210 */ /* 0x000fca0007ffe0ff */
        /* <DEDUP_REMOVED lines=54> */
[----:B-1----:R-:W-:Y:S05]  /*6830*/  CALL.REL.NOINC `($__internal_3_$__cuda_sm70_warpsync) ;  /* 0x0000066000007944 */ /* 0x002fea0003c00000 */
.L_x_443:
        /* <DEDUP_REMOVED lines=12> */
.L_x_445:
[----:B------:R-:W-:Y:S05]  /*6900*/  BSYNC B0 ;  /* 0x0000000000007941 */ /* 0x000fea0003800000 */
.L_x_444:
[----:B--2---:R-:W-:Y:S01]  /*6910*/  IADD3 R10, P0, R3, c[0x0][0x348], RZ ;  /* 0x0000d200030a7a10 */ /* 0x004fe20007f1e0ff */
[----:B------:R-:W-:Y:S03]  /*6920*/  BSSY B0, `(.L_x_446) ;  /* 0x0000008000007945 */ /* 0x000fe60003800000 */
[----:B------:R-:W-:Y:S01]  /*6930*/  IADD3.X R11, R4, c[0x0][0x34c], RZ, P0, !PT ;  /* 0x0000d300040b7a10 */ /* 0x000fe200007fe4ff */
[----:B------:R-:W-:Y:S05]  /*6940*/  @P2 BRA `(.L_x_447) ;  /* 0x0000005000002947 */ /* 0x000fea0003800000 */
.L_x_448:
[----:B------:R-:W2:Y:S01]  /*6950*/  LDG.E.STRONG.GPU R4, [R10.64] ;  /* 0x000000100a047981 */ /* 0x000ea2000c1ef900 */
[----:B------:R-:W-:Y:S01]  /*6960*/  YIELD ;  /* 0x0000000000007946 */ /* 0x000fe20003800000 */
[----:B--2---:R-:W-:Y:S01]  /*6970*/  ISETP.NE.AND P0, PT, R4, R7, PT ;  /* 0x000000070400720c */ /* 0x004fe20003f05270 */
[----:B------:R-:W-:-:S12]  /*6980*/  CCTL.IVALL ;  /* 0x00000000ff00798f */ /* 0x000fd80002000000 */
[----:B------:R-:W-:Y:S05]  /*6990*/  @P0 BRA `(.L_x_448) ;  /* 0xffffffb000000947 */ /* 0x000fea000383ffff */
.L_x_447:
[----:B------:R-:W-:Y:S05]  /*69a0*/  BSYNC B0 ;  /* 0x0000000000007941 */ /* 0x000fea0003800000 */
.L_x_446:
[----:B------:R-:W-:Y:S05]  /*69b0*/  BRA.CONV ~URZ, `(.L_x_449) ;  /* 0x000000237f007947 */ /* 0x000fea000b800000 */
[----:B------:R-:W-:Y:S02]  /*69c0*/  MOV R6, 0x69e0 ;  /* 0x000069e000067802 */ /* 0x000fe40000000f00 */
[----:B-1----:R-:W-:Y:S05]  /*69d0*/  CALL.REL.NOINC `($__internal_3_$__cuda_sm70_warpsync) ;  /* 0x000004c000007944 */ /* 0x002fea0003c00000 */
.L_x_449:
[----:B------:R-:W-:Y:S01]  /*69e0*/  MOV R6, R12 ;  /* 0x0000000c00067202 */ /* 0x000fe20000000f00 */
[----:B------:R-:W-:Y:S01]  /*69f0*/  IMAD R5, R5, c[0x0][0x300], RZ ;  /* 0x0000c00005057a24 */ /* 0x000fe200078e02ff */
[----:B------:R-:W-:Y:S01]  /*6a00*/  MOV R7, R13 ;  /* 0x0000000d00077202 */ /* 0x000fe20000000f00 */
[----:B------:R-:W-:Y:S01]  /*6a10*/  IMAD R3, R0, c[0x0][0x308], RZ ;  /* 0x0000c20000037a24 */ /* 0x000fe200078e02ff */
[----:B------:R-:W-:-:S06]  /*6a20*/  NOP ;  /* 0x0000000000007918 */ /* 0x000fcc0000000000 */
[----:B------:R-:W-:-:S04]  /*6a30*/  IMAD.WIDE.U32 R6, R8, c[0x0][0x300], R6 ;  /* 0x0000c00008067a25 */ /* 0x000fc800078e0006 */
[----:B------:R-:W-:Y:S02]  /*6a40*/  IMAD R5, R8, c[0x0][0x304], R5 ;  /* 0x0000c10008057a24 */ /* 0x000fe400078e0205 */
[----:B------:R-:W-:-:S03]  /*6a50*/  IMAD R3, R238, c[0x0][0x30c], R3 ;  /* 0x0000c300ee037a24 */ /* 0x000fc600078e0203 */
        /* <DEDUP_REMOVED lines=55> */
[----:B-12---:R-:W-:Y:S05]  /*6dd0*/  CALL.REL.NOINC `($__internal_3_$__cuda_sm70_warpsync) ;  /* 0x000000c000007944 */ /* 0x006fea0003c00000 */
.L_x_450:
        /* <DEDUP_REMOVED lines=12> */
        .weak           $__internal_3_$__cuda_sm70_warpsync
        .type           $__internal_3_$__cuda_sm70_warpsync,@function
        .size           $__internal_3_$__cuda_sm70_warpsync,(.L_x_1389 - $__internal_3_$__cuda_sm70_warpsync)
$__internal_3_$__cuda_sm70_warpsync:
[----:B------:R-:W-:Y:S01]  /*6ea0*/  MOV R14, R6 ;  /* 0x00000006000e7202 */ /* 0x000fe20000000f00 */
[----:B------:R-:W-:Y:S04]  /*6eb0*/  WARPSYNC R2 ;  /* 0x0000000200007348 */ /* 0x000fe80003800000 */
[----:B------:R-:W-:-:S04]  /*6ec0*/  MOV R15, 0x0 ;  /* 0x00000000000f7802 */ /* 0x000fc80000000f00 */
[----:B------:R-:W-:Y:S05]  /*6ed0*/  RET.REL.NODEC R14 `(_ZN7cutlass13device_kernelIN5flash19enable_sm80_to_sm89INS1_16FlashAttnBwdSm80INS1_25CollectiveMainloopBwdSm80ILi1ELi1EN4cute5tupleIJNS5_1CILi64EEES8_NS7_ILi192EEEEEENS_10bfloat16_tEfNS_4arch4Sm80ELb0ELb1ELb1ELb1ELb1ELb0ELb0ELb0ELi2ELi2ELi2ELi2ELb1EEENS1_24CollectiveEpilogueBwdGQAISA_fSD_Li256ELb1ELb1EEENS1_19SingleTileSchedulerILb1ELb0ELb0ELi64EEEEEEEEEvNT_6ParamsE) ;  /* 0xffff91200e007950 */ /* 0x000fea0003c3ffff */
.L_x_451:
        /* <DEDUP_REMOVED lines=10> */
.L_x_1389:


//--------------------- .text._ZN7cutlass13device_kernelIN5flash19enable_sm80_to_sm89INS1_16FlashAttnBwdSm80INS1_25CollectiveMainloopBwdSm80ILi1ELi1EN4cute5tupleIJNS5_1CILi64EEES8_NS7_ILi192EEEEEENS_10bfloat16_tEfNS_4arch4Sm80ELb1ELb0ELb1ELb0ELb0ELb0ELb0ELb0ELi2ELi2ELi2ELi2ELb1EEENS1_21CollectiveEpilogueBwdISA_SB_SD_Li256ELb0ELb0ELi4EEENS1_25SingleTileBwdLPTSchedulerILb0ELi64ELb0EEEEEEEEEvNT_6ParamsE --------------------------
	.section	.text._ZN7cutlass13device_kernelIN5flash19enable_sm80_to_sm89INS1_16FlashAttnBwdSm80INS1_25CollectiveMainloopBwdSm80ILi1ELi1EN4cute5tupleIJNS5_1CILi64EEES8_NS7_ILi192EEEEEENS_10bfloat16_tEfNS_4arch4Sm80ELb1ELb0ELb1ELb0ELb0ELb0ELb0ELb0ELi2ELi2ELi2ELi2ELb1EEENS1_21CollectiveEpilogueBwdISA_SB_SD_Li256ELb0ELb0ELi4EEENS1_25SingleTileBwdLPTSchedulerILb0ELi64ELb0EEEEEEEEEvNT_6ParamsE,"ax",@progbits
	.sectioninfo	@"SHI_REGISTERS=255"
	.align	128
.text._ZN7cutlass13device_kernelIN5flash19enable_sm80_to_sm89INS1_16FlashAttnBwdSm80INS1_25CollectiveMainloopBwdSm80ILi1ELi1EN4cute5tupleIJNS5_1CILi64EEES8_NS7_ILi192EEEEEENS_10bfloat16_tEfNS_4arch4Sm80ELb1ELb0ELb1ELb0ELb0ELb0ELb0ELb0ELi2ELi2ELi2ELi2ELb1EEENS1_21CollectiveEpilogueBwdISA_SB_SD_Li256ELb0ELb0ELi4EEENS1_25SingleTileBwdLPTSchedulerILb0ELi64ELb0EEEEEEEEEvNT_6ParamsE:
        .type           _ZN7cutlass13device_kernelIN5flash19enable_sm80_to_sm89INS1_16FlashAttnBwdSm80INS1_25CollectiveMainloopBwdSm80ILi1ELi1EN4cute5tupleIJNS5_1CILi64EEES8_NS7_ILi192EEEEEENS_10bfloat16_tEfNS_4arch4Sm80ELb1ELb0ELb1ELb0ELb0ELb0ELb0ELb0ELi2ELi2ELi2ELi2ELb1EEENS1_21CollectiveEpilogueBwdISA_SB_SD_Li256ELb0ELb0ELi4EEENS1_25SingleTileBwdLPTSchedulerILb0ELi64ELb0EEEEEEEEEvNT_6ParamsE,@function
        .size           _ZN7cutlass13device_kernelIN5flash19enable_sm80_to_sm89INS1_16FlashAttnBwdSm80INS1_25CollectiveMainloopBwdSm80ILi1ELi1EN4cute5tupleIJNS5_1CILi64EEES8_NS7_ILi192EEEEEENS_10bfloat16_tEfNS_4arch4Sm80ELb1ELb0ELb1ELb0ELb0ELb0ELb0ELb0ELi2ELi2ELi2ELi2ELb1EEENS1_21CollectiveEpilogueBwdISA_SB_SD_Li256ELb0ELb0ELi4EEENS1_25SingleTileBwdLPTSchedulerILb0ELi64ELb0EEEEEEEEEvNT_6ParamsE,(.L_x_1391 - _ZN7cutlass13device_kernelIN5flash19enable_sm80_to_sm89INS1_16FlashAttnBwdSm80INS1_25CollectiveMainloopBwdSm80ILi1ELi1EN4cute5tupleIJNS5_1CILi64EEES8_NS7_ILi192EEEEEENS_10bfloat16_tEfNS_4arch4Sm80ELb1ELb0ELb1ELb0ELb0ELb0ELb0ELb0ELi2ELi2ELi2ELi2ELb1EEENS1_21CollectiveEpilogueBwdISA_SB_SD_Li256ELb0ELb0ELi4EEENS1_25SingleTileBwdLPTSchedulerILb0ELi64ELb0EEEEEEEEEvNT_6ParamsE)
        .other          _ZN7cutlass13device_kernelIN5flash19enable_sm80_to_sm89INS1_16FlashAttnBwdSm80INS1_25CollectiveMainloopBwdSm80ILi1ELi1EN4cute5tupleIJNS5_1CILi64EEES8_NS7_ILi192EEEEEENS_10bfloat16_tEfNS_4arch4Sm80ELb1ELb0ELb1ELb0ELb0ELb0ELb0ELb0ELi2ELi2ELi2ELi2ELb1EEENS1_21CollectiveEpilogueBwdISA_SB_SD_Li256ELb0ELb0ELi4EEENS1_25SingleTileBwdLPTSchedulerILb0ELi64ELb0EEEEEEEEEvNT_6ParamsE,@"STO_CUDA_ENTRY STV_DEFAULT"
_ZN7cutlass13device_kernelIN5flash19enable_sm80_to_sm89INS1_16FlashAttnBwdSm80INS1_25CollectiveMainloopBwdSm80ILi1ELi1EN4cute5tupleIJNS5_1CILi64EEES8_NS7_ILi192EEEEEENS_10bfloat16_tEfNS_4arch4Sm80ELb1ELb0ELb1ELb0ELb0ELb0ELb0ELb0ELi2ELi2ELi2ELi2ELb1EEENS1_21CollectiveEpilogueBwdISA_SB_SD_Li256ELb0ELb0ELi4EEENS1_25SingleTileBwdLPTSchedulerILb0ELi64ELb0EEEEEEEEEvNT_6ParamsE:
[----:B------:R-:W-:Y:S02]  /*0000*/  MOV R1, c[0x0][0x28] ;  /* 0x00000a0000017a02 */ /* 0x000fe40000000f00 */
[----:B------:R-:W1:Y:S01]  /*0010*/  S2R R234, SR_TID.X ;  /* 0x0000000000ea7919 */ /* 0x000e620000002100 */
[----:B------:R-:W2:Y:S01]  /*0020*/  S2UR UR4, SR_CTAID.X ;  /* 0x00000000000479c3 */ /* 0x000ea20000002500 */
[----:B------:R-:W-:Y:S02]  /*0030*/  IADD3 R1, R1, -0x8, RZ ;  /* 0xfffffff801017810 */ /* 0x000fe40007ffe0ff */
[----:B-1----:R-:W-:-:S06]  /*0040*/  SHF.R.U32.HI R0, RZ, 0x5, R234 ;  /* 0x00000005ff007819 */ /* 0x002fcc00000116ea */
[----:B------:R-:W1:Y:S02]  /*0050*/  SHFL.IDX PT, R0, R0, RZ, 0x1f ;  /* 0x00001fff00007589 */ /* 0x000e6400000e0000 */
[----:B-1----:R-:W-:-:S13]  /*0060*/  ISETP.NE.AND P0, PT, R0, RZ, PT ;  /* 0x000000ff0000720c */ /* 0x002fda0003f05270 */
[----:B--2---:R-:W-:Y:S05]  /*0070*/  @!P0 BRA `(.L_x_452) ;  /* 0x0000026000008947 */ /* 0x004fea0003800000 */
[----:B------:R-:W-:Y:S02]  /*0080*/  ULDC.64 UR6, c[0x0][0x3b8] ;  /* 0x0000ee0000067ab9 */ /* 0x000fe40000000a00 */
[----:B------:R-:W-:Y:S02]  /*0090*/  UISETP.NE.AND UP0, UPT, UR6, 0x1, UPT ;  /* 0x000000010600788c */ /* 0x000fe4000bf05270 */
[----:B------:R-:W-:Y:S02]  /*00a0*/  UIMAD.WIDE.U32 UR10, UR4, UR7, URZ ;  /* 0x00000007040a72a5 */ /* 0x000fe4000f8e003f */
[----:B------:R-:W-:Y:S02]  /*00b0*/  ULDC UR5, c[0x0][0x3c0] ;  /* 0x0000f00000057ab9 */ /* 0x000fe40000000800 */
[----:B------:R-:W-:-:S05]  /*00c0*/  UMOV UR8, UR4 ;  /* 0x0000000400087c82 */ /* 0x000fca0008000000 */
[----:B------:R-:W-:-:S03]  /*00d0*/  @UP0 USHF.R.U32.HI UR8, URZ, UR5, UR11 ;  /* 0x000000053f080299 */ /* 0x000fc6000801160b */
[----:B------:R-:W-:Y:S02]  /*00e0*/  ULDC UR5, c[0x0][0x3d0] ;  /* 0x0000f40000057ab9 */ /* 0x000fe40000000800 */
[----:B------:R-:W-:Y:S02]  /*00f0*/  UISETP.GE.AND UP0, UPT, UR8, UR5, UPT ;  /* 0x000000050800728c */ /* 0x000fe4000bf06270 */
[----:B------:R-:W-:-:S04]  /*0100*/  UIADD3 UR5, -UR8, URZ, URZ ;  /* 0x0000003f08057290 */ /* 0x000fc8000fffe13f */
[----:B------:R-:W-:Y:S01]  /*0110*/  PLOP3.LUT P0, PT, PT, PT, UP0, 0x80, 0x0 ;  /* 0x000000000000781c */ /* 0x000fe20003f0f008 */
[----:B------:R-:W-:-:S12]  /*0120*/  UIMAD UR6, UR5, UR6, UR4 ;  /* 0x00000006050672a4 */ /* 0x000fd8000f8e0204 */
[----:B------:R-:W-:Y:S05]  /*0130*/  @!P0 BRA `(.L_x_453) ;  /* 0x0000008000008947 */ /* 0x000fea0003800000 */
[----:B------:R-:W-:Y:S02]  /*0140*/  ULDC UR7, c[0x0][0x3c4] ;  /* 0x0000f10000077ab9 */ /* 0x000fe40000000800 */
[----:B------:R-:W-:Y:S02]  /*0150*/  UISETP.NE.AND UP0, UPT, UR7, 0x1, UPT ;  /* 0x000000010700788c */ /* 0x000fe4000bf05270 */
[----:B------:R-:W-:Y:S02]  /*0160*/  ULDC.64 UR4, c[0x0][0x3c8] ;  /* 0x0000f20000047ab9 */ /* 0x000fe40000000a00 */
[----:B------:R-:W-:Y:S02]  /*0170*/  UIMAD.WIDE.U32 UR10, UR6, UR4, URZ ;  /* 0x00000004060a72a5 */ /* 0x000fe4000f8e003f */
[----:B------:R-:W-:-:S05]  /*0180*/  UMOV UR15, UR6 ;  /* 0x00000006000f7c82 */ /* 0x000fca0008000000 */
[----:B------:R-:W-:-:S04]  /*0190*/  @UP0 USHF.R.U32.HI UR15, URZ, UR5, UR11 ;  /* 0x000000053f0f0299 */ /* 0x000fc8000801160b */
[----:B------:R-:W-:Y:S01]  /*01a0*/  UIMAD UR7, UR15, UR7, URZ ;  /* 0x000000070f0772a4 */ /* 0x000fe2000f8e023f */
[----:B------:R-:W-:Y:S05]  /*01b0*/  BRA `(.L_x_454) ;  /* 0x0000007000007947 */ /* 0x000fea0003800000 */
.L_x_453:
[----:B------:R-:W-:Y:S02]  /*01c0*/  ULDC UR7, c[0x0][0x3ac] ;  /* 0x0000eb0000077ab9 */ /* 0x000fe40000000800 */
[----:B------:R-:W-:Y:S02]  /*01d0*/  UISETP.NE.AND UP0, UPT, UR7, 0x1, UPT ;  /* 0x000000010700788c */ /* 0x000fe4000bf05270 */
[----:B------:R-:W-:Y:S02]  /*01e0*/  ULDC.64 UR4, c[0x0][0x3b0] ;  /* 0x0000ec0000047ab9 */ /* 0x000fe40000000a00 */
[----:B------:R-:W-:Y:S02]  /*01f0*/  UIMAD.WIDE.U32 UR10, UR6, UR4, URZ ;  /* 0x00000004060a72a5 */ /* 0x000fe4000f8e003f */
[----:B------:R-:W-:-:S05]  /*0200*/  UMOV UR15, UR6 ;  /* 0x00000006000f7c82 */ /* 0x000fca0008000000 */
[----:B------:R-:W-:-:S04]  /*0210*/  @UP0 USHF.R.U32.HI UR15, URZ, UR5, UR11 ;  /* 0x000000053f0f0299 */ /* 0x000fc8000801160b */
[----:B------:R-:W-:-:S04]  /*0220*/  UIMAD UR7, UR15, UR7, URZ ;  /* 0x000000070f0772a4 */ /* 0x000fc8000f8e023f */
.L_x_454:
[----:B------:R-:W-:Y:S02]  /*0230*/  UIADD3 UR9, UR6, -UR7, URZ ;  /* 0x8000000706097290 */ /* 0x000fe4000fffe03f */
[----:B------:R-:W-:Y:S02]  /*0240*/  ULDC.64 UR4, c[0x0][0x3a8] ;  /* 0x0000ea0000047ab9 */ /* 0x000fe40000000a00 */
[----:B------:R-:W-:Y:S02]  /*0250*/  ULDC.64 UR6, c[0x0][0x3a0] ;  /* 0x0000e80000067ab9 */ /* 0x000fe40000000a00 */
[----:B------:R-:W-:Y:S02]  /*0260*/  UISETP.NE.AND UP0, UPT, UR6, 0x1, UPT ;  /* 0x000000010600788c */ /* 0x000fe4000bf05270 */
[----:B------:R-:W-:-:S04]  /*0270*/  UIMAD UR5, UR8, UR5, UR9 ;  /* 0x00000005080572a4 */ /* 0x000fc8000f8e0209 */
[----:B------:R-:W-:-:S03]  /*0280*/  UIMAD.WIDE.U32 UR8, UR5, UR7, URZ ;  /* 0x00000007050872a5 */ /* 0x000fc6000f8e003f */
[----:B------:R-:W-:Y:S02]  /*0290*/  UMOV UR14, UR5 ;  /* 0x00000005000e7c82 */ /* 0x000fe40008000000 */
[----:B------:R-:W-:-:S04]  /*02a0*/  @UP0 USHF.R.U32.HI UR14, URZ, UR4, UR9 ;  /* 0x000000043f0e0299 */ /* 0x000fc80008011609 */
[----:B------:R-:W-:-:S04]  /*02b0*/  UIADD3 UR13, -UR14, URZ, URZ ;  /* 0x0000003f0e0d7290 */ /* 0x000fc8000fffe13f */
[----:B------:R-:W-:Y:S01]  /*02c0*/  UIMAD UR13, UR13, UR6, UR5 ;  /* 0x000000060d0d72a4 */ /* 0x000fe2000f8e0205 */
[----:B------:R-:W-:Y:S05]  /*02d0*/  BRA `(.L_x_455) ;  /* 0x0000025000007947 */ /* 0x000fea0003800000 */
.L_x_452:
        /* <DEDUP_REMOVED lines=20> */
.L_x_456:
[----:B------:R-:W-:Y:S02]  /*0420*/  ULDC UR7, c[0x0][0x3ac] ;  /* 0x0000eb0000077ab9 */ /* 0x000fe40000000800 */
[----:B------:R-:W-:Y:S02]  /*0430*/  UISETP.NE.AND UP0, UPT, UR7, 0x1, UPT ;  /* 0x000000010700788c */ /* 0x000fe4000bf05270 */
[----:B------:R-:W-:Y:S02]  /*0440*/  ULDC.64 UR4, c[0x0][0x3b0] ;  /* 0x0000ec0000047ab9 */ /* 0x000fe40000000a00 */
[----:B------:R-:W-:Y:S02]  /*0450*/  UIMAD.WIDE.U32 UR10, UR6, UR4, URZ ;  /* 0x00000004060a72a5 */ /* 0x000fe4000f8e003f */
[----:B------:R-:W-:-:S05]  /*0460*/  UMOV UR15, UR6 ;  /* 0x00000006000f7c82 */ /* 0x000fca0008000000 */
[----:B------:R-:W-:-:S04]  /*0470*/  @UP0 USHF.R.U32.HI UR15, URZ, UR5, UR11 ;  /* 0x000000053f0f0299 */ /* 0x000fc8000801160b */
[----:B------:R-:W-:-:S04]  /*0480*/  UIMAD UR7, UR15, UR7, URZ ;  /* 0x000000070f0772a4 */ /* 0x000fc8000f8e023f */
.L_x_457:
        /* <DEDUP_REMOVED lines=9> */
[----:B------:R-:W-:Y:S02]  /*0520*/  UIMAD UR13, UR13, UR6, UR5 ;  /* 0x000000060d0d72a4 */ /* 0x000fe4000f8e0205 */
.L_x_455:
[----:B------:R-:W-:-:S13]  /*0530*/  ISETP.LE.AND P0, PT, RZ, UR14, PT ;  /* 0x0000000eff007c0c */ /* 0x000fda000bf03270 */
[----:B------:R-:W-:Y:S05]  /*0540*/  @!P0 EXIT ;  /* 0x000000000000894d */ /* 0x000fea0003800000 */
[----:B------:R-:W-:Y:S01]  /*0550*/  USHF.L.U32 UR10, UR15, 0x6, URZ ;  /* 0x000000060f0a7899 */ /* 0x000fe2000800063f */
        /* <DEDUP_REMOVED lines=13> */
[----:B------:R-:W-:Y:S01]  /*0630*/  UIADD3 UR6, UR6, 0x3f, URZ ;  /* 0x0000003f06067890 */ /* 0x000fe2000fffe03f */
[----:B------:R-:W-:Y:S01]  /*0640*/  IMAD.MOV.U32 R120, RZ, RZ, RZ ;  /* 0x000000ffff787224 */ /* 0x000fe200078e00ff */
[----:B------:R-:W-:Y:S01]  /*0650*/  USHF.R.S32.HI UR4, URZ, 0x1f, UR5 ;  /* 0x0000001f3f047899 */ /* 0x000fe20008011405 */
[----:B------:R-:W-:Y:S01]  /*0660*/  MOV R11, RZ ;  /* 0x000000ff000b7202 */ /* 0x000fe20000000f00 */
[----:B------:R-:W-:Y:S01]  /*0670*/  ULDC.64 UR16, c[0x0][0x118] ;  /* 0x0000460000107ab9 */ /* 0x000fe20000000a00 */
[----:B------:R-:W-:Y:S01]  /*0680*/  IMAD.MOV.U32 R118, RZ, RZ, RZ ;  /* 0x000000ffff767224 */ /* 0x000fe200078e00ff */
[----:B------:R-:W-:Y:S01]  /*0690*/  ULEA.HI UR11, UR4, UR5, URZ, 0x6 ;  /* 0x00000005040b7291 */ /* 0x000fe2000f8f303f */
[----:B------:R-:W-:Y:S01]  /*06a0*/  CS2R R12, SRZ ;  /* 0x00000000000c7805 */ /* 0x000fe2000001ff00 */
[----:B------:R-:W-:Y:S01]  /*06b0*/  USHF.R.S32.HI UR4, URZ, 0x1f, UR6 ;  /* 0x0000001f3f047899 */ /* 0x000fe20008011406 */
[----:B------:R-:W-:Y:S01]  /*06c0*/  MOV R116, RZ ;  /* 0x000000ff00747202 */ /* 0x000fe20000000f00 */
[----:B------:R-:W-:Y:S01]  /*06d0*/  USHF.R.S32.HI UR11, URZ, 0x6, UR11 ;  /* 0x000000063f0b7899 */ /* 0x000fe2000801140b */
[----:B------:R-:W-:Y:S01]  /*06e0*/  IMAD.MOV.U32 R110, RZ, RZ, RZ ;  /* 0x000000ffff6e7224 */ /* 0x000fe200078e00ff */
[----:B------:R-:W-:Y:S01]  /*06f0*/  ULEA.HI UR4, UR4, UR6, URZ, 0x6 ;  /* 0x0000000604047291 */ /* 0x000fe2000f8f303f */
[----:B------:R-:W-:Y:S01]  /*0700*/  MOV R15, RZ ;  /* 0x000000ff000f7202 */ /* 0x000fe20000000f00 */
[----:B------:R-:W-:Y:S01]  /*0710*/  UISETP.LT.AND UP0, UPT, URZ, UR11, UPT ;  /* 0x0000000b3f00728c */ /* 0x000fe2000bf01270 */
[----:B------:R-:W-:Y:S01]  /*0720*/  IMAD.MOV.U32 R108, RZ, RZ, RZ ;  /* 0x000000ffff6c7224 */ /* 0x000fe200078e00ff */
[----:B------:R-:W-:Y:S01]  /*0730*/  USHF.R.S32.HI UR12, URZ, 0x6, UR4 ;  /* 0x000000063f0c7899 */ /* 0x000fe20008011404 */
[----:B------:R-:W-:Y:S01]  /*0740*/  CS2R R16, SRZ ;  /* 0x0000000000107805 */ /* 0x000fe2000001ff00 */
[----:B------:R-:W-:Y:S01]  /*0750*/  USEL UR11, URZ, UR11, !UP0 ;  /* 0x0000000b3f0b7287 */ /* 0x000fe2000c000000 */
[----:B------:R-:W-:Y:S01]  /*0760*/  MOV R114, RZ ;  /* 0x000000ff00727202 */ /* 0x000fe20000000f00 */
[----:B------:R-:W-:Y:S01]  /*0770*/  IMAD.MOV.U32 R112, RZ, RZ, RZ ;  /* 0x000000ffff707224 */ /* 0x000fe200078e00ff */
[----:B------:R-:W-:Y:S01]  /*0780*/  CS2R R18, SRZ ;  /* 0x0000000000127805 */ /* 0x000fe2000001ff00 */
[----:B------:R-:W-:Y:S01]  /*0790*/  UISETP.GT.AND UP0, UPT, UR12, UR11, UPT ;  /* 0x0000000b0c00728c */ /* 0x000fe2000bf04270 */
[----:B------:R-:W-:Y:S01]  /*07a0*/  MOV R106, RZ ;  /* 0x000000ff006a7202 */ /* 0x000fe20000000f00 */
[----:B------:R-:W-:Y:S01]  /*07b0*/  IMAD.MOV.U32 R104, RZ, RZ, RZ ;  /* 0x000000ffff687224 */ /* 0x000fe200078e00ff */
[----:B------:R-:W-:Y:S01]  /*07c0*/  CS2R R20, SRZ ;  /* 0x0000000000147805 */ /* 0x000fe2000001ff00 */
[----:B------:R-:W-:Y:S01]  /*07d0*/  MOV R102, RZ ;  /* 0x000000ff00667202 */ /* 0x000fe20000000f00 */
[----:B------:R-:W-:Y:S01]  /*07e0*/  IMAD.MOV.U32 R100, RZ, RZ, RZ ;  /* 0x000000ffff647224 */ /* 0x000fe200078e00ff */
[----:B------:R-:W-:Y:S01]  /*07f0*/  PLOP3.LUT P0, PT, PT, PT, UP0, 0x80, 0x0 ;  /* 0x000000000000781c */ /* 0x000fe20003f0f008 */
        /* <DEDUP_REMOVED lines=37> */
[----:B------:R-:W-:Y:S01]  /*0a50*/  IMAD.SHL.U32 R2, R234, 0x4, RZ ;  /* 0x00000004ea027824 */ /* 0x000fe200078e00ff */
[----:B------:R-:W-:Y:S01]  /*0a60*/  SHF.R.S32.HI R14, RZ, 0x1f, R234 ;  /* 0x0000001fff0e7819 */ /* 0x000fe200000114ea */
[----:B------:R-:W-:Y:S01]  /*0a70*/  ULDC.64 UR4, c[0x0][0x248] ;  /* 0x0000920000047ab9 */ /* 0x000fe20000000a00 */
[----:B------:R-:W-:Y:S01]  /*0a80*/  IMAD.U32 R0, RZ, RZ, UR13 ;  /* 0x0000000dff007e24 */ /* 0x000fe2000f8e00ff */
[----:B------:R-:W-:Y:S01]  /*0a90*/  USHF.R.S32.HI UR18, URZ, 0x1f, UR13 ;  /* 0x0000001f3f127899 */ /* 0x000fe2000801140d */
[----:B------:R-:W-:Y:S01]  /*0aa0*/  SHF.R.S32.HI R3, RZ, 0x1f, R2 ;  /* 0x0000001fff037819 */ /* 0x000fe20000011402 */
[----:B------:R-:W-:Y:S01]  /*0ab0*/  UISETP.NE.AND UP0, UPT, UR4, 0x1, UPT ;  /* 0x000000010400788c */ /* 0x000fe2000bf05270 */
[-C--:B------:R-:W-:Y:S01]  /*0ac0*/  LEA.HI R27, R14, R234.reuse, RZ, 0x3 ;  /* 0x000000ea0e1b7211 */ /* 0x080fe200078f18ff */
[----:B------:R-:W-:Y:S01]  /*0ad0*/  UIMAD.WIDE.U32 UR8, UR13, UR5, URZ ;  /* 0x000000050d0872a5 */ /* 0x000fe2000f8e003f */
[----:B------:R-:W-:Y:S01]  /*0ae0*/  SHF.R.S32.HI R235, RZ, 0x1f, R234 ;  /* 0x0000001fffeb7819 */ /* 0x000fe200000114ea */
[----:B------:R-:W-:Y:S01]  /*0af0*/  IMAD.WIDE.U32 R22, R0, c[0x0][0x288], R2 ;  /* 0x0000a20000167a25 */ /* 0x000fe200078e0002 */
[----:B------:R-:W-:Y:S01]  /*0b00*/  ULDC.64 UR4, c[0x0][0x238] ;  /* 0x00008e0000047ab9 */ /* 0x000fe20000000a00 */
[----:B------:R-:W-:Y:S01]  /*0b10*/  LOP3.LUT R0, R27, 0xfffffff8, RZ, 0xc0, !PT ;  /* 0xfffffff81b007812 */ /* 0x000fe200078ec0ff */
[----:B------:R-:W-:Y:S01]  /*0b20*/  UIMAD UR4, UR18, UR4, URZ ;  /* 0x00000004120472a4 */ /* 0x000fe2000f8e023f */
[----:B------:R-:W-:Y:S01]  /*0b30*/  IMAD.U32 R4, RZ, RZ, UR13 ;  /* 0x0000000dff047e24 */ /* 0x000fe2000f8e00ff */
[CC--:B------:R-:W-:Y:S01]  /*0b40*/  LEA.HI R31, R14.reuse, R234.reuse, RZ, 0x2 ;  /* 0x000000ea0e1f7211 */ /* 0x0c0fe200078f10ff */
[----:B------:R-:W-:Y:S01]  /*0b50*/  IMAD.U32 R6, RZ, RZ, UR13 ;  /* 0x0000000dff067e24 */ /* 0x000fe2000f8e00ff */
[-C--:B------:R-:W-:Y:S01]  /*0b60*/  LEA.HI R25, R14, R234.reuse, RZ, 0x4 ;  /* 0x000000ea0e197211 */ /* 0x080fe200078f20ff */
[----:B------:R-:W-:Y:S01]  /*0b70*/  UIMAD UR5, UR13, UR5, UR4 ;  /* 0x000000050d0572a4 */ /* 0x000fe2000f8e0204 */
[----:B------:R-:W-:Y:S01]  /*0b80*/  IMAD.WIDE.U32 R4, R4, c[0x0][0x238], R234 ;  /* 0x00008e0004047a25 */ /* 0x000fe200078e00ea */
[----:B------:R-:W-:Y:S01]  /*0b90*/  UMOV UR7, UR13 ;  /* 0x0000000d00077c82 */ /* 0x000fe20008000000 */
[----:B------:R-:W-:Y:S01]  /*0ba0*/  SHF.R.S32.HI R7, RZ, 0x4, R25 ;  /* 0x00000004ff077819 */ /* 0x000fe20000011419 */
[----:B------:R-:W-:Y:S01]  /*0bb0*/  ULDC UR4, c[0x0][0x250] ;  /* 0x0000940000047ab9 */ /* 0x000fe20000000800 */
[----:B------:R-:W-:Y:S01]  /*0bc0*/  IMAD.WIDE.U32 R20, R6, c[0x0][0x270], R2 ;  /* 0x00009c0006147a25 */ /* 0x000fe200078e0002 */
[--C-:B------:R-:W-:Y:S01]  /*0bd0*/  SHF.R.S32.HI R6, RZ, 0x2, R31.reuse ;  /* 0x00000002ff067819 */ /* 0x100fe2000001141f */
[----:B------:R-:W-:Y:S01]  /*0be0*/  @UP0 USHF.R.U32.HI UR7, URZ, UR4, UR9 ;  /* 0x000000043f070299 */ /* 0x000fe20008011609 */
[----:B------:R-:W-:Y:S01]  /*0bf0*/  LEA.HI R26, R14, R234, RZ, 0x5 ;  /* 0x000000ea0e1a7211 */ /* 0x000fe200078f28ff */
[----:B------:R-:W-:Y:S01]  /*0c00*/  IMAD.IADD R15, R234, 0x1, -R0 ;  /* 0x00000001ea0f7824 */ /* 0x000fe200078e0a00 */
[----:B------:R-:W-:Y:S01]  /*0c10*/  SHF.R.S32.HI R0, RZ, 0x1f, R31 ;  /* 0x0000001fff007819 */ /* 0x000fe2000001141f */
[----:B------:R-:W-:Y:S01]  /*0c20*/  IMAD.MOV.U32 R18, RZ, RZ, R4 ;  /* 0x000000ffff127224 */ /* 0x000fe200078e0004 */
[----:B------:R-:W-:Y:S01]  /*0c30*/  LEA.HI R4, R25, R7, RZ, 0x1 ;  /* 0x0000000719047211 */ /* 0x000fe200078f08ff */
[----:B------:R-:W-:Y:S01]  /*0c40*/  USHF.R.S32.HI UR6, URZ, 0x1f, UR7 ;  /* 0x0000001f3f067899 */ /* 0x000fe20008011407 */
[----:B------:R-:W-:Y:S01]  /*0c50*/  LEA.HI R0, R0, R6, RZ, 0x3 ;  /* 0x0000000600007211 */ /* 0x000fe200078f18ff */
[----:B------:R-:W-:Y:S01]  /*0c60*/  IMAD.SHL.U32 R12, R15, 0x8, RZ ;  /* 0x000000080f0c7824 */ /* 0x000fe200078e00ff */
[----:B------:R-:W-:Y:S01]  /*0c70*/  IADD3 R19, R5, UR5, RZ ;  /* 0x0000000505137c10 */ /* 0x000fe2000fffe0ff */
[----:B------:R-:W-:Y:S01]  /*0c80*/  ULDC.64 UR4, c[0x0][0x1e0] ;  /* 0x0000780000047ab9 */ /* 0x000fe20000000a00 */
[----:B------:R-:W-:Y:S01]  /*0c90*/  SHF.R.S32.HI R236, RZ, 0x3, R27 ;  /* 0x00000003ffec7819 */ /* 0x000fe2000001141b */
[----:B------:R-:W-:Y:S01]  /*0ca0*/  UIMAD UR4, UR6, UR4, URZ ;  /* 0x00000004060472a4 */ /* 0x000fe2000f8e023f */
[----:B------:R-:W-:Y:S01]  /*0cb0*/  LOP3.LUT R4, R4, 0xfffffffe, RZ, 0xc0, !PT ;  /* 0xfffffffe04047812 */ /* 0x000fe200078ec0ff */
[----:B------:R-:W-:Y:S01]  /*0cc0*/  IMAD.U32 R2, RZ, RZ, UR15 ;  /* 0x0000000fff027e24 */ /* 0x000fe2000f8e00ff */
[----:B------:R-:W-:Y:S01]  /*0cd0*/  LOP3.LUT R0, R0, 0xfffffff8, RZ, 0xc0, !PT ;  /* 0xfffffff800007812 */ /* 0x000fe200078ec0ff */
[----:B------:R-:W-:Y:S01]  /*0ce0*/  IMAD.U32 R9, RZ, RZ, UR7 ;  /* 0x00000007ff097e24 */ /* 0x000fe2000f8e00ff */
[----:B------:R-:W-:Y:S01]  /*0cf0*/  SHF.R.S32.HI R8, RZ, 0x5, R26 ;  /* 0x00000005ff087819 */ /* 0x000fe2000001141a */
[----:B------:R-:W-:Y:S01]  /*0d00*/  IMAD.IADD R17, R7, 0x1, -R4 ;  /* 0x0000000107117824 */ /* 0x000fe200078e0a04 */
[----:B------:R-:W-:Y:S01]  /*0d10*/  SHF.R.S32.HI R237, RZ, 0x1f, R236 ;  /* 0x0000001fffed7819 */ /* 0x000fe200000114ec */
[----:B------:R-:W-:Y:S01]  /*0d20*/  IMAD.IADD R32, R6, 0x1, -R0 ;  /* 0x0000000106207824 */ /* 0x000fe200078e0a00 */
[----:B------:R-:W-:Y:S01]  /*0d30*/  SHF.R.S32.HI R13, RZ, 0x1f, R12 ;  /* 0x0000001fff0d7819 */ /* 0x000fe2000001140c */
[----:B------:R-:W-:Y:S01]  /*0d40*/  IMAD.SHL.U32 R4, R236, 0x40, RZ ;  /* 0x00000040ec047824 */ /* 0x000fe200078e00ff */
[----:B------:R-:W-:Y:S01]  /*0d50*/  LEA.HI R5, R26, R8, RZ, 0x1 ;  /* 0x000000081a057211 */ /* 0x000fe200078f08ff */
[----:B------:R-:W-:Y:S01]  /*0d60*/  UIMAD UR8, UR7, UR5, UR4 ;  /* 0x00000005070872a4 */ /* 0x000fe2000f8e0204 */
[----:B------:R-:W-:Y:S01]  /*0d70*/  LEA.HI R0, R14, R234, RZ, 0x6 ;  /* 0x000000ea0e007211 */ /* 0x000fe200078f30ff */
[----:B------:R-:W-:Y:S01]  /*0d80*/  IMAD.WIDE R10, R2, 0x40, R236 ;  /* 0x00000040020a7825 */ /* 0x000fe200078e02ec */
[----:B------:R-:W-:Y:S01]  /*0d90*/  ULDC.64 UR4, c[0x0][0x1b0] ;  /* 0x00006c0000047ab9 */ /* 0x000fe20000000a00 */
[----:B------:R-:W-:Y:S01]  /*0da0*/  LOP3.LUT R5, R5, 0xfffffffe, RZ, 0xc0, !PT ;  /* 0xfffffffe05057812 */ /* 0x000fe200078ec0ff */
[----:B------:R-:W-:Y:S01]  /*0db0*/  UIMAD UR6, UR6, UR4, URZ ;  /* 0x00000004060672a4 */ /* 0x000fe2000f8e023f */
[----:B------:R-:W-:Y:S01]  /*0dc0*/  IMAD.WIDE.U32 R2, R9, c[0x0][0x1e0], R12 ;  /* 0x0000780009027a25 */ /* 0x000fe200078e000c */
[----:B------:R-:W-:Y:S01]  /*0dd0*/  SHF.R.S32.HI R29, RZ, 0x6, R0 ;  /* 0x00000006ff1d7819 */ /* 0x000fe20000011400 */
[----:B------:R-:W-:Y:S01]  /*0de0*/  USHF.R.S32.HI UR9, URZ, 0x1f, UR14 ;  /* 0x0000001f3f097899 */ /* 0x000fe2000801140e */
[----:B------:R-:W-:Y:S01]  /*0df0*/  LOP3.LUT R0, R4, 0x1c0, RZ, 0xc0, !PT ;  /* 0x000001c004007812 */ /* 0x000fe200078ec0ff */
[----:B------:R-:W-:Y:S01]  /*0e00*/  IMAD.IADD R220, R8, 0x1, -R5 ;  /* 0x0000000108dc7824 */ /* 0x000fe200078e0a05 */
[----:B------:R-:W-:Y:S01]  /*0e10*/  IADD3 R3, R3, UR8, RZ ;  /* 0x0000000803037c10 */ /* 0x000fe2000fffe0ff */
[----:B------:R-:W-:Y:S01]  /*0e20*/  UIMAD UR6, UR7, UR5, UR6 ;  /* 0x00000005070672a4 */ /* 0x000fe2000f8e0206 */
[----:B------:R-:W-:Y:S01]  /*0e30*/  IMAD.U32 R6, RZ, RZ, UR14 ;  /* 0x0000000eff067e24 */ /* 0x000fe2000f8e00ff */
[----:B------:R-:W-:Y:S01]  /*0e40*/  LOP3.LUT R8, R0, 0x38, R12, 0xf8, !PT ;  /* 0x0000003800087812 */ /* 0x000fe200078ef80c */
[----:B------:R-:W-:Y:S01]  /*0e50*/  IMAD.SHL.U32 R14, R29, 0x200, RZ ;  /* 0x000002001d0e7824 */ /* 0x000fe200078e00ff */
[----:B------:R-:W-:Y:S01]  /*0e60*/  SHF.R.U32.HI R0, RZ, 0x3, R0 ;  /* 0x00000003ff007819 */ /* 0x000fe20000011600 */
[----:B------:R-:W-:Y:S01]  /*0e70*/  IMAD.WIDE.U32 R4, R9, c[0x0][0x1b0], R12 ;  /* 0x00006c0009047a25 */ /* 0x000fe200078e000c */
[----:B------:R-:W-:Y:S01]  /*0e80*/  ULDC.64 UR4, c[0x0][0x1e8] ;  /* 0x00007a0000047ab9 */ /* 0x000fe20000000a00 */
[----:B------:R-:W-:Y:S01]  /*0e90*/  IADD3 R28, R12, 0x40, RZ ;  /* 0x000000400c1c7810 */ /* 0x000fe20007ffe0ff */
[----:B------:R-:W-:Y:S01]  /*0ea0*/  UIMAD UR4, UR9, UR4, URZ ;  /* 0x00000004090472a4 */ /* 0x000fe2000f8e023f */
[----:B------:R-:W-:Y:S01]  /*0eb0*/  IMAD.WIDE.U32 R6, R6, c[0x0][0x1e8], R2 ;  /* 0x00007a0006067a25 */ /* 0x000fe200078e0002 */
[----:B------:R-:W-:Y:S01]  /*0ec0*/  IADD3 R3, R5, UR6, RZ ;  /* 0x0000000605037c10 */ /* 0x000fe2000fffe0ff */
[----:B------:R-:W-:Y:S01]  /*0ed0*/  ULDC UR8, c[0x0][0x198] ;  /* 0x0000660000087ab9 */ /* 0x000fe20000000800 */
[----:B------:R-:W-:Y:S01]  /*0ee0*/  LOP3.LUT R228, R14, R8, R0, 0xf6, !PT ;  /* 0x000000080ee47212 */ /* 0x000fe200078ef600 */
[----:B------:R-:W-:Y:S01]  /*0ef0*/  IMAD.U32 R8, RZ, RZ, UR14 ;  /* 0x0000000eff087e24 */ /* 0x000fe2000f8e00ff */
[----:B------:R-:W-:Y:S01]  /*0f00*/  UIMAD UR7, UR14, UR5, UR4 ;  /* 0x000000050e0772a4 */ /* 0x000fe2000f8e0204 */
[----:B------:R-:W-:Y:S01]  /*0f10*/  IMAD.MOV.U32 R2, RZ, RZ, R4 ;  /* 0x000000ffff027224 */ /* 0x000fe200078e0004 */
[----:B------:R-:W-:Y:S01]  /*0f20*/  UIADD3 UR8, -UR10, UR8, URZ ;  /* 0x000000080a087290 */ /* 0x000fe2000fffe13f */
[----:B------:R-:W-:Y:S01]  /*0f30*/  IMAD.MOV.U32 R4, RZ, RZ, R6 ;  /* 0x000000ffff047224 */ /* 0x000fe200078e0006 */
[----:B------:R-:W-:Y:S01]  /*0f40*/  IADD3 R30, R12, 0x80, RZ ;  /* 0x000000800c1e7810 */ /* 0x000fe20007ffe0ff */
[----:B------:R-:W-:Y:S01]  /*0f50*/  IMAD.WIDE.U32 R8, R8, c[0x0][0x1b8], R2 ;  /* 0x00006e0008087a25 */ /* 0x000fe200078e0002 */
[----:B------:R-:W-:Y:S01]  /*0f60*/  IADD3 R5, R7, UR7, RZ ;  /* 0x0000000707057c10 */ /* 0x000fe2000fffe0ff */
[----:B------:R-:W-:Y:S01]  /*0f70*/  ULDC.64 UR4, c[0x0][0x1b8] ;  /* 0x00006e0000047ab9 */ /* 0x000fe20000000a00 */
[----:B------:R-:W-:Y:S01]  /*0f80*/  ISETP.GE.AND P3, PT, R12, c[0x0][0x1cc], PT ;  /* 0x000073000c007a0c */ /* 0x000fe20003f66270 */
[----:B------:R-:W-:Y:S01]  /*0f90*/  IMAD R2, R237, c[0x0][0x178], RZ ;  /* 0x00005e00ed027a24 */ /* 0x000fe200078e02ff */
[----:B------:R-:W-:Y:S01]  /*0fa0*/  ISETP.GE.AND P2, PT, R28, c[0x0][0x1cc], PT ;  /* 0x000073001c007a0c */ /* 0x000fe20003f46270 */
[----:B------:R-:W-:Y:S01]  /*0fb0*/  IMAD R0, R11, c[0x0][0x1d8], RZ ;  /* 0x000076000b007a24 */ /* 0x000fe200078e02ff */
[----:B------:R-:W-:Y:S01]  /*0fc0*/  ISETP.GE.AND P1, PT, R30, c[0x0][0x1cc], PT ;  /* 0x000073001e007a0c */ /* 0x000fe20003f26270 */
[C---:B------:R-:W-:Y:S01]  /*0fd0*/  IMAD R2, R236.reuse, c[0x0][0x17c], R2 ;  /* 0x00005f00ec027a24 */ /* 0x040fe200078e0202 */
[----:B------:R-:W-:Y:S01]  /*0fe0*/  UIMAD UR4, UR9, UR4, URZ ;  /* 0x00000004090472a4 */ /* 0x000fe2000f8e023f */
[----:B------:R-:W-:Y:S01]  /*0ff0*/  IMAD.WIDE.U32 R6, R236, c[0x0][0x178], R12 ;  /* 0x00005e00ec067a25 */ /* 0x000fe200078e000c */
[----:B------:R-:W-:Y:S01]  /*1000*/  USHF.R.S32.HI UR19, URZ, 0x1f, UR11 ;  /* 0x0000001f3f137899 */ /* 0x000fe2000801140b */
[----:B------:R-:W-:Y:S01]  /*1010*/  CS2R R130, SRZ ;  /* 0x0000000000827805 */ /* 0x000fe2000001ff00 */
[----:B------:R-:W-:Y:S01]  /*1020*/  UIMAD UR5, UR14, UR5, UR4 ;  /* 0x000000050e0572a4 */ /* 0x000fe2000f8e0204 */
[C---:B------:R-:W-:Y:S01]  /*1030*/  IMAD R3, R10.reuse, c[0x0][0x1dc], R0 ;  /* 0x000077000a037a24 */ /* 0x040fe200078e0200 */
[----:B------:R-:W-:Y:S01]  /*1040*/  CS2R R128, SRZ ;  /* 0x0000000000807805 */ /* 0x000fe2000001ff00 */
[----:B------:R-:W-:Y:S01]  /*1050*/  IMAD.U32 R0, RZ, RZ, UR13 ;  /* 0x0000000dff007e24 */ /* 0x000fe2000f8e00ff */
[----:B------:R-:W-:Y:S01]  /*1060*/  CS2R R126, SRZ ;  /* 0x00000000007e7805 */ /* 0x000fe2000001ff00 */
[----:B------:R-:W-:Y:S01]  /*1070*/  IMAD.IADD R7, R7, 0x1, R2 ;  /* 0x0000000107077824 */ /* 0x000fe200078e0202 */
[----:B------:R-:W-:Y:S01]  /*1080*/  IADD3 R9, R9, UR5, RZ ;  /* 0x0000000509097c10 */ /* 0x000fe2000fffe0ff */
[----:B------:R-:W-:Y:S01]  /*1090*/  IMAD.WIDE.U32 R4, R10, c[0x0][0x1d8], R4 ;  /* 0x000076000a047a25 */ /* 0x000fe200078e0004 */
[----:B------:R-:W-:Y:S01]  /*10a0*/  ULDC.64 UR4, c[0x0][0x180] ;  /* 0x0000600000047ab9 */ /* 0x000fe20000000a00 */
[----:B------:R-:W-:Y:S01]  /*10b0*/  CS2R R124, SRZ ;  /* 0x00000000007c7805 */ /* 0x000fe2000001ff00 */
[----:B------:R-:W-:Y:S01]  /*10c0*/  UIMAD UR4, UR18, UR4, URZ ;  /* 0x00000004120472a4 */ /* 0x000fe2000f8e023f */
[----:B------:R-:W-:Y:S01]  /*10d0*/  IMAD.WIDE.U32 R6, R0, c[0x0][0x180], R6 ;  /* 0x0000600000067a25 */ /* 0x000fe200078e0006 */
[----:B------:R-:W-:Y:S01]  /*10e0*/  IADD3 R0, -R236, UR8, RZ ;  /* 0x00000008ec007c10 */ /* 0x000fe2000fffe1ff */
[----:B------:R-:W-:Y:S01]  /*10f0*/  CS2R R122, SRZ ;  /* 0x00000000007a7805 */ /* 0x000fe2000001ff00 */
[----:B------:R-:W-:Y:S01]  /*1100*/  LEA R2, P0, R4, c[0x0][0x1c0], 0x1 ;  /* 0x0000700004027a11 */ /* 0x000fe200078008ff */
[----:B------:R-:W-:Y:S01]  /*1110*/  IMAD.IADD R3, R5, 0x1, R3 ;  /* 0x0000000105037824 */ /* 0x000fe200078e0203 */
[C---:B------:R-:W-:Y:S01]  /*1120*/  ISETP.LT.OR P6, PT, R0.reuse, 0x1, P3 ;  /* 0x000000010000780c */ /* 0x040fe20001fc1670 */
[----:B------:R-:W-:Y:S01]  /*1130*/  IMAD.MOV.U32 R16, RZ, RZ, c[0x0][0x1d8] ;  /* 0x00007600ff107624 */ /* 0x000fe200078e00ff */
[C---:B------:R-:W-:Y:S01]  /*1140*/  ISETP.LT.OR P5, PT, R0.reuse, 0x1, P2 ;  /* 0x000000010000780c */ /* 0x040fe200017a1670 */
[----:B------:R-:W-:Y:S01]  /*1150*/  IMAD.MOV.U32 R24, RZ, RZ, c[0x0][0x1dc] ;  /* 0x00007700ff187624 */ /* 0x000fe200078e00ff */
[C---:B------:R-:W-:Y:S01]  /*1160*/  ISETP.LT.OR P4, PT, R0.reuse, 0x1, P1 ;  /* 0x000000010000780c */ /* 0x040fe20000f81670 */
[----:B------:R-:W-:Y:S01]  /*1170*/  IMAD R5, R11, c[0x0][0x1a8], RZ ;  /* 0x00006a000b057a24 */ /* 0x000fe200078e02ff */
[----:B------:R-:W-:Y:S01]  /*1180*/  ISETP.LT.OR P3, PT, R0, 0x21, P3 ;  /* 0x000000210000780c */ /* 0x000fe20001f61670 */
[----:B------:R-:W-:Y:S01]  /*1190*/  IMAD.SHL.U32 R228, R228, 0x2, RZ ;  /* 0x00000002e4e47824 */ /* 0x000fe200078e00ff */
[----:B------:R-:W-:Y:S01]  /*11a0*/  ISETP.LT.OR P2, PT, R0, 0x21, P2 ;  /* 0x000000210000780c */ /* 0x000fe20001741670 */
[----:B------:R-:W-:Y:S01]  /*11b0*/  IMAD R11, R10, c[0x0][0x1ac], R5 ;  /* 0x00006b000a0b7a24 */ /* 0x000fe200078e0205 */
[----:B------:R-:W-:Y:S01]  /*11c0*/  LEA.HI.X R3, R4, c[0x0][0x1c4], R3, 0x1, P0 ;  /* 0x0000710004037a11 */ /* 0x000fe200000f0c03 */
[----:B------:R-:W-:Y:S01]  /*11d0*/  IMAD.WIDE.U32 R8, R10, c[0x0][0x1a8], R8 ;  /* 0x00006a000a087a25 */ /* 0x000fe200078e0008 */
[----:B------:R-:W-:Y:S01]  /*11e0*/  LEA R4, P0, R16, R2, 0x6 ;  /* 0x0000000210047211 */ /* 0x000fe200078030ff */
[----:B------:R-:W-:Y:S01]  /*11f0*/  UIMAD UR4, UR13, UR5, UR4 ;  /* 0x000000050d0472a4 */ /* 0x000fe2000f8e0204 */
[----:B------:R-:W-:Y:S01]  /*1200*/  ISETP.LT.OR P1, PT, R0, 0x21, P1 ;  /* 0x000000210000780c */ /* 0x000fe20000f21670 */
[----:B------:R-:W-:Y:S01]  /*1210*/  @!PT LDS RZ, [RZ] ;  /* 0x00000000fffff984 */ /* 0x000fe20000000800 */
[----:B------:R-:W-:Y:S01]  /*1220*/  @!PT LDS RZ, [RZ] ;  /* 0x00000000fffff984 */ /* 0x000fe20000000800 */
[----:B------:R-:W-:Y:S01]  /*1230*/  @!PT LDS RZ, [RZ] ;  /* 0x00000000fffff984 */ /* 0x000fe20000000800 */
[----:B------:R1:W-:Y:S01]  /*1240*/  LDGSTS.E.BYPASS.LTC128B.128 [R228+0x6080], [R2.64], !P6 ;  /* 0x0608000002e47fae */ /* 0x0003e2000f101d50 */
[----:B------:R-:W-:Y:S01]  /*1250*/  LEA.HI.X R5, R16, R3, R24, 0x6, P0 ;  /* 0x0000000310057211 */ /* 0x000fe200000f3418 */
[----:B------:R-:W-:Y:S01]  /*1260*/  IMAD.MOV.U32 R33, RZ, RZ, 0x20 ;  /* 0x00000020ff217424 */ /* 0x000fe200078e00ff */
[----:B------:R-:W-:Y:S01]  /*1270*/  ISETP.GE.AND P6, PT, R28, c[0x0][0x19c], PT ;  /* 0x000067001c007a0c */ /* 0x000fe20003fc6270 */
[----:B------:R1:W-:Y:S01]  /*1280*/  LDGSTS.E.BYPASS.LTC128B.128 [R228+0x8080], [R2.64+0x80], !P5 ;  /* 0x0808008002e47fae */ /* 0x0003e2000e901d50 */
[----:B------:R-:W-:Y:S01]  /*1290*/  ISETP.GE.AND P5, PT, R12, c[0x0][0x19c], PT ;  /* 0x000067000c007a0c */ /* 0x000fe20003fa6270 */
[----:B------:R-:W-:Y:S01]  /*12a0*/  IMAD.MOV.U32 R34, RZ, RZ, 0x40 ;  /* 0x00000040ff227424 */ /* 0x000fe200078e00ff */
[----:B------:R-:W-:Y:S01]  /*12b0*/  CS2R R120, SRZ ;  /* 0x0000000000787805 */ /* 0x000fe2000001ff00 */
[----:B------:R1:W-:Y:S01]  /*12c0*/  LDGSTS.E.BYPASS.LTC128B.128 [R228+0xa080], [R2.64+0x100], !P4 ;  /* 0x0a08010002e47fae */ /* 0x0003e2000e101d50 */
[C---:B------:R-:W-:Y:S01]  /*12d0*/  ISETP.LT.OR P4, PT, R0.reuse, 0x1, P5 ;  /* 0x000000010000780c */ /* 0x040fe20002f81670 */
[----:B------:R-:W-:Y:S01]  /*12e0*/  CS2R R118, SRZ ;  /* 0x0000000000767805 */ /* 0x000fe2000001ff00 */
[C---:B------:R-:W-:Y:S01]  /*12f0*/  ISETP.LT.OR P5, PT, R0.reuse, 0x21, P5 ;  /* 0x000000210000780c */ /* 0x040fe20002fa1670 */
[----:B------:R2:W-:Y:S01]  /*1300*/  LDGSTS.E.BYPASS.LTC128B.128 [R228+0x7080], [R4.64], !P3 ;  /* 0x0708000004e47fae */ /* 0x0005e2000d901d50 */
[C---:B------:R-:W-:Y:S01]  /*1310*/  ISETP.LT.OR P3, PT, R0.reuse, 0x1, P6 ;  /* 0x000000010000780c */ /* 0x040fe20003761670 */
[----:B------:R-:W-:Y:S01]  /*1320*/  CS2R R116, SRZ ;  /* 0x0000000000747805 */ /* 0x000fe2000001ff00 */
[----:B------:R-:W-:Y:S01]  /*1330*/  ISETP.LT.OR P6, PT, R0, 0x21, P6 ;  /* 0x000000210000780c */ /* 0x000fe200037c1670 */
[----:B------:R2:W-:Y:S01]  /*1340*/  LDGSTS.E.BYPASS.LTC128B.128 [R228+0x9080], [R4.64+0x80], !P2 ;  /* 0x0908008004e47fae */ /* 0x0005e2000d101d50 */
[----:B------:R-:W-:Y:S01]  /*1350*/  ISETP.GE.AND P2, PT, R30, c[0x0][0x19c], PT ;  /* 0x000067001e007a0c */ /* 0x000fe20003f46270 */
[----:B------:R-:W-:Y:S01]  /*1360*/  CS2R R114, SRZ ;  /* 0x0000000000727805 */ /* 0x000fe2000001ff00 */
[----:B------:R-:W-:Y:S01]  /*1370*/  CS2R R112, SRZ ;  /* 0x0000000000707805 */ /* 0x000fe2000001ff00 */
[----:B------:R2:W-:Y:S01]  /*1380*/  LDGSTS.E.BYPASS.LTC128B.128 [R228+0xb080], [R4.64+0x100], !P1 ;  /* 0x0b08010004e47fae */ /* 0x0005e2000c901d50 */
[C---:B------:R-:W-:Y:S01]  /*1390*/  ISETP.LT.OR P1, PT, R0.reuse, 0x1, P2 ;  /* 0x000000010000780c */ /* 0x040fe20001721670 */
[----:B------:R-:W-:Y:S01]  /*13a0*/  CS2R R110, SRZ ;  /* 0x00000000006e7805 */ /* 0x000fe2000001ff00 */
[----:B------:R-:W-:Y:S01]  /*13b0*/  ISETP.LT.OR P2, PT, R0, 0x21, P2 ;  /* 0x000000210000780c */ /* 0x000fe20001741670 */
[----:B------:R-:W0:Y:S01]  /*13c0*/  LDGDEPBAR ;  /* 0x00000000000079af */ /* 0x000e220000000000 */
[----:B------:R-:W-:Y:S01]  /*13d0*/  IMAD.U32 R0, RZ, RZ, UR14 ;  /* 0x0000000eff007e24 */ /* 0x000fe2000f8e00ff */
        /* <DEDUP_REMOVED lines=9> */
[----:B-1----:R-:W-:Y:S01]  /*1470*/  IMAD.IADD R3, R9, 0x1, R11 ;  /* 0x0000000109037824 */ /* 0x002fe200078e020b */
[C---:B------:R-:W-:Y:S01]  /*1480*/  LEA R2, P0, R8.reuse, c[0x0][0x190], 0x1 ;  /* 0x0000640008027a11 */ /* 0x040fe200078008ff */
[----:B------:R-:W-:Y:S01]  /*1490*/  CS2R R90, SRZ ;  /* 0x00000000005a7805 */ /* 0x000fe2000001ff00 */
[----:B------:R-:W-:Y:S01]  /*14a0*/  CS2R R88, SRZ ;  /* 0x0000000000587805 */ /* 0x000fe2000001ff00 */
[----:B------:R-:W-:Y:S01]  /*14b0*/  CS2R R86, SRZ ;  /* 0x0000000000567805 */ /* 0x000fe2000001ff00 */
[----:B------:R-:W-:Y:S01]  /*14c0*/  LEA.HI.X R3, R8, c[0x0][0x194], R3, 0x1, P0 ;  /* 0x0000650008037a11 */ /* 0x000fe200000f0c03 */
[----:B------:R-:W-:Y:S01]  /*14d0*/  CS2R R84, SRZ ;  /* 0x0000000000547805 */ /* 0x000fe2000001ff00 */
[----:B------:R-:W-:Y:S01]  /*14e0*/  CS2R R82, SRZ ;  /* 0x0000000000527805 */ /* 0x000fe2000001ff00 */
[----:B------:R-:W-:Y:S01]  /*14f0*/  CS2R R80, SRZ ;  /* 0x0000000000507805 */ /* 0x000fe2000001ff00 */
[----:B------:R-:W-:Y:S01]  /*1500*/  CS2R R78, SRZ ;  /* 0x00000000004e7805 */ /* 0x000fe2000001ff00 */
[----:B------:R1:W-:Y:S01]  /*1510*/  LDGSTS.E.BYPASS.LTC128B.128 [R228+0x80], [R2.64], !P4 ;  /* 0x0008000002e47fae */ /* 0x0003e2000e101d50 */
[----:B------:R-:W-:Y:S01]  /*1520*/  ISETP.GE.AND P4, PT, R28, c[0x0][0x16c], PT ;  /* 0x00005b001c007a0c */ /* 0x000fe20003f86270 */
[----:B--2---:R-:W-:Y:S01]  /*1530*/  IMAD.MOV.U32 R4, RZ, RZ, R6 ;  /* 0x000000ffff047224 */ /* 0x004fe200078e0006 */
[----:B------:R-:W-:Y:S01]  /*1540*/  IADD3 R5, R7, UR4, RZ ;  /* 0x0000000407057c10 */ /* 0x000fe2000fffe0ff */
[----:B------:R-:W-:Y:S01]  /*1550*/  IMAD.MOV.U32 R6, RZ, RZ, c[0x0][0x1a8] ;  /* 0x00006a00ff067624 */ /* 0x000fe200078e00ff */
[----:B------:R-:W-:Y:S01]  /*1560*/  ULDC.64 UR4, c[0x0][0x178] ;  /* 0x00005e0000047ab9 */ /* 0x000fe20000000a00 */
[----:B------:R-:W-:Y:S01]  /*1570*/  IMAD.MOV.U32 R7, RZ, RZ, c[0x0][0x1ac] ;  /* 0x00006b00ff077624 */ /* 0x000fe200078e00ff */
[----:B------:R-:W-:Y:S01]  /*1580*/  UIMAD UR6, UR19, UR4, URZ ;  /* 0x00000004130672a4 */ /* 0x000fe2000f8e023f */
[----:B------:R1:W-:Y:S01]  /*1590*/  LDGSTS.E.BYPASS.LTC128B.128 [R228+0x2080], [R2.64+0x80], !P3 ;  /* 0x0208008002e47fae */ /* 0x0003e2000d901d50 */
[----:B------:R-:W-:Y:S01]  /*15a0*/  LEA R8, P0, R6, R2, 0x6 ;  /* 0x0000000206087211 */ /* 0x000fe200078030ff */
[----:B------:R-:W-:Y:S01]  /*15b0*/  UIMAD.WIDE.U32 UR20, UR11, UR4, URZ ;  /* 0x000000040b1472a5 */ /* 0x000fe2000f8e003f */
[----:B------:R-:W-:Y:S01]  /*15c0*/  IMAD.WIDE.U32 R242, R0, c[0x0][0x188], R4 ;  /* 0x0000620000f27a25 */ /* 0x000fe200078e0004 */
[----:B------:R1:W-:Y:S01]  /*15d0*/  LDGSTS.E.BYPASS.LTC128B.128 [R228+0x4080], [R2.64+0x100], !P1 ;  /* 0x0408010002e47fae */ /* 0x0003e2000c901d50 */
[----:B------:R-:W-:Y:S01]  /*15e0*/  LEA.HI.X R9, R6, R3, R7, 0x6, P0 ;  /* 0x0000000306097211 */ /* 0x000fe200000f3407 */
[----:B------:R-:W-:Y:S01]  /*15f0*/  UIMAD UR6, UR11, UR5, UR6 ;  /* 0x000000050b0672a4 */ /* 0x000fe2000f8e0206 */
[----:B------:R-:W-:Y:S01]  /*1600*/  IMAD R0, R237, c[0x0][0x208], RZ ;  /* 0x00008200ed007a24 */ /* 0x000fe200078e02ff */
[----:B------:R-:W-:Y:S01]  /*1610*/  ISETP.GE.AND P0, PT, R12, c[0x0][0x16c], PT ;  /* 0x00005b000c007a0c */ /* 0x000fe20003f06270 */
[----:B------:R-:W-:Y:S01]  /*1620*/  ULDC.64 UR4, c[0x0][0x188] ;  /* 0x0000620000047ab9 */ /* 0x000fe20000000a00 */
[----:B------:R2:W-:Y:S01]  /*1630*/  LDGSTS.E.BYPASS.LTC128B.128 [R228+0x1080], [R8.64], !P5 ;  /* 0x0108000008e47fae */ /* 0x0005e2000e901d50 */
[----:B------:R-:W-:Y:S01]  /*1640*/  UIMAD UR4, UR9, UR4, URZ ;  /* 0x00000004090472a4 */ /* 0x000fe2000f8e023f */
[----:B------:R-:W-:Y:S01]  /*1650*/  IMAD.U32 R5, RZ, RZ, UR21 ;  /* 0x00000015ff057e24 */ /* 0x000fe2000f8e00ff */
[----:B------:R-:W-:Y:S01]  /*1660*/  UIADD3 UR6, UR21, UR6, URZ ;  /* 0x0000000615067290 */ /* 0x000fe2000fffe03f */
[----:B------:R2:W-:Y:S01]  /*1670*/  LDGSTS.E.BYPASS.LTC128B.128 [R228+0x3080], [R8.64+0x80], !P6 ;  /* 0x0308008008e47fae */ /* 0x0005e2000f101d50 */
[----:B------:R-:W-:Y:S01]  /*1680*/  IMAD R5, R236, c[0x0][0x20c], R0 ;  /* 0x00008300ec057a24 */ /* 0x000fe200078e0200 */
[----:B------:R-:W-:Y:S01]  /*1690*/  UIMAD UR4, UR14, UR5, UR4 ;  /* 0x000000050e0472a4 */ /* 0x000fe2000f8e0204 */
[----:B------:R-:W-:Y:S01]  /*16a0*/  IMAD.U32 R4, RZ, RZ, UR20 ;  /* 0x00000014ff047e24 */ /* 0x000fe2000f8e00ff */
[----:B------:R2:W-:Y:S01]  /*16b0*/  LDGSTS.E.BYPASS.LTC128B.128 [R228+0x5080], [R8.64+0x100], !P2 ;  /* 0x0508010008e47fae */ /* 0x0005e2000d101d50 */
[----:B------:R-:W-:Y:S01]  /*16c0*/  ISETP.GE.AND P5, PT, R30, c[0x0][0x16c], PT ;  /* 0x00005b001e007a0c */ /* 0x000fe20003fa6270 */
[----:B------:R-:W-:Y:S01]  /*16d0*/  IMAD.U32 R11, RZ, RZ, UR6 ;  /* 0x00000006ff0b7e24 */ /* 0x000fe2000f8e00ff */
[----:B------:R-:W-:Y:S01]  /*16e0*/  SEL R24, RZ, 0x1, P0 ;  /* 0x00000001ff187807 */ /* 0x000fe20000000000 */
[----:B------:R-:W0:Y:S01]  /*16f0*/  LDGDEPBAR ;  /* 0x00000000000079af */ /* 0x000e220000000000 */
[----:B------:R-:W-:Y:S01]  /*1700*/  IMAD.WIDE.U32 R6, R236, c[0x0][0x208], R12 ;  /* 0x00008200ec067a25 */ /* 0x000fe200078e000c */
[----:B------:R-:W-:Y:S01]  /*1710*/  SEL R13, RZ, 0x2, P4 ;  /* 0x00000002ff0d7807 */ /* 0x000fe20002000000 */
[----:B------:R-:W-:Y:S01]  /*1720*/  ULDC.64 UR6, c[0x0][0x270] ;  /* 0x00009c0000067ab9 */ /* 0x000fe20000000a00 */
[----:B------:R-:W-:Y:S01]  /*1730*/  SEL R10, RZ, 0x4, P5 ;  /* 0x00000004ff0a7807 */ /* 0x000fe20002800000 */
[----:B------:R-:W-:Y:S01]  /*1740*/  IMAD.IADD R5, R7, 0x1, R5 ;  /* 0x0000000107057824 */ /* 0x000fe200078e0205 */
[----:B------:R-:W-:Y:S01]  /*1750*/  IADD3 R244, R243, UR4, RZ ;  /* 0x00000004f3f47c10 */ /* 0x000fe2000fffe0ff */
[----:B------:R-:W-:Y:S01]  /*1760*/  ULDC.64 UR4, c[0x0][0x210] ;  /* 0x0000840000047ab9 */ /* 0x000fe20000000a00 */
[C---:B------:R-:W-:Y:S01]  /*1770*/  LOP3.LUT P1, RZ, R15.reuse, 0x2, RZ, 0xc0, !PT ;  /* 0x000000020fff7812 */ /* 0x040fe2000782c0ff */
[----:B-1----:R-:W-:Y:S01]  /*1780*/  IMAD.SHL.U32 R2, R15, 0x40, RZ ;  /* 0x000000400f027824 */ /* 0x002fe200078e00ff */
[----:B------:R-:W-:Y:S01]  /*1790*/  UIMAD UR4, UR18, UR4, URZ ;  /* 0x00000004120472a4 */ /* 0x000fe2000f8e023f */
[----:B------:R-:W-:Y:S01]  /*17a0*/  IMAD R3, R17, 0x800, R14 ;  /* 0x0000080011037824 */ /* 0x000fe200078e020e */
[----:B------:R-:W-:Y:S01]  /*17b0*/  LOP3.LUT P3, RZ, R15, 0x4, RZ, 0xc0, !PT ;  /* 0x000000040fff7812 */ /* 0x000fe2000786c0ff */
[----:B------:R-:W-:Y:S01]  /*17c0*/  UIMAD UR6, UR18, UR6, URZ ;  /* 0x00000006120672a4 */ /* 0x000fe2000f8e023f */
[----:B------:R-:W-:Y:S01]  /*17d0*/  LOP3.LUT R16, R2, 0x1c0, RZ, 0xc0, !PT ;  /* 0x000001c002107812 */ /* 0x000fe200078ec0ff */
[----:B------:R-:W-:Y:S01]  /*17e0*/  UIMAD UR20, UR13, UR5, UR4 ;  /* 0x000000050d1472a4 */ /* 0x000fe2000f8e0204 */
[----:B------:R-:W-:Y:S01]  /*17f0*/  SEL R222, R34, 0xffffffc0, !P3 ;  /* 0xffffffc022de7807 */ /* 0x000fe20005800000 */
[----:B------:R-:W-:Y:S01]  /*1800*/  UIMAD UR22, UR13, UR7, UR6 ;  /* 0x000000070d1672a4 */ /* 0x000fe2000f8e0206 */
[----:B------:R-:W-:Y:S01]  /*1810*/  LOP3.LUT R0, R16, 0x8, R27, 0xf8, !PT ;  /* 0x0000000810007812 */ /* 0x000fe200078ef81b */
[----:B------:R-:W-:Y:S01]  /*1820*/  ULDC.64 UR4, c[0x0][0x218] ;  /* 0x0000860000047ab9 */ /* 0x000fe20000000a00 */
[----:B------:R-:W-:Y:S01]  /*1830*/  SHF.R.U32.HI R223, RZ, 0x3, R16 ;  /* 0x00000003ffdf7819 */ /* 0x000fe20000011610 */
[----:B------:R-:W-:Y:S01]  /*1840*/  ULDC.64 UR6, c[0x0][0x208] ;  /* 0x0000820000067ab9 */ /* 0x000fe20000000a00 */
[----:B------:R-:W-:Y:S01]  /*1850*/  SEL R238, RZ, 0xffffffff, P4 ;  /* 0xffffffffffee7807 */ /* 0x000fe20002000000 */
[----:B------:R-:W-:Y:S01]  /*1860*/  UIMAD UR19, UR19, UR6, URZ ;  /* 0x00000006131372a4 */ /* 0x000fe2000f8e023f */
[----:B------:R-:W-:Y:S01]  /*1870*/  LOP3.LUT R2, R0, R223, RZ, 0x3c, !PT ;  /* 0x000000df00027212 */ /* 0x000fe200078e3cff */
[----:B------:R-:W-:-:S04]  /*1880*/  DEPBAR.LE SB0, 0x1 ;  /* 0x000080400000791a */ /* 0x000fc80000000000 */
[----:B------:R-:W-:Y:S01]  /*1890*/  LEA R0, P0, R4, R242, 0x6 ;  /* 0x000000f204007211 */ /* 0x000fe200078030ff */
[----:B------:R-:W-:Y:S01]  /*18a0*/  IMAD.IADD R2, R3, 0x1, R2 ;  /* 0x0000000103027824 */ /* 0x000fe200078e0202 */
[----:B------:R-:W-:Y:S01]  /*18b0*/  IADD3 R3, R10, R13, R24 ;  /* 0x0000000d0a037210 */ /* 0x000fe20007ffe018 */
[----:B------:R-:W-:Y:S01]  /*18c0*/  UIMAD.WIDE.U32 UR24, UR11, UR6, URZ ;  /* 0x000000060b1872a5 */ /* 0x000fe2000f8e003f */
[----:B------:R-:W-:Y:S01]  /*18d0*/  LEA.HI.X R7, R4, R244, R11, 0x6, P0 ;  /* 0x000000f404077211 */ /* 0x000fe200000f340b */
[----:B------:R-:W-:Y:S01]  /*18e0*/  IMAD.MOV.U32 R4, RZ, RZ, R6 ;  /* 0x000000ffff047224 */ /* 0x000fe200078e0006 */
[----:B------:R-:W-:Y:S01]  /*18f0*/  LEA R10, P0, R0, c[0x0][0x160], 0x1 ;  /* 0x00005800000a7a11 */ /* 0x000fe200078008ff */
[----:B------:R-:W-:Y:S01]  /*1900*/  IMAD.SHL.U32 R224, R2, 0x2, RZ ;  /* 0x0000000202e07824 */ /* 0x000fe200078e00ff */
[----:B------:R-:W-:Y:S01]  /*1910*/  BAR.SYNC.DEFER_BLOCKING 0x0 ;  /* 0x0000000000007b1d */ /* 0x000fe20000010000 */
[C---:B------:R-:W-:Y:S01]  /*1920*/  LOP3.LUT P6, RZ, R3.reuse, 0x1, RZ, 0xc0, !PT ;  /* 0x0000000103ff7812 */ /* 0x040fe200078cc0ff */
[----:B------:R-:W-:Y:S01]  /*1930*/  IMAD.MOV.U32 R6, RZ, RZ, c[0x0][0x178] ;  /* 0x00005e00ff067624 */ /* 0x000fe200078e00ff */
[----:B------:R-:W-:Y:S01]  /*1940*/  LEA.HI.X R11, R0, c[0x0][0x164], R7, 0x1, P0 ;  /* 0x00005900000b7a11 */ /* 0x000fe200000f0c07 */
[----:B------:R-:W-:Y:S01]  /*1950*/  IMAD.U32 R0, RZ, RZ, UR13 ;  /* 0x0000000dff007e24 */ /* 0x000fe2000f8e00ff */
[----:B------:R-:W-:Y:S01]  /*1960*/  LOP3.LUT P2, RZ, R3, 0x4, RZ, 0xc0, !PT ;  /* 0x0000000403ff7812 */ /* 0x000fe2000784c0ff */
[----:B------:R-:W-:Y:S01]  /*1970*/  IMAD.IADD R227, R224, 0x1, R222 ;  /* 0x00000001e0e37824 */ /* 0x000fe200078e02de */
[----:B------:R-:W-:Y:S01]  /*1980*/  LEA R14, P0, R6, R10, 0x6 ;  /* 0x0000000a060e7211 */ /* 0x000fe200078030ff */
[----:B------:R-:W-:Y:S01]  /*1990*/  IMAD.WIDE.U32 R4, R0, c[0x0][0x210], R4 ;  /* 0x0000840000047a25 */ /* 0x000fe200078e0004 */
[----:B------:R-:W-:Y:S01]  /*19a0*/  UIMAD UR19, UR11, UR7, UR19 ;  /* 0x000000070b1372a4 */ /* 0x000fe2000f8e0213 */
[----:B------:R-:W-:Y:S01]  /*19b0*/  CS2R R76, SRZ ;  /* 0x00000000004c7805 */ /* 0x000fe2000001ff00 */
[----:B------:R-:W-:Y:S01]  /*19c0*/  UIMAD UR4, UR9, UR4, URZ ;  /* 0x00000004090472a4 */ /* 0x000fe2000f8e023f */
[----:B------:R-:W-:Y:S01]  /*19d0*/  IMAD.U32 R0, RZ, RZ, UR14 ;  /* 0x0000000eff007e24 */ /* 0x000fe2000f8e00ff */
[----:B------:R-:W-:Y:S01]  /*19e0*/  IADD3 R5, R5, UR20, RZ ;  /* 0x0000001405057c10 */ /* 0x000fe2000fffe0ff */
[----:B------:R-:W-:Y:S01]  /*19f0*/  USHF.L.U32 UR20, UR11, 0x6, URZ ;  /* 0x000000060b147899 */ /* 0x000fe2000800063f */
[----:B------:R-:W-:Y:S01]  /*1a00*/  IMAD.MOV.U32 R7, RZ, RZ, c[0x0][0x17c] ;  /* 0x00005f00ff077624 */ /* 0x000fe200078e00ff */
[----:B------:R-:W-:Y:S01]  /*1a10*/  UIADD3 UR19, UR25, UR19, URZ ;  /* 0x0000001319137290 */ /* 0x000fe2000fffe03f */
[----:B------:R-:W-:Y:S01]  /*1a20*/  IMAD.MOV.U32 R2, RZ, RZ, R20 ;  /* 0x000000ffff027224 */ /* 0x000fe200078e0014 */
[----:B------:R-:W-:Y:S01]  /*1a30*/  UIMAD UR21, UR14, UR5, UR4 ;  /* 0x000000050e1572a4 */ /* 0x000fe2000f8e0204 */
[----:B------:R-:W-:Y:S01]  /*1a40*/  IMAD.WIDE.U32 R240, R0, c[0x0][0x218], R4 ;  /* 0x0000860000f07a25 */ /* 0x000fe200078e0004 */
[----:B------:R-:W-:Y:S01]  /*1a50*/  SEL R0, R33, 0xffffffe0, !P1 ;  /* 0xffffffe021007807 */ /* 0x000fe20004800000 */
[----:B------:R-:W-:Y:S01]  /*1a60*/  ULDC.64 UR4, c[0x0][0x278] ;  /* 0x00009e0000047ab9 */ /* 0x000fe20000000a00 */
[----:B------:R-:W-:Y:S01]  /*1a70*/  LEA.HI.X R15, R6, R11, R7, 0x6, P0 ;  /* 0x0000000b060f7211 */ /* 0x000fe200000f3407 */
[----:B------:R-:W-:Y:S01]  /*1a80*/  IMAD.U32 R13, RZ, RZ, UR20 ;  /* 0x00000014ff0d7e24 */ /* 0x000fe2000f8e00ff */
[----:B------:R1:W3:Y:S01]  /*1a90*/  LDSM.16.M88.4 R148, [R224+0x6080] ;  /* 0x00608000e094783b */ /* 0x0002e20000000200 */
[----:B------:R-:W-:Y:S01]  /*1aa0*/  IMAD.IADD R225, R224, 0x1, R0 ;  /* 0x00000001e0e17824 */ /* 0x000fe200078e0200 */
[----:B------:R-:W-:Y:S01]  /*1ab0*/  LOP3.LUT P0, RZ, R3, 0x2, RZ, 0xc0, !PT ;  /* 0x0000000203ff7812 */ /* 0x000fe2000780c0ff */
[----:B------:R-:W-:Y:S01]  /*1ac0*/  IMAD.U32 R6, RZ, RZ, UR24 ;  /* 0x00000018ff067e24 */ /* 0x000fe2000f8e00ff */
[----:B------:R1:W4:Y:S01]  /*1ad0*/  LDSM.16.M88.4 R160, [R227+0x6080] ;  /* 0x00608000e3a0783b */ /* 0x0003220000000200 */
[----:B------:R-:W-:Y:S01]  /*1ae0*/  IMAD.IADD R226, R222, 0x1, R225 ;  /* 0x00000001dee27824 */ /* 0x000fe200078e02e1 */
[----:B------:R-:W-:Y:S01]  /*1af0*/  IADD3 R4, -R236, c[0x0][0x168], -R13 ;  /* 0x00005a00ec047a10 */ /* 0x000fe20007ffe90d */
[----:B------:R-:W-:Y:S01]  /*1b00*/  IMAD.U32 R7, RZ, RZ, UR25 ;  /* 0x00000019ff077e24 */ /* 0x000fe2000f8e00ff */
[----:B------:R1:W1:Y:S01]  /*1b10*/  LDSM.16.M88.4 R152, [R225+0x6080] ;  /* 0x00608000e198783b */ /* 0x0002620000000200 */
[----:B------:R-:W-:Y:S01]  /*1b20*/  IADD3 R3, R21, UR22, RZ ;  /* 0x0000001615037c10 */ /* 0x000fe2000fffe0ff */
[----:B------:R-:W-:Y:S01]  /*1b30*/  IMAD.U32 R7, RZ, RZ, UR19 ;  /* 0x00000013ff077e24 */ /* 0x000fe2000f8e00ff */
[C---:B------:R-:W-:Y:S01]  /*1b40*/  ISETP.LT.OR P3, PT, R4.reuse, 0x1, !P6 ;  /* 0x000000010400780c */ /* 0x040fe20007761670 */
[----:B------:R1:W1:Y:S01]  /*1b50*/  LDSM.16.M88.4 R168, [R224+0x8080] ;  /* 0x00808000e0a8783b */ /* 0x0002620000000200 */
[C---:B------:R-:W-:Y:S01]  /*1b60*/  ISETP.LT.OR P1, PT, R4.reuse, 0x1, !P0 ;  /* 0x000000010400780c */ /* 0x040fe20004721670 */
[----:B------:R-:W-:Y:S01]  /*1b70*/  IMAD.U32 R5, RZ, RZ, UR14 ;  /* 0x0000000eff057e24 */ /* 0x000fe2000f8e00ff */
[----:B------:R-:W-:Y:S01]  /*1b80*/  IADD3 R239, R241, UR21, RZ ;  /* 0x00000015f1ef7c10 */ /* 0x000fe2000fffe0ff */
[----:B------:R1:W1:Y:S01]  /*1b90*/  LDSM.16.M88.4 R172, [R225+0x8080] ;  /* 0x00808000e1ac783b */ /* 0x0002620000000200 */
[C---:B------:R-:W-:Y:S01]  /*1ba0*/  ISETP.LT.OR P6, PT, R4.reuse, 0x21, !P6 ;  /* 0x000000210400780c */ /* 0x040fe200077c1670 */
[----:B------:R-:W-:Y:S01]  /*1bb0*/  UIMAD UR4, UR9, UR4, URZ ;  /* 0x00000004090472a4 */ /* 0x000fe2000f8e023f */
[----:B------:R-:W-:Y:S01]  /*1bc0*/  IMAD.WIDE.U32 R248, R5, c[0x0][0x278], R2 ;  /* 0x00009e0005f87a25 */ /* 0x000fe200078e0002 */
[----:B------:R1:W1:Y:S01]  /*1bd0*/  LDSM.16.M88.4 R176, [R227+0x8080] ;  /* 0x00808000e3b0783b */ /* 0x0002620000000200 */
[----:B------:R-:W-:Y:S01]  /*1be0*/  ISETP.LT.OR P0, PT, R4, 0x21, !P0 ;  /* 0x000000210400780c */ /* 0x000fe20004701670 */
[----:B------:R-:W-:Y:S01]  /*1bf0*/  UIMAD UR19, UR14, UR5, UR4 ;  /* 0x000000050e1372a4 */ /* 0x000fe2000f8e0204 */
[----:B------:R-:W-:Y:S01]  /*1c00*/  IMAD.U32 R5, RZ, RZ, UR6 ;  /* 0x00000006ff057e24 */ /* 0x000fe2000f8e00ff */
[----:B------:R1:W1:Y:S01]  /*1c10*/  LDSM.16.M88.4 R184, [R224+0xa080] ;  /* 0x00a08000e0b8783b */ /* 0x0002620000000200 */
[----:B------:R-:W-:Y:S01]  /*1c20*/  ULDC.64 UR4, c[0x0][0x288] ;  /* 0x0000a20000047ab9 */ /* 0x000fe20000000a00 */
[----:B--2---:R-:W-:Y:S01]  /*1c30*/  IMAD.U32 R9, RZ, RZ, UR14 ;  /* 0x0000000eff097e24 */ /* 0x004fe2000f8e00ff */
[----:B------:R-:W-:Y:S01]  /*1c40*/  UIMAD UR4, UR18, UR4, URZ ;  /* 0x00000004120472a4 */ /* 0x000fe2000f8e023f */
[----:B------:R2:W1:Y:S01]  /*1c50*/  LDSM.16.M88.4 R188, [R225+0xa080] ;  /* 0x00a08000e1bc783b */ /* 0x0004620000000200 */
[----:B------:R-:W-:Y:S01]  /*1c60*/  USHF.R.S32.HI UR18, URZ, 0x1f, UR20 ;  /* 0x0000001f3f127899 */ /* 0x000fe20008011414 */
[----:B------:R-:W-:Y:S01]  /*1c70*/  IADD3 R251, R249, UR19, RZ ;  /* 0x00000013f9fb7c10 */ /* 0x000fe2000fffe0ff */
[----:B------:R-:W-:Y:S01]  /*1c80*/  IMAD.WIDE.U32 R132, R9, c[0x0][0x240], R18 ;  /* 0x0000900009847a25 */ /* 0x000fe200078e0012 */
[----:B------:R2:W1:Y:S01]  /*1c90*/  LDSM.16.M88.4 R192, [R227+0xa080] ;  /* 0x00a08000e3c0783b */ /* 0x0004620000000200 */
[----:B------:R-:W-:Y:S01]  /*1ca0*/  UIMAD UR5, UR13, UR5, UR4 ;  /* 0x000000050d0572a4 */ /* 0x000fe2000f8e0204 */
[----:B------:R-:W-:Y:S01]  /*1cb0*/  CS2R R74, SRZ ;  /* 0x00000000004a7805 */ /* 0x000fe2000001ff00 */
[----:B------:R-:W-:Y:S01]  /*1cc0*/  IMAD.SHL.U32 R238, R238, 0x2, RZ ;  /* 0x00000002eeee7824 */ /* 0x000fe200078e00ff */
[----:B------:R2:W1:Y:S01]  /*1cd0*/  LDSM.16.M88.4 R164, [R226+0x6080] ;  /* 0x00608000e2a4783b */ /* 0x0004620000000200 */
[----:B------:R-:W-:Y:S01]  /*1ce0*/  CS2R R72, SRZ ;  /* 0x0000000000487805 */ /* 0x000fe2000001ff00 */
[----:B------:R-:W-:Y:S01]  /*1cf0*/  CS2R R70, SRZ ;  /* 0x0000000000467805 */ /* 0x000fe2000001ff00 */
[----:B------:R-:W-:Y:S01]  /*1d00*/  CS2R R68, SRZ ;  /* 0x0000000000447805 */ /* 0x000fe2000001ff00 */
[----:B------:R2:W1:Y:S01]  /*1d10*/  LDSM.16.M88.4 R180, [R226+0x8080] ;  /* 0x00808000e2b4783b */ /* 0x0004620000000200 */
[----:B------:R-:W-:Y:S01]  /*1d20*/  LOP3.LUT R238, R238, 0x2, R24, 0xe2, !PT ;  /* 0x00000002eeee7812 */ /* 0x000fe200078ee218 */
[----:B------:R-:W-:Y:S01]  /*1d30*/  CS2R R66, SRZ ;  /* 0x0000000000427805 */ /* 0x000fe2000001ff00 */
[----:B------:R-:W-:Y:S01]  /*1d40*/  CS2R R64, SRZ ;  /* 0x0000000000407805 */ /* 0x000fe2000001ff00 */
[----:B------:R2:W1:Y:S01]  /*1d50*/  LDSM.16.M88.4 R196, [R226+0xa080] ;  /* 0x00a08000e2c4783b */ /* 0x0004620000000200 */
[----:B------:R-:W-:Y:S01]  /*1d60*/  CS2R R62, SRZ ;  /* 0x00000000003e7805 */ /* 0x000fe2000001ff00 */
[----:B------:R-:W-:Y:S01]  /*1d70*/  CS2R R60, SRZ ;  /* 0x00000000003c7805 */ /* 0x000fe2000001ff00 */
[----:B------:R-:W-:Y:S01]  /*1d80*/  CS2R R58, SRZ ;  /* 0x00000000003a7805 */ /* 0x000fe2000001ff00 */
[----:B------:R-:W-:Y:S01]  /*1d90*/  BAR.SYNC.DEFER_BLOCKING 0x0 ;  /* 0x0000000000007b1d */ /* 0x000fe20000010000 */
[----:B------:R-:W-:Y:S01]  /*1da0*/  CS2R R56, SRZ ;  /* 0x0000000000387805 */ /* 0x000fe2000001ff00 */
[----:B------:R-:W-:Y:S01]  /*1db0*/  CS2R R54, SRZ ;  /* 0x0000000000367805 */ /* 0x000fe2000001ff00 */
[----:B------:R-:W-:Y:S01]  /*1dc0*/  CS2R R52, SRZ ;  /* 0x0000000000347805 */ /* 0x000fe2000001ff00 */
[----:B------:R-:W-:Y:S01]  /*1dd0*/  CS2R R50, SRZ ;  /* 0x0000000000327805 */ /* 0x000fe2000001ff00 */
[----:B------:R-:W-:Y:S01]  /*1de0*/  CS2R R48, SRZ ;  /* 0x0000000000307805 */ /* 0x000fe2000001ff00 */
[----:B------:R2:W-:Y:S01]  /*1df0*/  STL.64 [R1], R132 ;  /* 0x0000008401007387 */ /* 0x0005e20000100a00 */
[----:B------:R-:W-:Y:S01]  /*1e00*/  CS2R R46, SRZ ;  /* 0x00000000002e7805 */ /* 0x000fe2000001ff00 */
[----:B------:R-:W-:Y:S01]  /*1e10*/  CS2R R44, SRZ ;  /* 0x00000000002c7805 */ /* 0x000fe2000001ff00 */
[----:B------:R-:W-:Y:S01]  /*1e20*/  CS2R R42, SRZ ;  /* 0x00000000002a7805 */ /* 0x000fe2000001ff00 */
[----:B------:R-:W-:Y:S01]  /*1e30*/  CS2R R40, SRZ ;  /* 0x0000000000287805 */ /* 0x000fe2000001ff00 */
[----:B------:R-:W-:Y:S01]  /*1e40*/  CS2R R38, SRZ ;  /* 0x0000000000267805 */ /* 0x000fe2000001ff00 */
[----:B------:R-:W-:Y:S01]  /*1e50*/  CS2R R36, SRZ ;  /* 0x0000000000247805 */ /* 0x000fe2000001ff00 */
[----:B------:R-:W-:Y:S01]  /*1e60*/  @!PT LDS RZ, [RZ] ;  /* 0x00000000fffff984 */ /* 0x000fe20000000800 */
[----:B------:R-:W-:Y:S01]  /*1e70*/  @!PT LDS RZ, [RZ] ;  /* 0x00000000fffff984 */ /* 0x000fe20000000800 */
[----:B------:R-:W-:Y:S01]  /*1e80*/  @!PT LDS RZ, [RZ] ;  /* 0x00000000fffff984 */ /* 0x000fe20000000800 */
[----:B------:R5:W-:Y:S01]  /*1e90*/  LDGSTS.E.BYPASS.LTC128B.128 [R228+0x6080], [R10.64], !P3 ;  /* 0x060800000ae47fae */ /* 0x000be2000d901d50 */
[----:B------:R-:W-:-:S02]  /*1ea0*/  ISETP.LT.OR P3, PT, R4, 0x1, !P2 ;  /* 0x000000010400780c */ /* 0x000fc40005761670 */
[----:B------:R-:W-:Y:S01]  /*1eb0*/  ISETP.LT.OR P2, PT, R4, 0x21, !P2 ;  /* 0x000000210400780c */ /* 0x000fe20005741670 */
[----:B------:R5:W-:Y:S01]  /*1ec0*/  LDGSTS.E.BYPASS.LTC128B.128 [R228+0x8080], [R10.64+0x80], !P1 ;  /* 0x080800800ae47fae */ /* 0x000be2000c901d50 */
[----:B------:R-:W-:Y:S01]  /*1ed0*/  LEA R0, P1, R6, R240, 0x6 ;  /* 0x000000f006007211 */ /* 0x000fe200078230ff */
[----:B------:R-:W-:-:S03]  /*1ee0*/  IMAD.MOV.U32 R4, RZ, RZ, R22 ;  /* 0x000000ffff047224 */ /* 0x000fc600078e0016 */
[----:B------:R-:W-:Y:S02]  /*1ef0*/  LEA.HI.X R6, R6, R239, R7, 0x6, P1 ;  /* 0x000000ef06067211 */ /* 0x000fe400008f3407 */
[----:B------:R-:W-:-:S03]  /*1f00*/  LEA R2, P1, R0, c[0x0][0x1f0], 0x1 ;  /* 0x00007c0000027a11 */ /* 0x000fc600078208ff */
[----:B------:R5:W-:Y:S01]  /*1f10*/  LDGSTS.E.BYPASS.LTC128B.128 [R228+0xa080], [R10.64+0x100], !P3 ;  /* 0x0a0801000ae47fae */ /* 0x000be2000d901d50 */
[----:B------:R-:W-:Y:S02]  /*1f20*/  ISETP.GT.AND P3, PT, R234, 0xf, PT ;  /* 0x0000000fea00780c */ /* 0x000fe40003f64270 */
[----:B------:R-:W-:Y:S01]  /*1f30*/  LEA.HI.X R3, R0, c[0x0][0x1f4], R6, 0x1, P1 ;  /* 0x00007d0000037a11 */ /* 0x000fe200008f0c06 */
[----:B------:R-:W-:Y:S01]  /*1f40*/  IMAD.U32 R0, RZ, RZ, UR7 ;  /* 0x00000007ff007e24 */ /* 0x000fe2000f8e00ff */
[C---:B------:R-:W-:Y:S01]  /*1f50*/  LEA R6, P1, R5.reuse, R2, 0x6 ;  /* 0x0000000205067211 */ /* 0x040fe200078230ff */
[----:B------:R1:W-:Y:S01]  /*1f60*/  LDGSTS.E.BYPASS.LTC128B.128 [R228+0x7080], [R14.64], !P6 ;  /* 0x070800000ee47fae */ /* 0x0003e2000f101d50 */
[----:B------:R-:W-:Y:S02]  /*1f70*/  USHF.L.U64.HI UR7, UR6, 0x5, UR7 ;  /* 0x0000000506077899 */ /* 0x000fe40008010207 */
[----:B------:R-:W-:Y:S01]  /*1f80*/  LEA.HI.X R7, R5, R3, R0, 0x6, P1 ;  /* 0x0000000305077211 */ /* 0x000fe200008f3400 */
[----:B------:R1:W-:Y:S01]  /*1f90*/  LDGSTS.E.BYPASS.LTC128B.128 [R228+0x9080], [R14.64+0x80], !P0 ;  /* 0x090800800ee47fae */ /* 0x0003e2000c101d50 */
[C---:B------:R-:W-:Y:S01]  /*1fa0*/  ISETP.GE.AND P0, PT, R12.reuse, c[0x0][0x1fc], PT ;  /* 0x00007f000c007a0c */ /* 0x040fe20003f06270 */
[----:B------:R-:W-:Y:S01]  /*1fb0*/  USHF.L.U32 UR6, UR6, 0x5, URZ ;  /* 0x0000000506067899 */ /* 0x000fe2000800063f */
[----:B------:R-:W-:Y:S01]  /*1fc0*/  ISETP.GE.AND P1, PT, R12, c[0x0][0x1fc], PT ;  /* 0x00007f000c007a0c */ /* 0x000fe20003f26270 */
[----:B------:R1:W-:Y:S01]  /*1fd0*/  LDGSTS.E.BYPASS.LTC128B.128 [R228+0xb080], [R14.64+0x100], !P2 ;  /* 0x0b0801000ee47fae */ /* 0x0003e2000d101d50 */
[----:B------:R-:W-:-:S02]  /*1fe0*/  @!P3 IADD3 R0, P6, R248, UR20, RZ ;  /* 0x00000014f800bc10 */ /* 0x000fc4000ffde0ff */
[----:B------:R-:W-:Y:S01]  /*1ff0*/  IADD3 R5, R23, UR5, RZ ;  /* 0x0000000517057c10 */ /* 0x000fe2000fffe0ff */
[----:B------:R-:W-:Y:S01]  /*2000*/  ULDC.64 UR4, c[0x0][0x290] ;  /* 0x0000a40000047ab9 */ /* 0x000fe20000000a00 */
[----:B------:R-:W-:Y:S01]  /*2010*/  SHF.R.S32.HI R12, RZ, 0x1f, R29 ;  /* 0x0000001fff0c7819 */ /* 0x000fe2000001141d */
[----:B------:R-:W-:Y:S01]  /*2020*/  UIMAD UR4, UR9, UR4, URZ ;  /* 0x00000004090472a4 */ /* 0x000fe2000f8e023f */
[----:B------:R-:W-:-:S03]  /*2030*/  ISETP.GE.AND P2, PT, R28, c[0x0][0x1fc], PT ;  /* 0x00007f001c007a0c */ /* 0x000fc60003f46270 */
[----:B------:R-:W-:Y:S01]  /*2040*/  UIMAD UR4, UR14, UR5, UR4 ;  /* 0x000000050e0472a4 */ /* 0x000fe2000f8e0204 */
[----:B-----5:R-:W-:Y:S02]  /*2050*/  @!P3 IADD3.X R10, R251, UR18, RZ, P6, !PT ;  /* 0x00000012fb0abc10 */ /* 0x020fe4000b7fe4ff */
[----:B------:R-:W-:Y:S02]  /*2060*/  @!P3 LEA R8, P6, R0, c[0x0][0x258], 0x2 ;  /* 0x000096000008ba11 */ /* 0x000fe400078c10ff */
[----:B------:R-:W-:Y:S02]  /*2070*/  LOP3.LUT R11, R26, 0xffffffe0, RZ, 0xc0, !PT ;  /* 0xffffffe01a0b7812 */ /* 0x000fe400078ec0ff */
[----:B------:R-:W-:Y:S01]  /*2080*/  @!P3 LEA.HI.X R9, R0, c[0x0][0x25c], R10, 0x2, P6 ;  /* 0x000097000009ba11 */ /* 0x000fe200030f140a */
[----:B------:R-:W-:Y:S01]  /*2090*/  @!P3 IMAD.SHL.U32 R10, R234, 0x10, RZ ;  /* 0x00000010ea0ab824 */ /* 0x000fe200078e00ff */
[----:B------:R-:W-:Y:S02]  /*20a0*/  IADD3 R0, -R13, c[0x0][0x168], -R236 ;  /* 0x00005a000d007a10 */ /* 0x000fe40007ffe9ec */
[----:B------:R-:W-:-:S02]  /*20b0*/  ISETP.GE.AND P6, PT, R28, c[0x0][0x1fc], PT ;  /* 0x00007f001c007a0c */ /* 0x000fc40003fc6270 */
[C---:B------:R-:W-:Y:S01]  /*20c0*/  ISETP.LT.OR P4, PT, R0.reuse, 0x1, P0 ;  /* 0x000000010000780c */ /* 0x040fe20000781670 */
[----:B------:R5:W-:Y:S01]  /*20d0*/  @!P3 LDGSTS.E.BYPASS.LTC128B.128 [R10+0x12080], [R8.64] ;  /* 0x12080000080abfae */ /* 0x000be2000b901d50 */
[----:B-1----:R-:W-:Y:S02]  /*20e0*/  SEL R14, RZ, 0x1, P1 ;  /* 0x00000001ff0e7807 */ /* 0x002fe40000800000 */
[C---:B------:R-:W-:Y:S01]  /*20f0*/  ISETP.LT.OR P1, PT, R0.reuse, 0x1, P6 ;  /* 0x000000010000780c */ /* 0x040fe20003721670 */
[----:B------:R-:W0:Y:S01]  /*2100*/  LDGDEPBAR ;  /* 0x00000000000079af */ /* 0x000e220000000000 */
[C---:B------:R-:W-:Y:S02]  /*2110*/  ISETP.LT.OR P0, PT, R0.reuse, 0x21, P0 ;  /* 0x000000210000780c */ /* 0x040fe40000701670 */
[----:B------:R-:W-:Y:S02]  /*2120*/  ISETP.LT.OR P6, PT, R0, 0x21, P6 ;  /* 0x000000210000780c */ /* 0x000fe400037c1670 */
[----:B------:R-:W-:-:S02]  /*2130*/  SEL R13, RZ, 0xffffffff, P2 ;  /* 0xffffffffff0d7807 */ /* 0x000fc40001000000 */
[C---:B------:R-:W-:Y:S01]  /*2140*/  ISETP.GE.AND P2, PT, R30.reuse, c[0x0][0x1fc], PT ;  /* 0x00007f001e007a0c */ /* 0x040fe20003f46270 */
[----:B------:R1:W-:Y:S01]  /*2150*/  LDGSTS.E.BYPASS.LTC128B.128 [R228+0xc080], [R2.64], !P4 ;  /* 0x0c08000002e47fae */ /* 0x0003e2000e101d50 */
[----:B------:R-:W-:Y:S02]  /*2160*/  ISETP.GE.AND P4, PT, R30, c[0x0][0x1fc], PT ;  /* 0x00007f001e007a0c */ /* 0x000fe40003f86270 */
[----:B------:R-:W-:Y:S01]  /*2170*/  SEL R233, RZ, 0xffffffff, P2 ;  /* 0xffffffffffe97807 */ /* 0x000fe20001000000 */
[----:B------:R1:W-:Y:S01]  /*2180*/  LDGSTS.E.BYPASS.LTC128B.128 [R228+0xe080], [R2.64+0x80], !P1 ;  /* 0x0e08008002e47fae */ /* 0x0003e2000c901d50 */
[C---:B------:R-:W-:Y:S02]  /*2190*/  ISETP.LT.OR P1, PT, R0.reuse, 0x1, P4 ;  /* 0x000000010000780c */ /* 0x040fe40002721670 */
[----:B------:R-:W-:Y:S01]  /*21a0*/  ISETP.LT.OR P4, PT, R0, 0x21, P4 ;  /* 0x000000210000780c */ /* 0x000fe20002781670 */
[----:B------:R-:W-:Y:S01]  /*21b0*/  IMAD.SHL.U32 R233, R233, 0x4, RZ ;  /* 0x00000004e9e97824 */ /* 0x000fe200078e00ff */
[C---:B------:R-:W-:Y:S01]  /*21c0*/  ISETP.GE.AND P2, PT, R234.reuse, 0x10, PT ;  /* 0x00000010ea00780c */ /* 0x040fe20003f46270 */
[----:B-----5:R-:W-:Y:S01]  /*21d0*/  IMAD.IADD R8, R234, 0x1, -R11 ;  /* 0x00000001ea087824 */ /* 0x020fe200078e0a0b */
[----:B------:R-:W-:Y:S01]  /*21e0*/  LOP3.LUT R9, R25, 0xfffffff0, RZ, 0xc0, !PT ;  /* 0xfffffff019097812 */ /* 0x000fe200078ec0ff */
[----:B------:R-:W-:-:S06]  /*21f0*/  IMAD.U32 R10, RZ, RZ, UR14 ;  /* 0x0000000eff0a7e24 */ /* 0x000fcc000f8e00ff */
[----:B------:R1:W-:Y:S01]  /*2200*/  LDGSTS.E.BYPASS.LTC128B.128 [R228+0x10080], [R2.64+0x100], !P1 ;  /* 0x1008010002e47fae */ /* 0x0003e2000c901d50 */
[----:B------:R-:W-:Y:S02]  /*2210*/  LOP3.LUT P1, RZ, R32, 0x4, RZ, 0xc0, !PT ;  /* 0x0000000420ff7812 */ /* 0x000fe4000782c0ff */
[----:B------:R-:W-:Y:S01]  /*2220*/  SHF.R.S32.HI R229, RZ, 0x1f, R8 ;  /* 0x0000001fffe57819 */ /* 0x000fe20000011408 */
[----:B------:R-:W-:Y:S01]  /*2230*/  IMAD.IADD R9, R234, 0x1, -R9 ;  /* 0x00000001ea097824 */ /* 0x000fe200078e0a09 */
[----:B------:R2:W-:Y:S01]  /*2240*/  LDGSTS.E.BYPASS.LTC128B.128 [R228+0xd080], [R6.64], !P0 ;  /* 0x0d08000006e47fae */ /* 0x0005e2000c101d50 */
[----:B------:R-:W-:Y:S01]  /*2250*/  IMAD.WIDE.U32 R246, R10, c[0x0][0x290], R4 ;  /* 0x0000a4000af67a25 */ /* 0x000fe200078e0004 */
[----:B------:R-:W-:Y:S02]  /*2260*/  LEA.HI R229, R229, R8, RZ, 0x2 ;  /* 0x00000008e5e57211 */ /* 0x000fe400078f10ff */
[----:B------:R-:W-:Y:S01]  /*2270*/  SHF.R.S32.HI R5, RZ, 0x1f, R9 ;  /* 0x0000001fff057819 */ /* 0x000fe20000011409 */
[C---:B------:R-:W-:Y:S01]  /*2280*/  IMAD.SHL.U32 R4, R220.reuse, 0x10, RZ ;  /* 0x00000010dc047824 */ /* 0x040fe200078e00ff */
[----:B------:R-:W-:Y:S01]  /*2290*/  LOP3.LUT R10, R229, 0x7ffffffc, RZ, 0xc0, !PT ;  /* 0x7ffffffce50a7812 */ /* 0x000fe200078ec0ff */
[----:B------:R2:W-:Y:S01]  /*22a0*/  LDGSTS.E.BYPASS.LTC128B.128 [R228+0xf080], [R6.64+0x80], !P6 ;  /* 0x0f08008006e47fae */ /* 0x0005e2000f101d50 */
[----:B------:R-:W-:Y:S01]  /*22b0*/  LEA.HI R5, R5, R9, RZ, 0x3 ;  /* 0x0000000905057211 */ /* 0x000fe200078f18ff */
[----:B------:R-:W-:Y:S01]  /*22c0*/  IMAD.SHL.U32 R220, R220, 0x400, RZ ;  /* 0x00000400dcdc7824 */ /* 0x000fe200078e00ff */
[----:B------:R-:W-:Y:S01]  /*22d0*/  LEA.HI.SX32 R229, R229, R4, 0x1e ;  /* 0x00000004e5e57211 */ /* 0x000fe200078ff2ff */
[----:B------:R-:W-:Y:S01]  /*22e0*/  IMAD.IADD R11, R8, 0x1, -R10 ;  /* 0x00000001080b7824 */ /* 0x000fe200078e0a0a */
[C---:B------:R-:W-:Y:S01]  /*22f0*/  LOP3.LUT R8, R5.reuse, 0xfffffff8, RZ, 0xc0, !PT ;  /* 0xfffffff805087812 */ /* 0x040fe200078ec0ff */
[----:B------:R2:W-:Y:S01]  /*2300*/  LDGSTS.E.BYPASS.LTC128B.128 [R228+0x11080], [R6.64+0x100], !P4 ;  /* 0x1108010006e47fae */ /* 0x0005e2000e101d50 */
[----:B------:R-:W-:Y:S01]  /*2310*/  LEA.HI R10, R12, R29, RZ, 0x2 ;  /* 0x0000001d0c0a7211 */ /* 0x000fe200078f10ff */
[----:B------:R-:W-:Y:S01]  /*2320*/  IMAD.SHL.U32 R5, R5, 0x40, RZ ;  /* 0x0000004005057824 */ /* 0x000fe200078e00ff */
[----:B------:R-:W-:Y:S01]  /*2330*/  LOP3.LUT R16, R16, 0x10, R4, 0xf8, !PT ;  /* 0x0000001010107812 */ /* 0x000fe200078ef804 */
[----:B------:R-:W-:Y:S01]  /*2340*/  IMAD.IADD R4, R9, 0x1, -R8 ;  /* 0x0000000109047824 */ /* 0x000fe200078e0a08 */
[----:B------:R-:W-:-:S02]  /*2350*/  LOP3.LUT R8, R10, 0x1ffffffc, RZ, 0xc0, !PT ;  /* 0x1ffffffc0a087812 */ /* 0x000fc400078ec0ff */
[----:B------:R-:W-:Y:S01]  /*2360*/  IADD3 R250, R247, UR4, RZ ;  /* 0x00000004f7fa7c10 */ /* 0x000fe2000fffe0ff */
[----:B------:R-:W-:Y:S01]  /*2370*/  ULDC.64 UR4, c[0x0][0x240] ;  /* 0x0000900000047ab9 */ /* 0x000fe20000000a00 */
[----:B-1----:R-:W-:Y:S01]  /*2380*/  IMAD.SHL.U32 R2, R32, 0x40, RZ ;  /* 0x0000004020027824 */ /* 0x002fe200078e00ff */
[----:B------:R-:W-:Y:S01]  /*2390*/  LOP3.LUT P4, RZ, R4, 0x2, RZ, 0xc0, !PT ;  /* 0x0000000204ff7812 */ /* 0x000fe2000788c0ff */
[C---:B------:R-:W-:Y:S01]  /*23a0*/  IMAD.SHL.U32 R3, R29.reuse, 0x8, RZ ;  /* 0x000000081d037824 */ /* 0x040fe200078e00ff */
[----:B------:R-:W-:Y:S01]  /*23b0*/  UIMAD UR4, UR9, UR4, URZ ;  /* 0x00000004090472a4 */ /* 0x000fe2000f8e023f */
[----:B------:R-:W-:Y:S01]  /*23c0*/  IMAD.IADD R9, R29, 0x1, -R8 ;  /* 0x000000011d097824 */ /* 0x000fe200078e0a08 */
[----:B------:R-:W-:Y:S01]  /*23d0*/  LOP3.LUT R0, R2, 0x1c0, RZ, 0xc0, !PT ;  /* 0x000001c002007812 */ /* 0x000fe200078ec0ff */
[----:B------:R-:W-:Y:S01]  /*23e0*/  IMAD.SHL.U32 R8, R17, 0x20, RZ ;  /* 0x0000002011087824 */ /* 0x000fe200078e00ff */
[----:B------:R-:W-:Y:S01]  /*23f0*/  LOP3.LUT R2, R3, 0x18, RZ, 0xc0, !PT ;  /* 0x0000001803027812 */ /* 0x000fe200078ec0ff */
[----:B------:R-:W-:Y:S01]  /*2400*/  IMAD R245, R9, 0x4, R11 ;  /* 0x0000000409f57824 */ /* 0x000fe200078e020b */
[----:B------:R-:W-:Y:S01]  /*2410*/  SHF.R.U32.HI R3, RZ, 0x3, R0 ;  /* 0x00000003ff037819 */ /* 0x000fe20000011600 */
[----:B------:R-:W-:Y:S01]  /*2420*/  UIMAD UR4, UR14, UR5, UR4 ;  /* 0x000000050e0472a4 */ /* 0x000fe2000f8e0204 */
[----:B------:R-:W-:Y:S01]  /*2430*/  LOP3.LUT R11, R2, 0x20, R8, 0xf8, !PT ;  /* 0x00000020020b7812 */ /* 0x000fe200078ef808 */
[----:B------:R-:W-:Y:S01]  /*2440*/  IMAD.SHL.U32 R245, R245, 0x2, RZ ;  /* 0x00000002f5f57824 */ /* 0x000fe200078e00ff */
[----:B------:R-:W-:Y:S01]  /*2450*/  LOP3.LUT R10, R3, R0, R2, 0x1e, !PT ;  /* 0x00000000030a7212 */ /* 0x000fe200078e1e02 */
[----:B------:R-:W-:Y:S01]  /*2460*/  IMAD.SHL.U32 R3, R13, 0x2, RZ ;  /* 0x000000020d037824 */ /* 0x000fe200078e00ff */
[----:B------:R-:W-:-:S02]  /*2470*/  IADD3 R0, P0, R246, UR20, RZ ;  /* 0x00000014f6007c10 */ /* 0x000fc4000ff1e0ff */
[----:B------:R-:W-:Y:S02]  /*2480*/  LOP3.LUT R9, R16, 0x8, R27, 0xf8, !PT ;  /* 0x0000000810097812 */ /* 0x000fe400078ef81b */
[----:B------:R-:W-:Y:S02]  /*2490*/  IADD3.X R2, R250, UR18, RZ, P0, !PT ;  /* 0x00000012fa027c10 */ /* 0x000fe400087fe4ff */
[C---:B------:R-:W-:Y:S02]  /*24a0*/  LEA R8, P0, R0.reuse, c[0x0][0x280], 0x2 ;  /* 0x0000a00000087a11 */ /* 0x040fe400078010ff */
[----:B------:R-:W-:Y:S02]  /*24b0*/  LOP3.LUT R223, R9, R223, RZ, 0x3c, !PT ;  /* 0x000000df09df7212 */ /* 0x000fe400078e3cff */
[----:B------:R-:W-:Y:S01]  /*24c0*/  LEA.HI.X R9, R0, c[0x0][0x284], R2, 0x2, P0 ;  /* 0x0000a10000097a11 */ /* 0x000fe200000f1402 */
[C---:B------:R-:W-:Y:S01]  /*24d0*/  IMAD.SHL.U32 R0, R4.reuse, 0x40, RZ ;  /* 0x0000004004007824 */ /* 0x040fe200078e00ff */
[----:B------:R-:W-:Y:S01]  /*24e0*/  LOP3.LUT P0, RZ, R4, 0x4, RZ, 0xc0, !PT ;  /* 0x0000000404ff7812 */ /* 0x000fe2000780c0ff */
[----:B------:R-:W-:Y:S01]  /*24f0*/  IMAD.SHL.U32 R4, R17, 0x8, RZ ;  /* 0x0000000811047824 */ /* 0x000fe200078e00ff */
[----:B------:R-:W-:Y:S01]  /*2500*/  LOP3.LUT R12, R3, 0x2, R14, 0xe2, !PT ;  /* 0x00000002030c7812 */ /* 0x000fe200078ee20e */
[----:B------:R-:W-:Y:S01]  /*2510*/  IMAD R223, R17, 0x200, R223 ;  /* 0x0000020011df7824 */ /* 0x000fe200078e02df */
[----:B------:R-:W-:-:S02]  /*2520*/  LOP3.LUT R0, R0, 0x1c0, RZ, 0xc0, !PT ;  /* 0x000001c000007812 */ /* 0x000fc400078ec0ff */
[----:B------:R-:W-:Y:S01]  /*2530*/  LOP3.LUT R3, R31, 0x3ffffffc, RZ, 0xc0, !PT ;  /* 0x3ffffffc1f037812 */ /* 0x000fe200078ec0ff */
[C---:B------:R-:W-:Y:S01]  /*2540*/  IMAD R222, R223.reuse, 0x2, R222 ;  /* 0x00000002dfde7824 */ /* 0x040fe200078e02de */
[----:B------:R-:W-:Y:S01]  /*2550*/  LOP3.LUT R4, R0, 0x8, R4, 0xf8, !PT ;  /* 0x0000000800047812 */ /* 0x000fe200078ef804 */
[----:B------:R-:W-:Y:S01]  /*2560*/  IMAD.SHL.U32 R223, R223, 0x2, RZ ;  /* 0x00000002dfdf7824 */ /* 0x000fe200078e00ff */
[----:B------:R-:W-:Y:S01]  /*2570*/  SHF.R.U32.HI R2, RZ, 0x3, R0 ;  /* 0x00000003ff027819 */ /* 0x000fe20000011600 */
[----:B------:R-:W-:Y:S01]  /*2580*/  IMAD.IADD R3, R234, 0x1, -R3 ;  /* 0x00000001ea037824 */ /* 0x000fe200078e0a03 */
[----:B------:R-:W-:Y:S02]  /*2590*/  LOP3.LUT R233, R233, 0x4, R12, 0xe2, !PT ;  /* 0x00000004e9e97812 */ /* 0x000fe400078ee20c */
[----:B------:R-:W-:Y:S01]  /*25a0*/  LOP3.LUT R4, R4, R2, RZ, 0x3c, !PT ;  /* 0x0000000204047212 */ /* 0x000fe200078e3cff */
[----:B------:R-:W-:Y:S01]  /*25b0*/  IMAD R3, R3, 0x2, R220 ;  /* 0x0000000203037824 */ /* 0x000fe200078e02dc */
[----:B------:R-:W-:Y:S01]  /*25c0*/  LOP3.LUT R0, R2, R11, R0, 0x1e, !PT ;  /* 0x0000000b02007212 */ /* 0x000fe200078e1e00 */
[----:B------:R-:W-:Y:S01]  /*25d0*/  @!P2 IMAD.SHL.U32 R2, R234, 0x10, RZ ;  /* 0x00000010ea02a824 */ /* 0x000fe200078e00ff */
[----:B------:R-:W-:Y:S01]  /*25e0*/  IADD3 R252, R133, UR4, RZ ;  /* 0x0000000485fc7c10 */ /* 0x000fe2000fffe0ff */
[----:B------:R-:W-:Y:S01]  /*25f0*/  IMAD.IADD R10, R3, 0x1, R10 ;  /* 0x00000001030a7824 */ /* 0x000fe200078e020a */
[----:B------:R-:W-:-:S02]  /*2600*/  LOP3.LUT R3, R5, 0xfffffe00, RZ, 0xc0, !PT ;  /* 0xfffffe0005037812 */ /* 0x000fc400078ec0ff */
[----:B------:R1:W-:Y:S01]  /*2610*/  @!P2 LDGSTS.E.BYPASS.LTC128B.128 [R2+0x12180], [R8.64] ;  /* 0x121800000802afae */ /* 0x0003e2000b901d50 */
[----:B------:R-:W-:Y:S01]  /*2620*/  IADD3 R232, -R245, UR8, RZ ;  /* 0x00000008f5e87c10 */ /* 0x000fe2000fffe1ff */
[----:B------:R-:W-:Y:S01]  /*2630*/  ULDC UR8, c[0x0][0x198] ;  /* 0x0000660000087ab9 */ /* 0x000fe20000000800 */
[-C--:B------:R-:W-:Y:S01]  /*2640*/  IADD3 R220, R4, R3.reuse, R220 ;  /* 0x0000000304dc7210 */ /* 0x080fe20007ffe0dc */
[----:B------:R-:W0:Y:S01]  /*2650*/  LDGDEPBAR ;  /* 0x00000000000079af */ /* 0x000e220000000000 */
[----:B------:R-:W-:Y:S02]  /*2660*/  LOP3.LUT R0, R0, R3, RZ, 0xfc, !PT ;  /* 0x0000000300007212 */ /* 0x000fe400078efcff */
[----:B------:R-:W-:Y:S01]  /*2670*/  SEL R3, R34, 0xffffffc0, !P0 ;  /* 0xffffffc022037807 */ /* 0x000fe20004000000 */
[----:B------:R-:W-:Y:S01]  /*2680*/  IMAD.SHL.U32 R221, R220, 0x2, RZ ;  /* 0x00000002dcdd7824 */ /* 0x000fe200078e00ff */
[----:B------:R-:W-:Y:S01]  /*2690*/  LEA R230, R10, 0x12280, 0x1 ;  /* 0x000122800ae67811 */ /* 0x000fe200078e08ff */
[----:B------:R-:W-:-:S03]  /*26a0*/  IMAD.SHL.U32 R0, R0, 0x2, RZ ;  /* 0x0000000200007824 */ /* 0x000fc600078e00ff */
[C---:B------:R-:W-:Y:S02]  /*26b0*/  IADD3 R231, R230.reuse, 0x40, RZ ;  /* 0x00000040e6e77810 */ /* 0x040fe40007ffe0ff */
[----:B------:R-:W-:Y:S02]  /*26c0*/  @P1 IADD3 R231, R230, -0x40, RZ ;  /* 0xffffffc0e6e71810 */ /* 0x000fe40007ffe0ff */
[----:B-1----:R-:W-:-:S05]  /*26d0*/  SEL R2, R33, 0xffffffe0, !P4 ;  /* 0xffffffe021027807 */ /* 0x002fca0006000000 */
[C---:B------:R-:W-:Y:S02]  /*26e0*/  IMAD R2, R220.reuse, 0x2, R2 ;  /* 0x00000002dc027824 */ /* 0x040fe400078e0202 */
[----:B------:R-:W-:Y:S02]  /*26f0*/  IMAD R220, R220, 0x2, R3 ;  /* 0x00000002dcdc7824 */ /* 0x000fe400078e0203 */
[----:B--234-:R-:W-:Y:S02]  /*2700*/  IMAD.IADD R3, R3, 0x1, R2 ;  /* 0x0000000103037824 */ /* 0x01cfe400078e0202 */
.L_x_461:
[----:B------:R-:W-:Y:S04]  /*2710*/  DEPBAR.LE SB0, 0x0 ;  /* 0x000080000000791a */ /* 0x000fe80000000000 */
[----:B------:R-:W-:Y:S01]  /*2720*/  BAR.SYNC.DEFER_BLOCKING 0x0 ;  /* 0x0000000000007b1d */ /* 0x000fe20000010000 */
[----:B------:R-:W-:Y:S02]  /*2730*/  ULEA UR4, UR11, 0x1, 0x6 ;  /* 0x000000010b047891 */ /* 0x000fe4000f8e303f */
[----:B------:R-:W-:Y:S02]  /*2740*/  UIADD3 UR9, UR11, 0x1, URZ ;  /* 0x000000010b097890 */ /* 0x000fe4000fffe03f */
[----:B------:R-:W-:Y:S02]  /*2750*/  UIADD3 UR4, UR4, UR8, -UR10 ;  /* 0x0000000804047290 */ /* 0x000fe4000fffe80a */
        /* <DEDUP_REMOVED lines=115> */
[----:B------:R-:W-:Y:S01]  /*2e90*/  MUFU.TANH R209, R8 ;  /* 0x0000000800d17308 */ /* 0x000fe20000002400 */
[-C--:B--2---:R-:W-:Y:S05]  /*2ea0*/  HMMA.16816.F32.BF16 R20, R132, R152.reuse, R20 ;  /* 0x000000988414723c */ /* 0x084fea0000041814 */
[----:B------:R-:W-:Y:S02]  /*2eb0*/  FMUL.FTZ R14, R14, c[0x0][0x2b4] ;  /* 0x0000ad000e0e7a20 */ /* 0x000fe40000410000 */
[----:B------:R-:W-:Y:S01]  /*2ec0*/  FMUL.FTZ R15, R15, c[0x0][0x2b4] ;  /* 0x0000ad000f0f7a20 */ /* 0x000fe20000410000 */
[C---:B---3--:R-:W-:Y:S01]  /*2ed0*/  HMMA.16816.F32.BF16 R24, R156.reuse, R152, R24 ;  /* 0x000000989c18723c */ /* 0x048fe20000041818 */
[----:B------:R-:W-:Y:S03]  /*2ee0*/  MUFU.TANH R207, R9 ;  /* 0x0000000900cf7308 */ /* 0x000fe60000002400 */
[----:B------:R-:W-:Y:S02]  /*2ef0*/  FMUL.FTZ R17, R17, c[0x0][0x2b4] ;  /* 0x0000ad0011117a20 */ /* 0x000fe40000410000 */
[----:B------:R-:W-:Y:S02]  /*2f00*/  FMUL.FTZ R18, R18, c[0x0][0x2b4] ;  /* 0x0000ad0012127a20 */ /* 0x000fe40000410000 */
[-C--:B------:R-:W-:Y:S01]  /*2f10*/  HMMA.16816.F32.BF16 R28, R156, R154.reuse, R28 ;  /* 0x0000009a9c1c723c */ /* 0x080fe2000004181c */
[----:B------:R-:W2:Y:S02]  /*2f20*/  LDSM.16.M88.4 R156, [R3+0xd080] ;  /* 0x00d08000039c783b */ /* 0x000ea40000000200 */
[----:B------:R-:W-:Y:S01]  /*2f30*/  MUFU.TANH R210, R10 ;  /* 0x0000000a00d27308 */ /* 0x000fe20000002400 */
[----:B------:R-:W-:Y:S02]  /*2f40*/  FMUL.FTZ R19, R19, c[0x0][0x2b4] ;  /* 0x0000ad0013137a20 */ /* 0x000fe40000410000 */
[----:B------:R-:W-:Y:S02]  /*2f50*/  FMUL.FTZ R16, R16, c[0x0][0x2b4] ;  /* 0x0000ad0010107a20 */ /* 0x000fe40000410000 */
[----:B------:R-:W-:Y:S01]  /*2f60*/  HMMA.16816.F32.BF16 R32, R132, R154, R32 ;  /* 0x0000009a8420723c */ /* 0x000fe20000041820 */
[----:B------:R-:W3:Y:S04]  /*2f70*/  LDSM.16.M88.4 R132, [R221+0xe080] ;  /* 0x00e08000dd84783b */ /* 0x000ee80000000200 */
[----:B------:R4:W-:Y:S03]  /*2f80*/  MUFU.TANH R208, R11 ;  /* 0x0000000b00d07308 */ /* 0x0009e60000002400 */
[-C--:B-----5:R-:W-:Y:S08]  /*2f90*/  HMMA.16816.F32.BF16 R20, R136, R160.reuse, R20 ;  /* 0x000000a08814723c */ /* 0x0a0ff00000041814 */
[C---:B-1----:R-:W-:Y:S08]  /*2fa0*/  HMMA.16816.F32.BF16 R24, R144.reuse, R160, R24 ;  /* 0x000000a09018723c */ /* 0x042ff00000041818 */
[-C--:B------:R-:W-:Y:S01]  /*2fb0*/  HMMA.16816.F32.BF16 R28, R144, R162.reuse, R28 ;  /* 0x000000a2901c723c */ /* 0x080fe2000004181c */
[----:B------:R-:W1:Y:S06]  /*2fc0*/  LDSM.16.M88.4 R144, [R221+0xf080] ;  /* 0x00f08000dd90783b */ /* 0x000e6c0000000200 */
[----:B----4-:R-:W-:Y:S01]  /*2fd0*/  LDSM.16.M88.4 R8, [R2+0x10080] ;  /* 0x010080000208783b */ /* 0x010fe20000000200 */
[----:B------:R-:W-:Y:S05]  /*2fe0*/  HMMA.16816.F32.BF16 R32, R136, R162, R32 ;  /* 0x000000a28820723c */ /* 0x000fea0000041820 */
[----:B------:R-:W4:Y:S03]  /*2ff0*/  LDSM.16.M88.4 R136, [R2+0xe080] ;  /* 0x00e080000288783b */ /* 0x000f260000000200 */
        /* <DEDUP_REMOVED lines=9> */
[----:B------:R-:W-:Y:S07]  /*3090*/  LDSM.16.M88.4 R144, [R3+0xe080] ;  /* 0x00e080000390783b */ /* 0x000fee0000000200 */
[----:B------:R-:W-:Y:S01]  /*30a0*/  HMMA.16816.F32.BF16 R32, R132, R170, R32 ;  /* 0x000000aa8420723c */ /* 0x000fe20000041820 */
[----:B------:R-:W1:Y:S07]  /*30b0*/  LDSM.16.M88.4 R132, [R220+0xf080] ;  /* 0x00f08000dc84783b */ /* 0x000e6e0000000200 */
[-C--:B----4-:R-:W-:Y:S08]  /*30c0*/  HMMA.16816.F32.BF16 R20, R136, R172.reuse, R20 ;  /* 0x000000ac8814723c */ /* 0x090ff00000041814 */
[C---:B--2---:R-:W-:Y:S08]  /*30d0*/  HMMA.16816.F32.BF16 R24, R156.reuse, R172, R24 ;  /* 0x000000ac9c18723c */ /* 0x044ff00000041818 */
[-C--:B------:R-:W-:Y:S01]  /*30e0*/  HMMA.16816.F32.BF16 R28, R156, R174.reuse, R28 ;  /* 0x000000ae9c1c723c */ /* 0x080fe2000004181c */
[----:B------:R2:W3:Y:S07]  /*30f0*/  MUFU.TANH R159, R7 ;  /* 0x00000007009f7308 */ /* 0x0004ee0000002400 */
[----:B------:R-:W-:Y:S01]  /*3100*/  HMMA.16816.F32.BF16 R32, R136, R174, R32 ;  /* 0x000000ae8820723c */ /* 0x000fe20000041820 */
[----:B------:R-:W4:Y:S02]  /*3110*/  LDSM.16.M88.4 R136, [R3+0xf080] ;  /* 0x00f080000388783b */ /* 0x000f240000000200 */
[----:B------:R-:W-:Y:S05]  /*3120*/  MUFU.TANH R157, R12 ;  /* 0x0000000c009d7308 */ /* 0x000fea0000002400 */
[-C--:B-----5:R-:W-:Y:S05]  /*3130*/  HMMA.16816.F32.BF16 R20, R140, R176.reuse, R20 ;  /* 0x000000b08c14723c */ /* 0x0a0fea0000041814 */
[----:B------:R-:W-:Y:S03]  /*3140*/  MUFU.TANH R156, R13 ;  /* 0x0000000d009c7308 */ /* 0x000fe60000002400 */
[C---:B-1----:R-:W-:Y:S01]  /*3150*/  HMMA.16816.F32.BF16 R24, R132.reuse, R176, R24 ;  /* 0x000000b08418723c */ /* 0x042fe20000041818 */
[----:B--2---:R-:W1:Y:S06]  /*3160*/  LDSM.16.M88.4 R4, [R221+0x10080] ;  /* 0x01008000dd04783b */ /* 0x004e6c0000000200 */
[----:B------:R-:W-:Y:S01]  /*3170*/  MUFU.TANH R158, R14 ;  /* 0x0000000e009e7308 */ /* 0x000fe20000002400 */
[-C--:B------:R-:W-:Y:S01]  /*3180*/  HMMA.16816.F32.BF16 R28, R132, R178.reuse, R28 ;  /* 0x000000b2841c723c */ /* 0x080fe2000004181c */
[----:B------:R-:W2:Y:S07]  /*3190*/  LDSM.16.M88.4 R132, [R221+0x11080] ;  /* 0x01108000dd84783b */ /* 0x000eae0000000200 */
[----:B------:R-:W-:Y:S01]  /*31a0*/  HMMA.16816.F32.BF16 R32, R140, R178, R32 ;  /* 0x000000b28c20723c */ /* 0x000fe20000041820 */
[----:B------:R-:W-:Y:S06]  /*31b0*/  MUFU.TANH R143, R16 ;  /* 0x00000010008f7308 */ /* 0x000fec0000002400 */
[----:B------:R-:W-:Y:S01]  /*31c0*/  MOV R140, UR4 ;  /* 0x00000004008c7c02 */ /* 0x000fe20008000f00 */
[-C--:B------:R-:W-:Y:S03]  /*31d0*/  HMMA.16816.F32.BF16 R20, R144, R180.reuse, R20 ;  /* 0x000000b49014723c */ /* 0x080fe60000041814 */
[----:B------:R-:W5:Y:S02]  /*31e0*/  MUFU.TANH R142, R17 ;  /* 0x00000011008e7308 */ /* 0x000f640000002400 */
[----:B------:R-:W-:Y:S03]  /*31f0*/  IADD3 R140, R229, -c[0x0][0x168], R140 ;  /* 0x80005a00e58c7a10 */ /* 0x000fe60007ffe08c */
[C---:B----4-:R-:W-:Y:S04]  /*3200*/  HMMA.16816.F32.BF16 R24, R136.reuse, R180, R24 ;  /* 0x000000b48818723c */ /* 0x050fe80000041818 */
[----:B------:R-:W-:Y:S01]  /*3210*/  IADD3 R140, -R245, R140, RZ ;  /* 0x0000008cf58c7210 */ /* 0x000fe20007ffe1ff */
[----:B------:R-:W-:Y:S03]  /*3220*/  MUFU.TANH R141, R19 ;  /* 0x00000013008d7308 */ /* 0x000fe60000002400 */
[-C--:B------:R-:W-:Y:S01]  /*3230*/  HMMA.16816.F32.BF16 R28, R136, R182.reuse, R28 ;  /* 0x000000b6881c723c */ /* 0x080fe2000004181c */
[----:B------:R-:W4:Y:S07]  /*3240*/  LDSM.16.M88.4 R136, [R2+0x11080] ;  /* 0x011080000288783b */ /* 0x000f2e0000000200 */
[----:B------:R-:W-:Y:S01]  /*3250*/  HMMA.16816.F32.BF16 R32, R144, R182, R32 ;  /* 0x000000b69020723c */ /* 0x000fe20000041820 */
[----:B------:R3:W-:Y:S07]  /*3260*/  MUFU.TANH R145, R15 ;  /* 0x0000000f00917308 */ /* 0x0007ee0000002400 */
[-C--:B-1----:R-:W-:Y:S03]  /*3270*/  HMMA.16816.F32.BF16 R20, R4, R184.reuse, R20 ;  /* 0x000000b80414723c */ /* 0x082fe60000041814 */
[----:B------:R1:W1:Y:S05]  /*3280*/  MUFU.TANH R144, R18 ;  /* 0x0000001200907308 */ /* 0x00026a0000002400 */
[C---:B--2---:R-:W-:Y:S08]  /*3290*/  HMMA.16816.F32.BF16 R24, R132.reuse, R184, R24 ;  /* 0x000000b88418723c */ /* 0x044ff00000041818 */
[-C--:B------:R-:W-:Y:S01]  /*32a0*/  HMMA.16816.F32.BF16 R28, R132, R186.reuse, R28 ;  /* 0x000000ba841c723c */ /* 0x080fe2000004181c */
[----:B---3--:R-:W-:Y:S06]  /*32b0*/  LDSM.16.M88.4 R12, [R220+0x11080] ;  /* 0x01108000dc0c783b */ /* 0x008fec0000000200 */
[----:B------:R-:W-:Y:S01]  /*32c0*/  IMNMX R134, R232, R140, PT ;  /* 0x0000008ce8867217 */ /* 0x000fe20003800200 */
[----:B------:R-:W-:Y:S01]  /*32d0*/  HMMA.16816.F32.BF16 R32, R4, R186, R32 ;  /* 0x000000ba0420723c */ /* 0x000fe20000041820 */
[----:B------:R-:W2:Y:S03]  /*32e0*/  LDSM.16.M88.4 R4, [R220+0x10080] ;  /* 0x01008000dc04783b */ /* 0x000ea60000000200 */
[C---:B------:R-:W-:Y:S02]  /*32f0*/  IADD3 R133, R140.reuse, 0x8, RZ ;  /* 0x000000088c857810 */ /* 0x040fe40007ffe0ff */
[----:B------:R-:W-:Y:S02]  /*3300*/  IADD3 R132, R140, 0x20, RZ ;  /* 0x000000208c847810 */ /* 0x000fe40007ffe0ff */
[-C--:B------:R-:W-:Y:S05]  /*3310*/  HMMA.16816.F32.BF16 R20, R8, R188.reuse, R20 ;  /* 0x000000bc0814723c */ /* 0x080fea0000041814 */
[----:B------:R-:W-:Y:S02]  /*3320*/  ISETP.GT.AND P0, PT, R134, RZ, PT ;  /* 0x000000ff8600720c */ /* 0x000fe40003f04270 */
[----:B------:R-:W-:Y:S01]  /*3330*/  IMNMX R133, R232, R133, PT ;  /* 0x00000085e8857217 */ /* 0x000fe20003800200 */
[C---:B----4-:R-:W-:Y:S04]  /*3340*/  HMMA.16816.F32.BF16 R24, R136.reuse, R188, R24 ;  /* 0x000000bc8818723c */ /* 0x050fe80000041818 */
[----:B------:R-:W-:Y:S02]  /*3350*/  FSEL R16, R205, -INF , P0 ;  /* 0xff800000cd107808 */ /* 0x000fe40000000000 */
[C---:B------:R-:W-:Y:S02]  /*3360*/  ISETP.GT.AND P0, PT, R134.reuse, 0x1, PT ;  /* 0x000000018600780c */ /* 0x040fe40003f04270 */
[-C--:B------:R-:W-:Y:S03]  /*3370*/  HMMA.16816.F32.BF16 R28, R136, R190.reuse, R28 ;  /* 0x000000be881c723c */ /* 0x080fe6000004181c */
[----:B------:R-:W-:Y:S02]  /*3380*/  ISETP.GT.AND P2, PT, R134, 0x21, PT ;  /* 0x000000218600780c */ /* 0x000fe40003f44270 */
[----:B------:R-:W-:Y:S02]  /*3390*/  FSEL R135, R204, -INF , P0 ;  /* 0xff800000cc877808 */ /* 0x000fe40000000000 */
[--C-:B------:R-:W-:Y:S01]  /*33a0*/  FFMA.FTZ R137, R16, c[0x0][0x29c], -R200.reuse ;  /* 0x0000a70010897a23 */ /* 0x100fe200000108c8 */
[----:B------:R-:W-:Y:S01]  /*33b0*/  HMMA.16816.F32.BF16 R32, R8, R190, R32 ;  /* 0x000000be0820723c */ /* 0x000fe20000041820 */
[----:B------:R-:W3:Y:S03]  /*33c0*/  LDSM.16.M88.4 R8, [R3+0x10080] ;  /* 0x010080000308783b */ /* 0x000ee60000000200 */
[----:B------:R-:W-:Y:S01]  /*33d0*/  FFMA.FTZ R135, R135, c[0x0][0x29c], -R200 ;  /* 0x0000a70087877a23 */ /* 0x000fe200000108c8 */
[C---:B------:R-:W-:Y:S01]  /*33e0*/  ISETP.GT.AND P0, PT, R133.reuse, RZ, PT ;  /* 0x000000ff8500720c */ /* 0x040fe20003f04270 */
[----:B------:R-:W4:Y:S01]  /*33f0*/  MUFU.EX2 R137, R137 ;  /* 0x0000008900897308 */ /* 0x000f220000000800 */
[----:B-1----:R-:W1:Y:S01]  /*3400*/  LDSM.16.M88.4 R16, [R3+0x11080] ;  /* 0x011080000310783b */ /* 0x002e620000000200 */
[----:B------:R-:W-:Y:S01]  /*3410*/  IMNMX R132, R232, R132, PT ;  /* 0x00000084e8847217 */ /* 0x000fe20003800200 */
[-C--:B--2---:R-:W-:Y:S05]  /*3420*/  HMMA.16816.F32.BF16 R20, R4, R192.reuse, R20 ;  /* 0x000000c00414723c */ /* 0x084fea0000041814 */
[----:B------:R-:W-:Y:S02]  /*3430*/  FSEL R136, R206, -INF , P0 ;  /* 0xff800000ce887808 */ /* 0x000fe40000000000 */
[----:B------:R-:W-:Y:S01]  /*3440*/  ISETP.GT.AND P0, PT, R133, 0x1, PT ;  /* 0x000000018500780c */ /* 0x000fe20003f04270 */
[C---:B------:R-:W-:Y:S01]  /*3450*/  HMMA.16816.F32.BF16 R24, R12.reuse, R192, R24 ;  /* 0x000000c00c18723c */ /* 0x040fe20000041818 */
[----:B------:R-:W2:Y:S03]  /*3460*/  MUFU.EX2 R135, R135 ;  /* 0x0000008700877308 */ /* 0x000ea60000000800 */
[----:B------:R-:W-:Y:S01]  /*3470*/  FSEL R138, R159, -INF , P0 ;  /* 0xff8000009f8a7808 */ /* 0x000fe20000000000 */
[--C-:B------:R-:W-:Y:S01]  /*3480*/  FFMA.FTZ R136, R136, c[0x0][0x29c], -R201.reuse ;  /* 0x0000a70088887a23 */ /* 0x100fe200000108c9 */
[----:B------:R-:W-:Y:S02]  /*3490*/  ISETP.GT.AND P0, PT, R132, RZ, PT ;  /* 0x000000ff8400720c */ /* 0x000fe40003f04270 */
[-C--:B------:R-:W-:Y:S03]  /*34a0*/  HMMA.16816.F32.BF16 R28, R12, R194.reuse, R28 ;  /* 0x000000c20c1c723c */ /* 0x080fe6000004181c */
[----:B------:R-:W-:Y:S01]  /*34b0*/  MUFU.EX2 R136, R136 ;  /* 0x0000008800887308 */ /* 0x000fe20000000800 */
[--C-:B------:R-:W-:Y:S01]  /*34c0*/  FFMA.FTZ R138, R138, c[0x0][0x29c], -R201.reuse ;  /* 0x0000a7008a8a7a23 */ /* 0x100fe200000108c9 */
[----:B------:R-:W-:Y:S02]  /*34d0*/  ISETP.GT.AND P1, PT, R133, 0x20, PT ;  /* 0x000000208500780c */ /* 0x000fe40003f24270 */
[----:B------:R-:W-:Y:S01]  /*34e0*/  FSEL R12, R209, -INF , P0 ;  /* 0xff800000d10c7808 */ /* 0x000fe20000000000 */
[----:B------:R-:W-:Y:S01]  /*34f0*/  HMMA.16816.F32.BF16 R32, R4, R194, R32 ;  /* 0x000000c20420723c */ /* 0x000fe20000041820 */
[----:B------:R-:W2:Y:S03]  /*3500*/  LDS R6, [R229.X4+0x12180] ;  /* 0x01218000e5067984 */ /* 0x000ea60000004800 */
[----:B------:R-:W-:Y:S01]  /*3510*/  ISETP.GT.AND P0, PT, R132, 0x1, PT ;  /* 0x000000018400780c */ /* 0x000fe20003f04270 */
[--C-:B------:R-:W-:Y:S01]  /*3520*/  FFMA.FTZ R12, R12, c[0x0][0x29c], -R202.reuse ;  /* 0x0000a7000c0c7a23 */ /* 0x100fe200000108ca */
[----:B------:R-:W2:Y:S01]  /*3530*/  MUFU.EX2 R15, R138 ;  /* 0x0000008a000f7308 */ /* 0x000ea20000000800 */
[----:B------:R-:W-:Y:S01]  /*3540*/  IADD3 R5, R140, 0x28, RZ ;  /* 0x000000288c057810 */ /* 0x000fe20007ffe0ff */
[-C--:B---3--:R-:W-:Y:S05]  /*3550*/  HMMA.16816.F32.BF16 R20, R8, R196.reuse, R20 ;  /* 0x000000c40814723c */ /* 0x088fea0000041814 */
[----:B------:R-:W-:Y:S02]  /*3560*/  FSEL R4, R207, -INF , P0 ;  /* 0xff800000cf047808 */ /* 0x000fe40000000000 */
[----:B------:R-:W-:Y:S01]  /*3570*/  IMNMX R5, R232, R5, PT ;  /* 0x00000005e8057217 */ /* 0x000fe20003800200 */
[C---:B-1----:R-:W-:Y:S01]  /*3580*/  HMMA.16816.F32.BF16 R24, R16.reuse, R196, R24 ;  /* 0x000000c41018723c */ /* 0x042fe20000041818 */
[----:B------:R-:W-:Y:S03]  /*3590*/  MUFU.EX2 R14, R12 ;  /* 0x0000000c000e7308 */ /* 0x000fe60000000800 */
[----:B------:R-:W-:Y:S01]  /*35a0*/  FFMA.FTZ R4, R4, c[0x0][0x29c], -R202 ;  /* 0x0000a70004047a23 */ /* 0x000fe200000108ca */
[----:B------:R-:W-:Y:S02]  /*35b0*/  ISETP.GT.AND P0, PT, R5, RZ, PT ;  /* 0x000000ff0500720c */ /* 0x000fe40003f04270 */
[----:B-----5:R-:W-:Y:S01]  /*35c0*/  FSEL R7, R142, -INF , P2 ;  /* 0xff8000008e077808 */ /* 0x020fe20001000000 */
[-C--:B------:R-:W-:Y:S03]  /*35d0*/  HMMA.16816.F32.BF16 R28, R16, R198.reuse, R28 ;  /* 0x000000c6101c723c */ /* 0x080fe6000004181c */
[----:B------:R1:W-:Y:S01]  /*35e0*/  MUFU.EX2 R13, R4 ;  /* 0x00000004000d7308 */ /* 0x0003e20000000800 */
[----:B------:R-:W-:Y:S01]  /*35f0*/  ISETP.GT.AND P6, PT, R132, 0x20, PT ;  /* 0x000000208400780c */ /* 0x000fe20003fc4270 */
[----:B------:R-:W-:Y:S01]  /*3600*/  FFMA.FTZ R7, R7, c[0x0][0x29c], -R200 ;  /* 0x0000a70007077a23 */ /* 0x000fe200000108c8 */
[----:B------:R-:W-:Y:S01]  /*3610*/  ISETP.GT.AND P2, PT, R5, 0x1, PT ;  /* 0x000000010500780c */ /* 0x000fe20003f44270 */
[----:B------:R-:W-:Y:S01]  /*3620*/  FFMA.FTZ R17, -R205, R205, 1 ;  /* 0x3f800000cd117423 */ /* 0x000fe200000101cd */
[----:B------:R-:W-:Y:S04]  /*3630*/  HMMA.16816.F32.BF16 R32, R8, R198, R32 ;  /* 0x000000c60820723c */ /* 0x000fe80000041820 */
[----:B------:R-:W-:Y:S01]  /*3640*/  FSEL R16, R144, -INF , P1 ;  /* 0xff80000090107808 */ /* 0x000fe20000800000 */
[----:B------:R-:W-:Y:S01]  /*3650*/  FFMA.FTZ R19, -R204, R204, 1 ;  /* 0x3f800000cc137423 */ /* 0x000fe200000101cc */
[----:B------:R-:W-:Y:S01]  /*3660*/  ISETP.GT.AND P1, PT, R5, 0x20, PT ;  /* 0x000000200500780c */ /* 0x000fe20003f24270 */
[----:B------:R-:W3:Y:S01]  /*3670*/  MUFU.EX2 R7, R7 ;  /* 0x0000000700077308 */ /* 0x000ee20000000800 */
[----:B------:R-:W-:Y:S01]  /*3680*/  ISETP.GT.AND P4, PT, R132, 0x21, PT ;  /* 0x000000218400780c */ /* 0x000fe20003f84270 */
[--C-:B--2---:R-:W-:Y:S03]  /*3690*/  FADD.FTZ R20, R20, -R6.reuse ;  /* 0x8000000614147221 */ /* 0x104fe60000010000 */
[--C-:B------:R-:W-:Y:S01]  /*36a0*/  FADD.FTZ R21, R21, -R6.reuse ;  /* 0x8000000615157221 */ /* 0x100fe20000010000 */
[----:B------:R-:W-:Y:S01]  /*36b0*/  FSEL R8, R156, -INF , P4 ;  /* 0xff8000009c087808 */ /* 0x000fe20002000000 */
[----:B----4-:R-:W-:Y:S01]  /*36c0*/  FMUL.FTZ R10, R137, R20 ;  /* 0x00000014890a7220 */ /* 0x010fe20000410000 */
[C---:B------:R-:W-:Y:S01]  /*36d0*/  F2FP.BF16.PACK_AB R20, R135.reuse, R137 ;  /* 0x000000898714723e */ /* 0x040fe200000010ff */
[----:B------:R-:W-:Y:S01]  /*36e0*/  FMUL.FTZ R135, R135, R21 ;  /* 0x0000001587877220 */ /* 0x000fe20000410000 */
[----:B------:R-:W-:Y:S01]  /*36f0*/  FSEL R9, R208, -INF , P2 ;  /* 0xff800000d0097808 */ /* 0x000fe20001000000 */
[----:B------:R-:W-:Y:S01]  /*3700*/  FFMA.FTZ R11, R16, c[0x0][0x29c], -R201 ;  /* 0x0000a700100b7a23 */ /* 0x000fe200000108c9 */
[----:B-1----:R-:W-:Y:S01]  /*3710*/  FSEL R4, R210, -INF , P0 ;  /* 0xff800000d2047808 */ /* 0x002fe20000000000 */
[----:B------:R-:W-:Y:S01]  /*3720*/  FMUL.FTZ R17, R17, R10 ;  /* 0x0000000a11117220 */ /* 0x000fe20000410000 */
[----:B------:R-:W-:Y:S01]  /*3730*/  ISETP.GT.AND P0, PT, R134, 0x20, PT ;  /* 0x000000208600780c */ /* 0x000fe20003f04270 */
[----:B------:R-:W-:Y:S02]  /*3740*/  FMUL.FTZ R19, R19, R135 ;  /* 0x0000008713137220 */ /* 0x000fe40000410000 */
[--C-:B------:R-:W-:Y:S01]  /*3750*/  FFMA.FTZ R4, R4, c[0x0][0x29c], -R203.reuse ;  /* 0x0000a70004047a23 */ /* 0x100fe200000108cb */
[----:B------:R-:W-:Y:S01]  /*3760*/  FSEL R12, R143, -INF , P0 ;  /* 0xff8000008f0c7808 */ /* 0x000fe20000000000 */
[----:B------:R-:W-:Y:S01]  /*3770*/  FADD.FTZ R32, R32, -R6 ;  /* 0x8000000620207221 */ /* 0x000fe20000010000 */
[----:B------:R-:W-:Y:S01]  /*3780*/  ISETP.GT.AND P0, PT, R133, 0x21, PT ;  /* 0x000000218500780c */ /* 0x000fe20003f04270 */
[----:B------:R1:W-:Y:S01]  /*3790*/  MUFU.EX2 R134, R4 ;  /* 0x0000000400867308 */ /* 0x0003e20000000800 */
[----:B------:R-:W-:Y:S01]  /*37a0*/  FFMA.FTZ R133, R8, c[0x0][0x29c], -R202 ;  /* 0x0000a70008857a23 */ /* 0x000fe200000108ca */
[----:B------:R-:W-:Y:S01]  /*37b0*/  FSEL R8, R158, -INF , P1 ;  /* 0xff8000009e087808 */ /* 0x000fe20000800000 */
[----:B------:R-:W-:Y:S01]  /*37c0*/  FFMA.FTZ R12, R12, c[0x0][0x29c], -R200 ;  /* 0x0000a7000c0c7a23 */ /* 0x000fe200000108c8 */
[----:B------:R-:W-:Y:S01]  /*37d0*/  FSEL R18, R141, -INF , P0 ;  /* 0xff8000008d127808 */ /* 0x000fe20000000000 */
[--C-:B------:R-:W-:Y:S01]  /*37e0*/  FFMA.FTZ R21, R9, c[0x0][0x29c], -R203.reuse ;  /* 0x0000a70009157a23 */ /* 0x100fe200000108cb */
[----:B------:R-:W-:Y:S01]  /*37f0*/  ISETP.GT.AND P0, PT, R5, 0x21, PT ;  /* 0x000000210500780c */ /* 0x000fe20003f04270 */
[----:B------:R-:W-:Y:S01]  /*3800*/  FFMA.FTZ R135, R8, c[0x0][0x29c], -R203 ;  /* 0x0000a70008877a23 */ /* 0x000fe200000108cb */
[----:B------:R-:W-:Y:S01]  /*3810*/  FSEL R5, R157, -INF , P6 ;  /* 0xff8000009d057808 */ /* 0x000fe20003000000 */
[----:B------:R-:W-:Y:S01]  /*3820*/  FFMA.FTZ R18, R18, c[0x0][0x29c], -R201 ;  /* 0x0000a70012127a23 */ /* 0x000fe200000108c9 */
[----:B------:R-:W2:Y:S01]  /*3830*/  MUFU.EX2 R12, R12 ;  /* 0x0000000c000c7308 */ /* 0x000ea20000000800 */
[----:B------:R-:W-:Y:S01]  /*3840*/  FFMA.FTZ R8, -R143, R143, 1 ;  /* 0x3f8000008f087423 */ /* 0x000fe2000001018f */
[----:B------:R-:W-:Y:S01]  /*3850*/  F2FP.BF16.PACK_AB R19, R19, R17 ;  /* 0x000000111313723e */ /* 0x000fe200000010ff */
[----:B------:R-:W-:Y:S01]  /*3860*/  FFMA.FTZ R132, R5, c[0x0][0x29c], -R202 ;  /* 0x0000a70005847a23 */ /* 0x000fe200000108ca */
[----:B------:R-:W-:Y:S01]  /*3870*/  F2FP.BF16.PACK_AB R17, R15, R136 ;  /* 0x000000880f11723e */ /* 0x000fe200000010ff */
[----:B------:R-:W4:Y:S01]  /*3880*/  LDS R5, [R229.X4+0x12200] ;  /* 0x01220000e5057984 */ /* 0x000f220000004800 */
[----:B------:R-:W-:Y:S01]  /*3890*/  FADD.FTZ R33, R33, -R6 ;  /* 0x8000000621217221 */ /* 0x000fe20000010000 */
[----:B------:R-:W-:Y:S02]  /*38a0*/  FSEL R16, R145, -INF , P0 ;  /* 0xff80000091107808 */ /* 0x000fe40000000000 */
[----:B------:R-:W-:Y:S01]  /*38b0*/  PLOP3.LUT P0, PT, PT, PT, UP0, 0x80, 0x0 ;  /* 0x000000000000781c */ /* 0x000fe20003f0f008 */
[----:B------:R-:W-:Y:S01]  /*38c0*/  MUFU.EX2 R11, R11 ;  /* 0x0000000b000b7308 */ /* 0x000fe20000000800 */
[C---:B---3--:R-:W-:Y:S02]  /*38d0*/  FMUL.FTZ R33, R7.reuse, R33 ;  /* 0x0000002107217220 */ /* 0x048fe40000410000 */
[----:B------:R-:W-:Y:S01]  /*38e0*/  FFMA.FTZ R137, R16, c[0x0][0x29c], -R203 ;  /* 0x0000a70010897a23 */ /* 0x000fe200000108cb */
[----:B-1----:R-:W1:Y:S06]  /*38f0*/  LDS R4, [R229.X4+0x121a0] ;  /* 0x0121a000e5047984 */ /* 0x002e6c0000004800 */
[----:B------:R3:W5:Y:S01]  /*3900*/  MUFU.EX2 R10, R18 ;  /* 0x00000012000a7308 */ /* 0x0007620000000800 */
[----:B--2---:R-:W-:Y:S04]  /*3910*/  FMUL.FTZ R6, R12, R32 ;  /* 0x000000200c067220 */ /* 0x004fe80000410000 */
[----:B------:R-:W-:Y:S05]  /*3920*/  FMUL.FTZ R32, R8, R6 ;  /* 0x0000000608207220 */ /* 0x000fea0000410000 */
[----:B------:R-:W2:Y:S10]  /*3930*/  MUFU.EX2 R8, R132 ;  /* 0x0000008400087308 */ /* 0x000eb40000000800 */
[----:B------:R-:W2:Y:S01]  /*3940*/  MUFU.EX2 R9, R133 ;  /* 0x0000008500097308 */ /* 0x000ea20000000800 */
[----:B---3--:R-:W-:Y:S01]  /*3950*/  F2FP.BF16.PACK_AB R18, R7, R12 ;  /* 0x0000000c0712723e */ /* 0x008fe200000010ff */
[----:B------:R-:W-:Y:S01]  /*3960*/  FFMA.FTZ R12, -R141, R141, 1 ;  /* 0x3f8000008d0c7423 */ /* 0x000fe2000001018d */
[----:B-----5:R-:W-:Y:S01]  /*3970*/  F2FP.BF16.PACK_AB R16, R10, R11 ;  /* 0x0000000b0a10723e */ /* 0x020fe200000010ff */
[--C-:B----4-:R-:W-:Y:S02]  /*3980*/  FADD.FTZ R24, R24, -R5.reuse ;  /* 0x8000000518187221 */ /* 0x110fe40000010000 */
[--C-:B------:R-:W-:Y:S02]  /*3990*/  FADD.FTZ R25, R25, -R5.reuse ;  /* 0x8000000519197221 */ /* 0x100fe40000010000 */
[----:B------:R-:W-:Y:S02]  /*39a0*/  FFMA.FTZ R7, -R142, R142, 1 ;  /* 0x3f8000008e077423 */ /* 0x000fe4000001018e */
[--C-:B-1----:R-:W-:Y:S02]  /*39b0*/  FADD.FTZ R23, R23, -R4.reuse ;  /* 0x8000000417177221 */ /* 0x102fe40000010000 */
[--C-:B------:R-:W-:Y:S02]  /*39c0*/  FADD.FTZ R35, R35, -R4.reuse ;  /* 0x8000000423237221 */ /* 0x100fe40000010000 */
[----:B------:R-:W-:Y:S02]  /*39d0*/  FMUL.FTZ R23, R15, R23 ;  /* 0x000000170f177220 */ /* 0x000fe40000410000 */
[----:B------:R1:W3:Y:S01]  /*39e0*/  MUFU.EX2 R15, R21 ;  /* 0x00000015000f7308 */ /* 0x0002e20000000800 */
[--C-:B------:R-:W-:Y:S02]  /*39f0*/  FADD.FTZ R34, R34, -R4.reuse ;  /* 0x8000000422227221 */ /* 0x100fe40000010000 */
[----:B------:R-:W-:Y:S02]  /*3a00*/  FMUL.FTZ R10, R10, R35 ;  /* 0x000000230a0a7220 */ /* 0x000fe40000410000 */
[----:B------:R-:W-:Y:S02]  /*3a10*/  FADD.FTZ R6, R22, -R4 ;  /* 0x8000000416067221 */ /* 0x000fe40000010000 */
[----:B------:R-:W4:Y:S01]  /*3a20*/  LDS R4, [R229.X4+0x12220] ;  /* 0x01222000e5047984 */ /* 0x000f220000004800 */
[----:B------:R-:W-:Y:S02]  /*3a30*/  FMUL.FTZ R34, R11, R34 ;  /* 0x000000220b227220 */ /* 0x000fe40000410000 */
[----:B------:R-:W-:Y:S02]  /*3a40*/  FMUL.FTZ R12, R12, R10 ;  /* 0x0000000a0c0c7220 */ /* 0x000fe40000410000 */
[--C-:B------:R-:W-:Y:S01]  /*3a50*/  FADD.FTZ R10, R28, -R5.reuse ;  /* 0x800000051c0a7221 */ /* 0x100fe20000010000 */
[----:B------:R-:W-:Y:S01]  /*3a60*/  STS [R230], R20 ;  /* 0x00000014e6007388 */ /* 0x000fe20000000800 */
[----:B------:R-:W-:Y:S02]  /*3a70*/  FADD.FTZ R5, R29, -R5 ;  /* 0x800000051d057221 */ /* 0x000fe40000010000 */
[----:B------:R-:W-:Y:S02]  /*3a80*/  FFMA.FTZ R11, -R209, R209, 1 ;  /* 0x3f800000d10b7423 */ /* 0x000fe400000101d1 */
[----:B--2---:R-:W-:Y:S01]  /*3a90*/  FMUL.FTZ R10, R8, R10 ;  /* 0x0000000a080a7220 */ /* 0x004fe20000410000 */
[----:B------:R-:W-:Y:S01]  /*3aa0*/  STS [R230+0x400], R17 ;  /* 0x00040011e6007388 */ /* 0x000fe20000000800 */
[C---:B------:R-:W-:Y:S01]  /*3ab0*/  FMUL.FTZ R5, R9.reuse, R5 ;  /* 0x0000000509057220 */ /* 0x040fe20000410000 */
[----:B------:R-:W-:Y:S01]  /*3ac0*/  F2FP.BF16.PACK_AB R8, R9, R8 ;  /* 0x000000080908723e */ /* 0x000fe200000010ff */
[----:B------:R-:W-:Y:S01]  /*3ad0*/  FFMA.FTZ R22, -R206, R206, 1 ;  /* 0x3f800000ce167423 */ /* 0x000fe200000101ce */
[----:B------:R-:W-:Y:S01]  /*3ae0*/  MUFU.EX2 R9, R137 ;  /* 0x0000008900097308 */ /* 0x000fe20000000800 */
[----:B-1----:R-:W-:Y:S01]  /*3af0*/  FMUL.FTZ R21, R14, R24 ;  /* 0x000000180e157220 */ /* 0x002fe20000410000 */
[----:B------:R-:W-:Y:S01]  /*3b00*/  STS [R231], R18 ;  /* 0x00000012e7007388 */ /* 0x000fe20000000800 */
[----:B------:R-:W-:Y:S02]  /*3b10*/  FFMA.FTZ R24, -R156, R156, 1 ;  /* 0x3f8000009c187423 */ /* 0x000fe4000001019c */
[----:B------:R-:W-:Y:S02]  /*3b20*/  FMUL.FTZ R21, R11, R21 ;  /* 0x000000150b157220 */ /* 0x000fe40000410000 */
[----:B------:R-:W-:Y:S01]  /*3b30*/  FFMA.FTZ R11, -R157, R157, 1 ;  /* 0x3f8000009d0b7423 */ /* 0x000fe2000001019d */
[----:B------:R1:W-:Y:S01]  /*3b40*/  STS [R231+0x400], R16 ;  /* 0x00040010e7007388 */ /* 0x0003e20000000800 */
[----:B------:R-:W-:Y:S02]  /*3b50*/  FMUL.FTZ R6, R136, R6 ;  /* 0x0000000688067220 */ /* 0x000fe40000410000 */
[----:B------:R-:W-:Y:S02]  /*3b60*/  FMUL.FTZ R5, R24, R5 ;  /* 0x0000000518057220 */ /* 0x000fe40000410000 */
[----:B------:R-:W-:Y:S02]  /*3b70*/  FMUL.FTZ R11, R11, R10 ;  /* 0x0000000a0b0b7220 */ /* 0x000fe40000410000 */
[----:B------:R-:W-:Y:S02]  /*3b80*/  FMUL.FTZ R22, R22, R6 ;  /* 0x0000000616167220 */ /* 0x000fe40000410000 */
[----:B------:R-:W-:Y:S01]  /*3b90*/  FFMA.FTZ R6, -R144, R144, 1 ;  /* 0x3f80000090067423 */ /* 0x000fe20000010190 */
[----:B------:R-:W-:Y:S01]  /*3ba0*/  F2FP.BF16.PACK_AB R11, R5, R11 ;  /* 0x0000000b050b723e */ /* 0x000fe200000010ff */
[----:B------:R-:W-:Y:S01]  /*3bb0*/  FMUL.FTZ R33, R7, R33 ;  /* 0x0000002107217220 */ /* 0x000fe20000410000 */
[----:B---3--:R-:W-:Y:S01]  /*3bc0*/  F2FP.BF16.PACK_AB R5, R15, R134 ;  /* 0x000000860f05723e */ /* 0x008fe200000010ff */
[----:B------:R-:W-:Y:S02]  /*3bd0*/  FFMA.FTZ R7, -R159, R159, 1 ;  /* 0x3f8000009f077423 */ /* 0x000fe4000001019f */
[----:B------:R-:W-:Y:S01]  /*3be0*/  FMUL.FTZ R34, R6, R34 ;  /* 0x0000002206227220 */ /* 0x000fe20000410000 */
[----:B------:R-:W-:Y:S01]  /*3bf0*/  F2FP.BF16.PACK_AB R6, R13, R14 ;  /* 0x0000000e0d06723e */ /* 0x000fe200000010ff */
[----:B------:R-:W-:Y:S01]  /*3c00*/  FMUL.FTZ R23, R7, R23 ;  /* 0x0000001707177220 */ /* 0x000fe20000410000 */
[----:B------:R2:W-:Y:S01]  /*3c10*/  STS [R230+0x1400], R5 ;  /* 0x00140005e6007388 */ /* 0x0005e20000000800 */
[----:B------:R-:W3:Y:S01]  /*3c20*/  MUFU.EX2 R7, R135 ;  /* 0x0000008700077308 */ /* 0x000ee20000000800 */
[--C-:B----4-:R-:W-:Y:S01]  /*3c30*/  FADD.FTZ R26, R26, -R4.reuse ;  /* 0x800000041a1a7221 */ /* 0x110fe20000010000 */
[----:B------:R-:W-:Y:S01]  /*3c40*/  F2FP.BF16.PACK_AB R12, R12, R34 ;  /* 0x000000220c0c723e */ /* 0x000fe200000010ff */
[--C-:B------:R-:W-:Y:S01]  /*3c50*/  FADD.FTZ R31, R31, -R4.reuse ;  /* 0x800000041f1f7221 */ /* 0x100fe20000010000 */
[----:B------:R-:W-:Y:S01]  /*3c60*/  F2FP.BF16.PACK_AB R10, R23, R22 ;  /* 0x00000016170a723e */ /* 0x000fe200000010ff */
[----:B------:R4:W-:Y:S01]  /*3c70*/  STS [R230+0x1000], R6 ;  /* 0x00100006e6007388 */ /* 0x0009e20000000800 */
[----:B------:R-:W-:Y:S02]  /*3c80*/  FMUL.FTZ R13, R13, R25 ;  /* 0x000000190d0d7220 */ /* 0x000fe40000410000 */
[----:B------:R-:W-:Y:S02]  /*3c90*/  FFMA.FTZ R14, -R207, R207, 1 ;  /* 0x3f800000cf0e7423 */ /* 0x000fe400000101cf */
[----:B------:R-:W-:Y:S01]  /*3ca0*/  FMUL.FTZ R134, R134, R26 ;  /* 0x0000001a86867220 */ /* 0x000fe20000410000 */
[----:B------:R-:W-:Y:S01]  /*3cb0*/  STS [R231+0x1000], R8 ;  /* 0x00100008e7007388 */ /* 0x000fe20000000800 */
[----:B-1----:R-:W-:Y:S02]  /*3cc0*/  FFMA.FTZ R16, -R208, R208, 1 ;  /* 0x3f800000d0107423 */ /* 0x002fe400000101d0 */
[----:B------:R-:W-:Y:S01]  /*3cd0*/  FMUL.FTZ R14, R14, R13 ;  /* 0x0000000d0e0e7220 */ /* 0x000fe20000410000 */
[----:B------:R-:W-:Y:S04]  /*3ce0*/  F2FP.BF16.PACK_AB R13, R33, R32 ;  /* 0x00000020210d723e */ /* 0x000fe800000010ff */
[----:B------:R-:W-:Y:S01]  /*3cf0*/  F2FP.BF16.PACK_AB R14, R14, R21 ;  /* 0x000000150e0e723e */ /* 0x000fe200000010ff */
[--C-:B--2---:R-:W-:Y:S04]  /*3d00*/  FADD.FTZ R5, R27, -R4.reuse ;  /* 0x800000041b057221 */ /* 0x104fe80000010000 */
[----:B------:R-:W-:Y:S02]  /*3d10*/  FMUL.FTZ R5, R15, R5 ;  /* 0x000000050f057220 */ /* 0x000fe40000410000 */
[----:B----4-:R-:W-:Y:S01]  /*3d20*/  FADD.FTZ R6, R30, -R4 ;  /* 0x800000041e067221 */ /* 0x010fe20000010000 */
[----:B---3--:R-:W-:Y:S01]  /*3d30*/  F2FP.BF16.PACK_AB R4, R9, R7 ;  /* 0x000000070904723e */ /* 0x008fe200000010ff */
[----:B------:R-:W-:Y:S02]  /*3d40*/  FFMA.FTZ R15, -R210, R210, 1 ;  /* 0x3f800000d20f7423 */ /* 0x000fe400000101d2 */
[----:B------:R-:W-:Y:S02]  /*3d50*/  FMUL.FTZ R6, R7, R6 ;  /* 0x0000000607067220 */ /* 0x000fe40000410000 */
[----:B------:R1:W-:Y:S01]  /*3d60*/  STS [R231+0x1400], R4 ;  /* 0x00140004e7007388 */ /* 0x0003e20000000800 */
[----:B------:R-:W-:Y:S02]  /*3d70*/  FMUL.FTZ R7, R15, R134 ;  /* 0x000000860f077220 */ /* 0x000fe40000410000 */
[----:B------:R-:W-:Y:S02]  /*3d80*/  FMUL.FTZ R5, R16, R5 ;  /* 0x0000000510057220 */ /* 0x000fe40000410000 */
[----:B------:R-:W-:Y:S01]  /*3d90*/  FMUL.FTZ R9, R9, R31 ;  /* 0x0000001f09097220 */ /* 0x000fe20000410000 */
[----:B------:R-:W-:Y:S01]  /*3da0*/  BAR.SYNC.DEFER_BLOCKING 0x0 ;  /* 0x0000000000007b1d */ /* 0x000fe20000010000 */
[----:B------:R-:W-:Y:S01]  /*3db0*/  FFMA.FTZ R15, -R158, R158, 1 ;  /* 0x3f8000009e0f7423 */ /* 0x000fe2000001019e */
[----:B------:R-:W-:Y:S01]  /*3dc0*/  F2FP.BF16.PACK_AB R5, R5, R7 ;  /* 0x000000070505723e */ /* 0x000fe200000010ff */
[----:B------:R-:W-:Y:S02]  /*3dd0*/  FFMA.FTZ R16, -R145, R145, 1 ;  /* 0x3f80000091107423 */ /* 0x000fe40000010191 */
        /* <DEDUP_REMOVED lines=91> */
[----:B-1--4-:R-:W-:Y:S01]  /*4390*/  LOP3.LUT P4, RZ, R233, 0x1, RZ, 0xc0, !PT ;  /* 0x00000001e9ff7812 */ /* 0x012fe2000788c0ff */
[----:B------:R-:W-:Y:S01]  /*43a0*/  USHF.R.S32.HI UR18, URZ, 0x1f, UR9 ;  /* 0x0000001f3f127899 */ /* 0x000fe20008011409 */
[----:B------:R-:W-:Y:S01]  /*43b0*/  IMAD.U32 R11, RZ, RZ, UR6 ;  /* 0x00000006ff0b7e24 */ /* 0x000fe2000f8e00ff */
[----:B------:R-:W-:Y:S01]  /*43c0*/  ULDC.64 UR4, c[0x0][0x208] ;  /* 0x0000820000047ab9 */ /* 0x000fe20000000a00 */
[----:B------:R-:W-:Y:S01]  /*43d0*/  IMAD.U32 R132, RZ, RZ, UR7 ;  /* 0x00000007ff847e24 */ /* 0x000fe2000f8e00ff */
[----:B------:R-:W-:Y:S02]  /*43e0*/  UIMAD UR18, UR18, UR4, URZ ;  /* 0x00000004121272a4 */ /* 0x000fe4000f8e023f */
[----:B------:R-:W-:Y:S02]  /*43f0*/  USHF.L.U32 UR19, UR9, 0x6, URZ ;  /* 0x0000000609137899 */ /* 0x000fe4000800063f */
[----:B------:R-:W-:Y:S02]  /*4400*/  UIMAD.WIDE.U32 UR20, UR9, UR4, URZ ;  /* 0x00000004091472a5 */ /* 0x000fe4000f8e003f */
[----:B------:R-:W-:Y:S02]  /*4410*/  UIMAD UR18, UR9, UR5, UR18 ;  /* 0x00000005091272a4 */ /* 0x000fe4000f8e0212 */
[----:B------:R-:W-:Y:S01]  /*4420*/  IADD3 R19, P0, R246, UR19, RZ ;  /* 0x00000013f6137c10 */ /* 0x000fe2000ff1e0ff */
[----:B------:R-:W-:Y:S01]  /*4430*/  USHF.L.U32 UR4, UR20, 0x6, URZ ;  /* 0x0000000614047899 */ /* 0x000fe2000800063f */
[----:B------:R-:W-:Y:S01]  /*4440*/  IMAD.U32 R8, RZ, RZ, UR19 ;  /* 0x00000013ff087e24 */ /* 0x000fe2000f8e00ff */
[----:B------:R-:W-:Y:S01]  /*4450*/  UIADD3 UR18, UR21, UR18, URZ ;  /* 0x0000001215127290 */ /* 0x000fe2000fffe03f */
[----:B------:R-:W-:Y:S03]  /*4460*/  IMAD.U32 R133, RZ, RZ, UR19 ;  /* 0x00000013ff857e24 */ /* 0x000fe6000f8e00ff */
[----:B------:R-:W-:Y:S01]  /*4470*/  IADD3 R8, -R236, c[0x0][0x168], -R8 ;  /* 0x00005a00ec087a10 */ /* 0x000fe20007ffe908 */
[----:B------:R-:W-:Y:S01]  /*4480*/  USHF.L.U64.HI UR18, UR20, 0x6, UR18 ;  /* 0x0000000614127899 */ /* 0x000fe20008010212 */
[----:B------:R-:W-:Y:S02]  /*4490*/  IADD3 R9, P2, R240, UR4, RZ ;  /* 0x00000004f0097c10 */ /* 0x000fe4000ff5e0ff */
[----:B------:R-:W-:Y:S02]  /*44a0*/  ISETP.LT.OR P6, PT, R8, 0x1, !P4 ;  /* 0x000000010800780c */ /* 0x000fe400067c1670 */
[----:B------:R-:W-:Y:S02]  /*44b0*/  LEA.HI.X.SX32 R133, R133, R250, 0x1, P0 ;  /* 0x000000fa85857211 */ /* 0x000fe400000f0eff */
[----:B------:R-:W-:Y:S02]  /*44c0*/  IADD3 R11, P1, P0, R240, UR4, R11 ;  /* 0x00000004f00b7c10 */ /* 0x000fe4000f83e00b */
[----:B------:R-:W-:Y:S02]  /*44d0*/  IADD3.X R17, R239, UR18, RZ, P2, !PT ;  /* 0x00000012ef117c10 */ /* 0x000fe400097fe4ff */
[----:B------:R-:W-:Y:S02]  /*44e0*/  LEA R16, P2, R9, c[0x0][0x1f0], 0x1 ;  /* 0x00007c0009107a11 */ /* 0x000fe400078408ff */
[----:B------:R-:W-:Y:S02]  /*44f0*/  IADD3.X R132, R239, UR18, R132, P1, P0 ;  /* 0x00000012ef847c10 */ /* 0x000fe40008fe0484 */
[----:B------:R-:W-:Y:S02]  /*4500*/  LEA R18, P0, R19, c[0x0][0x280], 0x2 ;  /* 0x0000a00013127a11 */ /* 0x000fe400078010ff */
[----:B------:R-:W-:Y:S02]  /*4510*/  LEA R10, P1, R11, c[0x0][0x1f0], 0x1 ;  /* 0x00007c000b0a7a11 */ /* 0x000fe400078208ff */
[----:B------:R-:W-:Y:S02]  /*4520*/  LEA.HI.X R17, R9, c[0x0][0x1f4], R17, 0x1, P2 ;  /* 0x00007d0009117a11 */ /* 0x000fe400010f0c11 */
[----:B------:R-:W-:Y:S02]  /*4530*/  LOP3.LUT P2, RZ, R233, 0x2, RZ, 0xc0, !PT ;  /* 0x00000002e9ff7812 */ /* 0x000fe4000784c0ff */
[----:B------:R-:W-:Y:S01]  /*4540*/  LEA.HI.X R19, R19, c[0x0][0x284], R133, 0x2, P0 ;  /* 0x0000a10013137a11 */ /* 0x000fe200000f1485 */
[----:B------:R-:W-:Y:S01]  /*4550*/  @!PT LDS RZ, [RZ] ;  /* 0x00000000fffff984 */ /* 0x000fe20000000800 */
[----:B------:R-:W-:Y:S01]  /*4560*/  @!PT LDS RZ, [RZ] ;  /* 0x00000000fffff984 */ /* 0x000fe20000000800 */
[----:B------:R-:W-:Y:S01]  /*4570*/  @!PT LDS RZ, [RZ] ;  /* 0x00000000fffff984 */ /* 0x000fe20000000800 */
[----:B------:R1:W-:Y:S01]  /*4580*/  LDGSTS.E.BYPASS.LTC128B.128 [R228+0xc080], [R16.64], !P6 ;  /* 0x0c08000010e47fae */ /* 0x0003e2000f101d50 */
[----:B------:R-:W-:Y:S02]  /*4590*/  LEA.HI.X R11, R11, c[0x0][0x1f4], R132, 0x1, P1 ;  /* 0x00007d000b0b7a11 */ /* 0x000fe400008f0c84 */
[C---:B------:R-:W-:Y:S02]  /*45a0*/  ISETP.LT.OR P1, PT, R8.reuse, 0x1, !P2 ;  /* 0x000000010800780c */ /* 0x040fe40005721670 */
        /* <DEDUP_REMOVED lines=12> */
.L_x_459:
[-C--:B-1--4-:R-:W-:Y:S01]  /*4670*/  HMMA.16816.F32.BF16 R84, R4, R12.reuse, R84 ;  /* 0x0000000c0454723c */ /* 0x092fe20000041854 */
[----:B------:R-:W-:Y:S01]  /*4680*/  LDSM.16.MT88.4 R8, [R223+0x15280] ;  /* 0x01528000df08783b */ /* 0x000fe20000004200 */
        /* <DEDUP_REMOVED lines=71> */
[----:B------:R-:W-:Y:S02]  /*4b00*/  USHF.R.S32.HI UR19, URZ, 0x1f, UR9 ;  /* 0x0000001f3f137899 */ /* 0x000fe40008011409 */
[----:B------:R-:W-:Y:S02]  /*4b10*/  ULDC.64 UR4, c[0x0][0x178] ;  /* 0x00005e0000047ab9 */ /* 0x000fe40000000a00 */
        /* <DEDUP_REMOVED lines=8> */
[----:B------:R-:W-:Y:S01]  /*4ba0*/  IMAD.U32 R6, RZ, RZ, UR18 ;  /* 0x00000012ff067e24 */ /* 0x000fe2000f8e00ff */
[----:B------:R-:W-:Y:S02]  /*4bb0*/  ULEA UR18, UP0, UR4, UR20, 0x5 ;  /* 0x0000001404127291 */ /* 0x000fe4000f80283f */
[----:B------:R-:W-:Y:S01]  /*4bc0*/  LEA.HI.X.SX32 R5, R5, R251, 0x1, P0 ;  /* 0x000000fb05057211 */ /* 0x000fe200000f0eff */
[----:B------:R-:W-:Y:S01]  /*4bd0*/  USHF.L.U64.HI UR19, UR22, 0x6, UR19 ;  /* 0x0000000616137899 */ /* 0x000fe20008010213 */
[----:B------:R-:W-:Y:S02]  /*4be0*/  LEA R10, P0, R4, c[0x0][0x258], 0x2 ;  /* 0x00009600040a7a11 */ /* 0x000fe400078010ff */
[----:B------:R-:W-:Y:S01]  /*4bf0*/  IADD3 R7, P1, R242, UR18, RZ ;  /* 0x00000012f2077c10 */ /* 0x000fe2000ff3e0ff */
[----:B------:R-:W-:Y:S01]  /*4c00*/  ULEA.HI.X UR4, UR4, UR19, UR5, 0x5, UP0 ;  /* 0x0000001304047291 */ /* 0x000fe200080f2c05 */
[----:B------:R-:W-:Y:S02]  /*4c10*/  LEA.HI.X R11, R4, c[0x0][0x25c], R5, 0x2, P0 ;  /* 0x00009700040b7a11 */ /* 0x000fe400000f1405 */
[----:B------:R-:W-:Y:S02]  /*4c20*/  IADD3 R4, -R236, c[0x0][0x168], -R6 ;  /* 0x00005a00ec047a10 */ /* 0x000fe40007ffe906 */
[----:B------:R-:W-:Y:S02]  /*4c30*/  IADD3 R5, P0, R242, UR20, RZ ;  /* 0x00000014f2057c10 */ /* 0x000fe4000ff1e0ff */
[----:B------:R-:W-:Y:S02]  /*4c40*/  ISETP.LT.OR P6, PT, R4, 0x1, !P4 ;  /* 0x000000010400780c */ /* 0x000fe400067c1670 */
[----:B------:R-:W-:Y:S02]  /*4c50*/  LEA R8, P2, R5, c[0x0][0x160], 0x1 ;  /* 0x0000580005087a11 */ /* 0x000fe400078408ff */
[C---:B------:R-:W-:Y:S02]  /*4c60*/  IADD3.X R9, R244.reuse, UR19, RZ, P0, !PT ;  /* 0x00000013f4097c10 */ /* 0x040fe400087fe4ff */
[----:B------:R-:W-:Y:S02]  /*4c70*/  IADD3.X R12, R244, UR4, RZ, P1, !PT ;  /* 0x00000004f40c7c10 */ /* 0x000fe40008ffe4ff */
[----:B------:R-:W-:Y:S02]  /*4c80*/  LOP3.LUT P1, RZ, R238, 0x2, RZ, 0xc0, !PT ;  /* 0x00000002eeff7812 */ /* 0x000fe4000782c0ff */
[----:B------:R-:W-:Y:S02]  /*4c90*/  LEA R6, P0, R7, c[0x0][0x160], 0x1 ;  /* 0x0000580007067a11 */ /* 0x000fe400078008ff */
[----:B------:R-:W-:Y:S02]  /*4ca0*/  LEA.HI.X R9, R5, c[0x0][0x164], R9, 0x1, P2 ;  /* 0x0000590005097a11 */ /* 0x000fe400010f0c09 */
[C---:B------:R-:W-:Y:S02]  /*4cb0*/  ISETP.LT.OR P2, PT, R4.reuse, 0x1, !P1 ;  /* 0x000000010400780c */ /* 0x040fe40004f41670 */
[----:B------:R-:W-:Y:S01]  /*4cc0*/  LEA.HI.X R7, R7, c[0x0][0x164], R12, 0x1, P0 ;  /* 0x0000590007077a11 */ /* 0x000fe200000f0c0c */
[----:B------:R-:W-:Y:S01]  /*4cd0*/  @!PT LDS RZ, [RZ] ;  /* 0x00000000fffff984 */ /* 0x000fe20000000800 */
[----:B------:R-:W-:Y:S01]  /*4ce0*/  @!PT LDS RZ, [RZ] ;  /* 0x00000000fffff984 */ /* 0x000fe20000000800 */
[----:B------:R-:W-:Y:S01]  /*4cf0*/  @!PT LDS RZ, [RZ] ;  /* 0x00000000fffff984 */ /* 0x000fe20000000800 */
[----:B------:R1:W-:Y:S01]  /*4d00*/  LDGSTS.E.BYPASS.LTC128B.128 [R228+0x6080], [R8.64], !P6 ;  /* 0x0608000008e47fae */ /* 0x0003e2000f101d50 */
        /* <DEDUP_REMOVED lines=11> */
.L_x_460:
        /* <DEDUP_REMOVED lines=27> */
[C---:B------:R-:W-:Y:S01]  /*4f70*/  HMMA.16816.F32.BF16 R136, R208.reuse, R216, R136 ;  /* 0x000000d8d088723c */ /* 0x040fe20000041888 */
[----:B------:R-:W2:Y:S07]  /*4f80*/  LDL.64 R216, [R1] ;  /* 0x0000000001d87983 */ /* 0x000eae0000100a00 */
[-C--:B------:R-:W-:Y:S01]  /*4f90*/  HMMA.16816.F32.BF16 R140, R208, R218.reuse, R140 ;  /* 0x000000dad08c723c */ /* 0x080fe2000004188c */
[----:B------:R-:W3:Y:S07]  /*4fa0*/  LDSM.16.M88.4 R208, [R220+0x15280] ;  /* 0x01528000dcd0783b */ /* 0x000eee0000000200 */
[----:B------:R-:W-:Y:S01]  /*4fb0*/  HMMA.16816.F32.BF16 R144, R200, R218, R144 ;  /* 0x000000dac890723c */ /* 0x000fe20000041890 */
[----:B------:R-:W4:Y:S07]  /*4fc0*/  LDSM.16.MT88.4 R200, [R0+0x3080] ;  /* 0x0030800000c8783b */ /* 0x000f2e0000004200 */
[-C--:B-1----:R-:W-:Y:S08]  /*4fd0*/  HMMA.16816.F32.BF16 R4, R156, R204.reuse, R4 ;  /* 0x000000cc9c04723c */ /* 0x082ff00000041804 */
[C---:B---3--:R-:W-:Y:S08]  /*4fe0*/  HMMA.16816.F32.BF16 R8, R208.reuse, R204, R8 ;  /* 0x000000ccd008723c */ /* 0x048ff00000041808 */
[-C--:B------:R-:W-:Y:S08]  /*4ff0*/  HMMA.16816.F32.BF16 R12, R208, R206.reuse, R12 ;  /* 0x000000ced00c723c */ /* 0x080ff0000004180c */
[C---:B------:R-:W-:Y:S01]  /*5000*/  HMMA.16816.F32.BF16 R16, R156.reuse, R206, R16 ;  /* 0x000000ce9c10723c */ /* 0x040fe20000041810 */
[----:B------:R-:W-:Y:S07]  /*5010*/  LDSM.16.MT88.4 R204, [R0+0x1880] ;  /* 0x0018800000cc783b */ /* 0x000fee0000004200 */
[-C--:B----4-:R-:W-:Y:S08]  /*5020*/  HMMA.16816.F32.BF16 R20, R156, R200.reuse, R20 ;  /* 0x000000c89c14723c */ /* 0x090ff00000041814 */
[C---:B------:R-:W-:Y:S08]  /*5030*/  HMMA.16816.F32.BF16 R24, R208.reuse, R200, R24 ;  /* 0x000000c8d018723c */ /* 0x040ff00000041818 */
[-C--:B------:R-:W-:Y:S08]  /*5040*/  HMMA.16816.F32.BF16 R28, R208, R202.reuse, R28 ;  /* 0x000000cad01c723c */ /* 0x080ff0000004181c */
[C---:B------:R-:W-:Y:S01]  /*5050*/  HMMA.16816.F32.BF16 R32, R156.reuse, R202, R32 ;  /* 0x000000ca9c20723c */ /* 0x040fe20000041820 */
[----:B------:R-:W1:Y:S07]  /*5060*/  LDSM.16.M88.4 R200, [R3+0x14280] ;  /* 0x0142800003c8783b */ /* 0x000e6e0000000200 */
[-C--:B------:R-:W-:Y:S08]  /*5070*/  HMMA.16816.F32.BF16 R132, R156, R212.reuse, R132 ;  /* 0x000000d49c84723c */ /* 0x080ff00000041884 */
[C---:B------:R-:W-:Y:S08]  /*5080*/  HMMA.16816.F32.BF16 R136, R208.reuse, R212, R136 ;  /* 0x000000d4d088723c */ /* 0x040ff00000041888 */
[-C--:B------:R-:W-:Y:S01]  /*5090*/  HMMA.16816.F32.BF16 R140, R208, R214.reuse, R140 ;  /* 0x000000d6d08c723c */ /* 0x080fe2000004188c */
[----:B------:R-:W3:Y:S07]  /*50a0*/  LDSM.16.M88.4 R208, [R3+0x15280] ;  /* 0x0152800003d0783b */ /* 0x000eee0000000200 */
[----:B------:R-:W-:Y:S01]  /*50b0*/  HMMA.16816.F32.BF16 R144, R156, R214, R144 ;  /* 0x000000d69c90723c */ /* 0x000fe20000041890 */
[----:B------:R-:W4:Y:S04]  /*50c0*/  LDSM.16.MT88.4 R156, [R0+0x3880] ;  /* 0x00388000009c783b */ /* 0x000f280000004200 */
[----:B------:R-:W5:Y:S03]  /*50d0*/  LDSM.16.MT88.4 R212, [R0+0x5880] ;  /* 0x0058800000d4783b */ /* 0x000f660000004200 */
[-C--:B-1----:R-:W-:Y:S08]  /*50e0*/  HMMA.16816.F32.BF16 R4, R200, R204.reuse, R4 ;  /* 0x000000ccc804723c */ /* 0x082ff00000041804 */
[C---:B---3--:R-:W-:Y:S08]  /*50f0*/  HMMA.16816.F32.BF16 R8, R208.reuse, R204, R8 ;  /* 0x000000ccd008723c */ /* 0x048ff00000041808 */
[-C--:B------:R-:W-:Y:S08]  /*5100*/  HMMA.16816.F32.BF16 R12, R208, R206.reuse, R12 ;  /* 0x000000ced00c723c */ /* 0x080ff0000004180c */
[C---:B------:R-:W-:Y:S08]  /*5110*/  HMMA.16816.F32.BF16 R16, R200.reuse, R206, R16 ;  /* 0x000000cec810723c */ /* 0x040ff00000041810 */
[-C--:B----4-:R-:W-:Y:S08]  /*5120*/  HMMA.16816.F32.BF16 R20, R200, R156.reuse, R20 ;  /* 0x0000009cc814723c */ /* 0x090ff00000041814 */
[C---:B------:R-:W-:Y:S08]  /*5130*/  HMMA.16816.F32.BF16 R24, R208.reuse, R156, R24 ;  /* 0x0000009cd018723c */ /* 0x040ff00000041818 */
[-C--:B------:R-:W-:Y:S08]  /*5140*/  HMMA.16816.F32.BF16 R28, R208, R158.reuse, R28 ;  /* 0x0000009ed01c723c */ /* 0x080ff0000004181c */
[C---:B------:R-:W-:Y:S07]  /*5150*/  HMMA.16816.F32.BF16 R32, R200.reuse, R158, R32 ;  /* 0x0000009ec820723c */ /* 0x040fee0000041820 */
[----:B------:R-:W-:Y:S01]  /*5160*/  IMAD.U32 R158, RZ, RZ, UR11 ;  /* 0x0000000bff9e7e24 */ /* 0x000fe2000f8e00ff */
[-C--:B-----5:R-:W-:Y:S08]  /*5170*/  HMMA.16816.F32.BF16 R132, R200, R212.reuse, R132 ;  /* 0x000000d4c884723c */ /* 0x0a0ff00000041884 */
[C---:B------:R-:W-:Y:S08]  /*5180*/  HMMA.16816.F32.BF16 R136, R208.reuse, R212, R136 ;  /* 0x000000d4d088723c */ /* 0x040ff00000041888 */
[-C--:B------:R-:W-:Y:S08]  /*5190*/  HMMA.16816.F32.BF16 R140, R208, R214.reuse, R140 ;  /* 0x000000d6d08c723c */ /* 0x080ff0000004188c */
[----:B------:R-:W-:Y:S04]  /*51a0*/  HMMA.16816.F32.BF16 R144, R200, R214, R144 ;  /* 0x000000d6c890723c */ /* 0x000fe80000041890 */
[----:B--2---:R-:W-:Y:S01]  /*51b0*/  IADD3 R157, P0, R216, UR11, RZ ;  /* 0x0000000bd89d7c10 */ /* 0x004fe2000ff1e0ff */
        /* <DEDUP_REMOVED lines=103> */
.L_x_458:
[----:B------:R-:W-:Y:S05]  /*5830*/  @P1 BRA `(.L_x_462) ;  /* 0x0000105000001947 */ /* 0x000fea0003800000 */
[----:B------:R-:W-:Y:S01]  /*5840*/  SHF.R.S32.HI R7, RZ, 0x1f, R234 ;  /* 0x0000001fff077819 */ /* 0x000fe200000114ea */
[----:B------:R-:W-:Y:S01]  /*5850*/  BAR.SYNC.DEFER_BLOCKING 0x1, 0x100 ;  /* 0x0044000000007b1d */ /* 0x000fe20000010000 */
[----:B------:R-:W-:Y:S01]  /*5860*/  F2FP.BF16.PACK_AB R36, R37, R36 ;  /* 0x000000242524723e */ /* 0x000fe200000010ff */
[----:B------:R-:W-:Y:S01]  /*5870*/  USHF.R.S32.HI UR6, URZ, 0x1f, UR13 ;  /* 0x0000001f3f067899 */ /* 0x000fe2000801140d */
[CC--:B------:R-:W-:Y:S01]  /*5880*/  LEA.HI R3, R7.reuse, R234.reuse, RZ, 0x2 ;  /* 0x000000ea07037211 */ /* 0x0c0fe200078f10ff */
[----:B------:R-:W-:Y:S01]  /*5890*/  USHF.R.S32.HI UR7, URZ, 0x1f, UR14 ;  /* 0x0000001f3f077899 */ /* 0x000fe2000801140e */
[----:B------:R-:W-:Y:S01]  /*58a0*/  LEA.HI R0, R7, R234, RZ, 0x5 ;  /* 0x000000ea07007211 */ /* 0x000fe200078f28ff */
[----:B------:R-:W-:Y:S01]  /*58b0*/  ULDC.64 UR4, c[0x0][0x338] ;  /* 0x0000ce0000047ab9 */ /* 0x000fe20000000a00 */
[--C-:B------:R-:W-:Y:S01]  /*58c0*/  SHF.R.S32.HI R5, RZ, 0x2, R3.reuse ;  /* 0x00000002ff057819 */ /* 0x100fe20000011403 */
[----:B------:R-:W-:Y:S01]  /*58d0*/  UIMAD UR4, UR6, UR4, URZ ;  /* 0x00000004060472a4 */ /* 0x000fe2000f8e023f */
[----:B------:R-:W-:Y:S01]  /*58e0*/  SHF.R.S32.HI R2, RZ, 0x1f, R3 ;  /* 0x0000001fff027819 */ /* 0x000fe20000011403 */
[----:B------:R-:W-:Y:S01]  /*58f0*/  BSSY B0, `(.L_x_463) ;  /* 0x00000b3000007945 */ /* 0x000fe20003800000 */
[----:B------:R-:W-:Y:S01]  /*5900*/  SHF.R.S32.HI R4, RZ, 0x5, R0 ;  /* 0x00000005ff047819 */ /* 0x000fe20000011400 */
[----:B------:R-:W-:Y:S01]  /*5910*/  UIMAD UR5, UR13, UR5, UR4 ;  /* 0x000000050d0572a4 */ /* 0x000fe2000f8e0204 */
[----:B------:R-:W-:-:S02]  /*5920*/  LEA.HI R2, R2, R5, RZ, 0x3 ;  /* 0x0000000502027211 */ /* 0x000fc400078f18ff */
[----:B------:R-:W-:Y:S01]  /*5930*/  LEA.HI R0, R0, R4, RZ, 0x1 ;  /* 0x0000000400007211 */ /* 0x000fe200078f08ff */
[----:B------:R-:W-:Y:S01]  /*5940*/  ULDC UR4, c[0x0][0x2f0] ;  /* 0x0000bc0000047ab9 */ /* 0x000fe20000000800 */
[----:B------:R-:W-:Y:S01]  /*5950*/  LOP3.LUT R6, R2, 0xfffffff8, RZ, 0xc0, !PT ;  /* 0xfffffff802067812 */ /* 0x000fe200078ec0ff */
[----:B------:R-:W-:Y:S01]  /*5960*/  UIADD3 UR10, -UR10, UR4, URZ ;  /* 0x000000040a0a7290 */ /* 0x000fe2000fffe13f */
        /* <DEDUP_REMOVED lines=13> */
[----:B------:R-:W-:Y:S01]  /*5a40*/  LOP3.LUT R8, R0, 0x1ffffff8, RZ, 0xc0, !PT ;  /* 0x1ffffff800087812 */ /* 0x000fe200078ec0ff */
[----:B------:R-:W-:Y:S01]  /*5a50*/  UISETP.LT.AND UP0, UPT, UR10, 0x40, UPT ;  /* 0x000000400a00788c */ /* 0x000fe2000bf01270 */
[----:B------:R-:W-:-:S02]  /*5a60*/  SHF.R.S32.HI R14, RZ, 0x3, R0 ;  /* 0x00000003ff0e7819 */ /* 0x000fc40000011400 */
[----:B------:R-:W-:Y:S01]  /*5a70*/  LOP3.LUT R4, R2, 0x18, R4, 0xf8, !PT ;  /* 0x0000001802047812 */ /* 0x000fe200078ef804 */
[----:B------:R-:W-:Y:S01]  /*5a80*/  IMAD.IADD R8, R234, 0x1, -R8 ;  /* 0x00000001ea087824 */ /* 0x000fe200078e0a08 */
[----:B------:R-:W-:Y:S01]  /*5a90*/  SHF.R.U32.HI R0, RZ, 0x3, R2 ;  /* 0x00000003ff007819 */ /* 0x000fe20000011602 */
[----:B------:R-:W-:Y:S01]  /*5aa0*/  IMAD.SHL.U32 R2, R14, 0x40, RZ ;  /* 0x000000400e027824 */ /* 0x000fe200078e00ff */
[----:B------:R-:W-:Y:S01]  /*5ab0*/  F2FP.BF16.PACK_AB R38, R39, R38 ;  /* 0x000000262726723e */ /* 0x000fe200000010ff */
[----:B------:R-:W-:Y:S01]  /*5ac0*/  IMAD.SHL.U32 R8, R8, 0x8, RZ ;  /* 0x0000000808087824 */ /* 0x000fe200078e00ff */
[----:B------:R-:W-:Y:S01]  /*5ad0*/  LOP3.LUT R0, R4, R0, RZ, 0x3c, !PT ;  /* 0x0000000004007212 */ /* 0x000fe200078e3cff */
[----:B------:R-:W-:Y:S01]  /*5ae0*/  USEL UR10, UR10, 0x40, UP0 ;  /* 0x000000400a0a7887 */ /* 0x000fe20008000000 */
[----:B------:R-:W-:Y:S02]  /*5af0*/  LOP3.LUT R2, R2, 0x1c0, RZ, 0xc0, !PT ;  /* 0x000001c002027812 */ /* 0x000fe400078ec0ff */
[----:B------:R-:W-:Y:S01]  /*5b00*/  F2FP.BF16.PACK_AB R48, R49, R48 ;  /* 0x000000303130723e */ /* 0x000fe200000010ff */
[----:B------:R-:W-:Y:S01]  /*5b10*/  IMAD.U32 R0, R3, 0x2, R0 ;  /* 0x0000000203007824 */ /* 0x000fe200078e0000 */
[----:B------:R-:W-:-:S02]  /*5b20*/  LOP3.LUT R5, R2, 0x38, R8, 0xf8, !PT ;  /* 0x0000003802057812 */ /* 0x000fc400078ef808 */
[----:B------:R-:W-:Y:S01]  /*5b30*/  SHF.R.U32.HI R30, RZ, 0x3, R2 ;  /* 0x00000003ff1e7819 */ /* 0x000fe20000011602 */
        /* <DEDUP_REMOVED lines=68> */
[----:B------:R-:W-:Y:S02]  /*5f80*/  LOP3.LUT R30, R5, R30, RZ, 0x3c, !PT ;  /* 0x0000001e051e7212 */ /* 0x000fe400078e3cff */
        /* <DEDUP_REMOVED lines=25> */
[----:B------:R2:W-:Y:S04]  /*6120*/  STS [R2+0x4080], R4 ;  /* 0x0040800402007388 */ /* 0x0005e80000000800 */
[----:B------:R-:W-:Y:S04]  /*6130*/  STS [R2+0x4480], R3 ;  /* 0x0044800302007388 */ /* 0x000fe80000000800 */
[----:B------:R3:W-:Y:S01]  /*6140*/  STS [R0+0x5080], R9 ;  /* 0x0050800900007388 */ /* 0x0007e20000000800 */
[----:B-1----:R-:W-:-:S03]  /*6150*/  SHF.R.S32.HI R15, RZ, 0x1f, R14 ;  /* 0x0000001fff0f7819 */ /* 0x002fc6000001140e */
[----:B------:R1:W-:Y:S04]  /*6160*/  STS [R0+0x5480], R7 ;  /* 0x0054800700007388 */ /* 0x0003e80000000800 */
[----:B------:R4:W-:Y:S04]  /*6170*/  STS [R2+0x5080], R6 ;  /* 0x0050800602007388 */ /* 0x0009e80000000800 */
[----:B------:R5:W-:Y:S01]  /*6180*/  STS [R2+0x5480], R5 ;  /* 0x0054800502007388 */ /* 0x000be20000000800 */
[----:B--2---:R-:W-:Y:S01]  /*6190*/  IMAD.U32 R4, RZ, RZ, UR14 ;  /* 0x0000000eff047e24 */ /* 0x004fe2000f8e00ff */
[----:B---3--:R-:W-:Y:S01]  /*61a0*/  SHF.R.S32.HI R9, RZ, 0x1f, R8 ;  /* 0x0000001fff097819 */ /* 0x008fe20000011408 */
[----:B-1----:R-:W-:Y:S01]  /*61b0*/  IMAD.SHL.U32 R0, R10, 0x2, RZ ;  /* 0x000000020a007824 */ /* 0x002fe200078e00ff */
[----:B------:R-:W-:Y:S01]  /*61c0*/  BAR.SYNC.DEFER_BLOCKING 0x1, 0x100 ;  /* 0x0044000000007b1d */ /* 0x000fe20000010000 */
[----:B----4-:R-:W-:-:S02]  /*61d0*/  IMAD.U32 R6, RZ, RZ, UR15 ;  /* 0x0000000fff067e24 */ /* 0x010fc4000f8e00ff */
[----:B-----5:R-:W-:Y:S02]  /*61e0*/  IMAD.U32 R2, RZ, RZ, UR13 ;  /* 0x0000000dff027e24 */ /* 0x020fe4000f8e00ff */
[----:B------:R-:W-:-:S04]  /*61f0*/  IMAD.WIDE R6, R6, 0x40, R14 ;  /* 0x0000004006067825 */ /* 0x000fc800078e020e */
[----:B------:R-:W-:-:S05]  /*6200*/  IMAD.WIDE.U32 R2, R2, c[0x0][0x338], R8 ;  /* 0x0000ce0002027a25 */ /* 0x000fca00078e0008 */
[----:B------:R-:W-:Y:S01]  /*6210*/  IADD3 R3, R3, UR5, RZ ;  /* 0x0000000503037c10 */ /* 0x000fe2000fffe0ff */
[----:B------:R-:W-:Y:S02]  /*6220*/  ULDC.64 UR4, c[0x0][0x340] ;  /* 0x0000d00000047ab9 */ /* 0x000fe40000000a00 */
[----:B------:R-:W-:Y:S02]  /*6230*/  UIMAD UR4, UR7, UR4, URZ ;  /* 0x00000004070472a4 */ /* 0x000fe4000f8e023f */
[----:B------:R-:W-:Y:S01]  /*6240*/  IMAD.WIDE.U32 R12, R4, c[0x0][0x340], R2 ;  /* 0x0000d000040c7a25 */ /* 0x000fe200078e0002 */
[----:B------:R1:W2:Y:S01]  /*6250*/  LDS.128 R40, [R0+0x7080] ;  /* 0x0070800000287984 */ /* 0x0002a20000000c00 */
[----:B------:R-:W-:-:S03]  /*6260*/  UIMAD UR4, UR14, UR5, UR4 ;  /* 0x000000050e0472a4 */ /* 0x000fc6000f8e0204 */
[----:B------:R1:W3:Y:S03]  /*6270*/  LDS.128 R36, [R0+0x9080] ;  /* 0x0090800000247984 */ /* 0x0002e60000000c00 */
[----:B------:R-:W-:Y:S01]  /*6280*/  IADD3 R5, R13, UR4, RZ ;  /* 0x000000040d057c10 */ /* 0x000fe2000fffe0ff */
[----:B------:R1:W4:Y:S04]  /*6290*/  LDS.128 R32, [R0+0xb080] ;  /* 0x00b0800000207984 */ /* 0x0003280000000c00 */
[----:B------:R1:W1:Y:S04]  /*62a0*/  LDS.128 R52, [R0+0x80] ;  /* 0x0000800000347984 */ /* 0x0002680000000c00 */
        /* <DEDUP_REMOVED lines=23> */
.L_x_464:
[----:B------:R-:W-:Y:S05]  /*6420*/  BSYNC B0 ;  /* 0x0000000000007941 */ /* 0x000fea0003800000 */
.L_x_463:
        /* <DEDUP_REMOVED lines=21> */
.L_x_466:
[----:B------:R-:W-:Y:S05]  /*6580*/  BSYNC B0 ;  /* 0x0000000000007941 */ /* 0x000fea0003800000 */
.L_x_465:
[----:B------:R-:W-:Y:S01]  /*6590*/  ULDC.64 UR4, c[0x0][0x308] ;  /* 0x0000c20000047ab9 */ /* 0x000fe20000000a00 */
[----:B-1----:R-:W-:Y:S01]  /*65a0*/  MOV R2, UR13 ;  /* 0x0000000d00027c02 */ /* 0x002fe20008000f00 */
[----:B------:R-:W-:Y:S01]  /*65b0*/  UIMAD UR4, UR6, UR4, URZ ;  /* 0x00000004060472a4 */ /* 0x000fe2000f8e023f */
[----:B------:R-:W-:Y:S01]  /*65c0*/  MOV R0, UR14 ;  /* 0x0000000e00007c02 */ /* 0x000fe20008000f00 */
[----:B------:R-:W-:Y:S02]  /*65d0*/  BSSY B0, `(.L_x_467) ;  /* 0x0000018000007945 */ /* 0x000fe40003800000 */
[----:B------:R-:W-:Y:S01]  /*65e0*/  UIMAD UR13, UR13, UR5, UR4 ;  /* 0x000000050d0d72a4 */ /* 0x000fe2000f8e0204 */
[----:B------:R-:W-:-:S02]  /*65f0*/  IMAD.WIDE.U32 R2, R2, c[0x0][0x308], R8 ;  /* 0x0000c20002027a25 */ /* 0x000fc400078e0008 */
[----:B------:R-:W-:Y:S02]  /*6600*/  ULDC.64 UR4, c[0x0][0x310] ;  /* 0x0000c40000047ab9 */ /* 0x000fe40000000a00 */
[----:B------:R-:W-:Y:S01]  /*6610*/  UIMAD UR4, UR7, UR4, URZ ;  /* 0x00000004070472a4 */ /* 0x000fe2000f8e023f */
[----:B------:R-:W-:-:S03]  /*6620*/  IADD3 R3, R3, UR13, RZ ;  /* 0x0000000d03037c10 */ /* 0x000fc6000fffe0ff */
[----:B------:R-:W-:Y:S02]  /*6630*/  UIMAD UR4, UR14, UR5, UR4 ;  /* 0x000000050e0472a4 */ /* 0x000fe4000f8e0204 */
[----:B------:R-:W-:-:S05]  /*6640*/  IMAD.WIDE.U32 R10, R0, c[0x0][0x310], R2 ;  /* 0x0000c400000a7a25 */ /* 0x000fca00078e0002 */
[----:B------:R-:W-:Y:S01]  /*6650*/  IADD3 R3, R11, UR4, RZ ;  /* 0x000000040b037c10 */ /* 0x000fe2000fffe0ff */
        /* <DEDUP_REMOVED lines=15> */
.L_x_468:
[----:B------:R-:W-:Y:S05]  /*6750*/  BSYNC B0 ;  /* 0x0000000000007941 */ /* 0x000fea0003800000 */
.L_x_467:
        /* <DEDUP_REMOVED lines=19> */
.L_x_462:
[----:B------:R-:W-:Y:S01]  /*6890*/  SHF.R.S32.HI R0, RZ, 0x1f, R234 ;  /* 0x0000001fff007819 */ /* 0x000fe200000114ea */
[----:B------:R-:W-:Y:S01]  /*68a0*/  USHF.R.S32.HI UR6, URZ, 0x1f, UR13 ;  /* 0x0000001f3f067899 */ /* 0x000fe2000801140d */
[----:B------:R-:W-:Y:S01]  /*68b0*/  IMAD.U32 R2, RZ, RZ, UR13 ;  /* 0x0000000dff027e24 */ /* 0x000fe2000f8e00ff */
[----:B------:R-:W-:Y:S01]  /*68c0*/  ULDC.64 UR4, c[0x0][0x308] ;  /* 0x0000c20000047ab9 */ /* 0x000fe20000000a00 */
[----:B------:R-:W-:Y:S01]  /*68d0*/  LEA.HI R8, R0, R234, RZ, 0x3 ;  /* 0x000000ea00087211 */ /* 0x000fe200078f18ff */
[----:B------:R-:W-:Y:S01]  /*68e0*/  UIMAD UR4, UR6, UR4, URZ ;  /* 0x00000004060472a4 */ /* 0x000fe2000f8e023f */
[----:B------:R-:W-:Y:S01]  /*68f0*/  IMAD.U32 R10, RZ, RZ, UR14 ;  /* 0x0000000eff0a7e24 */ /* 0x000fe2000f8e00ff */
[----:B------:R-:W-:Y:S01]  /*6900*/  ULDC UR8, c[0x0][0x2f0] ;  /* 0x0000bc0000087ab9 */ /* 0x000fe20000000800 */
[----:B------:R-:W-:Y:S01]  /*6910*/  LOP3.LUT R0, R8, 0x1ffffff8, RZ, 0xc0, !PT ;  /* 0x1ffffff808007812 */ /* 0x000fe200078ec0ff */
[----:B------:R-:W-:Y:S01]  /*6920*/  UIMAD UR5, UR13, UR5, UR4 ;  /* 0x000000050d0572a4 */ /* 0x000fe2000f8e0204 */
[----:B------:R-:W-:Y:S01]  /*6930*/  SHF.R.S32.HI R8, RZ, 0x3, R8 ;  /* 0x00000003ff087819 */ /* 0x000fe20000011408 */
[----:B------:R-:W-:Y:S01]  /*6940*/  UIADD3 UR8, -UR10, UR8, URZ ;  /* 0x000000080a087290 */ /* 0x000fe2000fffe13f */
[----:B------:R-:W-:Y:S01]  /*6950*/  IMAD.U32 R6, RZ, RZ, UR15 ;  /* 0x0000000fff067e24 */ /* 0x000fe2000f8e00ff */
[----:B------:R-:W-:Y:S01]  /*6960*/  USHF.R.S32.HI UR7, URZ, 0x1f, UR14 ;  /* 0x0000001f3f077899 */ /* 0x000fe2000801140e */
[----:B------:R-:W-:Y:S01]  /*6970*/  IMAD.IADD R0, R234, 0x1, -R0 ;  /* 0x00000001ea007824 */ /* 0x000fe200078e0a00 */
[----:B------:R-:W-:Y:S01]  /*6980*/  SHF.R.S32.HI R9, RZ, 0x1f, R8 ;  /* 0x0000001fff097819 */ /* 0x000fe20000011408 */
[----:B------:R-:W-:Y:S01]  /*6990*/  BSSY B0, `(.L_x_469) ;  /* 0x000001c000007945 */ /* 0x000fe20003800000 */
[----:B------:R-:W-:Y:S01]  /*69a0*/  ISETP.GE.AND P4, PT, R8, UR8, PT ;  /* 0x0000000808007c0c */ /* 0x000fe2000bf86270 */
[----:B------:R-:W-:-:S02]  /*69b0*/  IMAD.SHL.U32 R12, R0, 0x8, RZ ;  /* 0x00000008000c7824 */ /* 0x000fc400078e00ff */
[----:B------:R-:W-:-:S03]  /*69c0*/  IMAD.WIDE R6, R6, 0x40, R8 ;  /* 0x0000004006067825 */ /* 0x000fc600078e0208 */
[--C-:B------:R-:W-:Y:S02]  /*69d0*/  SHF.R.S32.HI R13, RZ, 0x1f, R12.reuse ;  /* 0x0000001fff0d7819 */ /* 0x100fe4000001140c */
[C---:B------:R-:W-:Y:S02]  /*69e0*/  IADD3 R16, R12.reuse, 0x40, RZ ;  /* 0x000000400c107810 */ /* 0x040fe40007ffe0ff */
[----:B------:R-:W-:Y:S01]  /*69f0*/  IADD3 R17, R12, 0x80, RZ ;  /* 0x000000800c117810 */ /* 0x000fe20007ffe0ff */
[----:B------:R-:W-:-:S05]  /*6a00*/  IMAD.WIDE.U32 R2, R2, c[0x0][0x308], R12 ;  /* 0x0000c20002027a25 */ /* 0x000fca00078e000c */
[----:B------:R-:W-:Y:S01]  /*6a10*/  IADD3 R3, R3, UR5, RZ ;  /* 0x0000000503037c10 */ /* 0x000fe2000fffe0ff */
[----:B------:R-:W-:Y:S02]  /*6a20*/  ULDC.64 UR4, c[0x0][0x310] ;  /* 0x0000c40000047ab9 */ /* 0x000fe40000000a00 */
[----:B------:R-:W-:Y:S02]  /*6a30*/  UIMAD UR4, UR7, UR4, URZ ;  /* 0x00000004070472a4 */ /* 0x000fe4000f8e023f */
[----:B------:R-:W-:Y:S02]  /*6a40*/  IMAD.WIDE.U32 R10, R10, c[0x0][0x310], R2 ;  /* 0x0000c4000a0a7a25 */ /* 0x000fe400078e0002 */
[----:B------:R-:W-:-:S06]  /*6a50*/  UIMAD UR4, UR14, UR5, UR4 ;  /* 0x000000050e0472a4 */ /* 0x000fcc000f8e0204 */
[----:B------:R-:W-:Y:S01]  /*6a60*/  IADD3 R3, R11, UR4, RZ ;  /* 0x000000040b037c10 */ /* 0x000fe2000fffe0ff */
        /* <DEDUP_REMOVED lines=14> */
.L_x_470:
[----:B------:R-:W-:Y:S05]  /*6b50*/  BSYNC B0 ;  /* 0x0000000000007941 */ /* 0x000fea0003800000 */
.L_x_469:
        /* <DEDUP_REMOVED lines=19> */
.L_x_472:
[----:B------:R-:W-:Y:S05]  /*6c90*/  BSYNC B0 ;  /* 0x0000000000007941 */ /* 0x000fea0003800000 */
.L_x_471:
        /* <DEDUP_REMOVED lines=27> */
.L_x_474:
[----:B------:R-:W-:Y:S05]  /*6e50*/  BSYNC B0 ;  /* 0x0000000000007941 */ /* 0x000fea0003800000 */
.L_x_473:
        /* <DEDUP_REMOVED lines=18> */
.L_x_475:
        /* <DEDUP_REMOVED lines=16> */
.L_x_1391:


//--------------------- .text._ZN7cutlass13device_kernelIN5flash19enable_sm80_to_sm89INS1_16FlashAttnBwdSm80INS1_25CollectiveMainloopBwdSm80ILi1ELi1EN4cute5tupleIJNS5_1CILi64EEES8_NS7_ILi192EEEEEENS_10bfloat16_tEfNS_4arch4Sm80ELb1ELb0ELb1ELb0ELb1ELb0ELb0ELb0ELi2ELi2ELi2ELi2ELb1EEENS1_21CollectiveEpilogueBwdISA_SB_SD_Li256ELb0ELb0ELi4EEENS1_25SingleTileBwdLPTSchedulerILb0ELi64ELb1EEEEEEEEEvNT_6ParamsE --------------------------
	.section	.text._ZN7cutlass13device_kernelIN5flash19enable_sm80_to_sm89INS1_16FlashAttnBwdSm80INS1_25CollectiveMainloopBwdSm80ILi1ELi1EN4cute5tupleIJNS5_1CILi64EEES8_NS7_ILi192EEEEEENS_10bfloat16_tEfNS_4arch4Sm80ELb1ELb0ELb1ELb0ELb1ELb0ELb0ELb0ELi2ELi2ELi2ELi2ELb1EEENS1_21CollectiveEpilogueBwdISA_SB_SD_Li256ELb0ELb0ELi4EEENS1_25SingleTileBwdLPTSchedulerILb0ELi64ELb1EEEEEEEEEvNT_6ParamsE,"ax",@progbits
	.sectioninfo	@"SHI_REGISTERS=255"
	.align	128
.text._ZN7cutlass13device_kernelIN5flash19enable_sm80_to_sm89INS1_16FlashAttnBwdSm80INS1_25CollectiveMainloopBwdSm80ILi1ELi1EN4cute5tupleIJNS5_1CILi64EEES8_NS7_ILi192EEEEEENS_10bfloat16_tEfNS_4arch4Sm80ELb1ELb0ELb1ELb0ELb1ELb0ELb0ELb0ELi2ELi2ELi2ELi2ELb1EEENS1_21CollectiveEpilogueBwdISA_SB_SD_Li256ELb0ELb0ELi4EEENS1_25SingleTileBwdLPTSchedulerILb0ELi64ELb1EEEEEEEEEvNT_6ParamsE:
        .type           _ZN7cutlass13device_kernelIN5flash19enable_sm80_to_sm89INS1_16FlashAttnBwdSm80INS1_25CollectiveMainloopBwdSm80ILi1ELi1EN4cute5tupleIJNS5_1CILi64EEES8_NS7_ILi192EEEEEENS_10bfloat16_tEfNS_4arch4Sm80ELb1ELb0ELb1ELb0ELb1ELb0ELb0ELb0ELi2ELi2ELi2ELi2ELb1EEENS1_21CollectiveEpilogueBwdISA_SB_SD_Li256ELb0ELb0ELi4EEENS1_25SingleTileBwdLPTSchedulerILb0ELi64ELb1EEEEEEEEEvNT_6ParamsE,@function
        .size           _ZN7cutlass13device_kernelIN5flash19enable_sm80_to_sm89INS1_16FlashAttnBwdSm80INS1_25CollectiveMainloopBwdSm80ILi1ELi1EN4cute5tupleIJNS5_1CILi64EEES8_NS7_ILi192EEEEEENS_10bfloat16_tEfNS_4arch4Sm80ELb1ELb0ELb1ELb0ELb1ELb0ELb0ELb0ELi2ELi2ELi2ELi2ELb1EEENS1_21CollectiveEpilogueBwdISA_SB_SD_Li256ELb0ELb0ELi4EEENS1_25SingleTileBwdLPTSchedulerILb0ELi64ELb1EEEEEEEEEvNT_6ParamsE,(.L_x_1392 - _ZN7cutlass13device_kernelIN5flash19enable_sm80_to_sm89INS1_16FlashAttnBwdSm80INS1_25CollectiveMainloopBwdSm80ILi1ELi1EN4cute5tupleIJNS5_1CILi64EEES8_NS7_ILi192EEEEEENS_10bfloat16_tEfNS_4arch4Sm80ELb1ELb0ELb1ELb0ELb1ELb0ELb0ELb0ELi2ELi2ELi2ELi2ELb1EEENS1_21CollectiveEpilogueBwdISA_SB_SD_Li256ELb0ELb0ELi4EEENS1_25SingleTileBwdLPTSchedulerILb0ELi64ELb1EEEEEEEEEvNT_6ParamsE)
        .other          _ZN7cutlass13device_kernelIN5flash19enable_sm80_to_sm89INS1_16FlashAttnBwdSm80INS1_25CollectiveMainloopBwdSm80ILi1ELi1EN4cute5tupleIJNS5_1CILi64EEES8_NS7_ILi192EEEEEENS_10bfloat16_tEfNS_4arch4Sm80ELb1ELb0ELb1ELb0ELb1ELb0ELb0ELb0ELi2ELi2ELi2ELi2ELb1EEENS1_21CollectiveEpilogueBwdISA_SB_SD_Li256ELb0ELb0ELi4EEENS1_25SingleTileBwdLPTSchedulerILb0ELi64ELb1EEEEEEEEEvNT_6ParamsE,@"STO_CUDA_ENTRY STV_DEFAULT"
_ZN7cutlass13device_kernelIN5flash19enable_sm80_to_sm89INS1_16FlashAttnBwdSm80INS1_25CollectiveMainloopBwdSm80ILi1ELi1EN4cute5tupleIJNS5_1CILi64EEES8_NS7_ILi192EEEEEENS_10bfloat16_tEfNS_4arch4Sm80ELb1ELb0ELb1ELb0ELb1ELb0ELb0ELb0ELi2ELi2ELi2ELi2ELb1EEENS1_21CollectiveEpilogueBwdISA_SB_SD_Li256ELb0ELb0ELi4EEENS1_25SingleTileBwdLPTSchedulerILb0ELi64ELb1EEEEEEEEEvNT_6ParamsE:
        /* <DEDUP_REMOVED lines=28> */
.L_x_477:
[----:B------:R-:W-:Y:S02]  /*01c0*/  ULDC UR9, c[0x0][0x3ac] ;  /* 0x0000eb0000097ab9 */ /* 0x000fe40000000800 */
[----:B------:R-:W-:Y:S02]  /*01d0*/  UISETP.NE.AND UP0, UPT, UR9, 0x1, UPT ;  /* 0x000000010900788c */ /* 0x000fe4000bf05270 */
[----:B------:R-:W-:Y:S02]  /*01e0*/  ULDC.64 UR4, c[0x0][0x3b0] ;  /* 0x0000ec0000047ab9 */ /* 0x000fe40000000a00 */
[----:B------:R-:W-:Y:S02]  /*01f0*/  UIMAD.WIDE.U32 UR10, UR8, UR4, URZ ;  /* 0x00000004080a72a5 */ /* 0x000fe4000f8e003f */
[----:B------:R-:W-:-:S05]  /*0200*/  UMOV UR6, UR8 ;  /* 0x0000000800067c82 */ /* 0x000fca0008000000 */
[----:B------:R-:W-:-:S04]  /*0210*/  @UP0 USHF.R.U32.HI UR6, URZ, UR5, UR11 ;  /* 0x000000053f060299 */ /* 0x000fc8000801160b */
[----:B------:R-:W-:Y:S02]  /*0220*/  UIMAD UR9, UR6, UR9, URZ ;  /* 0x00000009060972a4 */ /* 0x000fe4000f8e023f */
.L_x_478:
[----:B------:R-:W-:Y:S02]  /*0230*/  ULDC.64 UR14, c[0x0][0x3a0] ;  /* 0x0000e800000e7ab9 */ /* 0x000fe40000000a00 */
[----:B------:R-:W-:Y:S02]  /*0240*/  UIADD3 UR8, UR8, -UR9, URZ ;  /* 0x8000000908087290 */ /* 0x000fe4000fffe03f */
[----:B------:R-:W-:Y:S02]  /*0250*/  UISETP.NE.AND UP0, UPT, UR14, 0x1, UPT ;  /* 0x000000010e00788c */ /* 0x000fe4000bf05270 */
[----:B------:R-:W-:Y:S02]  /*0260*/  ULDC.64 UR4, c[0x0][0x3a8] ;  /* 0x0000ea0000047ab9 */ /* 0x000fe40000000a00 */
[----:B------:R-:W-:Y:S02]  /*0270*/  UIMAD UR5, UR7, UR5, UR8 ;  /* 0x00000005070572a4 */ /* 0x000fe4000f8e0208 */
[----:B------:R-:W-:-:S02]  /*0280*/  ULOP3.LUT UR6, URZ, UR6, URZ, 0x33, !UPT ;  /* 0x000000063f067292 */ /* 0x000fc4000f8e333f */
[----:B------:R-:W-:Y:S02]  /*0290*/  UIMAD.WIDE.U32 UR8, UR5, UR15, URZ ;  /* 0x0000000f050872a5 */ /* 0x000fe4000f8e003f */
[----:B------:R-:W-:Y:S02]  /*02a0*/  ULDC UR13, c[0x0][0x394] ;  /* 0x0000e500000d7ab9 */ /* 0x000fe40000000800 */
[----:B------:R-:W-:Y:S02]  /*02b0*/  UMOV UR15, UR5 ;  /* 0x00000005000f7c82 */ /* 0x000fe40008000000 */
[----:B------:R-:W-:Y:S02]  /*02c0*/  @UP0 USHF.R.U32.HI UR15, URZ, UR4, UR9 ;  /* 0x000000043f0f0299 */ /* 0x000fe40008011609 */
[----:B------:R-:W-:Y:S02]  /*02d0*/  UIADD3 UR13, UR6, UR13, URZ ;  /* 0x0000000d060d7290 */ /* 0x000fe4000fffe03f */
[----:B------:R-:W-:-:S04]  /*02e0*/  UIADD3 UR4, -UR15, URZ, URZ ;  /* 0x0000003f0f047290 */ /* 0x000fc8000fffe13f */
[----:B------:R-:W-:Y:S01]  /*02f0*/  UIMAD UR14, UR4, UR14, UR5 ;  /* 0x0000000e040e72a4 */ /* 0x000fe2000f8e0205 */
[----:B------:R-:W-:Y:S05]  /*0300*/  BRA `(.L_x_479) ;  /* 0x0000028000007947 */ /* 0x000fea0003800000 */
.L_x_476:
        /* <DEDUP_REMOVED lines=20> */
.L_x_480:
[----:B------:R-:W-:Y:S02]  /*0450*/  ULDC UR9, c[0x0][0x3ac] ;  /* 0x0000eb0000097ab9 */ /* 0x000fe40000000800 */
[----:B------:R-:W-:Y:S02]  /*0460*/  UISETP.NE.AND UP0, UPT, UR9, 0x1, UPT ;  /* 0x000000010900788c */ /* 0x000fe4000bf05270 */
[----:B------:R-:W-:Y:S02]  /*0470*/  ULDC.64 UR4, c[0x0][0x3b0] ;  /* 0x0000ec0000047ab9 */ /* 0x000fe40000000a00 */
[----:B------:R-:W-:Y:S02]  /*0480*/  UIMAD.WIDE.U32 UR10, UR8, UR4, URZ ;  /* 0x00000004080a72a5 */ /* 0x000fe4000f8e003f */
[----:B------:R-:W-:-:S05]  /*0490*/  UMOV UR6, UR8 ;  /* 0x0000000800067c82 */ /* 0x000fca0008000000 */
[----:B------:R-:W-:-:S04]  /*04a0*/  @UP0 USHF.R.U32.HI UR6, URZ, UR5, UR11 ;  /* 0x000000053f060299 */ /* 0x000fc8000801160b */
[----:B------:R-:W-:Y:S02]  /*04b0*/  UIMAD UR9, UR6, UR9, URZ ;  /* 0x00000009060972a4 */ /* 0x000fe4000f8e023f */
.L_x_481:
        /* <DEDUP_REMOVED lines=12> */
[----:B------:R-:W-:Y:S02]  /*0580*/  UIMAD UR14, UR4, UR14, UR5 ;  /* 0x0000000e040e72a4 */ /* 0x000fe4000f8e0205 */
.L_x_479:
        /* <DEDUP_REMOVED lines=542> */
.L_x_485:
        /* <DEDUP_REMOVED lines=502> */
.L_x_483:
        /* <DEDUP_REMOVED lines=117> */
.L_x_484:
        /* <DEDUP_REMOVED lines=167> */
.L_x_482:
        /* <DEDUP_REMOVED lines=191> */
.L_x_488:
[----:B------:R-:W-:Y:S05]  /*6480*/  BSYNC B0 ;  /* 0x0000000000007941 */ /* 0x000fea0003800000 */
.L_x_487:
        /* <DEDUP_REMOVED lines=21> */
.L_x_490:
[----:B------:R-:W-:Y:S05]  /*65e0*/  BSYNC B0 ;  /* 0x0000000000007941 */ /* 0x000fea0003800000 */
.L_x_489:
        /* <DEDUP_REMOVED lines=28> */
.L_x_492:
[----:B------:R-:W-:Y:S05]  /*67b0*/  BSYNC B0 ;  /* 0x0000000000007941 */ /* 0x000fea0003800000 */
.L_x_491:
        /* <DEDUP_REMOVED lines=19> */
.L_x_486:
        /* <DEDUP_REMOVED lines=44> */
.L_x_494:
[----:B------:R-:W-:Y:S05]  /*6bb0*/  BSYNC B0 ;  /* 0x0000000000007941 */ /* 0x000fea0003800000 */
.L_x_493:
        /* <DEDUP_REMOVED lines=19> */
.L_x_496:
[----:B------:R-:W-:Y:S05]  /*6cf0*/  BSYNC B0 ;  /* 0x0000000000007941 */ /* 0x000fea0003800000 */
.L_x_495:
        /* <DEDUP_REMOVED lines=27> */
.L_x_498:
[----:B------:R-:W-:Y:S05]  /*6eb0*/  BSYNC B0 ;  /* 0x0000000000007941 */ /* 0x000fea0003800000 */
.L_x_497:
        /* <DEDUP_REMOVED lines=18> */
.L_x_499:
        /* <DEDUP_REMOVED lines=10> */
.L_x_1392:


//--------------------- .text._ZN7cutlass13device_kernelIN5flash19enable_sm80_to_sm89INS1_16FlashAttnBwdSm80INS1_25CollectiveMainloopBwdSm80ILi1ELi1EN4cute5tupleIJNS5_1CILi64EEES8_NS7_ILi192EEEEEENS_10bfloat16_tEfNS_4arch4Sm80ELb1ELb0ELb1ELb0ELb0ELb0ELb0ELb0ELi2ELi2ELi2ELi2ELb1EEENS1_24CollectiveEpilogueBwdGQAISA_fSD_Li256ELb0ELb0EEENS1_25SingleTileBwdLPTSchedulerILb0ELi64ELb0EEEEEEEEEvNT_6ParamsE --------------------------
	.section	.text._ZN7cutlass13device_kernelIN5flash19enable_sm80_to_sm89INS1_16FlashAttnBwdSm80INS1_25CollectiveMainloopBwdSm80ILi1ELi1EN4cute5tupleIJNS5_1CILi64EEES8_NS7_ILi192EEEEEENS_10bfloat16_tEfNS_4arch4Sm80ELb1ELb0ELb1ELb0ELb0ELb0ELb0ELb0ELi2ELi2ELi2ELi2ELb1EEENS1_24CollectiveEpilogueBwdGQAISA_fSD_Li256ELb0ELb0EEENS1_25SingleTileBwdLPTSchedulerILb0ELi64ELb0EEEEEEEEEvNT_6ParamsE,"ax",@progbits
	.sectioninfo	@"SHI_REGISTERS=255"
	.align	128
.text._ZN7cutlass13device_kernelIN5flash19enable_sm80_to_sm89INS1_16FlashAttnBwdSm80INS1_25CollectiveMainloopBwdSm80ILi1ELi1EN4cute5tupleIJNS5_1CILi64EEES8_NS7_ILi192EEEEEENS_10bfloat16_tEfNS_4arch4Sm80ELb1ELb0ELb1ELb0ELb0ELb0ELb0ELb0ELi2ELi2ELi2ELi2ELb1EEENS1_24CollectiveEpilogueBwdGQAISA_fSD_Li256ELb0ELb0EEENS1_25SingleTileBwdLPTSchedulerILb0ELi64ELb0EEEEEEEEEvNT_6ParamsE:
        .type           _ZN7cutlass13device_kernelIN5flash19enable_sm80_to_sm89INS1_16FlashAttnBwdSm80INS1_25CollectiveMainloopBwdSm80ILi1ELi1EN4cute5tupleIJNS5_1CILi64EEES8_NS7_ILi192EEEEEENS_10bfloat16_tEfNS_4arch4Sm80ELb1ELb0ELb1ELb0ELb0ELb0ELb0ELb0ELi2ELi2ELi2ELi2ELb1EEENS1_24CollectiveEpilogueBwdGQAISA_fSD_Li256ELb0ELb0EEENS1_25SingleTileBwdLPTSchedulerILb0ELi64ELb0EEEEEEEEEvNT_6ParamsE,@function
        .size           _ZN7cutlass13device_kernelIN5flash19enable_sm80_to_sm89INS1_16FlashAttnBwdSm80INS1_25CollectiveMainloopBwdSm80ILi1ELi1EN4cute5tupleIJNS5_1CILi64EEES8_NS7_ILi192EEEEEENS_10bfloat16_tEfNS_4arch4Sm80ELb1ELb0ELb1ELb0ELb0ELb0ELb0ELb0ELi2ELi2ELi2ELi2ELb1EEENS1_24CollectiveEpilogueBwdGQAISA_fSD_Li256ELb0ELb0EEENS1_25SingleTileBwdLPTSchedulerILb0ELi64ELb0EEEEEEEEEvNT_6ParamsE,(.L_x_1393 - _ZN7cutlass13device_kernelIN5flash19enable_sm80_to_sm89INS1_16FlashAttnBwdSm80INS1_25CollectiveMainloopBwdSm80ILi1ELi1EN4cute5tupleIJNS5_1CILi64EEES8_NS7_ILi192EEEEEENS_10bfloat16_tEfNS_4arch4Sm80ELb1ELb0ELb1ELb0ELb0ELb0ELb0ELb0ELi2ELi2ELi2ELi2ELb1EEENS1_24CollectiveEpilogueBwdGQAISA_fSD_Li256ELb0ELb0EEENS1_25SingleTileBwdLPTSchedulerILb0ELi64ELb0EEEEEEEEEvNT_6ParamsE)
        .other          _ZN7cutlass13device_kernelIN5flash19enable_sm80_to_sm89INS1_16FlashAttnBwdSm80INS1_25CollectiveMainloopBwdSm80ILi1ELi1EN4cute5tupleIJNS5_1CILi64EEES8_NS7_ILi192EEEEEENS_10bfloat16_tEfNS_4arch4Sm80ELb1ELb0ELb1ELb0ELb0ELb0ELb0ELb0ELi2ELi2ELi2ELi2ELb1EEENS1_24CollectiveEpilogueBwdGQAISA_fSD_Li256ELb0ELb0EEENS1_25SingleTileBwdLPTSchedulerILb0ELi64ELb0EEEEEEEEEvNT_6ParamsE,@"STO_CUDA_ENTRY STV_DEFAULT"
_ZN7cutlass13device_kernelIN5flash19enable_sm80_to_sm89INS1_16FlashAttnBwdSm80INS1_25CollectiveMainloopBwdSm80ILi1ELi1EN4cute5tupleIJNS5_1CILi64EEES8_NS7_ILi192EEEEEENS_10bfloat16_tEfNS_4arch4Sm80ELb1ELb0ELb1ELb0ELb0ELb0ELb0ELb0ELi2ELi2ELi2ELi2ELb1EEENS1_24CollectiveEpilogueBwdGQAISA_fSD_Li256ELb0ELb0EEENS1_25SingleTileBwdLPTSchedulerILb0ELi64ELb0EEEEEEEEEvNT_6ParamsE:
        /* <DEDUP_REMOVED lines=28> */
.L_x_501:
[----:B------:R-:W-:Y:S02]  /*01c0*/  ULDC UR7, c[0x0][0x3b4] ;  /* 0x0000ed0000077ab9 */ /* 0x000fe40000000800 */
[----:B------:R-:W-:Y:S02]  /*01d0*/  UISETP.NE.AND UP0, UPT, UR7, 0x1, UPT ;  /* 0x000000010700788c */ /* 0x000fe4000bf05270 */
[----:B------:R-:W-:Y:S02]  /*01e0*/  ULDC.64 UR4, c[0x0][0x3b8] ;  /* 0x0000ee0000047ab9 */ /* 0x000fe40000000a00 */
[----:B------:R-:W-:Y:S02]  /*01f0*/  UIMAD.WIDE.U32 UR10, UR6, UR4, URZ ;  /* 0x00000004060a72a5 */ /* 0x000fe4000f8e003f */
[----:B------:R-:W-:-:S05]  /*0200*/  UMOV UR15, UR6 ;  /* 0x00000006000f7c82 */ /* 0x000fca0008000000 */
[----:B------:R-:W-:-:S04]  /*0210*/  @UP0 USHF.R.U32.HI UR15, URZ, UR5, UR11 ;  /* 0x000000053f0f0299 */ /* 0x000fc8000801160b */
[----:B------:R-:W-:-:S04]  /*0220*/  UIMAD UR7, UR15, UR7, URZ ;  /* 0x000000070f0772a4 */ /* 0x000fc8000f8e023f */
.L_x_502:
        /* <DEDUP_REMOVED lines=11> */
.L_x_500:
        /* <DEDUP_REMOVED lines=20> */
.L_x_504:
[----:B------:R-:W-:Y:S02]  /*0420*/  ULDC UR7, c[0x0][0x3b4] ;  /* 0x0000ed0000077ab9 */ /* 0x000fe40000000800 */
[----:B------:R-:W-:Y:S02]  /*0430*/  UISETP.NE.AND UP0, UPT, UR7, 0x1, UPT ;  /* 0x000000010700788c */ /* 0x000fe4000bf05270 */
[----:B------:R-:W-:Y:S02]  /*0440*/  ULDC.64 UR4, c[0x0][0x3b8] ;  /* 0x0000ee0000047ab9 */ /* 0x000fe40000000a00 */
[----:B------:R-:W-:Y:S02]  /*0450*/  UIMAD.WIDE.U32 UR10, UR6, UR4, URZ ;  /* 0x00000004060a72a5 */ /* 0x000fe4000f8e003f */
[----:B------:R-:W-:-:S05]  /*0460*/  UMOV UR15, UR6 ;  /* 0x00000006000f7c82 */ /* 0x000fca0008000000 */
[----:B------:R-:W-:-:S04]  /*0470*/  @UP0 USHF.R.U32.HI UR15, URZ, UR5, UR11 ;  /* 0x000000053f0f0299 */ /* 0x000fc8000801160b */
[----:B------:R-:W-:-:S04]  /*0480*/  UIMAD UR7, UR15, UR7, URZ ;  /* 0x000000070f0772a4 */ /* 0x000fc8000f8e023f */
.L_x_505:
        /* <DEDUP_REMOVED lines=10> */
.L_x_503:
        /* <DEDUP_REMOVED lines=16> */
[----:B------:R-:W-:Y:S01]  /*0630*/  UIADD3 UR6, UR6, 0x3f, URZ ;  /* 0x0000003f06067890 */ /* 0x000fe2000fffe03f */
[----:B------:R-:W-:Y:S01]  /*0640*/  CS2R R118, SRZ ;  /* 0x0000000000767805 */ /* 0x000fe2000001ff00 */
[----:B------:R-:W-:Y:S01]  /*0650*/  USHF.R.S32.HI UR4, URZ, 0x1f, UR5 ;  /* 0x0000001f3f047899 */ /* 0x000fe20008011405 */
[----:B------:R-:W-:Y:S01]  /*0660*/  CS2R R116, SRZ ;  /* 0x0000000000747805 */ /* 0x000fe2000001ff00 */
[----:B------:R-:W-:Y:S01]  /*0670*/  ULDC.64 UR16, c[0x0][0x118] ;  /* 0x0000460000107ab9 */ /* 0x000fe20000000a00 */
[----:B------:R-:W-:Y:S01]  /*0680*/  CS2R R110, SRZ ;  /* 0x00000000006e7805 */ /* 0x000fe2000001ff00 */
[----:B------:R-:W-:Y:S01]  /*0690*/  ULEA.HI UR11, UR4, UR5, URZ, 0x6 ;  /* 0x00000005040b7291 */ /* 0x000fe2000f8f303f */
[----:B------:R-:W-:Y:S01]  /*06a0*/  CS2R R108, SRZ ;  /* 0x00000000006c7805 */ /* 0x000fe2000001ff00 */
[----:B------:R-:W-:Y:S01]  /*06b0*/  USHF.R.S32.HI UR4, URZ, 0x1f, UR6 ;  /* 0x0000001f3f047899 */ /* 0x000fe20008011406 */
[----:B------:R-:W-:Y:S01]  /*06c0*/  CS2R R114, SRZ ;  /* 0x0000000000727805 */ /* 0x000fe2000001ff00 */
[----:B------:R-:W-:Y:S01]  /*06d0*/  USHF.R.S32.HI UR11, URZ, 0x6, UR11 ;  /* 0x000000063f0b7899 */ /* 0x000fe2000801140b */
[----:B------:R-:W-:Y:S01]  /*06e0*/  CS2R R112, SRZ ;  /* 0x0000000000707805 */ /* 0x000fe2000001ff00 */
[----:B------:R-:W-:Y:S01]  /*06f0*/  ULEA.HI UR4, UR4, UR6, URZ, 0x6 ;  /* 0x0000000604047291 */ /* 0x000fe2000f8f303f */
[----:B------:R-:W-:Y:S01]  /*0700*/  CS2R R106, SRZ ;  /* 0x00000000006a7805 */ /* 0x000fe2000001ff00 */
[----:B------:R-:W-:Y:S01]  /*0710*/  UISETP.LT.AND UP0, UPT, URZ, UR11, UPT ;  /* 0x0000000b3f00728c */ /* 0x000fe2000bf01270 */
[----:B------:R-:W-:Y:S01]  /*0720*/  CS2R R104, SRZ ;  /* 0x0000000000687805 */ /* 0x000fe2000001ff00 */
[----:B------:R-:W-:Y:S01]  /*0730*/  USHF.R.S32.HI UR12, URZ, 0x6, UR4 ;  /* 0x000000063f0c7899 */ /* 0x000fe20008011404 */
        /* <DEDUP_REMOVED lines=498> */
.L_x_509:
        /* <DEDUP_REMOVED lines=502> */
.L_x_507:
        /* <DEDUP_REMOVED lines=117> */
.L_x_508:
        /* <DEDUP_REMOVED lines=167> */
.L_x_506:
[----:B------:R-:W-:Y:S05]  /*5780*/  @P1 EXIT ;  /* 0x000000000000194d */ /* 0x000fea0003800000 */
[----:B------:R-:W-:Y:S01]  /*5790*/  ULDC.64 UR4, c[0x0][0x338] ;  /* 0x0000ce0000047ab9 */ /* 0x000fe20000000a00 */
[----:B-1----:R-:W-:Y:S01]  /*57a0*/  IMAD.U32 R8, RZ, RZ, UR14 ;  /* 0x0000000eff087e24 */ /* 0x002fe2000f8e00ff */
[----:B------:R-:W-:Y:S01]  /*57b0*/  UISETP.NE.AND UP0, UPT, UR4, 0x1, UPT ;  /* 0x000000010400788c */ /* 0x000fe2000bf05270 */
[----:B------:R-:W-:Y:S01]  /*57c0*/  IMAD.U32 R6, RZ, RZ, UR14 ;  /* 0x0000000eff067e24 */ /* 0x000fe2000f8e00ff */
[----:B------:R-:W-:-:S02]  /*57d0*/  UIMAD.WIDE.U32 UR6, UR13, UR5, URZ ;  /* 0x000000050d0672a5 */ /* 0x000fc4000f8e003f */
[----:B------:R-:W-:Y:S02]  /*57e0*/  ULDC UR4, c[0x0][0x340] ;  /* 0x0000d00000047ab9 */ /* 0x000fe40000000800 */
[----:B------:R-:W-:Y:S02]  /*57f0*/  UIMAD UR15, UR15, 0x3000, URZ ;  /* 0x000030000f0f78a4 */ /* 0x000fe4000f8e023f */
[----:B------:R-:W-:-:S03]  /*5800*/  USHF.R.S32.HI UR8, URZ, 0x1f, UR14 ;  /* 0x0000001f3f087899 */ /* 0x000fc6000801140e */
[----:B------:R-:W-:Y:S01]  /*5810*/  @UP0 USHF.R.U32.HI UR13, URZ, UR4, UR7 ;  /* 0x000000043f0d0299 */ /* 0x000fe20008011607 */
[----:B------:R-:W-:Y:S01]  /*5820*/  BAR.SYNC.DEFER_BLOCKING 0x1, 0x100 ;  /* 0x0044000000007b1d */ /* 0x000fe20000010000 */
[----:B------:R-:W-:Y:S01]  /*5830*/  USHF.R.S32.HI UR7, URZ, 0x1f, UR15 ;  /* 0x0000001f3f077899 */ /* 0x000fe2000801140f */
[C---:B------:R-:W-:Y:S01]  /*5840*/  IADD3 R2, P0, R234.reuse, UR15, RZ ;  /* 0x0000000fea027c10 */ /* 0x040fe2000ff1e0ff */
[----:B------:R-:W-:Y:S02]  /*5850*/  USHF.R.S32.HI UR6, URZ, 0x1f, UR13 ;  /* 0x0000001f3f067899 */ /* 0x000fe4000801140d */
[----:B------:R-:W-:Y:S01]  /*5860*/  IMAD.U32 R4, RZ, RZ, UR13 ;  /* 0x0000000dff047e24 */ /* 0x000fe2000f8e00ff */
[----:B------:R-:W-:Y:S01]  /*5870*/  ULDC.64 UR4, c[0x0][0x328] ;  /* 0x0000ca0000047ab9 */ /* 0x000fe20000000a00 */
[----:B------:R-:W-:Y:S01]  /*5880*/  LEA.HI.X.SX32 R3, R234, UR7, 0x1, P0 ;  /* 0x00000007ea037c11 */ /* 0x000fe200080f0eff */
[----:B------:R-:W-:Y:S01]  /*5890*/  UIMAD UR4, UR6, UR4, URZ ;  /* 0x00000004060472a4 */ /* 0x000fe2000f8e023f */
[----:B------:R-:W-:-:S03]  /*58a0*/  IMAD.U32 R0, RZ, RZ, UR13 ;  /* 0x0000000dff007e24 */ /* 0x000fc6000f8e00ff */
[----:B------:R-:W-:Y:S01]  /*58b0*/  UIMAD UR7, UR13, UR5, UR4 ;  /* 0x000000050d0772a4 */ /* 0x000fe2000f8e0204 */
[--C-:B------:R-:W-:Y:S02]  /*58c0*/  IMAD.WIDE.U32 R4, R4, c[0x0][0x328], R2.reuse ;  /* 0x0000ca0004047a25 */ /* 0x100fe400078e0002 */
[----:B------:R-:W-:Y:S02]  /*58d0*/  ULDC.64 UR4, c[0x0][0x300] ;  /* 0x0000c00000047ab9 */ /* 0x000fe40000000a00 */
[----:B------:R-:W-:Y:S01]  /*58e0*/  UIMAD UR4, UR6, UR4, URZ ;  /* 0x00000004060472a4 */ /* 0x000fe2000f8e023f */
[----:B------:R-:W-:Y:S01]  /*58f0*/  IADD3 R5, R5, UR7, RZ ;  /* 0x0000000705057c10 */ /* 0x000fe2000fffe0ff */
[----:B------:R-:W-:Y:S01]  /*5900*/  IMAD.WIDE.U32 R2, R0, c[0x0][0x300], R2 ;  /* 0x0000c00000027a25 */ /* 0x000fe200078e0002 */
[----:B------:R-:W-:Y:S02]  /*5910*/  ULDC.64 UR6, c[0x0][0x330] ;  /* 0x0000cc0000067ab9 */ /* 0x000fe40000000a00 */
[----:B------:R-:W-:Y:S01]  /*5920*/  UIMAD UR6, UR8, UR6, URZ ;  /* 0x00000006080672a4 */ /* 0x000fe2000f8e023f */
[----:B------:R-:W-:Y:S01]  /*5930*/  IMAD.WIDE.U32 R8, R8, c[0x0][0x330], R4 ;  /* 0x0000cc0008087a25 */ /* 0x000fe200078e0004 */
[----:B------:R-:W-:-:S02]  /*5940*/  UIMAD UR13, UR13, UR5, UR4 ;  /* 0x000000050d0d72a4 */ /* 0x000fc4000f8e0204 */
[----:B------:R-:W-:Y:S02]  /*5950*/  UIMAD UR6, UR14, UR7, UR6 ;  /* 0x000000070e0672a4 */ /* 0x000fe4000f8e0206 */
[----:B------:R-:W-:Y:S01]  /*5960*/  LEA R4, P1, R8, c[0x0][0x310], 0x2 ;  /* 0x0000c40008047a11 */ /* 0x000fe200078210ff */
[----:B------:R-:W-:Y:S01]  /*5970*/  ULDC.64 UR4, c[0x0][0x308] ;  /* 0x0000c20000047ab9 */ /* 0x000fe20000000a00 */
[----:B------:R-:W-:Y:S01]  /*5980*/  IADD3 R3, R3, UR13, RZ ;  /* 0x0000000d03037c10 */ /* 0x000fe2000fffe0ff */
[----:B------:R-:W-:Y:S01]  /*5990*/  UIMAD UR4, UR8, UR4, URZ ;  /* 0x00000004080472a4 */ /* 0x000fe2000f8e023f */
[----:B------:R-:W-:-:S03]  /*59a0*/  IADD3 R0, R9, UR6, RZ ;  /* 0x0000000609007c10 */ /* 0x000fc6000fffe0ff */
[----:B------:R-:W-:Y:S01]  /*59b0*/  UIMAD UR4, UR14, UR5, UR4 ;  /* 0x000000050e0472a4 */ /* 0x000fe2000f8e0204 */
[----:B------:R-:W-:Y:S01]  /*59c0*/  LEA.HI.X R5, R8, c[0x0][0x314], R0, 0x2, P1 ;  /* 0x0000c50008057a11 */ /* 0x000fe200008f1400 */
[----:B------:R-:W-:-:S04]  /*59d0*/  IMAD.WIDE.U32 R6, R6, c[0x0][0x308], R2 ;  /* 0x0000c20006067a25 */ /* 0x000fc800078e0002 */
[----:B------:R-:W-:Y:S01]  /*59e0*/  RED.E.ADD.F32.FTZ.RN.STRONG.GPU [R4.64], R36 ;  /* 0x000000240400798e */ /* 0x000fe2000c10e790 */
[C---:B------:R-:W-:Y:S02]  /*59f0*/  LEA R2, P0, R6.reuse, c[0x0][0x2e8], 0x2 ;  /* 0x0000ba0006027a11 */ /* 0x040fe400078010ff */
[----:B------:R-:W-:Y:S01]  /*5a00*/  IADD3 R3, R7, UR4, RZ ;  /* 0x0000000407037c10 */ /* 0x000fe2000fffe0ff */
[----:B------:R-:W-:Y:S03]  /*5a10*/  RED.E.ADD.F32.FTZ.RN.STRONG.GPU [R4.64+0x400], R37 ;  /* 0x000400250400798e */ /* 0x000fe6000c10e790 */
        /* <DEDUP_REMOVED lines=96> */
.L_x_510:
        /* <DEDUP_REMOVED lines=14> */
.L_x_1393:


//--------------------- .text._ZN7cutlass13device_kernelIN5flash19enable_sm80_to_sm89INS1_16FlashAttnBwdSm80INS1_25CollectiveMainloopBwdSm80ILi1ELi1EN4cute5tupleIJNS5_1CILi64EEES8_NS7_ILi192EEEEEENS_10bfloat16_tEfNS_4arch4Sm80ELb1ELb0ELb1ELb0ELb1ELb0ELb0ELb0ELi2ELi2ELi2ELi2ELb1EEENS1_24CollectiveEpilogueBwdGQAISA_fSD_Li256ELb0ELb1EEENS1_25SingleTileBwdLPTSchedulerILb0ELi64ELb1EEEEEEEEEvNT_6ParamsE --------------------------
	.section	.text._ZN7cutlass13device_kernelIN5flash19enable_sm80_to_sm89INS1_16FlashAttnBwdSm80INS1_25CollectiveMainloopBwdSm80ILi1ELi1EN4cute5tupleIJNS5_1CILi64EEES8_NS7_ILi192EEEEEENS_10bfloat16_tEfNS_4arch4Sm80ELb1ELb0ELb1ELb0ELb1ELb0ELb0ELb0ELi2ELi2ELi2ELi2ELb1EEENS1_24CollectiveEpilogueBwdGQAISA_fSD_Li256ELb0ELb1EEENS1_25SingleTileBwdLPTSchedulerILb0ELi64ELb1EEEEEEEEEvNT_6ParamsE,"ax",@progbits
	.sectioninfo	@"SHI_REGISTERS=255"
	.align	128
.text._ZN7cutlass13device_kernelIN5flash19enable_sm80_to_sm89INS1_16FlashAttnBwdSm80INS1_25CollectiveMainloopBwdSm80ILi1ELi1EN4cute5tupleIJNS5_1CILi64EEES8_NS7_ILi192EEEEEENS_10bfloat16_tEfNS_4arch4Sm80ELb1ELb0ELb1ELb0ELb1ELb0ELb0ELb0ELi2ELi2ELi2ELi2ELb1EEENS1_24CollectiveEpilogueBwdGQAISA_fSD_Li256ELb0ELb1EEENS1_25SingleTileBwdLPTSchedulerILb0ELi64ELb1EEEEEEEEEvNT_6ParamsE:
        .type           _ZN7cutlass13device_kernelIN5flash19enable_sm80_to_sm89INS1_16FlashAttnBwdSm80INS1_25CollectiveMainloopBwdSm80ILi1ELi1EN4cute5tupleIJNS5_1CILi64EEES8_NS7_ILi192EEEEEENS_10bfloat16_tEfNS_4arch4Sm80ELb1ELb0ELb1ELb0ELb1ELb0ELb0ELb0ELi2ELi2ELi2ELi2ELb1EEENS1_24CollectiveEpilogueBwdGQAISA_fSD_Li256ELb0ELb1EEENS1_25SingleTileBwdLPTSchedulerILb0ELi64ELb1EEEEEEEEEvNT_6ParamsE,@function
        .size           _ZN7cutlass13device_kernelIN5flash19enable_sm80_to_sm89INS1_16FlashAttnBwdSm80INS1_25CollectiveMainloopBwdSm80ILi1ELi1EN4cute5tupleIJNS5_1CILi64EEES8_NS7_ILi192EEEEEENS_10bfloat16_tEfNS_4arch4Sm80ELb1ELb0ELb1ELb0ELb1ELb0ELb0ELb0ELi2ELi2ELi2ELi2ELb1EEENS1_24CollectiveEpilogueBwdGQAISA_fSD_Li256ELb0ELb1EEENS1_25SingleTileBwdLPTSchedulerILb0ELi64ELb1EEEEEEEEEvNT_6ParamsE,(.L_x_1394 - _ZN7cutlass13device_kernelIN5flash19enable_sm80_to_sm89INS1_16FlashAttnBwdSm80INS1_25CollectiveMainloopBwdSm80ILi1ELi1EN4cute5tupleIJNS5_1CILi64EEES8_NS7_ILi192EEEEEENS_10bfloat16_tEfNS_4arch4Sm80ELb1ELb0ELb1ELb0ELb1ELb0ELb0ELb0ELi2ELi2ELi2ELi2ELb1EEENS1_24CollectiveEpilogueBwdGQAISA_fSD_Li256ELb0ELb1EEENS1_25SingleTileBwdLPTSchedulerILb0ELi64ELb1EEEEEEEEEvNT_6ParamsE)
        .other          _ZN7cutlass13device_kernelIN5flash19enable_sm80_to_sm89INS1_16FlashAttnBwdSm80INS1_25CollectiveMainloopBwdSm80ILi1ELi1EN4cute5tupleIJNS5_1CILi64EEES8_NS7_ILi192EEEEEENS_10bfloat16_tEfNS_4arch4Sm80ELb1ELb0ELb1ELb0ELb1ELb0ELb0ELb0ELi2ELi2ELi2ELi2ELb1EEENS1_24CollectiveEpilogueBwdGQAISA_fSD_Li256ELb0ELb1EEENS1_25SingleTileBwdLPTSchedulerILb0ELi64ELb1EEEEEEEEEvNT_6ParamsE,@"STO_CUDA_ENTRY STV_DEFAULT"
_ZN7cutlass13device_kernelIN5flash19enable_sm80_to_sm89INS1_16FlashAttnBwdSm80INS1_25CollectiveMainloopBwdSm80ILi1ELi1EN4cute5tupleIJNS5_1CILi64EEES8_NS7_ILi192EEEEEENS_10bfloat16_tEfNS_4arch4Sm80ELb1ELb0ELb1ELb0ELb1ELb0ELb0ELb0ELi2ELi2ELi2ELi2ELb1EEENS1_24CollectiveEpilogueBwdGQAISA_fSD_Li256ELb0ELb1EEENS1_25SingleTileBwdLPTSchedulerILb0ELi64ELb1EEEEEEEEEvNT_6ParamsE:
        /* <DEDUP_REMOVED lines=28> */
.L_x_512:
[----:B------:R-:W-:Y:S02]  /*01c0*/  ULDC UR9, c[0x0][0x3b4] ;  /* 0x0000ed0000097ab9 */ /* 0x000fe40000000800 */
[----:B------:R-:W-:Y:S02]  /*01d0*/  UISETP.NE.AND UP0, UPT, UR9, 0x1, UPT ;  /* 0x000000010900788c */ /* 0x000fe4000bf05270 */
[----:B------:R-:W-:Y:S02]  /*01e0*/  ULDC.64 UR4, c[0x0][0x3b8] ;  /* 0x0000ee0000047ab9 */ /* 0x000fe40000000a00 */
[----:B------:R-:W-:Y:S02]  /*01f0*/  UIMAD.WIDE.U32 UR10, UR8, UR4, URZ ;  /* 0x00000004080a72a5 */ /* 0x000fe4000f8e003f */
[----:B------:R-:W-:-:S05]  /*0200*/  UMOV UR6, UR8 ;  /* 0x0000000800067c82 */ /* 0x000fca0008000000 */
[----:B------:R-:W-:-:S04]  /*0210*/  @UP0 USHF.R.U32.HI UR6, URZ, UR5, UR11 ;  /* 0x000000053f060299 */ /* 0x000fc8000801160b */
[----:B------:R-:W-:Y:S02]  /*0220*/  UIMAD UR9, UR6, UR9, URZ ;  /* 0x00000009060972a4 */ /* 0x000fe4000f8e023f */
.L_x_513:
        /* <DEDUP_REMOVED lines=14> */
.L_x_511:
        /* <DEDUP_REMOVED lines=20> */
.L_x_515:
[----:B------:R-:W-:Y:S02]  /*0450*/  ULDC UR9, c[0x0][0x3b4] ;  /* 0x0000ed0000097ab9 */ /* 0x000fe40000000800 */
[----:B------:R-:W-:Y:S02]  /*0460*/  UISETP.NE.AND UP0, UPT, UR9, 0x1, UPT ;  /* 0x000000010900788c */ /* 0x000fe4000bf05270 */
[----:B------:R-:W-:Y:S02]  /*0470*/  ULDC.64 UR4, c[0x0][0x3b8] ;  /* 0x0000ee0000047ab9 */ /* 0x000fe40000000a00 */
[----:B------:R-:W-:Y:S02]  /*0480*/  UIMAD.WIDE.U32 UR10, UR8, UR4, URZ ;  /* 0x00000004080a72a5 */ /* 0x000fe4000f8e003f */
[----:B------:R-:W-:-:S05]  /*0490*/  UMOV UR6, UR8 ;  /* 0x0000000800067c82 */ /* 0x000fca0008000000 */
[----:B------:R-:W-:-:S04]  /*04a0*/  @UP0 USHF.R.U32.HI UR6, URZ, UR5, UR11 ;  /* 0x000000053f060299 */ /* 0x000fc8000801160b */
[----:B------:R-:W-:Y:S02]  /*04b0*/  UIMAD UR9, UR6, UR9, URZ ;  /* 0x00000009060972a4 */ /* 0x000fe4000f8e023f */
.L_x_516:
        /* <DEDUP_REMOVED lines=13> */
.L_x_514:
        /* <DEDUP_REMOVED lines=531> */
.L_x_520:
        /* <DEDUP_REMOVED lines=502> */
.L_x_518:
        /* <DEDUP_REMOVED lines=117> */
.L_x_519:
        /* <DEDUP_REMOVED lines=167> */
.L_x_517:
[----:B------:R-:W-:Y:S05]  /*57e0*/  @P1 EXIT ;  /* 0x000000000000194d */ /* 0x000fea0003800000 */
[----:B------:R-:W-:Y:S01]  /*57f0*/  ULDC.64 UR10, c[0x0][0x338] ;  /* 0x0000ce00000a7ab9 */ /* 0x000fe20000000a00 */
[----:B------:R-:W-:Y:S01]  /*5800*/  BAR.SYNC.DEFER_BLOCKING 0x1, 0x100 ;  /* 0x0044000000007b1d */ /* 0x000fe20000010000 */
[----:B------:R-:W-:Y:S01]  /*5810*/  UISETP.NE.AND UP0, UPT, UR10, 0x1, UPT ;  /* 0x000000010a00788c */ /* 0x000fe2000bf05270 */
[----:B------:R-:W-:Y:S01]  /*5820*/  ISETP.NE.AND P1, PT, R234, RZ, PT ;  /* 0x000000ffea00720c */ /* 0x000fe20003f25270 */
[----:B------:R-:W-:-:S03]  /*5830*/  UIMAD.WIDE.U32 UR18, UR14, UR11, URZ ;  /* 0x0000000b0e1272a5 */ /* 0x000fc6000f8e003f */
[----:B------:R-:W-:Y:S01]  /*5840*/  ULDC UR6, c[0x0][0x358] ;  /* 0x0000d60000067ab9 */ /* 0x000fe20000000800 */
[----:B------:R-:W-:Y:S01]  /*5850*/  BSSY B0, `(.L_x_521) ;  /* 0x000001d000007945 */ /* 0x000fe20003800000 */
[----:B------:R-:W-:Y:S02]  /*5860*/  UIMAD UR6, UR13, UR6, URZ ;  /* 0x000000060d0672a4 */ /* 0x000fe4000f8e023f */
[----:B------:R-:W-:Y:S02]  /*5870*/  ULDC UR11, c[0x0][0x2f4] ;  /* 0x0000bd00000b7ab9 */ /* 0x000fe40000000800 */
[----:B------:R-:W-:Y:S02]  /*5880*/  ULDC UR4, c[0x0][0x340] ;  /* 0x0000d00000047ab9 */ /* 0x000fe40000000800 */
[----:B------:R-:W-:Y:S02]  /*5890*/  UIMAD UR5, UR15, UR11, URZ ;  /* 0x0000000b0f0572a4 */ /* 0x000fe4000f8e023f */
[----:B------:R-:W-:-:S02]  /*58a0*/  UMOV UR9, UR14 ;  /* 0x0000000e00097c82 */ /* 0x000fc40008000000 */
[----:B------:R-:W-:Y:S02]  /*58b0*/  UIMAD UR11, UR6, UR11, URZ ;  /* 0x0000000b060b72a4 */ /* 0x000fe4000f8e023f */
[----:B------:R-:W-:Y:S02]  /*58c0*/  @UP0 USHF.R.U32.HI UR9, URZ, UR4, UR19 ;  /* 0x000000043f090299 */ /* 0x000fe40008011613 */
[----:B------:R-:W-:Y:S02]  /*58d0*/  USHF.R.S32.HI UR4, URZ, 0x1f, UR5 ;  /* 0x0000001f3f047899 */ /* 0x000fe40008011405 */
[----:B------:R-:W-:Y:S02]  /*58e0*/  USHF.R.S32.HI UR7, URZ, 0x1f, UR11 ;  /* 0x0000001f3f077899 */ /* 0x000fe4000801140b */
[----:B------:R-:W-:Y:S02]  /*58f0*/  USHF.R.S32.HI UR8, URZ, 0x1f, UR9 ;  /* 0x0000001f3f087899 */ /* 0x000fe40008011409 */
[----:B------:R-:W-:-:S04]  /*5900*/  UIADD3 UR11, UP1, UP0, UR11, UR5, UR9 ;  /* 0x000000050b0b7290 */ /* 0x000fc8000f83e009 */
[----:B------:R-:W-:Y:S02]  /*5910*/  UIADD3.X UR7, UR7, UR4, UR8, UP1, UP0 ;  /* 0x0000000407077290 */ /* 0x000fe40008fe0408 */
[----:B------:R-:W-:Y:S02]  /*5920*/  USHF.L.U32 UR6, UR11, 0x2, URZ ;  /* 0x000000020b067899 */ /* 0x000fe4000800063f */
[----:B------:R-:W-:Y:S02]  /*5930*/  ULDC.64 UR4, c[0x0][0x350] ;  /* 0x0000d40000047ab9 */ /* 0x000fe40000000a00 */
[----:B------:R-:W-:Y:S02]  /*5940*/  USHF.L.U64.HI UR7, UR11, 0x2, UR7 ;  /* 0x000000020b077899 */ /* 0x000fe40008010207 */
[----:B------:R-:W-:Y:S02]  /*5950*/  UIADD3 UR4, UP0, UR6, UR4, URZ ;  /* 0x0000000406047290 */ /* 0x000fe4000ff1e03f */
[----:B------:R-:W-:-:S02]  /*5960*/  UIADD3 UR11, -UR9, URZ, URZ ;  /* 0x0000003f090b7290 */ /* 0x000fc4000fffe13f */
[----:B------:R-:W-:Y:S02]  /*5970*/  UIADD3.X UR5, UR7, UR5, URZ, UP0, !UPT ;  /* 0x0000000507057290 */ /* 0x000fe400087fe43f */
[----:B------:R-:W-:Y:S01]  /*5980*/  UIMAD UR11, UR11, UR10, UR14 ;  /* 0x0000000a0b0b72a4 */ /* 0x000fe2000f8e020e */
[----:B-1----:R-:W-:Y:S01]  /*5990*/  IMAD.U32 R4, RZ, RZ, UR4 ;  /* 0x00000004ff047e24 */ /* 0x002fe2000f8e00ff */
[----:B------:R-:W-:Y:S02]  /*59a0*/  USHF.R.S32.HI UR10, URZ, 0x1f, UR15 ;  /* 0x0000001f3f0a7899 */ /* 0x000fe4000801140f */
[----:B------:R-:W-:Y:S01]  /*59b0*/  MOV R5, UR5 ;  /* 0x0000000500057c02 */ /* 0x000fe20008000f00 */
[----:B------:R-:W-:Y:S05]  /*59c0*/  @P1 BRA `(.L_x_522) ;  /* 0x0000005000001947 */ /* 0x000fea0003800000 */
.L_x_523:
[----:B------:R-:W2:Y:S01]  /*59d0*/  LDG.E.STRONG.GPU R0, [R4.64] ;  /* 0x0000001004007981 */ /* 0x000ea2000c1ef900 */
[----:B------:R-:W-:Y:S01]  /*59e0*/  YIELD ;  /* 0x0000000000007946 */ /* 0x000fe20003800000 */
[----:B--2---:R-:W-:Y:S01]  /*59f0*/  ISETP.NE.AND P0, PT, R0, UR11, PT ;  /* 0x0000000b00007c0c */ /* 0x004fe2000bf05270 */
[----:B------:R-:W-:-:S12]  /*5a00*/  CCTL.IVALL ;  /* 0x00000000ff00798f */ /* 0x000fd80002000000 */
[----:B------:R-:W-:Y:S05]  /*5a10*/  @P0 BRA `(.L_x_523) ;  /* 0xffffffb000000947 */ /* 0x000fea000383ffff */
.L_x_522:
[----:B------:R-:W-:Y:S05]  /*5a20*/  BSYNC B0 ;  /* 0x0000000000007941 */ /* 0x000fea0003800000 */
.L_x_521:
[----:B------:R-:W-:Y:S01]  /*5a30*/  MOV R10, 0xffffffff ;  /* 0xffffffff000a7802 */ /* 0x000fe20000000f00 */
[----:B------:R-:W-:Y:S05]  /*5a40*/  BRA.CONV ~URZ, `(.L_x_524) ;  /* 0x000000237f007947 */ /* 0x000fea000b800000 */
[----:B------:R-:W-:Y:S02]  /*5a50*/  MOV R2, 0x5a70 ;  /* 0x00005a7000027802 */ /* 0x000fe40000000f00 */
[----:B------:R-:W-:Y:S05]  /*5a60*/  CALL.REL.NOINC `($__internal_4_$__cuda_sm70_warpsync) ;  /* 0x00000b3000007944 */ /* 0x000fea0003c00000 */
.L_x_524:
[----:B------:R-:W-:Y:S01]  /*5a70*/  UIMAD UR4, UR13, 0x3000, URZ ;  /* 0x000030000d0478a4 */ /* 0x000fe2000f8e023f */
        /* <DEDUP_REMOVED lines=14> */
[----:B------:R-:W-:-:S05]  /*5b60*/  IMAD.WIDE.U32 R6, R6, c[0x0][0x330], R2 ;  /* 0x0000cc0006067a25 */ /* 0x000fca00078e0002 */
        /* <DEDUP_REMOVED lines=53> */
[----:B------:R-:W-:Y:S05]  /*5ec0*/  CALL.REL.NOINC `($__internal_4_$__cuda_sm70_warpsync) ;  /* 0x000006d000007944 */ /* 0x000fea0003c00000 */
.L_x_525:
        /* <DEDUP_REMOVED lines=12> */
.L_x_527:
[----:B------:R-:W-:Y:S05]  /*5f90*/  BSYNC B0 ;  /* 0x0000000000007941 */ /* 0x000fea0003800000 */
.L_x_526:
[----:B------:R-:W-:Y:S01]  /*5fa0*/  ULDC.64 UR4, c[0x0][0x348] ;  /* 0x0000d20000047ab9 */ /* 0x000fe20000000a00 */
[----:B------:R-:W-:Y:S01]  /*5fb0*/  BSSY B0, `(.L_x_528) ;  /* 0x000000b000007945 */ /* 0x000fe20003800000 */
[----:B------:R-:W-:-:S04]  /*5fc0*/  UIADD3 UR4, UP0, UR6, UR4, URZ ;  /* 0x0000000406047290 */ /* 0x000fc8000ff1e03f */
[----:B------:R-:W-:Y:S02]  /*5fd0*/  UIADD3.X UR5, UR7, UR5, URZ, UP0, !UPT ;  /* 0x0000000507057290 */ /* 0x000fe400087fe43f */
[----:B--2---:R-:W-:-:S04]  /*5fe0*/  MOV R4, UR4 ;  /* 0x0000000400047c02 */ /* 0x004fc80008000f00 */
[----:B------:R-:W-:Y:S01]  /*5ff0*/  MOV R5, UR5 ;  /* 0x0000000500057c02 */ /* 0x000fe20008000f00 */
[----:B------:R-:W-:Y:S05]  /*6000*/  @P1 BRA `(.L_x_529) ;  /* 0x0000005000001947 */ /* 0x000fea0003800000 */
.L_x_530:
[----:B------:R-:W2:Y:S01]  /*6010*/  LDG.E.STRONG.GPU R0, [R4.64] ;  /* 0x0000001004007981 */ /* 0x000ea2000c1ef900 */
[----:B------:R-:W-:Y:S01]  /*6020*/  YIELD ;  /* 0x0000000000007946 */ /* 0x000fe20003800000 */
[----:B--2---:R-:W-:Y:S01]  /*6030*/  ISETP.NE.AND P0, PT, R0, UR11, PT ;  /* 0x0000000b00007c0c */ /* 0x004fe2000bf05270 */
[----:B------:R-:W-:-:S12]  /*6040*/  CCTL.IVALL ;  /* 0x00000000ff00798f */ /* 0x000fd80002000000 */
[----:B------:R-:W-:Y:S05]  /*6050*/  @P0 BRA `(.L_x_530) ;  /* 0xffffffb000000947 */ /* 0x000fea000383ffff */
.L_x_529:
[----:B------:R-:W-:Y:S05]  /*6060*/  BSYNC B0 ;  /* 0x0000000000007941 */ /* 0x000fea0003800000 */
.L_x_528:
[----:B------:R-:W-:Y:S05]  /*6070*/  BRA.CONV ~URZ, `(.L_x_531) ;  /* 0x000000237f007947 */ /* 0x000fea000b800000 */
[----:B-1----:R-:W-:Y:S02]  /*6080*/  MOV R2, 0x60a0 ;  /* 0x000060a000027802 */ /* 0x002fe40000000f00 */
[----:B------:R-:W-:Y:S05]  /*6090*/  CALL.REL.NOINC `($__internal_4_$__cuda_sm70_warpsync) ;  /* 0x0000050000007944 */ /* 0x000fea0003c00000 */
.L_x_531:
[----:B------:R-:W-:Y:S01]  /*60a0*/  ULDC.64 UR4, c[0x0][0x300] ;  /* 0x0000c00000047ab9 */ /* 0x000fe20000000a00 */
[----:B-1----:R-:W-:Y:S01]  /*60b0*/  MOV R3, R9 ;  /* 0x0000000900037202 */ /* 0x002fe20000000f00 */
[----:B------:R-:W-:Y:S01]  /*60c0*/  UIMAD UR4, UR8, UR4, URZ ;  /* 0x00000004080472a4 */ /* 0x000fe2000f8e023f */
[----:B------:R-:W-:Y:S02]  /*60d0*/  IMAD.U32 R0, RZ, RZ, UR9 ;  /* 0x00000009ff007e24 */ /* 0x000fe4000f8e00ff */
[----:B------:R-:W-:Y:S01]  /*60e0*/  IMAD.MOV.U32 R2, RZ, RZ, R8 ;  /* 0x000000ffff027224 */ /* 0x000fe200078e0008 */
[----:B------:R-:W-:Y:S01]  /*60f0*/  UIMAD UR12, UR9, UR5, UR4 ;  /* 0x00000005090c72a4 */ /* 0x000fe2000f8e0204 */
[----:B------:R-:W-:Y:S02]  /*6100*/  IMAD.U32 R6, RZ, RZ, UR15 ;  /* 0x0000000fff067e24 */ /* 0x000fe4000f8e00ff */
[----:B------:R-:W-:Y:S01]  /*6110*/  IMAD.WIDE.U32 R2, R0, c[0x0][0x300], R2 ;  /* 0x0000c00000027a25 */ /* 0x000fe200078e0002 */
[----:B------:R-:W-:-:S02]  /*6120*/  ULDC.64 UR4, c[0x0][0x308] ;  /* 0x0000c20000047ab9 */ /* 0x000fc40000000a00 */
[----:B------:R-:W-:Y:S02]  /*6130*/  UIMAD UR4, UR10, UR4, URZ ;  /* 0x000000040a0472a4 */ /* 0x000fe4000f8e023f */
[----:B------:R-:W-:Y:S02]  /*6140*/  IADD3 R3, R3, UR12, RZ ;  /* 0x0000000c03037c10 */ /* 0x000fe4000fffe0ff */
[----:B------:R-:W-:-:S03]  /*6150*/  UIMAD UR4, UR15, UR5, UR4 ;  /* 0x000000050f0472a4 */ /* 0x000fc6000f8e0204 */
        /* <DEDUP_REMOVED lines=56> */
.L_x_532:
        /* <DEDUP_REMOVED lines=12> */
        .weak           $__internal_4_$__cuda_sm70_warpsync
        .type           $__internal_4_$__cuda_sm70_warpsync,@function
        .size           $__internal_4_$__cuda_sm70_warpsync,(.L_x_1394 - $__internal_4_$__cuda_sm70_warpsync)
$__internal_4_$__cuda_sm70_warpsync:
[----:B------:R-:W-:Y:S01]  /*65a0*/  MOV R3, 0x0 ;  /* 0x0000000000037802 */ /* 0x000fe20000000f00 */
[----:B------:R-:W-:Y:S04]  /*65b0*/  WARPSYNC R10 ;  /* 0x0000000a00007348 */ /* 0x000fe80003800000 */
[----:B------:R-:W-:Y:S05]  /*65c0*/  RET.REL.NODEC R2 `(_ZN7cutlass13device_kernelIN5flash19enable_sm80_to_sm89INS1_16FlashAttnBwdSm80INS1_25CollectiveMainloopBwdSm80ILi1ELi1EN4cute5tupleIJNS5_1CILi64EEES8_NS7_ILi192EEEEEENS_10bfloat16_tEfNS_4arch4Sm80ELb1ELb0ELb1ELb0ELb1ELb0ELb0ELb0ELi2ELi2ELi2ELi2ELb1EEENS1_24CollectiveEpilogueBwdGQAISA_fSD_Li256ELb0ELb1EEENS1_25SingleTileBwdLPTSchedulerILb0ELi64ELb1EEEEEEEEEvNT_6ParamsE) ;  /* 0xffff9a3002007950 */ /* 0x000fea0003c3ffff */
.L_x_533:
        /* <DEDUP_REMOVED lines=11> */
.L_x_1394:


//--------------------- .text._ZN7cutlass13device_kernelIN5flash19enable_sm80_to_sm89INS1_16FlashAttnBwdSm80INS1_25CollectiveMainloopBwdSm80ILi1ELi1EN4cute5tupleIJNS5_1CILi64EEES8_NS7_ILi192EEEEEENS_10bfloat16_tEfNS_4arch4Sm80ELb1ELb0ELb1ELb1ELb0ELb0ELb0ELb0ELi2ELi2ELi2ELi2ELb1EEENS1_21CollectiveEpilogueBwdISA_SB_SD_Li256ELb1ELb0ELi4EEENS1_25SingleTileBwdLPTSchedulerILb1ELi64ELb0EEEEEEEEEvNT_6ParamsE --------------------------
	.section	.text._ZN7cutlass13device_kernelIN5flash19enable_sm80_to_sm89INS1_16FlashAttnBwdSm80INS1_25CollectiveMainloopBwdSm80ILi1ELi1EN4cute5tupleIJNS5_1CILi64EEES8_NS7_ILi192EEEEEENS_10bfloat16_tEfNS_4arch4Sm80ELb1ELb0ELb1ELb1ELb0ELb0ELb0ELb0ELi2ELi2ELi2ELi2ELb1EEENS1_21CollectiveEpilogueBwdISA_SB_SD_Li256ELb1ELb0ELi4EEENS1_25SingleTileBwdLPTSchedulerILb1ELi64ELb0EEEEEEEEEvNT_6ParamsE,"ax",@progbits
	.sectioninfo	@"SHI_REGISTERS=255"
	.align	128
.text._ZN7cutlass13device_kernelIN5flash19enable_sm80_to_sm89INS1_16FlashAttnBwdSm80INS1_25CollectiveMainloopBwdSm80ILi1ELi1EN4cute5tupleIJNS5_1CILi64EEES8_NS7_ILi192EEEEEENS_10bfloat16_tEfNS_4arch4Sm80ELb1ELb0ELb1ELb1ELb0ELb0ELb0ELb0ELi2ELi2ELi2ELi2ELb1EEENS1_21CollectiveEpilogueBwdISA_SB_SD_Li256ELb1ELb0ELi4EEENS1_25SingleTileBwdLPTSchedulerILb1ELi64ELb0EEEEEEEEEvNT_6ParamsE:
        .type           _ZN7cutlass13device_kernelIN5flash19enable_sm80_to_sm89INS1_16FlashAttnBwdSm80INS1_25CollectiveMainloopBwdSm80ILi1ELi1EN4cute5tupleIJNS5_1CILi64EEES8_NS7_ILi192EEEEEENS_10bfloat16_tEfNS_4arch4Sm80ELb1ELb0ELb1ELb1ELb0ELb0ELb0ELb0ELi2ELi2ELi2ELi2ELb1EEENS1_21CollectiveEpilogueBwdISA_SB_SD_Li256ELb1ELb0ELi4EEENS1_25SingleTileBwdLPTSchedulerILb1ELi64ELb0EEEEEEEEEvNT_6ParamsE,@function
        .size           _ZN7cutlass13device_kernelIN5flash19enable_sm80_to_sm89INS1_16FlashAttnBwdSm80INS1_25CollectiveMainloopBwdSm80ILi1ELi1EN4cute5tupleIJNS5_1CILi64EEES8_NS7_ILi192EEEEEENS_10bfloat16_tEfNS_4arch4Sm80ELb1ELb0ELb1ELb1ELb0ELb0ELb0ELb0ELi2ELi2ELi2ELi2ELb1EEENS1_21CollectiveEpilogueBwdISA_SB_SD_Li256ELb1ELb0ELi4EEENS1_25SingleTileBwdLPTSchedulerILb1ELi64ELb0EEEEEEEEEvNT_6ParamsE,(.L_x_1396 - _ZN7cutlass13device_kernelIN5flash19enable_sm80_to_sm89INS1_16FlashAttnBwdSm80INS1_25CollectiveMainloopBwdSm80ILi1ELi1EN4cute5tupleIJNS5_1CILi64EEES8_NS7_ILi192EEEEEENS_10bfloat16_tEfNS_4arch4Sm80ELb1ELb0ELb1ELb1ELb0ELb0ELb0ELb0ELi2ELi2ELi2ELi2ELb1EEENS1_21CollectiveEpilogueBwdISA_SB_SD_Li256ELb1ELb0ELi4EEENS1_25SingleTileBwdLPTSchedulerILb1ELi64ELb0EEEEEEEEEvNT_6ParamsE)
        .other          _ZN7cutlass13device_kernelIN5flash19enable_sm80_to_sm89INS1_16FlashAttnBwdSm80INS1_25CollectiveMainloopBwdSm80ILi1ELi1EN4cute5tupleIJNS5_1CILi64EEES8_NS7_ILi192EEEEEENS_10bfloat16_tEfNS_4arch4Sm80ELb1ELb0ELb1ELb1ELb0ELb0ELb0ELb0ELi2ELi2ELi2ELi2ELb1EEENS1_21CollectiveEpilogueBwdISA_SB_SD_Li256ELb1ELb0ELi4EEENS1_25SingleTileBwdLPTSchedulerILb1ELi64ELb0EEEEEEEEEvNT_6ParamsE,@"STO_CUDA_ENTRY STV_DEFAULT"
_ZN7cutlass13device_kernelIN5flash19enable_sm80_to_sm89INS1_16FlashAttnBwdSm80INS1_25CollectiveMainloopBwdSm80ILi1ELi1EN4cute5tupleIJNS5_1CILi64EEES8_NS7_ILi192EEEEEENS_10bfloat16_tEfNS_4arch4Sm80ELb1ELb0ELb1ELb1ELb0ELb0ELb0ELb0ELi2ELi2ELi2ELi2ELb1EEENS1_21CollectiveEpilogueBwdISA_SB_SD_Li256ELb1ELb0ELi4EEENS1_25SingleTileBwdLPTSchedulerILb1ELi64ELb0EEEEEEEEEvNT_6ParamsE:
[----:B------:R-:W-:Y:S02]  /*0000*/  MOV R1, c[0x0][0x28] ;  /* 0x00000a0000017a02 */ /* 0x000fe40000000f00 */
[----:B------:R-:W1:Y:S01]  /*0010*/  S2R R33, SR_TID.X ;  /* 0x0000000000217919 */ /* 0x000e620000002100 */
[----:B------:R-:W2:Y:S01]  /*0020*/  S2UR UR4, SR_CTAID.X ;  /* 0x00000000000479c3 */ /* 0x000ea20000002500 */
[----:B------:R-:W-:Y:S01]  /*0030*/  ULDC.64 UR20, c[0x0][0x118] ;  /* 0x0000460000147ab9 */ /* 0x000fe20000000a00 */
        /* <DEDUP_REMOVED lines=9> */
[----:B------:R-:W-:Y:S02]  /*00d0*/  @UP0 UMOV UR7, UR11 ;  /* 0x0000000b00070c82 */ /* 0x000fe40008000000 */
        /* <DEDUP_REMOVED lines=12> */
[----:B------:R-:W-:Y:S02]  /*01a0*/  @UP0 UMOV UR9, UR11 ;  /* 0x0000000b00090c82 */ /* 0x000fe40008000000 */
[----:B------:R-:W-:-:S04]  /*01b0*/  @UP0 USHF.R.U32.HI UR18, URZ, UR5, UR9 ;  /* 0x000000053f120299 */ /* 0x000fc80008011609 */
[----:B------:R-:W-:Y:S01]  /*01c0*/  UIMAD UR7, UR18, UR7, URZ ;  /* 0x00000007120772a4 */ /* 0x000fe2000f8e023f */
[----:B------:R-:W-:Y:S05]  /*01d0*/  BRA `(.L_x_536) ;  /* 0x0000008000007947 */ /* 0x000fea0003800000 */
.L_x_535:
[----:B------:R-:W-:Y:S02]  /*01e0*/  ULDC UR7, c[0x0][0x3ac] ;  /* 0x0000eb0000077ab9 */ /* 0x000fe40000000800 */
[----:B------:R-:W-:Y:S02]  /*01f0*/  UISETP.NE.AND UP0, UPT, UR7, 0x1, UPT ;  /* 0x000000010700788c */ /* 0x000fe4000bf05270 */
[----:B------:R-:W-:Y:S02]  /*0200*/  ULDC.64 UR4, c[0x0][0x3b0] ;  /* 0x0000ec0000047ab9 */ /* 0x000fe40000000a00 */
[----:B------:R-:W-:Y:S02]  /*0210*/  UIMAD.WIDE.U32 UR10, UR6, UR4, URZ ;  /* 0x00000004060a72a5 */ /* 0x000fe4000f8e003f */
[----:B------:R-:W-:-:S05]  /*0220*/  UMOV UR18, UR6 ;  /* 0x0000000600127c82 */ /* 0x000fca0008000000 */
[----:B------:R-:W-:Y:S02]  /*0230*/  @UP0 UMOV UR9, UR11 ;  /* 0x0000000b00090c82 */ /* 0x000fe40008000000 */
[----:B------:R-:W-:-:S04]  /*0240*/  @UP0 USHF.R.U32.HI UR18, URZ, UR5, UR9 ;  /* 0x000000053f120299 */ /* 0x000fc80008011609 */
[----:B------:R-:W-:-:S04]  /*0250*/  UIMAD UR7, UR18, UR7, URZ ;  /* 0x00000007120772a4 */ /* 0x000fc8000f8e023f */
.L_x_536:
[----:B------:R-:W-:Y:S01]  /*0260*/  UIADD3 UR9, UR6, -UR7, URZ ;  /* 0x8000000706097290 */ /* 0x000fe2000fffe03f */
[----:B------:R-:W-:Y:S01]  /*0270*/  ISETP.NE.U32.AND P0, PT, RZ, c[0x0][0x3e0], PT ;  /* 0x0000f800ff007a0c */ /* 0x000fe20003f05070 */
[----:B------:R-:W-:Y:S02]  /*0280*/  ULDC.64 UR4, c[0x0][0x3a8] ;  /* 0x0000ea0000047ab9 */ /* 0x000fe40000000a00 */
[----:B------:R-:W-:Y:S01]  /*0290*/  ULDC.64 UR6, c[0x0][0x3a0] ;  /* 0x0000e80000067ab9 */ /* 0x000fe20000000a00 */
[----:B------:R-:W-:Y:S01]  /*02a0*/  ISETP.NE.AND.EX P0, PT, RZ, c[0x0][0x3e4], PT, P0 ;  /* 0x0000f900ff007a0c */ /* 0x000fe20003f05300 */
[----:B------:R-:W-:Y:S02]  /*02b0*/  UISETP.NE.AND UP0, UPT, UR6, 0x1, UPT ;  /* 0x000000010600788c */ /* 0x000fe4000bf05270 */
[----:B------:R-:W-:-:S04]  /*02c0*/  UIMAD UR5, UR8, UR5, UR9 ;  /* 0x00000005080572a4 */ /* 0x000fc8000f8e0209 */
[----:B------:R-:W-:-:S03]  /*02d0*/  UIMAD.WIDE.U32 UR8, UR5, UR7, URZ ;  /* 0x00000007050872a5 */ /* 0x000fc6000f8e003f */
[----:B------:R-:W-:-:S04]  /*02e0*/  UMOV UR16, UR5 ;  /* 0x0000000500107c82 */ /* 0x000fc80008000000 */
[----:B------:R-:W-:Y:S02]  /*02f0*/  @UP0 UMOV UR7, UR9 ;  /* 0x0000000900070c82 */ /* 0x000fe40008000000 */
[----:B------:R-:W-:-:S04]  /*0300*/  @UP0 USHF.R.U32.HI UR16, URZ, UR4, UR7 ;  /* 0x000000043f100299 */ /* 0x000fc80008011607 */
[----:B------:R-:W-:-:S04]  /*0310*/  UIADD3 UR17, -UR16, URZ, URZ ;  /* 0x0000003f10117290 */ /* 0x000fc8000fffe13f */
[----:B------:R-:W-:Y:S01]  /*0320*/  UIMAD UR17, UR17, UR6, UR5 ;  /* 0x00000006111172a4 */ /* 0x000fe2000f8e0205 */
[----:B------:R-:W-:Y:S05]  /*0330*/  @!P0 BRA `(.L_x_537) ;  /* 0x0000008000008947 */ /* 0x000fea0003800000 */
[----:B------:R-:W-:Y:S02]  /*0340*/  UMOV UR4, 0x4 ;  /* 0x0000000400047882 */ /* 0x000fe40000000000 */
[----:B------:R-:W-:Y:S02]  /*0350*/  ULDC.64 UR6, c[0x0][0x3e0] ;  /* 0x0000f80000067ab9 */ /* 0x000fe40000000a00 */
[----:B------:R-:W-:-:S06]  /*0360*/  UIMAD.WIDE UR4, UR16, UR4, UR6 ;  /* 0x00000004100472a5 */ /* 0x000fcc000f8e0206 */
[----:B------:R-:W-:Y:S02]  /*0370*/  MOV R2, UR4 ;  /* 0x0000000400027c02 */ /* 0x000fe40008000f00 */
[----:B------:R-:W-:-:S05]  /*0380*/  MOV R3, UR5 ;  /* 0x0000000500037c02 */ /* 0x000fca0008000f00 */
[----:B------:R-:W2:Y:S02]  /*0390*/  LDG.E R0, [R2.64] ;  /* 0x0000001402007981 */ /* 0x000ea4000c1e1900 */
[----:B--2---:R1:W2:Y:S02]  /*03a0*/  R2UR UR5, R0 ;  /* 0x00000000000573c2 */ /* 0x0042a400000e0000 */
[----:B-12---:R-:W-:Y:S05]  /*03b0*/  BRA `(.L_x_538) ;  /* 0x000000f000007947 */ /* 0x006fea0003800000 */
.L_x_537:
[----:B------:R-:W-:-:S04]  /*03c0*/  ISETP.NE.U32.AND P0, PT, RZ, c[0x0][0x3d8], PT ;  /* 0x0000f600ff007a0c */ /* 0x000fc80003f05070 */
[----:B------:R-:W-:-:S13]  /*03d0*/  ISETP.NE.AND.EX P0, PT, RZ, c[0x0][0x3dc], PT, P0 ;  /* 0x0000f700ff007a0c */ /* 0x000fda0003f05300 */
[----:B------:R-:W-:Y:S05]  /*03e0*/  @!P0 BRA `(.L_x_539) ;  /* 0x000000b000008947 */ /* 0x000fea0003800000 */
[----:B------:R-:W-:Y:S02]  /*03f0*/  UMOV UR4, 0x4 ;  /* 0x0000000400047882 */ /* 0x000fe40000000000 */
[----:B------:R-:W-:Y:S02]  /*0400*/  ULDC.64 UR6, c[0x0][0x3d8] ;  /* 0x0000f60000067ab9 */ /* 0x000fe40000000a00 */
[----:B------:R-:W-:-:S06]  /*0410*/  UIMAD.WIDE UR4, UR16, UR4, UR6 ;  /* 0x00000004100472a5 */ /* 0x000fcc000f8e0206 */
[----:B------:R-:W-:Y:S02]  /*0420*/  MOV R2, UR4 ;  /* 0x0000000400027c02 */ /* 0x000fe40008000f00 */
[----:B------:R-:W-:-:S05]  /*0430*/  MOV R3, UR5 ;  /* 0x0000000500037c02 */ /* 0x000fca0008000f00 */
[----:B------:R-:W2:Y:S04]  /*0440*/  LDG.E R4, [R2.64] ;  /* 0x0000001402047981 */ /* 0x000ea8000c1e1900 */
[----:B------:R-:W3:Y:S01]  /*0450*/  LDG.E R0, [R2.64+0x4] ;  /* 0x0000041402007981 */ /* 0x000ee2000c1e1900 */
[----:B--2---:R-:W1:Y:S08]  /*0460*/  R2UR UR5, R4 ;  /* 0x00000000040573c2 */ /* 0x004e7000000e0000 */
[----:B---3--:R-:W1:Y:S02]  /*0470*/  R2UR UR4, R0 ;  /* 0x00000000000473c2 */ /* 0x008e6400000e0000 */
[----:B-1----:R-:W-:Y:S01]  /*0480*/  UIADD3 UR5, -UR5, UR4, URZ ;  /* 0x0000000405057290 */ /* 0x002fe2000fffe13f */
[----:B------:R-:W-:Y:S05]  /*0490*/  BRA `(.L_x_538) ;  /* 0x0000001000007947 */ /* 0x000fea0003800000 */
.L_x_539:
[----:B------:R-:W-:Y:S02]  /*04a0*/  ULDC UR5, c[0x0][0x3d4] ;  /* 0x0000f50000057ab9 */ /* 0x000fe40000000800 */
.L_x_538:
[----:B------:R-:W-:-:S04]  /*04b0*/  UIADD3 UR5, UR5, 0x3f, URZ ;  /* 0x0000003f05057890 */ /* 0x000fc8000fffe03f */
[----:B------:R-:W-:-:S04]  /*04c0*/  USHF.R.S32.HI UR4, URZ, 0x1f, UR5 ;  /* 0x0000001f3f047899 */ /* 0x000fc80008011405 */
[----:B------:R-:W-:-:S04]  /*04d0*/  ULEA.HI UR4, UR4, UR5, URZ, 0x6 ;  /* 0x0000000504047291 */ /* 0x000fc8000f8f303f */
[----:B------:R-:W-:-:S04]  /*04e0*/  USHF.R.S32.HI UR4, URZ, 0x6, UR4 ;  /* 0x000000063f047899 */ /* 0x000fc80008011404 */
[----:B------:R-:W-:-:S04]  /*04f0*/  UISETP.GE.AND UP0, UPT, UR18, UR4, UPT ;  /* 0x000000041200728c */ /* 0x000fc8000bf06270 */
[----:B------:R-:W-:Y:S01]  /*0500*/  USEL UR16, UR16, 0xffffffff, !UP0 ;  /* 0xffffffff10107887 */ /* 0x000fe2000c000000 */
[----:B------:R-:W-:Y:S05]  /*0510*/  BRA `(.L_x_540) ;  /* 0x0000049000007947 */ /* 0x000fea0003800000 */
.L_x_534:
        /* <DEDUP_REMOVED lines=22> */
.L_x_541:
        /* <DEDUP_REMOVED lines=8> */
.L_x_542:
        /* <DEDUP_REMOVED lines=22> */
.L_x_543:
        /* <DEDUP_REMOVED lines=14> */
.L_x_545:
[----:B------:R-:W-:Y:S02]  /*0940*/  ULDC UR5, c[0x0][0x3d4] ;  /* 0x0000f50000057ab9 */ /* 0x000fe40000000800 */
.L_x_544:
[----:B------:R-:W-:-:S04]  /*0950*/  UIADD3 UR5, UR5, 0x3f, URZ ;  /* 0x0000003f05057890 */ /* 0x000fc8000fffe03f */
[----:B------:R-:W-:-:S04]  /*0960*/  USHF.R.S32.HI UR4, URZ, 0x1f, UR5 ;  /* 0x0000001f3f047899 */ /* 0x000fc80008011405 */
[----:B------:R-:W-:-:S04]  /*0970*/  ULEA.HI UR4, UR4, UR5, URZ, 0x6 ;  /* 0x0000000504047291 */ /* 0x000fc8000f8f303f */
[----:B------:R-:W-:-:S04]  /*0980*/  USHF.R.S32.HI UR4, URZ, 0x6, UR4 ;  /* 0x000000063f047899 */ /* 0x000fc80008011404 */
[----:B------:R-:W-:-:S04]  /*0990*/  UISETP.GE.AND UP0, UPT, UR18, UR4, UPT ;  /* 0x000000041200728c */ /* 0x000fc8000bf06270 */
[----:B------:R-:W-:-:S06]  /*09a0*/  USEL UR16, UR16, 0xffffffff, !UP0 ;  /* 0xffffffff10107887 */ /* 0x000fcc000c000000 */
.L_x_540:
[----:B------:R-:W-:-:S13]  /*09b0*/  ISETP.LE.AND P0, PT, RZ, UR16, PT ;  /* 0x00000010ff007c0c */ /* 0x000fda000bf03270 */
[----:B------:R-:W-:Y:S05]  /*09c0*/  @!P0 EXIT ;  /* 0x000000000000894d */ /* 0x000fea0003800000 */
[----:B------:R-:W-:Y:S02]  /*09d0*/  ULDC.64 UR4, c[0x0][0x2c8] ;  /* 0x0000b20000047ab9 */ /* 0x000fe40000000a00 */
[----:B------:R-:W-:Y:S02]  /*09e0*/  UISETP.NE.U32.AND UP2, UPT, URZ, UR4, UPT ;  /* 0x000000043f00728c */ /* 0x000fe4000bf45070 */
[----:B------:R-:W-:Y:S02]  /*09f0*/  UMOV UR6, 0x4 ;  /* 0x0000000400067882 */ /* 0x000fe40000000000 */
[----:B------:R-:W-:Y:S02]  /*0a00*/  UISETP.NE.AND.EX UP2, UPT, URZ, UR5, UPT, UP2 ;  /* 0x000000053f00728c */ /* 0x000fe4000bf45320 */
[----:B------:R-:W-:Y:S02]  /*0a10*/  ULDC.64 UR8, c[0x0][0x2c8] ;  /* 0x0000b20000087ab9 */ /* 0x000fe40000000a00 */
[----:B------:R-:W-:-:S02]  /*0a20*/  UIMAD.WIDE UR8, UR16, UR6, UR8 ;  /* 0x00000006100872a5 */ /* 0x000fc4000f8e0208 */
[----:B------:R-:W-:Y:S01]  /*0a30*/  PLOP3.LUT P2, PT, PT, PT, UP2, 0x80, 0x0 ;  /* 0x000000000000781c */ /* 0x000fe20003f4f028 */
[----:B------:R-:W-:Y:S02]  /*0a40*/  ULDC.64 UR4, c[0x0][0x2d8] ;  /* 0x0000b60000047ab9 */ /* 0x000fe40000000a00 */
[----:B------:R-:W-:Y:S01]  /*0a50*/  UISETP.NE.U32.AND UP0, UPT, URZ, UR4, UPT ;  /* 0x000000043f00728c */ /* 0x000fe2000bf05070 */
[----:B------:R-:W-:Y:S02]  /*0a60*/  IMAD.U32 R6, RZ, RZ, UR8 ;  /* 0x00000008ff067e24 */ /* 0x000fe4000f8e00ff */
[----:B------:R-:W-:Y:S01]  /*0a70*/  IMAD.U32 R7, RZ, RZ, UR9 ;  /* 0x00000009ff077e24 */ /* 0x000fe2000f8e00ff */
[----:B------:R-:W-:-:S06]  /*0a80*/  UISETP.NE.AND.EX UP0, UPT, URZ, UR5, UPT, UP0 ;  /* 0x000000053f00728c */ /* 0x000fcc000bf05300 */
[----:B------:R-:W2:Y:S01]  /*0a90*/  @P2 LDG.E R4, [R6.64] ;  /* 0x0000001406042981 */ /* 0x000ea2000c1e1900 */
[----:B------:R-:W-:Y:S01]  /*0aa0*/  ULDC.64 UR4, c[0x0][0x2d8] ;  /* 0x0000b60000047ab9 */ /* 0x000fe20000000a00 */
[----:B------:R-:W-:-:S03]  /*0ab0*/  PLOP3.LUT P0, PT, PT, PT, UP0, 0x80, 0x0 ;  /* 0x000000000000781c */ /* 0x000fc60003f0f008 */
[----:B------:R-:W-:-:S06]  /*0ac0*/  @UP0 UIMAD.WIDE UR4, UR16, UR6, UR4 ;  /* 0x00000006100402a5 */ /* 0x000fcc000f8e0204 */
[----:B------:R-:W-:Y:S01]  /*0ad0*/  MOV R2, UR4 ;  /* 0x0000000400027c02 */ /* 0x000fe20008000f00 */
[----:B------:R-:W-:Y:S01]  /*0ae0*/  IMAD.U32 R3, RZ, RZ, UR5 ;  /* 0x00000005ff037e24 */ /* 0x000fe2000f8e00ff */
[----:B------:R-:W-:Y:S02]  /*0af0*/  ULDC.64 UR4, c[0x0][0x2d0] ;  /* 0x0000b40000047ab9 */ /* 0x000fe40000000a00 */
[----:B------:R-:W-:Y:S01]  /*0b00*/  UISETP.NE.U32.AND UP1, UPT, URZ, UR4, UPT ;  /* 0x000000043f00728c */ /* 0x000fe2000bf25070 */
[----:B------:R-:W-:Y:S01]  /*0b10*/  MOV R5, RZ ;  /* 0x000000ff00057202 */ /* 0x000fe20000000f00 */
[----:B------:R1:W3:Y:S01]  /*0b20*/  @P0 LDG.E R0, [R2.64] ;  /* 0x0000001402000981 */ /* 0x0002e2000c1e1900 */
[----:B------:R-:W-:Y:S01]  /*0b30*/  IMAD.MOV.U32 R8, RZ, RZ, RZ ;  /* 0x000000ffff087224 */ /* 0x000fe200078e00ff */
[----:B------:R-:W-:-:S03]  /*0b40*/  UISETP.NE.AND.EX UP1, UPT, URZ, UR5, UPT, UP1 ;  /* 0x000000053f00728c */ /* 0x000fc6000bf25310 */
[----:B------:R-:W-:Y:S01]  /*0b50*/  ULDC.64 UR4, c[0x0][0x2d0] ;  /* 0x0000b40000047ab9 */ /* 0x000fe20000000a00 */
[----:B------:R4:W5:Y:S01]  /*0b60*/  @P2 LDG.E R5, [R6.64] ;  /* 0x0000001406052981 */ /* 0x000962000c1e1900 */
[----:B------:R-:W-:Y:S01]  /*0b70*/  UIMAD.WIDE UR4, UR16, UR6, UR4 ;  /* 0x00000006100472a5 */ /* 0x000fe2000f8e0204 */
[----:B------:R-:W-:-:S05]  /*0b80*/  PLOP3.LUT P1, PT, PT, PT, UP1, 0x80, 0x0 ;  /* 0x000000000000781c */ /* 0x000fca0003f2f018 */
[----:B-1----:R-:W-:Y:S01]  /*0b90*/  MOV R2, UR4 ;  /* 0x0000000400027c02 */ /* 0x002fe20008000f00 */
[----:B------:R-:W-:-:S07]  /*0ba0*/  IMAD.U32 R3, RZ, RZ, UR5 ;  /* 0x00000005ff037e24 */ /* 0x000fce000f8e00ff */
[----:B------:R4:W5:Y:S01]  /*0bb0*/  @P1 LDG.E R8, [R2.64] ;  /* 0x0000001402081981 */ /* 0x000962000c1e1900 */
[----:B------:R-:W-:Y:S02]  /*0bc0*/  ULDC UR15, c[0x0][0x168] ;  /* 0x00005a00000f7ab9 */ /* 0x000fe40000000800 */
[----:B------:R-:W-:Y:S02]  /*0bd0*/  UMOV UR22, URZ ;  /* 0x0000003f00167c82 */ /* 0x000fe40008000000 */
[----:B------:R-:W-:Y:S01]  /*0be0*/  ULDC UR14, c[0x0][0x198] ;  /* 0x00006600000e7ab9 */ /* 0x000fe20000000800 */
[----:B--2---:R-:W1:Y:S02]  /*0bf0*/  @P2 R2UR UR5, R4 ;  /* 0x00000000040523c2 */ /* 0x004e6400000e0000 */
[----:B-1----:R-:W-:-:S04]  /*0c00*/  @UP2 ULEA UR5, UR16, UR5, 0x6 ;  /* 0x0000000510052291 */ /* 0x002fc8000f8e303f */
[----:B------:R-:W-:-:S04]  /*0c10*/  @UP2 USHF.R.S32.HI UR4, URZ, 0x1f, UR5 ;  /* 0x0000001f3f042899 */ /* 0x000fc80008011405 */
[----:B------:R-:W-:Y:S01]  /*0c20*/  @UP2 ULEA.HI UR4, UR4, UR5, URZ, 0x6 ;  /* 0x0000000504042291 */ /* 0x000fe2000f8f303f */
[----:B---3--:R4:W1:Y:S03]  /*0c30*/  @P0 R2UR UR15, R0 ;  /* 0x00000000000f03c2 */ /* 0x00886600000e0000 */
[----:B------:R-:W-:Y:S01]  /*0c40*/  @UP2 ULOP3.LUT UR22, UR4, 0xffffffc0, URZ, 0xc0, !UPT ;  /* 0xffffffc004162892 */ /* 0x000fe2000f8ec03f */
[----:B-1--4-:R-:W-:Y:S06]  /*0c50*/  @P0 BRA `(.L_x_546) ;  /* 0x0000006000000947 */ /* 0x012fec0003800000 */
[----:B------:R-:W-:Y:S05]  /*0c60*/  @!P2 BRA `(.L_x_546) ;  /* 0x000000500000a947 */ /* 0x000fea0003800000 */
[----:B------:R-:W2:Y:S04]  /*0c70*/  LDG.E R4, [R6.64] ;  /* 0x0000001406047981 */ /* 0x000ea8000c1e1900 */
[----:B------:R-:W3:Y:S01]  /*0c80*/  LDG.E R0, [R6.64+0x4] ;  /* 0x0000041406007981 */ /* 0x000ee2000c1e1900 */
[----:B--2---:R-:W1:Y:S08]  /*0c90*/  R2UR UR15, R4 ;  /* 0x00000000040f73c2 */ /* 0x004e7000000e0000 */
[----:B---3--:R-:W1:Y:S02]  /*0ca0*/  R2UR UR4, R0 ;  /* 0x00000000000473c2 */ /* 0x008e6400000e0000 */
[----:B-1----:R-:W-:-:S06]  /*0cb0*/  UIADD3 UR15, -UR15, UR4, URZ ;  /* 0x000000040f0f7290 */ /* 0x002fcc000fffe13f */
.L_x_546:
[----:B------:R-:W-:-:S04]  /*0cc0*/  ISETP.NE.U32.AND P0, PT, RZ, c[0x0][0x2e0], PT ;  /* 0x0000b800ff007a0c */ /* 0x000fc80003f05070 */
[----:B------:R-:W-:-:S13]  /*0cd0*/  ISETP.NE.AND.EX P0, PT, RZ, c[0x0][0x2e4], PT, P0 ;  /* 0x0000b900ff007a0c */ /* 0x000fda0003f05300 */
[----:B------:R-:W-:Y:S05]  /*0ce0*/  @!P0 BRA `(.L_x_547) ;  /* 0x0000007000008947 */ /* 0x000fea0003800000 */
[----:B------:R-:W-:Y:S02]  /*0cf0*/  ULDC.64 UR4, c[0x0][0x2e0] ;  /* 0x0000b80000047ab9 */ /* 0x000fe40000000a00 */
[----:B------:R-:W-:-:S06]  /*0d00*/  UIMAD.WIDE UR4, UR16, UR6, UR4 ;  /* 0x00000006100472a5 */ /* 0x000fcc000f8e0204 */
[----:B------:R-:W-:Y:S02]  /*0d10*/  MOV R2, UR4 ;  /* 0x0000000400027c02 */ /* 0x000fe40008000f00 */
[----:B------:R-:W-:-:S05]  /*0d20*/  MOV R3, UR5 ;  /* 0x0000000500037c02 */ /* 0x000fca0008000f00 */
[----:B------:R-:W2:Y:S02]  /*0d30*/  LDG.E R0, [R2.64] ;  /* 0x0000001402007981 */ /* 0x000ea4000c1e1900 */
[----:B--2---:R1:W2:Y:S02]  /*0d40*/  R2UR UR14, R0 ;  /* 0x00000000000e73c2 */ /* 0x0042a400000e0000 */
[----:B-12---:R-:W-:Y:S05]  /*0d50*/  BRA `(.L_x_548) ;  /* 0x0000006000007947 */ /* 0x006fea0003800000 */
.L_x_547:
[----:B------:R-:W-:Y:S05]  /*0d60*/  @!P1 BRA `(.L_x_548) ;  /* 0x0000005000009947 */ /* 0x000fea0003800000 */
[----:B------:R1:W2:Y:S04]  /*0d70*/  LDG.E R0, [R2.64] ;  /* 0x0000001402007981 */ /* 0x0002a8000c1e1900 */
[----:B-1----:R-:W3:Y:S01]  /*0d80*/  LDG.E R2, [R2.64+0x4] ;  /* 0x0000041402027981 */ /* 0x002ee2000c1e1900 */
[----:B--2---:R-:W1:Y:S08]  /*0d90*/  R2UR UR14, R0 ;  /* 0x00000000000e73c2 */ /* 0x004e7000000e0000 */
[----:B---3--:R-:W1:Y:S02]  /*0da0*/  R2UR UR4, R2 ;  /* 0x00000000020473c2 */ /* 0x008e6400000e0000 */
[----:B-1----:R-:W-:-:S06]  /*0db0*/  UIADD3 UR14, -UR14, UR4, URZ ;  /* 0x000000040e0e7290 */ /* 0x002fcc000fffe13f */
.L_x_548:
[----:B------:R-:W-:Y:S01]  /*0dc0*/  USHF.L.U32 UR9, UR18, 0x6, URZ ;  /* 0x0000000612097899 */ /* 0x000fe2000800063f */
[----:B------:R-:W-:Y:S01]  /*0dd0*/  PLOP3.LUT P1, PT, PT, PT, PT, 0x80, 0x0 ;  /* 0x000000000000781c */ /* 0x000fe20003f2f070 */
[----:B------:R-:W-:Y:S01]  /*0de0*/  ULDC UR4, c[0x0][0x2a4] ;  /* 0x0000a90000047ab9 */ /* 0x000fe20000000800 */
[----:B------:R-:W-:Y:S01]  /*0df0*/  CS2R R126, SRZ ;  /* 0x00000000007e7805 */ /* 0x000fe2000001ff00 */
[----:B------:R-:W-:Y:S01]  /*0e00*/  UIADD3 UR6, UR9, UR15, -UR14 ;  /* 0x0000000f09067290 */ /* 0x000fe2000fffe80e */
[----:B------:R-:W-:Y:S01]  /*0e10*/  CS2R R124, SRZ ;  /* 0x00000000007c7805 */ /* 0x000fe2000001ff00 */
[----:B------:R-:W-:Y:S01]  /*0e20*/  UIADD3 UR5, UR15, 0x3f, URZ ;  /* 0x0000003f0f057890 */ /* 0x000fe2000fffe03f */
[----:B------:R-:W-:Y:S01]  /*0e30*/  CS2R R130, SRZ ;  /* 0x0000000000827805 */ /* 0x000fe2000001ff00 */
[----:B------:R-:W-:Y:S01]  /*0e40*/  UIADD3 UR4, UR6, -UR4, URZ ;  /* 0x8000000406047290 */ /* 0x000fe2000fffe03f */
[----:B------:R-:W-:Y:S01]  /*0e50*/  CS2R R128, SRZ ;  /* 0x0000000000807805 */ /* 0x000fe2000001ff00 */
[----:B------:R-:W-:Y:S01]  /*0e60*/  CS2R R122, SRZ ;  /* 0x00000000007a7805 */ /* 0x000fe2000001ff00 */
[----:B------:R-:W-:Y:S01]  /*0e70*/  CS2R R120, SRZ ;  /* 0x0000000000787805 */ /* 0x000fe2000001ff00 */
[----:B------:R-:W-:Y:S01]  /*0e80*/  USHF.R.S32.HI UR13, URZ, 0x1f, UR4 ;  /* 0x0000001f3f0d7899 */ /* 0x000fe20008011404 */
[----:B------:R-:W-:Y:S01]  /*0e90*/  IMAD.MOV.U32 R9, RZ, RZ, RZ ;  /* 0x000000ffff097224 */ /* 0x000fe200078e00ff */
[----:B------:R-:W-:Y:S01]  /*0ea0*/  CS2R R10, SRZ ;  /* 0x00000000000a7805 */ /* 0x000fe2000001ff00 */
[----:B------:R-:W-:Y:S01]  /*0eb0*/  IMAD.MOV.U32 R118, RZ, RZ, RZ ;  /* 0x000000ffff767224 */ /* 0x000fe200078e00ff */
[----:B------:R-:W-:Y:S01]  /*0ec0*/  ULEA.HI UR13, UR13, UR4, URZ, 0x6 ;  /* 0x000000040d0d7291 */ /* 0x000fe2000f8f303f */
[----:B------:R-:W-:Y:S01]  /*0ed0*/  MOV R116, RZ ;  /* 0x000000ff00747202 */ /* 0x000fe20000000f00 */
[----:B------:R-:W-:Y:S01]  /*0ee0*/  USHF.R.S32.HI UR4, URZ, 0x1f, UR5 ;  /* 0x0000001f3f047899 */ /* 0x000fe20008011405 */
[----:B------:R-:W-:Y:S01]  /*0ef0*/  IMAD.MOV.U32 R110, RZ, RZ, RZ ;  /* 0x000000ffff6e7224 */ /* 0x000fe200078e00ff */
[----:B------:R-:W-:Y:S01]  /*0f00*/  USHF.R.S32.HI UR13, URZ, 0x6, UR13 ;  /* 0x000000063f0d7899 */ /* 0x000fe2000801140d */
[----:B------:R-:W-:Y:S01]  /*0f10*/  CS2R R12, SRZ ;  /* 0x00000000000c7805 */ /* 0x000fe2000001ff00 */
        /* <DEDUP_REMOVED lines=53> */
[--C-:B------:R-:W-:Y:S01]  /*1270*/  SHF.R.S32.HI R9, RZ, 0x1f, R33.reuse ;  /* 0x0000001fff097819 */ /* 0x100fe20000011421 */
[----:B------:R-:W-:Y:S01]  /*1280*/  UIMAD UR6, UR22, 0xc0, URZ ;  /* 0x000000c0160678a4 */ /* 0x000fe2000f8e023f */
[----:B------:R-:W-:Y:S01]  /*1290*/  SHF.R.S32.HI R10, RZ, 0x1f, R33 ;  /* 0x0000001fff0a7819 */ /* 0x000fe20000011421 */
[----:B------:R-:W-:Y:S01]  /*12a0*/  ULDC.64 UR4, c[0x0][0x248] ;  /* 0x0000920000047ab9 */ /* 0x000fe20000000a00 */
[CC--:B------:R-:W-:Y:S01]  /*12b0*/  LEA.HI R32, R9.reuse, R33.reuse, RZ, 0x5 ;  /* 0x0000002109207211 */ /* 0x0c0fe200078f28ff */
[----:B------:R-:W-:Y:S01]  /*12c0*/  UISETP.NE.AND UP0, UPT, UR4, 0x1, UPT ;  /* 0x000000010400788c */ /* 0x000fe2000bf05270 */
[----:B------:R-:W-:Y:S01]  /*12d0*/  LEA.HI R29, R9, R33, RZ, 0x3 ;  /* 0x00000021091d7211 */ /* 0x000fe200078f18ff */
[----:B------:R-:W-:Y:S01]  /*12e0*/  IMAD.U32 R0, RZ, RZ, UR6 ;  /* 0x00000006ff007e24 */ /* 0x000fe2000f8e00ff */
[----:B------:R-:W-:Y:S01]  /*12f0*/  SHF.R.S32.HI R4, RZ, 0x5, R32 ;  /* 0x00000005ff047819 */ /* 0x000fe20000011420 */
[----:B------:R-:W-:Y:S01]  /*1300*/  ULDC UR4, c[0x0][0x250] ;  /* 0x0000940000047ab9 */ /* 0x000fe20000000800 */
[----:B------:R-:W-:Y:S01]  /*1310*/  SHF.R.S32.HI R242, RZ, 0x3, R29 ;  /* 0x00000003fff27819 */ /* 0x000fe2000001141d */
[----:B------:R-:W-:Y:S01]  /*1320*/  UMOV UR8, UR17 ;  /* 0x0000001100087c82 */ /* 0x000fe20008000000 */
[----:B------:R-:W-:Y:S01]  /*1330*/  IADD3 R24, P1, R33, UR6, RZ ;  /* 0x0000000621187c10 */ /* 0x000fe2000ff3e0ff */
[----:B------:R-:W-:Y:S01]  /*1340*/  UIMAD.WIDE.U32 UR6, UR17, UR5, URZ ;  /* 0x00000005110672a5 */ /* 0x000fe2000f8e003f */
[----:B------:R-:W-:Y:S01]  /*1350*/  LEA.HI R3, R32, R4, RZ, 0x1 ;  /* 0x0000000420037211 */ /* 0x000fe200078f08ff */
[----:B------:R-:W-:Y:S01]  /*1360*/  USHF.R.S32.HI UR19, URZ, 0x1f, UR17 ;  /* 0x0000001f3f137899 */ /* 0x000fe20008011411 */
[----:B------:R-:W-:Y:S01]  /*1370*/  SHF.R.S32.HI R7, RZ, 0x1f, R242 ;  /* 0x0000001fff077819 */ /* 0x000fe200000114f2 */
[----:B------:R-:W-:Y:S01]  /*1380*/  IMAD.MOV.U32 R220, RZ, RZ, 0x20 ;  /* 0x00000020ffdc7424 */ /* 0x000fe200078e00ff */
[C---:B-----5:R-:W-:Y:S01]  /*1390*/  IADD3 R6, P2, R242.reuse, R5, RZ ;  /* 0x00000005f2067210 */ /* 0x060fe20007f5e0ff */
[----:B------:R-:W-:Y:S01]  /*13a0*/  IMAD.MOV.U32 R222, RZ, RZ, 0x40 ;  /* 0x00000040ffde7424 */ /* 0x000fe200078e00ff */
[----:B------:R-:W-:Y:S01]  /*13b0*/  IADD3 R2, P0, R242, R8, RZ ;  /* 0x00000008f2027210 */ /* 0x000fe20007f1e0ff */
[----:B------:R-:W-:Y:S01]  /*13c0*/  @UP0 UMOV UR5, UR7 ;  /* 0x0000000700050c82 */ /* 0x000fe20008000000 */
[----:B------:R-:W-:Y:S01]  /*13d0*/  LEA.HI R31, R9, R33, RZ, 0x4 ;  /* 0x00000021091f7211 */ /* 0x000fe200078f20ff */
[----:B------:R-:W-:Y:S01]  /*13e0*/  @UP0 USHF.R.U32.HI UR8, URZ, UR4, UR5 ;  /* 0x000000043f080299 */ /* 0x000fe20008011605 */
[----:B------:R-:W-:Y:S01]  /*13f0*/  LEA.HI.X.SX32 R25, R0, R10, 0x1, P1 ;  /* 0x0000000a00197211 */ /* 0x000fe200008f0eff */
[----:B------:R-:W-:Y:S01]  /*1400*/  ULDC.64 UR6, c[0x0][0x1e0] ;  /* 0x0000780000067ab9 */ /* 0x000fe20000000a00 */
[----:B------:R-:W-:Y:S01]  /*1410*/  LOP3.LUT R0, R3, 0xfffffffe, RZ, 0xc0, !PT ;  /* 0xfffffffe03007812 */ /* 0x000fe200078ec0ff */
[----:B------:R-:W-:Y:S01]  /*1420*/  USHF.R.S32.HI UR11, URZ, 0x1f, UR8 ;  /* 0x0000001f3f0b7899 */ /* 0x000fe20008011408 */
[-C--:B------:R-:W-:Y:S01]  /*1430*/  LEA.HI.X.SX32 R5, R5, R7.reuse, 0x1, P2 ;  /* 0x0000000705057211 */ /* 0x080fe200010f0eff */
[----:B------:R-:W-:Y:S01]  /*1440*/  IMAD.U32 R14, RZ, RZ, UR8 ;  /* 0x00000008ff0e7e24 */ /* 0x000fe2000f8e00ff */
[----:B------:R-:W-:Y:S01]  /*1450*/  LEA.HI.X.SX32 R3, R8, R7, 0x1, P0 ;  /* 0x0000000708037211 */ /* 0x000fe200000f0eff */
[----:B------:R-:W-:Y:S01]  /*1460*/  IMAD.IADD R229, R4, 0x1, -R0 ;  /* 0x0000000104e57824 */ /* 0x000fe200078e0a00 */
[----:B------:R-:W-:Y:S01]  /*1470*/  SHF.R.S32.HI R7, RZ, 0x4, R31 ;  /* 0x00000004ff077819 */ /* 0x000fe2000001141f */
[----:B------:R-:W-:Y:S01]  /*1480*/  UIMAD UR6, UR11, UR6, URZ ;  /* 0x000000060b0672a4 */ /* 0x000fe2000f8e023f */
[----:B------:R-:W-:Y:S01]  /*1490*/  LEA.HI R19, R9, R33, RZ, 0x2 ;  /* 0x0000002109137211 */ /* 0x000fe200078f10ff */
[----:B------:R-:W-:Y:S01]  /*14a0*/  ULDC.64 UR4, c[0x0][0x1b0] ;  /* 0x00006c0000047ab9 */ /* 0x000fe20000000a00 */
[----:B------:R-:W-:Y:S01]  /*14b0*/  LEA.HI R4, R31, R7, RZ, 0x1 ;  /* 0x000000071f047211 */ /* 0x000fe200078f08ff */
[----:B------:R-:W-:Y:S01]  /*14c0*/  UIMAD UR4, UR11, UR4, URZ ;  /* 0x000000040b0472a4 */ /* 0x000fe2000f8e023f */
[--C-:B------:R-:W-:Y:S01]  /*14d0*/  SHF.R.S32.HI R8, RZ, 0x2, R19.reuse ;  /* 0x00000002ff087819 */ /* 0x100fe20000011413 */
[----:B------:R-:W-:Y:S01]  /*14e0*/  UIMAD UR23, UR8, UR7, UR6 ;  /* 0x00000007081772a4 */ /* 0x000fe2000f8e0206 */
[----:B------:R-:W-:Y:S01]  /*14f0*/  SHF.R.S32.HI R0, RZ, 0x1f, R19 ;  /* 0x0000001fff007819 */ /* 0x000fe20000011413 */
[----:B------:R-:W-:Y:S01]  /*1500*/  USHF.R.S32.HI UR11, URZ, 0x1f, UR16 ;  /* 0x0000001f3f0b7899 */ /* 0x000fe20008011410 */
[----:B------:R-:W-:Y:S01]  /*1510*/  LOP3.LUT R4, R4, 0xfffffffe, RZ, 0xc0, !PT ;  /* 0xfffffffe04047812 */ /* 0x000fe200078ec0ff */
[----:B------:R-:W-:Y:S01]  /*1520*/  ULDC.64 UR6, c[0x0][0x180] ;  /* 0x0000600000067ab9 */ /* 0x000fe20000000a00 */
[----:B------:R-:W-:Y:S01]  /*1530*/  LEA.HI R0, R0, R8, RZ, 0x3 ;  /* 0x0000000800007211 */ /* 0x000fe200078f18ff */
[----:B------:R-:W-:Y:S01]  /*1540*/  UIMAD UR24, UR19, UR6, URZ ;  /* 0x00000006131872a4 */ /* 0x000fe2000f8e023f */
[----:B------:R-:W-:Y:S01]  /*1550*/  IMAD.SHL.U32 R28, R229, 0x400, RZ ;  /* 0x00000400e51c7824 */ /* 0x000fe200078e00ff */
[----:B------:R-:W-:Y:S01]  /*1560*/  USEL UR6, UR11, URZ, !UP1 ;  /* 0x0000003f0b067287 */ /* 0x000fe2000c800000 */
[----:B------:R-:W-:Y:S01]  /*1570*/  IMAD.IADD R22, R7, 0x1, -R4 ;  /* 0x0000000107167824 */ /* 0x000fe200078e0a04 */
[----:B------:R-:W-:Y:S01]  /*1580*/  LOP3.LUT R0, R0, 0xfffffff8, RZ, 0xc0, !PT ;  /* 0xfffffff800007812 */ /* 0x000fe200078ec0ff */
[----:B------:R-:W-:Y:S01]  /*1590*/  UIMAD UR12, UR8, UR5, UR4 ;  /* 0x00000005080c72a4 */ /* 0x000fe2000f8e0204 */
[----:B------:R-:W-:Y:S01]  /*15a0*/  LOP3.LUT R7, R29, 0xfffffff8, RZ, 0xc0, !PT ;  /* 0xfffffff81d077812 */ /* 0x000fe200078ec0ff */
[----:B------:R-:W-:Y:S01]  /*15b0*/  USEL UR8, UR16, URZ, !UP1 ;  /* 0x0000003f10087287 */ /* 0x000fe2000c800000 */
[----:B------:R-:W-:Y:S01]  /*15c0*/  LEA.HI R4, R9, R33, RZ, 0x6 ;  /* 0x0000002109047211 */ /* 0x000fe200078f30ff */
[----:B------:R-:W-:Y:S01]  /*15d0*/  IMAD.IADD R18, R8, 0x1, -R0 ;  /* 0x0000000108127824 */ /* 0x000fe200078e0a00 */
[----:B------:R-:W-:Y:S01]  /*15e0*/  ULDC.64 UR4, c[0x0][0x1e8] ;  /* 0x00007a0000047ab9 */ /* 0x000fe20000000a00 */
[----:B------:R-:W-:Y:S01]  /*15f0*/  IMAD.IADD R20, R33, 0x1, -R7 ;  /* 0x0000000121147824 */ /* 0x000fe200078e0a07 */
[----:B------:R-:W-:Y:S01]  /*1600*/  SHF.R.S32.HI R21, RZ, 0x6, R4 ;  /* 0x00000006ff157819 */ /* 0x000fe20000011404 */
[----:B------:R-:W-:Y:S01]  /*1610*/  IMAD.U32 R0, RZ, RZ, UR18 ;  /* 0x00000012ff007e24 */ /* 0x000fe2000f8e00ff */
[----:B------:R-:W-:Y:S01]  /*1620*/  UIMAD UR4, UR6, UR4, URZ ;  /* 0x00000004060472a4 */ /* 0x000fe2000f8e023f */
[----:B------:R-:W-:Y:S01]  /*1630*/  IMAD.SHL.U32 R16, R20, 0x8, RZ ;  /* 0x0000000814107824 */ /* 0x000fe200078e00ff */
[----:B------:R-:W-:Y:S01]  /*1640*/  LOP3.LUT P0, RZ, R18, 0x4, RZ, 0xc0, !PT ;  /* 0x0000000412ff7812 */ /* 0x000fe2000780c0ff */
[----:B------:R-:W-:Y:S01]  /*1650*/  IMAD.WIDE R12, R0, 0x40, R2 ;  /* 0x00000040000c7825 */ /* 0x000fe200078e0202 */
[----:B------:R-:W-:Y:S01]  /*1660*/  UIMAD UR7, UR17, UR7, UR24 ;  /* 0x00000007110772a4 */ /* 0x000fe2000f8e0218 */
[----:B------:R-:W-:Y:S01]  /*1670*/  CS2R R130, SRZ ;  /* 0x0000000000827805 */ /* 0x000fe2000001ff00 */
[----:B------:R-:W-:Y:S01]  /*1680*/  SHF.R.S32.HI R17, RZ, 0x1f, R16 ;  /* 0x0000001fff117819 */ /* 0x000fe20000011410 */
[----:B------:R-:W-:Y:S01]  /*1690*/  IMAD.SHL.U32 R0, R242, 0x40, RZ ;  /* 0x00000040f2007824 */ /* 0x000fe200078e00ff */
[----:B------:R-:W-:Y:S01]  /*16a0*/  USEL UR11, UR11, URZ, !UP2 ;  /* 0x0000003f0b0b7287 */ /* 0x000fe2000d000000 */
[C---:B------:R-:W-:Y:S01]  /*16b0*/  IMAD R2, R5.reuse, c[0x0][0x178], RZ ;  /* 0x00005e0005027a24 */ /* 0x040fe200078e02ff */
[----:B------:R-:W-:Y:S01]  /*16c0*/  USHF.R.S32.HI UR24, URZ, 0x1f, UR13 ;  /* 0x0000001f3f187899 */ /* 0x000fe2000801140d */
[----:B------:R-:W-:Y:S01]  /*16d0*/  IMAD R3, R5, c[0x0][0x208], RZ ;  /* 0x0000820005037a24 */ /* 0x000fe200078e02ff */
[----:B------:R-:W-:Y:S01]  /*16e0*/  LOP3.LUT R0, R0, 0x1c0, RZ, 0xc0, !PT ;  /* 0x000001c000007812 */ /* 0x000fe200078ec0ff */
[----:B------:R-:W-:Y:S01]  /*16f0*/  IMAD R8, R6, c[0x0][0x17c], R2 ;  /* 0x00005f0006087a24 */ /* 0x000fe200078e0202 */
[----:B------:R-:W-:Y:S01]  /*1700*/  ISETP.GE.AND P6, PT, R16, c[0x0][0x1cc], PT ;  /* 0x0000730010007a0c */ /* 0x000fe20003fc6270 */
[--C-:B------:R-:W-:Y:S01]  /*1710*/  IMAD.WIDE.U32 R4, R6, c[0x0][0x178], R16.reuse ;  /* 0x00005e0006047a25 */ /* 0x100fe200078e0010 */
[----:B------:R-:W-:Y:S01]  /*1720*/  LOP3.LUT R7, R0, 0x38, R16, 0xf8, !PT ;  /* 0x0000003800077812 */ /* 0x000fe200078ef810 */
[----:B------:R-:W-:Y:S01]  /*1730*/  CS2R R128, SRZ ;  /* 0x0000000000807805 */ /* 0x000fe2000001ff00 */
[----:B------:R-:W-:Y:S01]  /*1740*/  SHF.R.U32.HI R0, RZ, 0x3, R0 ;  /* 0x00000003ff007819 */ /* 0x000fe20000011600 */
[----:B------:R-:W-:Y:S01]  /*1750*/  IMAD.SHL.U32 R30, R21, 0x200, RZ ;  /* 0x00000200151e7824 */ /* 0x000fe200078e00ff */
[----:B------:R-:W-:Y:S01]  /*1760*/  IADD3 R23, R16, 0x40, RZ ;  /* 0x0000004010177810 */ /* 0x000fe20007ffe0ff */
[----:B------:R-:W-:Y:S01]  /*1770*/  IMAD.WIDE.U32 R10, R14, c[0x0][0x1e0], R16 ;  /* 0x000078000e0a7a25 */ /* 0x000fe200078e0010 */
[----:B------:R-:W-:Y:S01]  /*1780*/  IADD3 R26, R16, 0x80, RZ ;  /* 0x00000080101a7810 */ /* 0x000fe20007ffe0ff */
[----:B------:R-:W-:Y:S01]  /*1790*/  CS2R R126, SRZ ;  /* 0x00000000007e7805 */ /* 0x000fe2000001ff00 */
[----:B------:R-:W-:Y:S01]  /*17a0*/  LOP3.LUT R228, R30, R7, R0, 0xf6, !PT ;  /* 0x000000071ee47212 */ /* 0x000fe200078ef600 */
[----:B------:R-:W-:Y:S01]  /*17b0*/  IMAD.IADD R9, R5, 0x1, R8 ;  /* 0x0000000105097824 */ /* 0x000fe200078e0208 */
[----:B------:R-:W-:Y:S01]  /*17c0*/  IADD3 R5, R11, UR23, RZ ;  /* 0x000000170b057c10 */ /* 0x000fe2000fffe0ff */
[----:B------:R-:W-:Y:S01]  /*17d0*/  IMAD R15, R6, c[0x0][0x20c], R3 ;  /* 0x00008300060f7a24 */ /* 0x000fe200078e0203 */
[----:B------:R-:W-:Y:S01]  /*17e0*/  ISETP.GE.AND P5, PT, R23, c[0x0][0x1cc], PT ;  /* 0x0000730017007a0c */ /* 0x000fe20003fa6270 */
[----:B------:R-:W-:Y:S01]  /*17f0*/  IMAD.MOV.U32 R8, RZ, RZ, R4 ;  /* 0x000000ffff087224 */ /* 0x000fe200078e0004 */
[----:B------:R-:W-:Y:S01]  /*1800*/  ISETP.GE.AND P3, PT, R26, c[0x0][0x1cc], PT ;  /* 0x000073001a007a0c */ /* 0x000fe20003f66270 */
[----:B------:R-:W-:Y:S01]  /*1810*/  IMAD.WIDE.U32 R2, R6, c[0x0][0x208], R16 ;  /* 0x0000820006027a25 */ /* 0x000fe200078e0010 */
[----:B------:R-:W-:Y:S01]  /*1820*/  CS2R R124, SRZ ;  /* 0x00000000007c7805 */ /* 0x000fe2000001ff00 */
[----:B------:R-:W-:Y:S01]  /*1830*/  CS2R R122, SRZ ;  /* 0x00000000007a7805 */ /* 0x000fe2000001ff00 */
[----:B------:R-:W-:Y:S01]  /*1840*/  CS2R R120, SRZ ;  /* 0x0000000000787805 */ /* 0x000fe2000001ff00 */
[----:B------:R-:W-:Y:S01]  /*1850*/  IMAD.MOV.U32 R4, RZ, RZ, R10 ;  /* 0x000000ffff047224 */ /* 0x000fe200078e000a */
[----:B------:R-:W-:Y:S01]  /*1860*/  CS2R R118, SRZ ;  /* 0x0000000000767805 */ /* 0x000fe2000001ff00 */
[----:B------:R-:W-:Y:S01]  /*1870*/  IMAD.SHL.U32 R0, R18, 0x40, RZ ;  /* 0x0000004012007824 */ /* 0x000fe200078e00ff */
[----:B------:R-:W-:Y:S01]  /*1880*/  CS2R R116, SRZ ;  /* 0x0000000000747805 */ /* 0x000fe2000001ff00 */
[----:B------:R-:W-:Y:S01]  /*1890*/  IMAD.U32 R10, RZ, RZ, UR17 ;  /* 0x00000011ff0a7e24 */ /* 0x000fe2000f8e00ff */
[----:B------:R-:W-:Y:S01]  /*18a0*/  CS2R R114, SRZ ;  /* 0x0000000000727805 */ /* 0x000fe2000001ff00 */
[----:B------:R-:W-:Y:S01]  /*18b0*/  IMAD.MOV.U32 R6, RZ, RZ, R2 ;  /* 0x000000ffff067224 */ /* 0x000fe200078e0002 */
[----:B------:R-:W-:Y:S01]  /*18c0*/  LOP3.LUT R0, R0, 0x1c0, RZ, 0xc0, !PT ;  /* 0x000001c000007812 */ /* 0x000fe200078ec0ff */
[----:B------:R-:W-:Y:S01]  /*18d0*/  IMAD.SHL.U32 R2, R21, 0x8, RZ ;  /* 0x0000000815027824 */ /* 0x000fe200078e00ff */
[----:B------:R-:W-:Y:S01]  /*18e0*/  CS2R R112, SRZ ;  /* 0x0000000000707805 */ /* 0x000fe2000001ff00 */
[----:B------:R-:W-:Y:S01]  /*18f0*/  IMAD.WIDE.U32 R8, R10, c[0x0][0x180], R8 ;  /* 0x000060000a087a25 */ /* 0x000fe200078e0008 */
[----:B------:R-:W-:Y:S01]  /*1900*/  LOP3.LUT R10, R19, 0x3ffffffc, RZ, 0xc0, !PT ;  /* 0x3ffffffc130a7812 */ /* 0x000fe200078ec0ff */
[----:B------:R-:W-:Y:S01]  /*1910*/  CS2R R110, SRZ ;  /* 0x00000000006e7805 */ /* 0x000fe2000001ff00 */
[----:B------:R-:W-:Y:S01]  /*1920*/  LOP3.LUT R27, R2, 0x18, RZ, 0xc0, !PT ;  /* 0x00000018021b7812 */ /* 0x000fe200078ec0ff */
[----:B------:R-:W-:Y:S01]  /*1930*/  IMAD.IADD R7, R3, 0x1, R15 ;  /* 0x0000000103077824 */ /* 0x000fe200078e020f */
[----:B------:R-:W-:Y:S01]  /*1940*/  SHF.R.U32.HI R11, RZ, 0x3, R0 ;  /* 0x00000003ff0b7819 */ /* 0x000fe20000011600 */
[----:B------:R-:W-:Y:S01]  /*1950*/  IMAD.WIDE.U32 R14, R14, c[0x0][0x1b0], R16 ;  /* 0x00006c000e0e7a25 */ /* 0x000fe200078e0010 */
[----:B------:R-:W-:Y:S01]  /*1960*/  CS2R R108, SRZ ;  /* 0x00000000006c7805 */ /* 0x000fe2000001ff00 */
[----:B------:R-:W-:Y:S01]  /*1970*/  CS2R R106, SRZ ;  /* 0x00000000006a7805 */ /* 0x000fe2000001ff00 */
[----:B------:R-:W-:Y:S01]  /*1980*/  CS2R R104, SRZ ;  /* 0x0000000000687805 */ /* 0x000fe2000001ff00 */
[----:B------:R-:W-:Y:S01]  /*1990*/  IMAD.IADD R10, R33, 0x1, -R10 ;  /* 0x00000001210a7824 */ /* 0x000fe200078e0a0a */
[----:B------:R-:W-:Y:S01]  /*19a0*/  IADD3 R3, R15, UR12, RZ ;  /* 0x0000000c0f037c10 */ /* 0x000fe2000fffe0ff */
[----:B------:R-:W-:Y:S01]  /*19b0*/  IMAD.MOV.U32 R2, RZ, RZ, R14 ;  /* 0x000000ffff027224 */ /* 0x000fe200078e000e */
[----:B------:R-:W-:Y:S01]  /*19c0*/  LOP3.LUT R14, R11, R0, R27, 0x1e, !PT ;  /* 0x000000000b0e7212 */ /* 0x000fe200078e1e1b */
[----:B------:R-:W-:Y:S01]  /*19d0*/  IMAD.U32 R0, RZ, RZ, UR8 ;  /* 0x00000008ff007e24 */ /* 0x000fe2000f8e00ff */
[----:B------:R-:W-:Y:S01]  /*19e0*/  UIMAD UR12, UR8, UR5, UR4 ;  /* 0x00000005080c72a4 */ /* 0x000fe2000f8e0204 */
[----:B------:R-:W-:Y:S01]  /*19f0*/  IMAD R10, R10, 0x2, R28 ;  /* 0x000000020a0a7824 */ /* 0x000fe200078e021c */
[----:B------:R-:W-:Y:S01]  /*1a00*/  IADD3 R15, R9, UR7, RZ ;  /* 0x00000007090f7c10 */ /* 0x000fe2000fffe0ff */
[----:B------:R-:W-:Y:S01]  /*1a10*/  ULDC.64 UR4, c[0x0][0x1b8] ;  /* 0x00006e0000047ab9 */ /* 0x000fe20000000a00 */
[----:B------:R-:W-:Y:S01]  /*1a20*/  IMAD.WIDE.U32 R4, R0, c[0x0][0x1e8], R4 ;  /* 0x00007a0000047a25 */ /* 0x000fe200078e0004 */
[----:B------:R-:W-:Y:S01]  /*1a30*/  UIMAD UR4, UR6, UR4, URZ ;  /* 0x00000004060472a4 */ /* 0x000fe2000f8e023f */
[----:B------:R-:W-:Y:S01]  /*1a40*/  CS2R R102, SRZ ;  /* 0x0000000000667805 */ /* 0x000fe2000001ff00 */
[----:B------:R-:W-:Y:S01]  /*1a50*/  CS2R R100, SRZ ;  /* 0x0000000000647805 */ /* 0x000fe2000001ff00 */
[----:B------:R-:W-:Y:S01]  /*1a60*/  IMAD.IADD R10, R10, 0x1, R14 ;  /* 0x000000010a0a7824 */ /* 0x000fe200078e020e */
[----:B------:R-:W-:Y:S01]  /*1a70*/  UIMAD UR8, UR8, UR5, UR4 ;  /* 0x00000005080872a4 */ /* 0x000fe2000f8e0204 */
[----:B------:R-:W-:Y:S01]  /*1a80*/  IMAD.U32 R11, RZ, RZ, UR17 ;  /* 0x00000011ff0b7e24 */ /* 0x000fe2000f8e00ff */
[----:B------:R-:W-:Y:S01]  /*1a90*/  IADD3 R5, R5, UR12, RZ ;  /* 0x0000000c05057c10 */ /* 0x000fe2000fffe0ff */
[----:B------:R-:W-:Y:S01]  /*1aa0*/  IMAD.WIDE.U32 R2, R0, c[0x0][0x1b8], R2 ;  /* 0x00006e0000027a25 */ /* 0x000fe200078e0002 */
[----:B------:R-:W-:Y:S01]  /*1ab0*/  ULDC.64 UR4, c[0x0][0x210] ;  /* 0x0000840000047ab9 */ /* 0x000fe20000000a00 */
[----:B------:R-:W-:Y:S01]  /*1ac0*/  CS2R R98, SRZ ;  /* 0x0000000000627805 */ /* 0x000fe2000001ff00 */
[----:B------:R-:W-:Y:S01]  /*1ad0*/  UIMAD UR4, UR19, UR4, URZ ;  /* 0x00000004130472a4 */ /* 0x000fe2000f8e023f */
[----:B------:R-:W-:Y:S01]  /*1ae0*/  IMAD R0, R13, c[0x0][0x1a8], RZ ;  /* 0x00006a000d007a24 */ /* 0x000fe200078e02ff */
[----:B------:R-:W-:Y:S01]  /*1af0*/  IADD3 R3, R3, UR8, RZ ;  /* 0x0000000803037c10 */ /* 0x000fe2000fffe0ff */
[----:B------:R-:W-:Y:S01]  /*1b00*/  IMAD.SHL.U32 R230, R10, 0x2, RZ ;  /* 0x000000020ae67824 */ /* 0x000fe200078e00ff */
[----:B------:R-:W-:Y:S01]  /*1b10*/  UIMAD UR23, UR17, UR5, UR4 ;  /* 0x00000005111772a4 */ /* 0x000fe2000f8e0204 */
[----:B------:R-:W-:Y:S01]  /*1b20*/  IMAD.WIDE.U32 R18, R11, c[0x0][0x210], R6 ;  /* 0x000084000b127a25 */ /* 0x000fe200078e0006 */
[----:B------:R-:W-:Y:S01]  /*1b30*/  USEL UR12, UR16, URZ, !UP2 ;  /* 0x0000003f100c7287 */ /* 0x000fe2000d000000 */
[----:B------:R-:W-:Y:S01]  /*1b40*/  CS2R R96, SRZ ;  /* 0x0000000000607805 */ /* 0x000fe2000001ff00 */
[----:B------:R-:W-:Y:S01]  /*1b50*/  IADD3 R231, R230, 0x122c0, RZ ;  /* 0x000122c0e6e77810 */ /* 0x000fe20007ffe0ff */
[----:B------:R-:W-:Y:S01]  /*1b60*/  IMAD R6, R13, c[0x0][0x1d8], RZ ;  /* 0x000076000d067a24 */ /* 0x000fe200078e02ff */
[----:B------:R-:W-:Y:S01]  /*1b70*/  ULDC.64 UR4, c[0x0][0x188] ;  /* 0x0000620000047ab9 */ /* 0x000fe20000000a00 */
[----:B------:R-:W-:Y:S01]  /*1b80*/  IMAD R11, R12, c[0x0][0x1ac], R0 ;  /* 0x00006b000c0b7a24 */ /* 0x000fe200078e0200 */
[----:B------:R-:W-:Y:S01]  /*1b90*/  IADD3 R0, R230, 0x12280, RZ ;  /* 0x00012280e6007810 */ /* 0x000fe20007ffe0ff */
[----:B------:R-:W-:Y:S01]  /*1ba0*/  IMAD.MOV.U32 R14, RZ, RZ, R8 ;  /* 0x000000ffff0e7224 */ /* 0x000fe200078e0008 */
[----:B------:R-:W-:Y:S01]  /*1bb0*/  UIMAD UR4, UR11, UR4, URZ ;  /* 0x000000040b0472a4 */ /* 0x000fe2000f8e023f */
[----:B------:R-:W-:Y:S01]  /*1bc0*/  IMAD R10, R12, c[0x0][0x1dc], R6 ;  /* 0x000077000c0a7a24 */ /* 0x000fe200078e0206 */
[----:B------:R-:W-:Y:S01]  /*1bd0*/  @P0 IADD3 R231, R0, -0x40, RZ ;  /* 0xffffffc000e70810 */ /* 0x000fe20007ffe0ff */
[----:B------:R-:W-:Y:S01]  /*1be0*/  IMAD.WIDE.U32 R8, R12, c[0x0][0x1d8], R4 ;  /* 0x000076000c087a25 */ /* 0x000fe200078e0004 */
[----:B------:R-:W-:Y:S01]  /*1bf0*/  UIMAD UR25, UR12, UR5, UR4 ;  /* 0x000000050c1972a4 */ /* 0x000fe2000f8e0204 */
[----:B------:R-:W-:Y:S01]  /*1c00*/  CS2R R94, SRZ ;  /* 0x00000000005e7805 */ /* 0x000fe2000001ff00 */
[----:B------:R-:W-:Y:S01]  /*1c10*/  UIADD3 UR8, -UR9, UR14, URZ ;  /* 0x0000000e09087290 */ /* 0x000fe2000fffe13f */
[----:B------:R-:W-:Y:S01]  /*1c20*/  IMAD.IADD R0, R9, 0x1, R10 ;  /* 0x0000000109007824 */ /* 0x000fe200078e020a */
[----:B------:R-:W-:Y:S01]  /*1c30*/  LEA R4, P1, R8, c[0x0][0x1c0], 0x1 ;  /* 0x0000700008047a11 */ /* 0x000fe200078208ff */
[----:B------:R-:W-:Y:S01]  /*1c40*/  IMAD.WIDE.U32 R6, R12, c[0x0][0x1a8], R2 ;  /* 0x00006a000c067a25 */ /* 0x000fe200078e0002 */
[----:B------:R-:W-:Y:S01]  /*1c50*/  ULDC.64 UR6, c[0x0][0x218] ;  /* 0x0000860000067ab9 */ /* 0x000fe20000000a00 */
[----:B------:R-:W-:Y:S01]  /*1c60*/  CS2R R92, SRZ ;  /* 0x00000000005c7805 */ /* 0x000fe2000001ff00 */
[----:B------:R-:W-:Y:S01]  /*1c70*/  LEA.HI.X R5, R8, c[0x0][0x1c4], R0, 0x1, P1 ;  /* 0x0000710008057a11 */ /* 0x000fe200008f0c00 */
[----:B------:R-:W-:Y:S01]  /*1c80*/  IMAD.IADD R3, R7, 0x1, R11 ;  /* 0x0000000107037824 */ /* 0x000fe200078e020b */
[C---:B------:R-:W-:Y:S01]  /*1c90*/  LEA R2, P0, R6.reuse, c[0x0][0x190], 0x1 ;  /* 0x0000640006027a11 */ /* 0x040fe200078008ff */
[----:B------:R-:W-:Y:S01]  /*1ca0*/  IMAD.MOV.U32 R0, RZ, RZ, c[0x0][0x1a8] ;  /* 0x00006a00ff007624 */ /* 0x000fe200078e00ff */
[----:B------:R-:W-:Y:S01]  /*1cb0*/  ULDC.64 UR4, c[0x0][0x178] ;  /* 0x00005e0000047ab9 */ /* 0x000fe20000000a00 */
[----:B------:R-:W-:Y:S01]  /*1cc0*/  IMAD.MOV.U32 R8, RZ, RZ, c[0x0][0x1ac] ;  /* 0x00006b00ff087624 */ /* 0x000fe200078e00ff */
[----:B------:R-:W-:Y:S01]  /*1cd0*/  LEA.HI.X R3, R6, c[0x0][0x194], R3, 0x1, P0 ;  /* 0x0000650006037a11 */ /* 0x000fe200000f0c03 */
[----:B------:R-:W-:Y:S01]  /*1ce0*/  UIMAD UR28, UR11, UR6, URZ ;  /* 0x000000060b1c72a4 */ /* 0x000fe2000f8e023f */
[C---:B------:R-:W-:Y:S01]  /*1cf0*/  LEA R12, P0, R0.reuse, R2, 0x6 ;  /* 0x00000002000c7211 */ /* 0x040fe200078030ff */
[----:B------:R-:W-:Y:S01]  /*1d00*/  UIMAD UR6, UR24, UR4, URZ ;  /* 0x00000004180672a4 */ /* 0x000fe2000f8e023f */
[----:B------:R-:W-:Y:S01]  /*1d10*/  IMAD.MOV.U32 R7, RZ, RZ, c[0x0][0x1d8] ;  /* 0x00007600ff077624 */ /* 0x000fe200078e00ff */
[----:B------:R-:W-:Y:S01]  /*1d20*/  UIMAD.WIDE.U32 UR26, UR13, UR4, URZ ;  /* 0x000000040d1a72a5 */ /* 0x000fe2000f8e003f */
[----:B------:R-:W-:Y:S01]  /*1d30*/  LEA.HI.X R13, R0, R3, R8, 0x6, P0 ;  /* 0x00000003000d7211 */ /* 0x000fe200000f3408 */
[----:B------:R-:W-:Y:S01]  /*1d40*/  UIMAD UR5, UR13, UR5, UR6 ;  /* 0x000000050d0572a4 */ /* 0x000fe2000f8e0206 */
[----:B------:R-:W-:Y:S01]  /*1d50*/  IADD3 R0, -R242, UR8, RZ ;  /* 0x00000008f2007c10 */ /* 0x000fe2000fffe1ff */
[----:B------:R-:W-:Y:S01]  /*1d60*/  IMAD.U32 R17, RZ, RZ, UR12 ;  /* 0x0000000cff117e24 */ /* 0x000fe2000f8e00ff */
[----:B------:R-:W-:Y:S01]  /*1d70*/  LEA R6, P1, R7, R4, 0x6 ;  /* 0x0000000407067211 */ /* 0x000fe200078230ff */
[----:B------:R-:W-:Y:S01]  /*1d80*/  UIADD3 UR5, UR27, UR5, URZ ;  /* 0x000000051b057290 */ /* 0x000fe2000fffe03f */
[C---:B------:R-:W-:Y:S01]  /*1d90*/  ISETP.LT.OR P4, PT, R0.reuse, 0x1, P6 ;  /* 0x000000010000780c */ /* 0x040fe20003781670 */
[----:B------:R-:W-:Y:S01]  /*1da0*/  IMAD.MOV.U32 R9, RZ, RZ, c[0x0][0x1dc] ;  /* 0x00007700ff097624 */ /* 0x000fe200078e00ff */
[C---:B------:R-:W-:Y:S01]  /*1db0*/  ISETP.LT.OR P2, PT, R0.reuse, 0x1, P5 ;  /* 0x000000010000780c */ /* 0x040fe20002f41670 */
[----:B------:R-:W-:Y:S01]  /*1dc0*/  IMAD.U32 R10, RZ, RZ, UR26 ;  /* 0x0000001aff0a7e24 */ /* 0x000fe2000f8e00ff */
[C---:B------:R-:W-:Y:S01]  /*1dd0*/  ISETP.LT.OR P0, PT, R0.reuse, 0x1, P3 ;  /* 0x000000010000780c */ /* 0x040fe20001f01670 */
[----:B------:R-:W-:Y:S01]  /*1de0*/  IMAD.WIDE.U32 R240, R17, c[0x0][0x188], R14 ;  /* 0x0000620011f07a25 */ /* 0x000fe200078e000e */
[----:B------:R-:W-:Y:S01]  /*1df0*/  LEA.HI.X R7, R7, R5, R9, 0x6, P1 ;  /* 0x0000000507077211 */ /* 0x000fe200008f3409 */
[----:B------:R-:W-:Y:S01]  /*1e00*/  UIMAD UR4, UR12, UR7, UR28 ;  /* 0x000000070c0472a4 */ /* 0x000fe2000f8e021c */
[----:B------:R-:W-:Y:S01]  /*1e10*/  ISETP.LT.OR P3, PT, R0, 0x21, P3 ;  /* 0x000000210000780c */ /* 0x000fe20001f61670 */
[----:B------:R-:W-:Y:S01]  /*1e20*/  IMAD.U32 R11, RZ, RZ, UR27 ;  /* 0x0000001bff0b7e24 */ /* 0x000fe2000f8e00ff */
[----:B------:R-:W-:Y:S01]  /*1e30*/  IADD3 R235, R241, UR25, RZ ;  /* 0x00000019f1eb7c10 */ /* 0x000fe2000fffe0ff */
[----:B------:R-:W-:Y:S01]  /*1e40*/  IMAD.U32 R11, RZ, RZ, UR5 ;  /* 0x00000005ff0b7e24 */ /* 0x000fe2000f8e00ff */
[----:B------:R-:W-:Y:S01]  /*1e50*/  LEA R14, P1, R10, R240, 0x6 ;  /* 0x000000f00a0e7211 */ /* 0x000fe200078230ff */
[----:B------:R-:W-:Y:S01]  /*1e60*/  IMAD.SHL.U32 R228, R228, 0x2, RZ ;  /* 0x00000002e4e47824 */ /* 0x000fe200078e00ff */
[----:B------:R-:W-:Y:S01]  /*1e70*/  IADD3 R9, R19, UR23, RZ ;  /* 0x0000001713097c10 */ /* 0x000fe2000fffe0ff */
[----:B------:R-:W-:Y:S01]  /*1e80*/  IMAD.MOV.U32 R8, RZ, RZ, R18 ;  /* 0x000000ffff087224 */ /* 0x000fe200078e0012 */
[----:B------:R-:W-:Y:S01]  /*1e90*/  LEA.HI.X R11, R10, R235, R11, 0x6, P1 ;  /* 0x000000eb0a0b7211 */ /* 0x000fe200008f340b */
[----:B------:R-:W-:Y:S01]  /*1ea0*/  ULDC.64 UR6, c[0x0][0x208] ;  /* 0x0000820000067ab9 */ /* 0x000fe20000000a00 */
[C---:B------:R-:W-:Y:S01]  /*1eb0*/  ISETP.LT.OR P1, PT, R0.reuse, 0x21, P6 ;  /* 0x000000210000780c */ /* 0x040fe20003721670 */
[----:B------:R-:W-:Y:S01]  /*1ec0*/  @!PT LDS RZ, [RZ] ;  /* 0x00000000fffff984 */ /* 0x000fe20000000800 */
[----:B------:R-:W-:Y:S01]  /*1ed0*/  @!PT LDS RZ, [RZ] ;  /* 0x00000000fffff984 */ /* 0x000fe20000000800 */
[----:B------:R-:W-:Y:S01]  /*1ee0*/  @!PT LDS RZ, [RZ] ;  /* 0x00000000fffff984 */ /* 0x000fe20000000800 */
[----:B------:R1:W-:Y:S01]  /*1ef0*/  LDGSTS.E.BYPASS.LTC128B.128 [R228+0x6080], [R4.64], !P4 ;  /* 0x0608000004e47fae */ /* 0x0003e2000e101d54 */
[----:B------:R-:W-:Y:S01]  /*1f00*/  ISETP.LT.OR P4, PT, R0, 0x21, P5 ;  /* 0x000000210000780c */ /* 0x000fe20002f81670 */
[----:B------:R-:W-:Y:S01]  /*1f10*/  UMOV UR5, 0x6 ;  /* 0x0000000600057882 */ /* 0x000fe20000000000 */
[----:B------:R-:W-:Y:S01]  /*1f20*/  ISETP.GE.AND P6, PT, R23, c[0x0][0x19c], PT ;  /* 0x0000670017007a0c */ /* 0x000fe20003fc6270 */
[----:B------:R1:W-:Y:S01]  /*1f30*/  LDGSTS.E.BYPASS.LTC128B.128 [R228+0x8080], [R4.64+0x80], !P2 ;  /* 0x0808008004e47fae */ /* 0x0003e2000d101d54 */
[----:B------:R-:W-:Y:S01]  /*1f40*/  USHF.L.U32 UR23, UR6, 0x6, URZ ;  /* 0x0000000606177899 */ /* 0x000fe2000800063f */
[----:B------:R-:W-:Y:S01]  /*1f50*/  IMAD.WIDE.U32 R238, R17, c[0x0][0x218], R8 ;  /* 0x0000860011ee7a25 */ /* 0x000fe200078e0008 */
[----:B------:R-:W-:Y:S01]  /*1f60*/  USHF.L.U64.HI UR5, UR6, UR5, UR7 ;  /* 0x0000000506057299 */ /* 0x000fe20008010207 */
[----:B------:R1:W-:Y:S01]  /*1f70*/  LDGSTS.E.BYPASS.LTC128B.128 [R228+0xa080], [R4.64+0x100], !P0 ;  /* 0x0a08010004e47fae */ /* 0x0003e2000c101d54 */
[----:B------:R-:W-:Y:S01]  /*1f80*/  ISETP.GE.AND P0, PT, R16, c[0x0][0x19c], PT ;  /* 0x0000670010007a0c */ /* 0x000fe20003f06270 */
[----:B------:R-:W-:Y:S01]  /*1f90*/  IMAD.MOV.U32 R236, RZ, RZ, R238 ;  /* 0x000000ffffec7224 */ /* 0x000fe200078e00ee */
[----:B------:R-:W-:Y:S01]  /*1fa0*/  IADD3 R237, R239, UR4, RZ ;  /* 0x00000004efed7c10 */ /* 0x000fe2000fffe0ff */
[----:B------:R2:W-:Y:S01]  /*1fb0*/  LDGSTS.E.BYPASS.LTC128B.128 [R228+0x7080], [R6.64], !P1 ;  /* 0x0708000006e47fae */ /* 0x0005e2000c901d54 */
[C---:B------:R-:W-:Y:S01]  /*1fc0*/  ISETP.LT.OR P2, PT, R0.reuse, 0x1, P0 ;  /* 0x000000010000780c */ /* 0x040fe20000741670 */
[----:B------:R-:W-:Y:S01]  /*1fd0*/  UIMAD UR5, UR5, UR13, URZ ;  /* 0x0000000d050572a4 */ /* 0x000fe2000f8e023f */
[----:B------:R-:W-:Y:S01]  /*1fe0*/  ISETP.LT.OR P1, PT, R0, 0x1, P6 ;  /* 0x000000010000780c */ /* 0x000fe20003721670 */
[----:B------:R2:W-:Y:S01]  /*1ff0*/  LDGSTS.E.BYPASS.LTC128B.128 [R228+0x9080], [R6.64+0x80], !P4 ;  /* 0x0908008006e47fae */ /* 0x0005e2000e101d54 */
[----:B------:R-:W-:Y:S01]  /*2000*/  ISETP.GE.AND P4, PT, R26, c[0x0][0x19c], PT ;  /* 0x000067001a007a0c */ /* 0x000fe20003f86270 */
[----:B------:R-:W-:Y:S01]  /*2010*/  UIMAD UR5, UR24, UR23, UR5 ;  /* 0x00000017180572a4 */ /* 0x000fe2000f8e0205 */
[C---:B------:R-:W-:Y:S01]  /*2020*/  ISETP.LT.OR P0, PT, R0.reuse, 0x21, P0 ;  /* 0x000000210000780c */ /* 0x040fe20000701670 */
[----:B------:R2:W-:Y:S01]  /*2030*/  LDGSTS.E.BYPASS.LTC128B.128 [R228+0xb080], [R6.64+0x100], !P3 ;  /* 0x0b08010006e47fae */ /* 0x0005e2000d901d54 */
[C---:B------:R-:W-:Y:S01]  /*2040*/  ISETP.LT.OR P5, PT, R0.reuse, 0x1, P4 ;  /* 0x000000010000780c */ /* 0x040fe200027a1670 */
[----:B------:R-:W-:Y:S01]  /*2050*/  IMAD.MOV.U32 R10, RZ, RZ, c[0x0][0x17c] ;  /* 0x00005f00ff0a7624 */ /* 0x000fe200078e00ff */
[C---:B------:R-:W-:Y:S01]  /*2060*/  ISETP.LT.OR P6, PT, R0.reuse, 0x21, P6 ;  /* 0x000000210000780c */ /* 0x040fe200037c1670 */
[----:B------:R-:W0:Y:S01]  /*2070*/  LDGDEPBAR ;  /* 0x00000000000079af */ /* 0x000e220000000000 */
[----:B------:R-:W-:Y:S01]  /*2080*/  ISETP.LT.OR P4, PT, R0, 0x21, P4 ;  /* 0x000000210000780c */ /* 0x000fe20002781670 */
[----:B------:R-:W-:Y:S01]  /*2090*/  IMAD R0, R22, 0x800, R30 ;  /* 0x0000080016007824 */ /* 0x000fe200078e021e */
[----:B------:R-:W-:Y:S01]  /*20a0*/  USHF.R.S32.HI UR7, URZ, 0x1f, UR22 ;  /* 0x0000001f3f077899 */ /* 0x000fe20008011416 */
[----:B------:R3:W-:Y:S01]  /*20b0*/  LDGSTS.E.BYPASS.LTC128B.128 [R228+0x80], [R2.64], !P2 ;  /* 0x0008000002e47fae */ /* 0x0007e2000d101d54 */
[C---:B------:R-:W-:Y:S01]  /*20c0*/  LOP3.LUT P2, RZ, R20.reuse, 0x4, RZ, 0xc0, !PT ;  /* 0x0000000414ff7812 */ /* 0x040fe2000784c0ff */
[----:B------:R-:W-:Y:S01]  /*20d0*/  UMOV UR24, 0x5 ;  /* 0x0000000500187882 */ /* 0x000fe20000000000 */
[----:B------:R-:W-:Y:S01]  /*20e0*/  IMAD.U32 R18, RZ, RZ, UR17 ;  /* 0x00000011ff127e24 */ /* 0x000fe2000f8e00ff */
[----:B------:R3:W-:Y:S01]  /*20f0*/  LDGSTS.E.BYPASS.LTC128B.128 [R228+0x2080], [R2.64+0x80], !P1 ;  /* 0x0208008002e47fae */ /* 0x0007e2000c901d54 */
[----:B------:R-:W-:Y:S01]  /*2100*/  LOP3.LUT P1, RZ, R20, 0x2, RZ, 0xc0, !PT ;  /* 0x0000000214ff7812 */ /* 0x000fe2000782c0ff */
[----:B------:R-:W-:Y:S01]  /*2110*/  IMAD.SHL.U32 R229, R229, 0x10, RZ ;  /* 0x00000010e5e57824 */ /* 0x000fe200078e00ff */
[----:B------:R-:W-:Y:S01]  /*2120*/  SEL R222, R222, 0xffffffc0, !P2 ;  /* 0xffffffc0dede7807 */ /* 0x000fe20005000000 */
[----:B------:R3:W-:Y:S01]  /*2130*/  LDGSTS.E.BYPASS.LTC128B.128 [R228+0x4080], [R2.64+0x100], !P5 ;  /* 0x0408010002e47fae */ /* 0x0007e2000e901d54 */
[----:B-1----:R-:W-:Y:S01]  /*2140*/  IMAD.U32 R4, RZ, RZ, UR23 ;  /* 0x00000017ff047e24 */ /* 0x002fe2000f8e00ff */
[----:B------:R-:W-:Y:S01]  /*2150*/  ISETP.GE.AND P5, PT, R26, c[0x0][0x16c], PT ;  /* 0x00005b001a007a0c */ /* 0x000fe20003fa6270 */
[----:B------:R-:W-:Y:S01]  /*2160*/  ULDC UR23, c[0x0][0x20c] ;  /* 0x0000830000177ab9 */ /* 0x000fe20000000800 */
[----:B------:R1:W-:Y:S01]  /*2170*/  LDGSTS.E.BYPASS.LTC128B.128 [R228+0x1080], [R12.64], !P0 ;  /* 0x010800000ce47fae */ /* 0x0003e2000c101d54 */
[----:B------:R-:W-:Y:S01]  /*2180*/  IMAD.WIDE.U32 R4, R4, UR13, R236 ;  /* 0x0000000d04047c25 */ /* 0x000fe2000f8e00ec */
[----:B------:R-:W-:Y:S01]  /*2190*/  ISETP.GE.AND P0, PT, R23, c[0x0][0x16c], PT ;  /* 0x00005b0017007a0c */ /* 0x000fe20003f06270 */
[----:B------:R-:W-:Y:S01]  /*21a0*/  USHF.L.U64.HI UR23, UR6, UR24, UR23 ;  /* 0x0000001806177299 */ /* 0x000fe20008010217 */
[----:B------:R1:W-:Y:S01]  /*21b0*/  LDGSTS.E.BYPASS.LTC128B.128 [R228+0x3080], [R12.64+0x80], !P6 ;  /* 0x030800800ce47fae */ /* 0x0003e2000f101d54 */
[----:B------:R-:W-:Y:S01]  /*21c0*/  USHF.L.U32 UR24, UR13, 0x6, URZ ;  /* 0x000000060d187899 */ /* 0x000fe2000800063f */
[----:B------:R-:W-:Y:S01]  /*21d0*/  IADD3 R5, R5, UR5, RZ ;  /* 0x0000000505057c10 */ /* 0x000fe2000fffe0ff */
[----:B--2---:R-:W-:Y:S01]  /*21e0*/  IMAD.SHL.U32 R6, R20, 0x40, RZ ;  /* 0x0000004014067824 */ /* 0x004fe200078e00ff */
[----:B------:R1:W-:Y:S01]  /*21f0*/  LDGSTS.E.BYPASS.LTC128B.128 [R228+0x5080], [R12.64+0x100], !P4 ;  /* 0x050801000ce47fae */ /* 0x0003e2000e101d54 */
[----:B------:R-:W-:Y:S01]  /*2200*/  LEA R8, P3, R4, c[0x0][0x1f0], 0x1 ;  /* 0x00007c0004087a11 */ /* 0x000fe200078608ff */
[----:B------:R-:W-:Y:S01]  /*2210*/  ULDC.64 UR4, c[0x0][0x270] ;  /* 0x00009c0000047ab9 */ /* 0x000fe20000000a00 */
[----:B------:R-:W-:Y:S01]  /*2220*/  IMAD.WIDE.U32 R18, R18, c[0x0][0x238], R24 ;  /* 0x00008e0012127a25 */ /* 0x000fe200078e0018 */
[----:B------:R-:W0:Y:S01]  /*2230*/  LDGDEPBAR ;  /* 0x00000000000079af */ /* 0x000e220000000000 */
[----:B------:R-:W-:Y:S01]  /*2240*/  LOP3.LUT R15, R6, 0x1c0, RZ, 0xc0, !PT ;  /* 0x000001c0060f7812 */ /* 0x000fe200078ec0ff */
[----:B------:R-:W-:Y:S01]  /*2250*/  UIMAD UR4, UR19, UR4, URZ ;  /* 0x00000004130472a4 */ /* 0x000fe2000f8e023f */
[----:B------:R-:W-:Y:S01]  /*2260*/  LEA.HI.X R9, R4, c[0x0][0x1f4], R5, 0x1, P3 ;  /* 0x00007d0004097a11 */ /* 0x000fe200018f0c05 */
[----:B------:R-:W-:Y:S01]  /*2270*/  IMAD.MOV.U32 R5, RZ, RZ, c[0x0][0x178] ;  /* 0x00005e00ff057624 */ /* 0x000fe200078e00ff */
[----:B------:R-:W-:Y:S01]  /*2280*/  SHF.R.U32.HI R223, RZ, 0x3, R15 ;  /* 0x00000003ffdf7819 */ /* 0x000fe2000001160f */
[----:B------:R-:W-:Y:S01]  /*2290*/  UIMAD UR25, UR17, UR5, UR4 ;  /* 0x00000005111972a4 */ /* 0x000fe2000f8e0204 */
[----:B------:R-:W-:Y:S01]  /*22a0*/  ISETP.GE.AND P3, PT, R16, c[0x0][0x16c], PT ;  /* 0x00005b0010007a0c */ /* 0x000fe20003f66270 */
[----:B------:R-:W-:Y:S01]  /*22b0*/  CS2R R90, SRZ ;  /* 0x00000000005a7805 */ /* 0x000fe2000001ff00 */
[----:B------:R-:W-:Y:S01]  /*22c0*/  SEL R4, RZ, 0x2, P0 ;  /* 0x00000002ff047807 */ /* 0x000fe20000000000 */
[----:B------:R-:W-:Y:S01]  /*22d0*/  ULDC.64 UR4, c[0x0][0x288] ;  /* 0x0000a20000047ab9 */ /* 0x000fe20000000a00 */
[----:B---3--:R-:W-:Y:S01]  /*22e0*/  LOP3.LUT R2, R15, 0x8, R29, 0xf8, !PT ;  /* 0x000000080f027812 */ /* 0x008fe200078ef81d */
[----:B------:R-:W-:Y:S01]  /*22f0*/  UIMAD UR4, UR19, UR4, URZ ;  /* 0x00000004130472a4 */ /* 0x000fe2000f8e023f */
[----:B------:R-:W-:Y:S01]  /*2300*/  SEL R20, RZ, 0x1, P3 ;  /* 0x00000001ff147807 */ /* 0x000fe20001800000 */
[----:B------:R-:W-:Y:S01]  /*2310*/  CS2R R88, SRZ ;  /* 0x0000000000587805 */ /* 0x000fe2000001ff00 */
[----:B------:R-:W-:Y:S01]  /*2320*/  LOP3.LUT R2, R2, R223, RZ, 0x3c, !PT ;  /* 0x000000df02027212 */ /* 0x000fe200078e3cff */
[----:B------:R-:W-:Y:S01]  /*2330*/  UIMAD UR26, UR17, UR5, UR4 ;  /* 0x00000005111a72a4 */ /* 0x000fe2000f8e0204 */
[----:B------:R-:W-:Y:S01]  /*2340*/  SEL R3, RZ, 0x4, P5 ;  /* 0x00000004ff037807 */ /* 0x000fe20002800000 */
[----:B------:R-:W-:Y:S01]  /*2350*/  CS2R R86, SRZ ;  /* 0x0000000000567805 */ /* 0x000fe2000001ff00 */
[----:B------:R-:W-:Y:S01]  /*2360*/  LEA R6, P3, R14, c[0x0][0x160], 0x1 ;  /* 0x000058000e067a11 */ /* 0x000fe200078608ff */
[----:B------:R-:W-:Y:S01]  /*2370*/  IMAD.IADD R2, R0, 0x1, R2 ;  /* 0x0000000100027824 */ /* 0x000fe200078e0202 */
[----:B------:R-:W-:Y:S01]  /*2380*/  IADD3 R0, R3, R4, R20 ;  /* 0x0000000403007210 */ /* 0x000fe20007ffe014 */
[----:B------:R-:W-:Y:S01]  /*2390*/  IMAD.SHL.U32 R3, R33, 0x4, RZ ;  /* 0x0000000421037824 */ /* 0x000fe200078e00ff */
[----:B------:R-:W-:Y:S01]  /*23a0*/  LEA.HI.X R7, R14, c[0x0][0x164], R11, 0x1, P3 ;  /* 0x000059000e077a11 */ /* 0x000fe200018f0c0b */
[----:B------:R-:W-:-:S04]  /*23b0*/  DEPBAR.LE SB0, 0x1 ;  /* 0x000080400000791a */ /* 0x000fc80000000000 */
[C---:B------:R-:W-:Y:S01]  /*23c0*/  LEA R4, P3, R5.reuse, R6, 0x6 ;  /* 0x0000000605047211 */ /* 0x040fe200078630ff */
[----:B------:R-:W-:Y:S01]  /*23d0*/  IMAD.SHL.U32 R224, R2, 0x2, RZ ;  /* 0x0000000202e07824 */ /* 0x000fe200078e00ff */
[----:B------:R-:W-:Y:S01]  /*23e0*/  BAR.SYNC.DEFER_BLOCKING 0x0 ;  /* 0x0000000000007b1d */ /* 0x000fe20000010000 */
[----:B------:R-:W-:Y:S01]  /*23f0*/  LOP3.LUT P6, RZ, R0, 0x2, RZ, 0xc0, !PT ;  /* 0x0000000200ff7812 */ /* 0x000fe200078cc0ff */
[----:B------:R-:W-:Y:S01]  /*2400*/  IMAD.U32 R14, RZ, RZ, UR24 ;  /* 0x00000018ff0e7e24 */ /* 0x000fe2000f8e00ff */
[----:B------:R-:W-:Y:S01]  /*2410*/  LEA.HI.X R5, R5, R7, R10, 0x6, P3 ;  /* 0x0000000705057211 */ /* 0x000fe200018f340a */
[----:B------:R-:W-:Y:S01]  /*2420*/  IMAD.IADD R227, R224, 0x1, R222 ;  /* 0x00000001e0e37824 */ /* 0x000fe200078e02de */
[C---:B------:R-:W-:Y:S01]  /*2430*/  IADD3 R10, P3, R3.reuse, UR22, RZ ;  /* 0x00000016030a7c10 */ /* 0x040fe2000ff7e0ff */
[----:B-1----:R-:W-:Y:S01]  /*2440*/  IMAD.U32 R12, RZ, RZ, UR17 ;  /* 0x00000011ff0c7e24 */ /* 0x002fe2000f8e00ff */
[C---:B------:R-:W-:Y:S01]  /*2450*/  LOP3.LUT P4, RZ, R0.reuse, 0x4, RZ, 0xc0, !PT ;  /* 0x0000000400ff7812 */ /* 0x040fe2000788c0ff */
[----:B------:R-:W-:Y:S01]  /*2460*/  USHF.L.U32 UR22, UR6, 0x5, URZ ;  /* 0x0000000506167899 */ /* 0x000fe2000800063f */
[----:B------:R-:W-:Y:S01]  /*2470*/  LEA.HI.X.SX32 R11, R3, UR7, 0x1, P3 ;  /* 0x00000007030b7c11 */ /* 0x000fe200098f0eff */
[----:B------:R-:W-:Y:S01]  /*2480*/  IMAD.U32 R3, RZ, RZ, UR17 ;  /* 0x00000011ff037e24 */ /* 0x000fe2000f8e00ff */
[----:B------:R-:W-:Y:S01]  /*2490*/  LOP3.LUT P3, RZ, R0, 0x1, RZ, 0xc0, !PT ;  /* 0x0000000100ff7812 */ /* 0x000fe2000786c0ff */
[----:B------:R-:W-:Y:S01]  /*24a0*/  ULDC.64 UR6, c[0x0][0x278] ;  /* 0x00009e0000067ab9 */ /* 0x000fe20000000a00 */
[----:B------:R-:W-:Y:S01]  /*24b0*/  SEL R0, R220, 0xffffffe0, !P1 ;  /* 0xffffffe0dc007807 */ /* 0x000fe20004800000 */
[----:B------:R-:W-:Y:S01]  /*24c0*/  IMAD.WIDE.U32 R12, R12, c[0x0][0x270], R10 ;  /* 0x00009c000c0c7a25 */ /* 0x000fe200078e000a */
[----:B------:R-:W-:Y:S01]  /*24d0*/  IADD3 R2, -R242, UR15, -R14 ;  /* 0x0000000ff2027c10 */ /* 0x000fe2000fffe90e */
[----:B------:R-:W-:Y:S01]  /*24e0*/  UIMAD UR6, UR11, UR6, URZ ;  /* 0x000000060b0672a4 */ /* 0x000fe2000f8e023f */
[----:B------:R-:W-:Y:S01]  /*24f0*/  LOP3.LUT R15, R15, 0x10, R229, 0xf8, !PT ;  /* 0x000000100f0f7812 */ /* 0x000fe200078ef8e5 */
[----:B------:R-:W-:Y:S01]  /*2500*/  IMAD.IADD R225, R224, 0x1, R0 ;  /* 0x00000001e0e17824 */ /* 0x000fe200078e0200 */
[C---:B------:R-:W-:Y:S01]  /*2510*/  ISETP.LT.OR P1, PT, R2.reuse, 0x1, !P3 ;  /* 0x000000010200780c */ /* 0x040fe20005f21670 */
[----:B------:R-:W-:Y:S01]  /*2520*/  IMAD.WIDE.U32 R10, R3, c[0x0][0x288], R10 ;  /* 0x0000a200030a7a25 */ /* 0x000fe200078e000a */
[C---:B------:R-:W-:Y:S01]  /*2530*/  ISETP.LT.OR P2, PT, R2.reuse, 0x1, !P6 ;  /* 0x000000010200780c */ /* 0x040fe20007741670 */
[----:B------:R-:W-:Y:S01]  /*2540*/  UIMAD UR7, UR12, UR7, UR6 ;  /* 0x000000070c0772a4 */ /* 0x000fe2000f8e0206 */
[----:B------:R-:W-:Y:S01]  /*2550*/  ISETP.LT.OR P3, PT, R2, 0x21, !P3 ;  /* 0x000000210200780c */ /* 0x000fe20005f61670 */
[----:B------:R-:W-:Y:S01]  /*2560*/  IMAD.IADD R226, R222, 0x1, R225 ;  /* 0x00000001dee27824 */ /* 0x000fe200078e02e1 */
[----:B------:R1:W2:Y:S01]  /*2570*/  LDSM.16.M88.4 R148, [R224+0x6080] ;  /* 0x00608000e094783b */ /* 0x0002a20000000200 */
[----:B------:R-:W-:Y:S01]  /*2580*/  ISETP.LT.OR P6, PT, R2, 0x21, !P6 ;  /* 0x000000210200780c */ /* 0x000fe200077c1670 */
[----:B------:R-:W-:Y:S01]  /*2590*/  USHF.R.S32.HI UR6, URZ, 0x1f, UR24 ;  /* 0x0000001f3f067899 */ /* 0x000fe20008011418 */
[----:B------:R-:W-:Y:S01]  /*25a0*/  IADD3 R3, R13, UR25, RZ ;  /* 0x000000190d037c10 */ /* 0x000fe2000fffe0ff */
[----:B------:R1:W3:Y:S01]  /*25b0*/  LDSM.16.M88.4 R152, [R225+0x6080] ;  /* 0x00608000e198783b */ /* 0x0002e20000000200 */
[----:B------:R-:W-:Y:S01]  /*25c0*/  SHF.R.S32.HI R0, RZ, 0x1f, R21 ;  /* 0x0000001fff007819 */ /* 0x000fe20000011415 */
[----:B------:R-:W-:Y:S01]  /*25d0*/  ULDC.64 UR4, c[0x0][0x238] ;  /* 0x00008e0000047ab9 */ /* 0x000fe20000000a00 */
[----:B------:R-:W-:Y:S01]  /*25e0*/  IADD3 R11, R11, UR26, RZ ;  /* 0x0000001a0b0b7c10 */ /* 0x000fe2000fffe0ff */
[----:B------:R1:W4:Y:S01]  /*25f0*/  LDSM.16.M88.4 R156, [R227+0x6080] ;  /* 0x00608000e39c783b */ /* 0x0003220000000200 */
[----:B------:R-:W-:Y:S01]  /*2600*/  LEA.HI R0, R0, R21, RZ, 0x2 ;  /* 0x0000001500007211 */ /* 0x000fe200078f10ff */
[----:B------:R-:W-:Y:S01]  /*2610*/  UIMAD UR4, UR19, UR4, URZ ;  /* 0x00000004130472a4 */ /* 0x000fe2000f8e023f */
[----:B------:R-:W-:Y:S01]  /*2620*/  CS2R R84, SRZ ;  /* 0x0000000000547805 */ /* 0x000fe2000001ff00 */
[----:B------:R1:W1:Y:S01]  /*2630*/  LDSM.16.M88.4 R168, [R224+0x8080] ;  /* 0x00808000e0a8783b */ /* 0x0002620000000200 */
[----:B------:R-:W-:Y:S01]  /*2640*/  IMAD.WIDE.U32 R244, R17, c[0x0][0x290], R10 ;  /* 0x0000a40011f47a25 */ /* 0x000fe200078e000a */
[----:B------:R-:W-:Y:S01]  /*2650*/  UIMAD UR4, UR17, UR5, UR4 ;  /* 0x00000005110472a4 */ /* 0x000fe2000f8e0204 */
[----:B------:R-:W-:Y:S01]  /*2660*/  CS2R R82, SRZ ;  /* 0x0000000000527805 */ /* 0x000fe2000001ff00 */
[----:B------:R1:W1:Y:S01]  /*2670*/  LDSM.16.M88.4 R172, [R225+0x8080] ;  /* 0x00808000e1ac783b */ /* 0x0002620000000200 */
[----:B------:R-:W-:Y:S01]  /*2680*/  IMAD.SHL.U32 R10, R22, 0x20, RZ ;  /* 0x00000020160a7824 */ /* 0x000fe200078e00ff */
[----:B------:R-:W-:Y:S01]  /*2690*/  CS2R R80, SRZ ;  /* 0x0000000000507805 */ /* 0x000fe2000001ff00 */
[----:B------:R-:W-:Y:S01]  /*26a0*/  CS2R R78, SRZ ;  /* 0x00000000004e7805 */ /* 0x000fe2000001ff00 */
[----:B------:R1:W1:Y:S01]  /*26b0*/  LDSM.16.M88.4 R176, [R227+0x8080] ;  /* 0x00808000e3b0783b */ /* 0x0002620000000200 */
[----:B------:R-:W-:Y:S01]  /*26c0*/  CS2R R76, SRZ ;  /* 0x00000000004c7805 */ /* 0x000fe2000001ff00 */
[----:B------:R-:W-:Y:S01]  /*26d0*/  LOP3.LUT R11, R27, 0x20, R10, 0xf8, !PT ;  /* 0x000000201b0b7812 */ /* 0x000fe200078ef80a */
[----:B------:R-:W-:Y:S01]  /*26e0*/  CS2R R74, SRZ ;  /* 0x00000000004a7805 */ /* 0x000fe2000001ff00 */
[----:B------:R1:W1:Y:S01]  /*26f0*/  LDSM.16.M88.4 R184, [R224+0xa080] ;  /* 0x00a08000e0b8783b */ /* 0x0002620000000200 */
[----:B------:R-:W-:Y:S01]  /*2700*/  CS2R R72, SRZ ;  /* 0x0000000000487805 */ /* 0x000fe2000001ff00 */
[----:B------:R-:W-:Y:S01]  /*2710*/  CS2R R70, SRZ ;  /* 0x0000000000467805 */ /* 0x000fe2000001ff00 */
        /* <DEDUP_REMOVED lines=21> */
[----:B------:R-:W-:Y:S01]  /*2870*/  BAR.SYNC.DEFER_BLOCKING 0x0 ;  /* 0x0000000000007b1d */ /* 0x000fe20000010000 */
[----:B------:R-:W-:-:S05]  /*2880*/  CS2R R36, SRZ ;  /* 0x0000000000247805 */ /* 0x000fca000001ff00 */
[----:B------:R-:W-:Y:S01]  /*2890*/  @!PT LDS RZ, [RZ] ;  /* 0x00000000fffff984 */ /* 0x000fe20000000800 */
[----:B------:R-:W-:Y:S01]  /*28a0*/  @!PT LDS RZ, [RZ] ;  /* 0x00000000fffff984 */ /* 0x000fe20000000800 */
[----:B------:R-:W-:Y:S01]  /*28b0*/  @!PT LDS RZ, [RZ] ;  /* 0x00000000fffff984 */ /* 0x000fe20000000800 */
[----:B------:R1:W-:Y:S01]  /*28c0*/  LDGSTS.E.BYPASS.LTC128B.128 [R228+0x6080], [R6.64], !P1 ;  /* 0x0608000006e47fae */ /* 0x0003e2000c901d54 */
[C---:B------:R-:W-:Y:S02]  /*28d0*/  ISETP.LT.OR P1, PT, R2.reuse, 0x1, !P4 ;  /* 0x000000010200780c */ /* 0x040fe40006721670 */
[----:B------:R-:W-:Y:S01]  /*28e0*/  ISETP.LT.OR P4, PT, R2, 0x21, !P4 ;  /* 0x000000210200780c */ /* 0x000fe20006781670 */
[----:B------:R1:W-:Y:S01]  /*28f0*/  LDGSTS.E.BYPASS.LTC128B.128 [R228+0x8080], [R6.64+0x80], !P2 ;  /* 0x0808008006e47fae */ /* 0x0003e2000d101d54 */
[----:B------:R-:W-:Y:S01]  /*2900*/  IMAD.MOV.U32 R2, RZ, RZ, R12 ;  /* 0x000000ffff027224 */ /* 0x000fe200078e000c */
[----:B------:R-:W-:-:S03]  /*2910*/  ISETP.GE.AND P2, PT, R16, c[0x0][0x1fc], PT ;  /* 0x00007f0010007a0c */ /* 0x000fc60003f46270 */
[----:B------:R-:W-:Y:S01]  /*2920*/  IMAD.WIDE.U32 R246, R17, c[0x0][0x278], R2 ;  /* 0x00009e0011f67a25 */ /* 0x000fe200078e0002 */
[----:B------:R-:W-:-:S03]  /*2930*/  LOP3.LUT R2, R0, 0x1ffffffc, RZ, 0xc0, !PT ;  /* 0x1ffffffc00027812 */ /* 0x000fc600078ec0ff */
[----:B------:R-:W-:Y:S01]  /*2940*/  IMAD.U32 R3, RZ, RZ, UR23 ;  /* 0x00000017ff037e24 */ /* 0x000fe2000f8e00ff */
[----:B------:R1:W-:Y:S01]  /*2950*/  LDGSTS.E.BYPASS.LTC128B.128 [R228+0xa080], [R6.64+0x100], !P1 ;  /* 0x0a08010006e47fae */ /* 0x0003e2000c901d54 */
[----:B------:R-:W-:Y:S01]  /*2960*/  IADD3 R249, R247, UR7, RZ ;  /* 0x00000007f7f97c10 */ /* 0x000fe2000fffe0ff */
[----:B------:R-:W-:Y:S01]  /*2970*/  IMAD.IADD R21, R21, 0x1, -R2 ;  /* 0x0000000115157824 */ /* 0x000fe200078e0a02 */
[----:B------:R-:W-:Y:S01]  /*2980*/  ISETP.GE.AND P1, PT, R16, c[0x0][0x1fc], PT ;  /* 0x00007f0010007a0c */ /* 0x000fe20003f26270 */
[----:B------:R2:W-:Y:S01]  /*2990*/  LDGSTS.E.BYPASS.LTC128B.128 [R228+0x7080], [R4.64], !P3 ;  /* 0x0708000004e47fae */ /* 0x0005e2000d901d54 */
[----:B------:R-:W-:Y:S02]  /*29a0*/  ISETP.GT.AND P3, PT, R33, 0xf, PT ;  /* 0x0000000f2100780c */ /* 0x000fe40003f64270 */
[----:B------:R-:W-:Y:S01]  /*29b0*/  SEL R16, RZ, 0xffffffff, P0 ;  /* 0xffffffffff107807 */ /* 0x000fe20000000000 */
[----:B------:R2:W-:Y:S01]  /*29c0*/  LDGSTS.E.BYPASS.LTC128B.128 [R228+0x9080], [R4.64+0x80], !P6 ;  /* 0x0908008004e47fae */ /* 0x0005e2000f101d54 */
[----:B------:R-:W-:-:S03]  /*29d0*/  ISETP.GE.AND P0, PT, R23, c[0x0][0x1fc], PT ;  /* 0x00007f0017007a0c */ /* 0x000fc60003f06270 */
[----:B------:R2:W-:Y:S06]  /*29e0*/  LDGSTS.E.BYPASS.LTC128B.128 [R228+0xb080], [R4.64+0x100], !P4 ;  /* 0x0b08010004e47fae */ /* 0x0005ec000e101d54 */
[----:B------:R-:W-:-:S04]  /*29f0*/  @!P3 IADD3 R0, P6, R246, UR24, RZ ;  /* 0x00000018f600bc10 */ /* 0x000fc8000ffde0ff */
[----:B------:R-:W-:Y:S02]  /*2a00*/  @!P3 IADD3.X R2, R249, UR6, RZ, P6, !PT ;  /* 0x00000006f902bc10 */ /* 0x000fe4000b7fe4ff */
[----:B------:R-:W-:Y:S01]  /*2a10*/  ISETP.GE.AND P6, PT, R23, c[0x0][0x1fc], PT ;  /* 0x00007f0017007a0c */ /* 0x000fe20003fc6270 */
[----:B-1----:R-:W-:-:S03]  /*2a20*/  IMAD.MOV.U32 R6, RZ, RZ, R18 ;  /* 0x000000ffff067224 */ /* 0x002fc600078e0012 */
[----:B------:R-:W-:Y:S01]  /*2a30*/  SEL R233, RZ, 0xffffffff, P6 ;  /* 0xffffffffffe97807 */ /* 0x000fe20003000000 */
[----:B------:R-:W-:Y:S01]  /*2a40*/  @!P3 IMAD.SHL.U32 R18, R33, 0x10, RZ ;  /* 0x000000102112b824 */ /* 0x000fe200078e00ff */
[----:B------:R-:W-:Y:S01]  /*2a50*/  IADD3 R7, R19, UR4, RZ ;  /* 0x0000000413077c10 */ /* 0x000fe2000fffe0ff */
[----:B------:R-:W-:Y:S01]  /*2a60*/  ULDC.64 UR4, c[0x0][0x290] ;  /* 0x0000a40000047ab9 */ /* 0x000fe20000000a00 */
[C---:B------:R-:W-:Y:S01]  /*2a70*/  ISETP.GE.AND P6, PT, R26.reuse, c[0x0][0x1fc], PT ;  /* 0x00007f001a007a0c */ /* 0x040fe20003fc6270 */
[----:B------:R-:W-:Y:S01]  /*2a80*/  UIMAD UR4, UR11, UR4, URZ ;  /* 0x000000040b0472a4 */ /* 0x000fe2000f8e023f */
[----:B------:R-:W-:Y:S01]  /*2a90*/  SEL R19, RZ, 0x1, P1 ;  /* 0x00000001ff137807 */ /* 0x000fe20000800000 */
[----:B------:R-:W-:Y:S01]  /*2aa0*/  IMAD.WIDE.U32 R250, R17, c[0x0][0x240], R6 ;  /* 0x0000900011fa7a25 */ /* 0x000fe200078e0006 */
[----:B------:R-:W-:Y:S01]  /*2ab0*/  ISETP.GE.AND P1, PT, R26, c[0x0][0x1fc], PT ;  /* 0x00007f001a007a0c */ /* 0x000fe20003f26270 */
[----:B------:R-:W-:Y:S02]  /*2ac0*/  UIMAD UR4, UR12, UR5, UR4 ;  /* 0x000000050c0472a4 */ /* 0x000fe4000f8e0204 */
[----:B--2---:R-:W-:-:S02]  /*2ad0*/  IMAD.U32 R4, RZ, RZ, UR22 ;  /* 0x00000016ff047e24 */ /* 0x004fc4000f8e00ff */
[----:B------:R-:W-:Y:S02]  /*2ae0*/  IMAD.U32 R5, RZ, RZ, UR22 ;  /* 0x00000016ff057e24 */ /* 0x000fe4000f8e00ff */
[----:B------:R-:W-:Y:S01]  /*2af0*/  IADD3 R248, R245, UR4, RZ ;  /* 0x00000004f5f87c10 */ /* 0x000fe2000fffe0ff */
[----:B------:R-:W-:Y:S01]  /*2b00*/  ULDC.64 UR4, c[0x0][0x240] ;  /* 0x0000900000047ab9 */ /* 0x000fe20000000a00 */
[----:B------:R-:W-:Y:S01]  /*2b10*/  LEA R4, P4, R4, R8, 0x1 ;  /* 0x0000000804047211 */ /* 0x000fe200078808ff */
[----:B------:R-:W-:Y:S01]  /*2b20*/  UIMAD UR4, UR11, UR4, URZ ;  /* 0x000000040b0472a4 */ /* 0x000fe2000f8e023f */
[----:B------:R-:W-:Y:S02]  /*2b30*/  IMAD.SHL.U32 R233, R233, 0x2, RZ ;  /* 0x00000002e9e97824 */ /* 0x000fe400078e00ff */
[----:B------:R-:W-:Y:S01]  /*2b40*/  LEA.HI.X R5, R5, R9, R3, 0x1, P4 ;  /* 0x0000000905057211 */ /* 0x000fe200020f0c03 */
[----:B------:R-:W-:Y:S01]  /*2b50*/  UIMAD UR4, UR12, UR5, UR4 ;  /* 0x000000050c0472a4 */ /* 0x000fe2000f8e0204 */
[----:B------:R-:W-:-:S02]  /*2b60*/  @!P3 LEA R12, P4, R0, c[0x0][0x258], 0x2 ;  /* 0x00009600000cba11 */ /* 0x000fc400078810ff */
[----:B------:R-:W-:Y:S02]  /*2b70*/  LOP3.LUT R3, R31, 0xfffffff0, RZ, 0xc0, !PT ;  /* 0xfffffff01f037812 */ /* 0x000fe400078ec0ff */
[----:B------:R-:W-:Y:S02]  /*2b80*/  @!P3 LEA.HI.X R13, R0, c[0x0][0x25c], R2, 0x2, P4 ;  /* 0x00009700000dba11 */ /* 0x000fe400020f1402 */
[----:B------:R-:W-:Y:S01]  /*2b90*/  IADD3 R0, -R14, UR15, -R242 ;  /* 0x0000000f0e007c10 */ /* 0x000fe2000fffe9f2 */
[C---:B------:R-:W-:Y:S01]  /*2ba0*/  IMAD.IADD R3, R33.reuse, 0x1, -R3 ;  /* 0x0000000121037824 */ /* 0x040fe200078e0a03 */
[----:B------:R-:W-:Y:S01]  /*2bb0*/  LOP3.LUT R2, R32, 0xffffffe0, RZ, 0xc0, !PT ;  /* 0xffffffe020027812 */ /* 0x000fe200078ec0ff */
[----:B------:R1:W-:Y:S01]  /*2bc0*/  @!P3 LDGSTS.E.BYPASS.LTC128B.128 [R18+0x12080], [R12.64] ;  /* 0x120800000c12bfae */ /* 0x0003e2000b901d54 */
[C---:B------:R-:W-:Y:S02]  /*2bd0*/  ISETP.LT.OR P4, PT, R0.reuse, 0x1, P2 ;  /* 0x000000010000780c */ /* 0x040fe40001781670 */
[----:B------:R-:W-:Y:S01]  /*2be0*/  ISETP.LT.OR P2, PT, R0, 0x21, P2 ;  /* 0x000000210000780c */ /* 0x000fe20001741670 */
[----:B------:R-:W0:Y:S01]  /*2bf0*/  LDGDEPBAR ;  /* 0x00000000000079af */ /* 0x000e220000000000 */
[----:B------:R-:W-:Y:S01]  /*2c00*/  IMAD.IADD R2, R33, 0x1, -R2 ;  /* 0x0000000121027824 */ /* 0x000fe200078e0a02 */
[----:B------:R-:W-:-:S02]  /*2c10*/  LOP3.LUT R233, R233, 0x2, R19, 0xe2, !PT ;  /* 0x00000002e9e97812 */ /* 0x000fc400078ee213 */
[----:B------:R-:W-:Y:S02]  /*2c20*/  IADD3 R252, R251, UR4, RZ ;  /* 0x00000004fbfc7c10 */ /* 0x000fe4000fffe0ff */
[----:B------:R-:W-:-:S04]  /*2c30*/  SHF.R.S32.HI R14, RZ, 0x1f, R2 ;  /* 0x0000001fff0e7819 */ /* 0x000fc80000011402 */
[----:B------:R2:W-:Y:S01]  /*2c40*/  LDGSTS.E.BYPASS.LTC128B.128 [R228+0xc080], [R8.64], !P4 ;  /* 0x0c08000008e47fae */ /* 0x0005e2000e101d54 */
[C---:B------:R-:W-:Y:S02]  /*2c50*/  ISETP.LT.OR P4, PT, R0.reuse, 0x1, P0 ;  /* 0x000000010000780c */ /* 0x040fe40000781670 */
[----:B------:R-:W-:Y:S02]  /*2c60*/  ISETP.LT.OR P0, PT, R0, 0x21, P0 ;  /* 0x000000210000780c */ /* 0x000fe40000701670 */
[----:B-1----:R-:W-:-:S09]  /*2c70*/  SHF.R.S32.HI R13, RZ, 0x1f, R3 ;  /* 0x0000001fff0d7819 */ /* 0x002fd20000011403 */
[----:B------:R2:W-:Y:S01]  /*2c80*/  LDGSTS.E.BYPASS.LTC128B.128 [R228+0xe080], [R8.64+0x80], !P4 ;  /* 0x0e08008008e47fae */ /* 0x0005e2000e101d54 */
[----:B------:R-:W-:Y:S02]  /*2c90*/  LEA.HI R12, R14, R2, RZ, 0x2 ;  /* 0x000000020e0c7211 */ /* 0x000fe400078f10ff */
[----:B------:R-:W-:Y:S02]  /*2ca0*/  LEA.HI R13, R13, R3, RZ, 0x3 ;  /* 0x000000030d0d7211 */ /* 0x000fe400078f18ff */
[----:B------:R-:W-:Y:S02]  /*2cb0*/  ISETP.LT.OR P4, PT, R0, 0x1, P6 ;  /* 0x000000010000780c */ /* 0x000fe40003781670 */
[----:B------:R-:W-:Y:S02]  /*2cc0*/  LOP3.LUT R6, R12, 0x7ffffffc, RZ, 0xc0, !PT ;  /* 0x7ffffffc0c067812 */ /* 0x000fe400078ec0ff */
[----:B------:R-:W-:Y:S02]  /*2cd0*/  LOP3.LUT R7, R13, 0xfffffff8, RZ, 0xc0, !PT ;  /* 0xfffffff80d077812 */ /* 0x000fe400078ec0ff */
[----:B------:R-:W-:Y:S01]  /*2ce0*/  ISETP.LT.OR P6, PT, R0, 0x21, P6 ;  /* 0x000000210000780c */ /* 0x000fe200037c1670 */
[----:B------:R-:W-:Y:S01]  /*2cf0*/  IMAD.IADD R2, R2, 0x1, -R6 ;  /* 0x0000000102027824 */ /* 0x000fe200078e0a06 */
[----:B------:R-:W-:Y:S01]  /*2d00*/  LOP3.LUT R0, R15, 0x8, R29, 0xf8, !PT ;  /* 0x000000080f007812 */ /* 0x000fe200078ef81d */
[----:B------:R-:W-:Y:S01]  /*2d10*/  IMAD.IADD R3, R3, 0x1, -R7 ;  /* 0x0000000103037824 */ /* 0x000fe200078e0a07 */
[----:B------:R-:W-:Y:S01]  /*2d20*/  LEA.HI.SX32 R229, R12, R229, 0x1e ;  /* 0x000000e50ce57211 */ /* 0x000fe200078ff2ff */
[----:B------:R-:W-:Y:S01]  /*2d30*/  IMAD R21, R21, 0x4, R2 ;  /* 0x0000000415157824 */ /* 0x000fe200078e0202 */
[----:B------:R-:W-:Y:S01]  /*2d40*/  LOP3.LUT R223, R0, R223, RZ, 0x3c, !PT ;  /* 0x000000df00df7212 */ /* 0x000fe200078e3cff */
[----:B------:R-:W-:Y:S01]  /*2d50*/  IMAD.SHL.U32 R2, R16, 0x2, RZ ;  /* 0x0000000210027824 */ /* 0x000fe200078e00ff */
[----:B------:R2:W-:Y:S01]  /*2d60*/  LDGSTS.E.BYPASS.LTC128B.128 [R228+0x10080], [R8.64+0x100], !P4 ;  /* 0x1008010008e47fae */ /* 0x0005e2000e101d54 */
[----:B------:R-:W-:Y:S01]  /*2d70*/  IMAD.SHL.U32 R0, R3, 0x40, RZ ;  /* 0x0000004003007824 */ /* 0x000fe200078e00ff */
[----:B------:R-:W-:Y:S01]  /*2d80*/  SEL R12, RZ, 0x4, P1 ;  /* 0x00000004ff0c7807 */ /* 0x000fe20000800000 */
[C---:B------:R-:W-:Y:S01]  /*2d90*/  IMAD R223, R22.reuse, 0x200, R223 ;  /* 0x0000020016df7824 */ /* 0x040fe200078e02df */
[----:B------:R-:W-:Y:S01]  /*2da0*/  ISETP.GE.AND P1, PT, R33, 0x10, PT ;  /* 0x000000102100780c */ /* 0x000fe20003f26270 */
[----:B------:R1:W-:Y:S01]  /*2db0*/  LDGSTS.E.BYPASS.LTC128B.128 [R228+0xd080], [R4.64], !P2 ;  /* 0x0d08000004e47fae */ /* 0x0003e2000d101d54 */
[----:B------:R-:W-:Y:S01]  /*2dc0*/  LOP3.LUT P4, RZ, R3, 0x4, RZ, 0xc0, !PT ;  /* 0x0000000403ff7812 */ /* 0x000fe2000788c0ff */
[----:B------:R-:W-:Y:S01]  /*2dd0*/  IMAD.SHL.U32 R243, R21, 0x2, RZ ;  /* 0x0000000215f37824 */ /* 0x000fe200078e00ff */
[----:B------:R-:W-:Y:S01]  /*2de0*/  LOP3.LUT P2, RZ, R3, 0x2, RZ, 0xc0, !PT ;  /* 0x0000000203ff7812 */ /* 0x000fe2000784c0ff */
[----:B------:R-:W-:Y:S01]  /*2df0*/  IMAD.SHL.U32 R3, R22, 0x8, RZ ;  /* 0x0000000816037824 */ /* 0x000fe200078e00ff */
[----:B------:R-:W-:Y:S01]  /*2e00*/  LOP3.LUT R234, R2, 0x2, R20, 0xe2, !PT ;  /* 0x0000000202ea7812 */ /* 0x000fe200078ee214 */
[----:B------:R1:W-:Y:S01]  /*2e10*/  LDGSTS.E.BYPASS.LTC128B.128 [R228+0xf080], [R4.64+0x80], !P0 ;  /* 0x0f08008004e47fae */ /* 0x0003e2000c101d54 */
[----:B------:R-:W-:Y:S01]  /*2e20*/  LOP3.LUT R0, R0, 0x1c0, RZ, 0xc0, !PT ;  /* 0x000001c000007812 */ /* 0x000fe200078ec0ff */
[C---:B------:R-:W-:Y:S01]  /*2e30*/  IMAD R222, R223.reuse, 0x2, R222 ;  /* 0x00000002dfde7824 */ /* 0x040fe200078e02de */
[----:B------:R-:W-:Y:S01]  /*2e40*/  IADD3 R2, P0, R244, UR24, RZ ;  /* 0x00000018f4027c10 */ /* 0x000fe2000ff1e0ff */
[----:B------:R1:W-:Y:S01]  /*2e50*/  LDGSTS.E.BYPASS.LTC128B.128 [R228+0x11080], [R4.64+0x100], !P6 ;  /* 0x1108010004e47fae */ /* 0x0003e2000f101d54 */
[----:B------:R-:W-:Y:S01]  /*2e60*/  LOP3.LUT R7, R0, 0x8, R3, 0xf8, !PT ;  /* 0x0000000800077812 */ /* 0x000fe200078ef803 */
[----:B------:R-:W-:Y:S01]  /*2e70*/  IMAD.SHL.U32 R223, R223, 0x2, RZ ;  /* 0x00000002dfdf7824 */ /* 0x000fe200078e00ff */
[----:B------:R-:W-:-:S02]  /*2e80*/  SHF.R.U32.HI R3, RZ, 0x3, R0 ;  /* 0x00000003ff037819 */ /* 0x000fc40000011600 */
[----:B------:R-:W-:Y:S02]  /*2e90*/  IADD3.X R10, R248, UR6, RZ, P0, !PT ;  /* 0x00000006f80a7c10 */ /* 0x000fe400087fe4ff */
[----:B------:R-:W-:Y:S02]  /*2ea0*/  LEA R6, P0, R2, c[0x0][0x280], 0x2 ;  /* 0x0000a00002067a11 */ /* 0x000fe400078010ff */
[----:B------:R-:W-:Y:S02]  /*2eb0*/  LOP3.LUT R0, R3, R11, R0, 0x1e, !PT ;  /* 0x0000000b03007212 */ /* 0x000fe400078e1e00 */
[----:B------:R-:W-:Y:S01]  /*2ec0*/  SEL R220, R220, 0xffffffe0, !P4 ;  /* 0xffffffe0dcdc7807 */ /* 0x000fe20006000000 */
[----:B--2---:R-:W-:Y:S01]  /*2ed0*/  IMAD.SHL.U32 R8, R13, 0x40, RZ ;  /* 0x000000400d087824 */ /* 0x004fe200078e00ff */
[----:B------:R-:W-:Y:S01]  /*2ee0*/  LOP3.LUT R9, R7, R3, RZ, 0x3c, !PT ;  /* 0x0000000307097212 */ /* 0x000fe200078e3cff */
[----:B------:R-:W-:Y:S01]  /*2ef0*/  @!P1 IMAD.SHL.U32 R3, R33, 0x10, RZ ;  /* 0x0000001021039824 */ /* 0x000fe200078e00ff */
[----:B------:R-:W-:-:S02]  /*2f00*/  LEA.HI.X R7, R2, c[0x0][0x284], R10, 0x2, P0 ;  /* 0x0000a10002077a11 */ /* 0x000fc400000f140a */
[----:B------:R-:W-:Y:S02]  /*2f10*/  LOP3.LUT R8, R8, 0xfffffe00, RZ, 0xc0, !PT ;  /* 0xfffffe0008087812 */ /* 0x000fe400078ec0ff */
[----:B------:R-:W-:Y:S01]  /*2f20*/  LOP3.LUT R233, R233, R12, RZ, 0xfc, !PT ;  /* 0x0000000ce9e97212 */ /* 0x000fe200078efcff */
[----:B------:R2:W-:Y:S01]  /*2f30*/  @!P1 LDGSTS.E.BYPASS.LTC128B.128 [R3+0x12180], [R6.64] ;  /* 0x1218000006039fae */ /* 0x0005e2000b901d54 */
[-C--:B------:R-:W-:Y:S02]  /*2f40*/  IADD3 R2, R9, R8.reuse, R28 ;  /* 0x0000000809027210 */ /* 0x080fe40007ffe01c */
[----:B------:R-:W-:Y:S01]  /*2f50*/  LOP3.LUT R0, R0, R8, RZ, 0xfc, !PT ;  /* 0x0000000800007212 */ /* 0x000fe200078efcff */
[----:B------:R-:W0:Y:S01]  /*2f60*/  LDGDEPBAR ;  /* 0x00000000000079af */ /* 0x000e220000000000 */
[----:B------:R-:W-:Y:S01]  /*2f70*/  IMAD.MOV.U32 R8, RZ, RZ, 0x10 ;  /* 0x00000010ff087424 */ /* 0x000fe200078e00ff */
[----:B------:R-:W-:Y:S01]  /*2f80*/  IADD3 R232, -R243, UR8, RZ ;  /* 0x00000008f3e87c10 */ /* 0x000fe2000fffe1ff */
[----:B------:R-:W-:-:S02]  /*2f90*/  IMAD.SHL.U32 R2, R2, 0x2, RZ ;  /* 0x0000000202027824 */ /* 0x000fc400078e00ff */
[----:B------:R-:W-:Y:S02]  /*2fa0*/  IMAD.SHL.U32 R0, R0, 0x2, RZ ;  /* 0x0000000200007824 */ /* 0x000fe400078e00ff */
[----:B------:R-:W-:Y:S01]  /*2fb0*/  IMAD R221, R220, 0x2, R2 ;  /* 0x00000002dcdd7824 */ /* 0x000fe200078e0202 */
[----:B--2---:R-:W-:-:S05]  /*2fc0*/  SEL R3, R8, 0xfffffff0, !P2 ;  /* 0xfffffff008037807 */ /* 0x004fca0005000000 */
[----:B------:R-:W-:-:S04]  /*2fd0*/  IMAD R3, R3, 0x2, R2 ;  /* 0x0000000203037824 */ /* 0x000fc800078e0202 */
[----:B-1-34-:R-:W-:Y:S02]  /*2fe0*/  IMAD R220, R220, 0x2, R3 ;  /* 0x00000002dcdc7824 */ /* 0x01afe400078e0203 */
.L_x_552:
        /* <DEDUP_REMOVED lines=13> */
[----:B------:R-:W-:Y:S01]  /*30c0*/  LDSM.16.M88.4 R136, [R221+0x7080] ;  /* 0x00708000dd88783b */ /* 0x000fe20000000200 */
[-C--:B-1----:R-:W-:Y:S05]  /*30d0*/  HMMA.16816.F32.BF16 R4, R16, R20.reuse, RZ ;  /* 0x000000141004723c */ /* 0x082fea00000418ff */
[----:B------:R-:W-:Y:S03]  /*30e0*/  LDS R200, [R229.X4+0x12080] ;  /* 0x01208000e5c87984 */ /* 0x000fe60000004800 */
[C---:B--2---:R-:W-:Y:S03]  /*30f0*/  HMMA.16816.F32.BF16 R8, R12.reuse, R20, RZ ;  /* 0x000000140c08723c */ /* 0x044fe600000418ff */
[----:B------:R-:W-:Y:S06]  /*3100*/  LDS R201, [R229.X4+0x120a0] ;  /* 0x0120a000e5c97984 */ /* 0x000fec0000004800 */
[----:B------:R-:W-:Y:S01]  /*3110*/  LDS R202, [R229.X4+0x12100] ;  /* 0x01210000e5ca7984 */ /* 0x000fe20000004800 */
[-C--:B------:R-:W-:Y:S05]  /*3120*/  HMMA.16816.F32.BF16 R12, R12, R22.reuse, RZ ;  /* 0x000000160c0c723c */ /* 0x080fea00000418ff */
[----:B------:R-:W-:Y:S03]  /*3130*/  LDS R203, [R229.X4+0x12120] ;  /* 0x01212000e5cb7984 */ /* 0x000fe60000004800 */
[----:B------:R-:W-:Y:S03]  /*3140*/  HMMA.16816.F32.BF16 R16, R16, R22, RZ ;  /* 0x000000161010723c */ /* 0x000fe600000418ff */
[----:B------:R-:W1:Y:S05]  /*3150*/  LDSM.16.M88.4 R20, [R221+0x6080] ;  /* 0x00608000dd14783b */ /* 0x000e6a0000000200 */
[-C--:B---3--:R-:W-:Y:S08]  /*3160*/  HMMA.16816.F32.BF16 R4, R24, R28.reuse, R4 ;  /* 0x0000001c1804723c */ /* 0x088ff00000041804 */
[C---:B----4-:R-:W-:Y:S08]  /*3170*/  HMMA.16816.F32.BF16 R8, R32.reuse, R28, R8 ;  /* 0x0000001c2008723c */ /* 0x050ff00000041808 */
[-C--:B------:R-:W-:Y:S01]  /*3180*/  HMMA.16816.F32.BF16 R12, R32, R30.reuse, R12 ;  /* 0x0000001e200c723c */ /* 0x080fe2000004180c */
[----:B------:R-:W-:Y:S07]  /*3190*/  LDSM.16.M88.4 R32, [R220+0x7080] ;  /* 0x00708000dc20783b */ /* 0x000fee0000000200 */
[----:B------:R-:W-:Y:S01]  /*31a0*/  HMMA.16816.F32.BF16 R16, R24, R30, R16 ;  /* 0x0000001e1810723c */ /* 0x000fe20000041810 */
[----:B------:R-:W-:Y:S06]  /*31b0*/  LDSM.16.M88.4 R24, [R220+0x6080] ;  /* 0x00608000dc18783b */ /* 0x000fec0000000200 */
[----:B------:R-:W2:Y:S01]  /*31c0*/  LDSM.16.M88.4 R28, [R226+0x80] ;  /* 0x00008000e21c783b */ /* 0x000ea20000000200 */
[-C--:B-1----:R-:W-:Y:S08]  /*31d0*/  HMMA.16816.F32.BF16 R4, R20, R132.reuse, R4 ;  /* 0x000000841404723c */ /* 0x082ff00000041804 */
[C---:B------:R-:W-:Y:S08]  /*31e0*/  HMMA.16816.F32.BF16 R8, R136.reuse, R132, R8 ;  /* 0x000000848808723c */ /* 0x040ff00000041808 */
[-C--:B------:R-:W-:Y:S01]  /*31f0*/  HMMA.16816.F32.BF16 R12, R136, R134.reuse, R12 ;  /* 0x00000086880c723c */ /* 0x080fe2000004180c */
[----:B------:R-:W-:Y:S07]  /*3200*/  LDSM.16.M88.4 R136, [R2+0x9080] ;  /* 0x009080000288783b */ /* 0x000fee0000000200 */
[----:B------:R-:W-:Y:S01]  /*3210*/  HMMA.16816.F32.BF16 R16, R20, R134, R16 ;  /* 0x000000861410723c */ /* 0x000fe20000041810 */
[----:B------:R-:W-:Y:S06]  /*3220*/  LDSM.16.M88.4 R20, [R2+0x8080] ;  /* 0x008080000214783b */ /* 0x000fec0000000200 */
[----:B------:R-:W1:Y:S01]  /*3230*/  LDSM.16.M88.4 R132, [R224+0x2080] ;  /* 0x00208000e084783b */ /* 0x000e620000000200 */
[-C--:B--2---:R-:W-:Y:S08]  /*3240*/  HMMA.16816.F32.BF16 R4, R24, R28.reuse, R4 ;  /* 0x0000001c1804723c */ /* 0x084ff00000041804 */
[C---:B------:R-:W-:Y:S08]  /*3250*/  HMMA.16816.F32.BF16 R8, R32.reuse, R28, R8 ;  /* 0x0000001c2008723c */ /* 0x040ff00000041808 */
        /* <DEDUP_REMOVED lines=47> */
[----:B------:R-:W-:Y:S04]  /*3550*/  DEPBAR.LE SB0, 0x0 ;  /* 0x000080000000791a */ /* 0x000fe80000000000 */
[-C--:B-1----:R-:W-:Y:S01]  /*3560*/  HMMA.16816.F32.BF16 R4, R20, R132.reuse, R4 ;  /* 0x000000841404723c */ /* 0x082fe20000041804 */
[----:B------:R-:W-:Y:S07]  /*3570*/  BAR.SYNC.DEFER_BLOCKING 0x0 ;  /* 0x0000000000007b1d */ /* 0x000fee0000010000 */
[C---:B------:R-:W-:Y:S08]  /*3580*/  HMMA.16816.F32.BF16 R8, R136.reuse, R132, R8 ;  /* 0x000000848808723c */ /* 0x040ff00000041808 */
[-C--:B------:R-:W-:Y:S08]  /*3590*/  HMMA.16816.F32.BF16 R12, R136, R134.reuse, R12 ;  /* 0x00000086880c723c */ /* 0x080ff0000004180c */
[----:B------:R-:W-:Y:S01]  /*35a0*/  HMMA.16816.F32.BF16 R16, R20, R134, R16 ;  /* 0x000000861410723c */ /* 0x000fe20000041810 */
[----:B------:R-:W1:Y:S06]  /*35b0*/  LDSM.16.M88.4 R140, [R2+0xc080] ;  /* 0x00c08000028c783b */ /* 0x000e6c0000000200 */
[----:B------:R-:W3:Y:S01]  /*35c0*/  LDSM.16.M88.4 R144, [R2+0xd080] ;  /* 0x00d080000290783b */ /* 0x000ee20000000200 */
[-C--:B--2---:R-:W-:Y:S05]  /*35d0*/  HMMA.16816.F32.BF16 R4, R24, R28.reuse, R4 ;  /* 0x0000001c1804723c */ /* 0x084fea0000041804 */
[----:B------:R-:W2:Y:S03]  /*35e0*/  LDSM.16.M88.4 R132, [R3+0xc080] ;  /* 0x00c080000384783b */ /* 0x000ea60000000200 */
[C---:B------:R-:W-:Y:S03]  /*35f0*/  HMMA.16816.F32.BF16 R8, R32.reuse, R28, R8 ;  /* 0x0000001c2008723c */ /* 0x040fe60000041808 */
[----:B------:R-:W4:Y:S06]  /*3600*/  LDSM.16.M88.4 R136, [R3+0xd080] ;  /* 0x00d080000388783b */ /* 0x000f2c0000000200 */
[----:B------:R-:W-:Y:S01]  /*3610*/  LDSM.16.M88.4 R160, [R221+0xd080] ;  /* 0x00d08000dda0783b */ /* 0x000fe20000000200 */
[-C--:B------:R-:W-:Y:S08]  /*3620*/  HMMA.16816.F32.BF16 R12, R32, R30.reuse, R12 ;  /* 0x0000001e200c723c */ /* 0x080ff0000004180c */
[----:B------:R-:W-:Y:S04]  /*3630*/  HMMA.16816.F32.BF16 R16, R24, R30, R16 ;  /* 0x0000001e1810723c */ /* 0x000fe80000041810 */
[----:B------:R-:W-:Y:S02]  /*3640*/  FMUL.FTZ R4, R4, c[0x0][0x2b4] ;  /* 0x0000ad0004047a20 */ /* 0x000fe40000410000 */
[----:B------:R-:W-:Y:S02]  /*3650*/  FMUL.FTZ R5, R5, c[0x0][0x2b4] ;  /* 0x0000ad0005057a20 */ /* 0x000fe40000410000 */
[-C--:B-1----:R-:W-:Y:S01]  /*3660*/  HMMA.16816.F32.BF16 R20, R140, R148.reuse, RZ ;  /* 0x000000948c14723c */ /* 0x082fe200000418ff */
[----:B------:R-:W1:Y:S03]  /*3670*/  MUFU.TANH R205, R4 ;  /* 0x0000000400cd7308 */ /* 0x000e660000002400 */
[----:B------:R-:W-:Y:S02]  /*3680*/  FMUL.FTZ R6, R6, c[0x0][0x2b4] ;  /* 0x0000ad0006067a20 */ /* 0x000fe40000410000 */
[----:B------:R-:W-:Y:S02]  /*3690*/  FMUL.FTZ R7, R7, c[0x0][0x2b4] ;  /* 0x0000ad0007077a20 */ /* 0x000fe40000410000 */
[C---:B---3--:R-:W-:Y:S03]  /*36a0*/  HMMA.16816.F32.BF16 R24, R144.reuse, R148, RZ ;  /* 0x000000949018723c */ /* 0x048fe600000418ff */
[----:B------:R-:W3:Y:S01]  /*36b0*/  MUFU.TANH R204, R5 ;  /* 0x0000000500cc7308 */ /* 0x000ee20000002400 */
[----:B------:R-:W-:Y:S02]  /*36c0*/  FMUL.FTZ R8, R8, c[0x0][0x2b4] ;  /* 0x0000ad0008087a20 */ /* 0x000fe40000410000 */
[----:B------:R-:W-:Y:S02]  /*36d0*/  FMUL.FTZ R9, R9, c[0x0][0x2b4] ;  /* 0x0000ad0009097a20 */ /* 0x000fe40000410000 */
[-C--:B------:R-:W-:Y:S01]  /*36e0*/  HMMA.16816.F32.BF16 R28, R144, R150.reuse, RZ ;  /* 0x00000096901c723c */ /* 0x080fe200000418ff */
[----:B------:R-:W5:Y:S03]  /*36f0*/  LDSM.16.M88.4 R144, [R221+0xc080] ;  /* 0x00c08000dd90783b */ /* 0x000f660000000200 */
[----:B------:R-:W-:Y:S01]  /*3700*/  FMUL.FTZ R10, R10, c[0x0][0x2b4] ;  /* 0x0000ad000a0a7a20 */ /* 0x000fe20000410000 */
[----:B------:R-:W1:Y:S01]  /*3710*/  MUFU.TANH R206, R6 ;  /* 0x0000000600ce7308 */ /* 0x000e620000002400 */
[----:B------:R-:W-:Y:S02]  /*3720*/  FMUL.FTZ R11, R11, c[0x0][0x2b4] ;  /* 0x0000ad000b0b7a20 */ /* 0x000fe40000410000 */
[----:B------:R-:W-:Y:S01]  /*3730*/  HMMA.16816.F32.BF16 R32, R140, R150, RZ ;  /* 0x000000968c20723c */ /* 0x000fe200000418ff */
[----:B------:R-:W-:Y:S03]  /*3740*/  LDSM.16.M88.4 R140, [R220+0xd080] ;  /* 0x00d08000dc8c783b */ /* 0x000fe60000000200 */
[----:B------:R-:W-:Y:S02]  /*3750*/  FMUL.FTZ R12, R12, c[0x0][0x2b4] ;  /* 0x0000ad000c0c7a20 */ /* 0x000fe40000410000 */
[----:B------:R-:W-:Y:S01]  /*3760*/  FMUL.FTZ R13, R13, c[0x0][0x2b4] ;  /* 0x0000ad000d0d7a20 */ /* 0x000fe20000410000 */
[----:B------:R1:W1:Y:S01]  /*3770*/  MUFU.TANH R207, R7 ;  /* 0x0000000700cf7308 */ /* 0x0002620000002400 */
[-C--:B--2---:R-:W-:Y:S05]  /*3780*/  HMMA.16816.F32.BF16 R20, R132, R152.reuse, R20 ;  /* 0x000000988414723c */ /* 0x084fea0000041814 */
[----:B------:R-:W-:Y:S02]  /*3790*/  FMUL.FTZ R14, R14, c[0x0][0x2b4] ;  /* 0x0000ad000e0e7a20 */ /* 0x000fe40000410000 */
[----:B------:R-:W-:Y:S01]  /*37a0*/  FMUL.FTZ R15, R15, c[0x0][0x2b4] ;  /* 0x0000ad000f0f7a20 */ /* 0x000fe20000410000 */
[C---:B----4-:R-:W-:Y:S01]  /*37b0*/  HMMA.16816.F32.BF16 R24, R136.reuse, R152, R24 ;  /* 0x000000988818723c */ /* 0x050fe20000041818 */
[----:B------:R-:W2:Y:S03]  /*37c0*/  MUFU.TANH R208, R8 ;  /* 0x0000000800d07308 */ /* 0x000ea60000002400 */
[----:B------:R-:W-:Y:S02]  /*37d0*/  FMUL.FTZ R16, R16, c[0x0][0x2b4] ;  /* 0x0000ad0010107a20 */ /* 0x000fe40000410000 */
[----:B------:R-:W-:Y:S02]  /*37e0*/  FMUL.FTZ R17, R17, c[0x0][0x2b4] ;  /* 0x0000ad0011117a20 */ /* 0x000fe40000410000 */
[-C--:B------:R-:W-:Y:S01]  /*37f0*/  HMMA.16816.F32.BF16 R28, R136, R154.reuse, R28 ;  /* 0x0000009a881c723c */ /* 0x080fe2000004181c */
[----:B------:R-:W4:Y:S03]  /*3800*/  LDSM.16.M88.4 R136, [R220+0xc080] ;  /* 0x00c08000dc88783b */ /* 0x000f260000000200 */
[----:B------:R-:W-:Y:S02]  /*3810*/  FMUL.FTZ R18, R18, c[0x0][0x2b4] ;  /* 0x0000ad0012127a20 */ /* 0x000fe40000410000 */
[----:B------:R-:W-:Y:S01]  /*3820*/  FMUL.FTZ R19, R19, c[0x0][0x2b4] ;  /* 0x0000ad0013137a20 */ /* 0x000fe20000410000 */
[----:B-1----:R-:W-:Y:S01]  /*3830*/  LDSM.16.M88.4 R4, [R2+0x10080] ;  /* 0x010080000204783b */ /* 0x002fe20000000200 */
[----:B------:R-:W-:Y:S05]  /*3840*/  HMMA.16816.F32.BF16 R32, R132, R154, R32 ;  /* 0x0000009a8420723c */ /* 0x000fea0000041820 */
[----:B------:R-:W1:Y:S03]  /*3850*/  LDSM.16.M88.4 R132, [R2+0xe080] ;  /* 0x00e080000284783b */ /* 0x000e660000000200 */
[-C--:B-----5:R-:W-:Y:S08]  /*3860*/  HMMA.16816.F32.BF16 R20, R144, R156.reuse, R20 ;  /* 0x0000009c9014723c */ /* 0x0a0ff00000041814 */
[C---:B------:R-:W-:Y:S08]  /*3870*/  HMMA.16816.F32.BF16 R24, R160.reuse, R156, R24 ;  /* 0x0000009ca018723c */ /* 0x040ff00000041818 */
[-C--:B------:R-:W-:Y:S01]  /*3880*/  HMMA.16816.F32.BF16 R28, R160, R158.reuse, R28 ;  /* 0x0000009ea01c723c */ /* 0x080fe2000004181c */
[----:B------:R-:W5:Y:S07]  /*3890*/  LDSM.16.M88.4 R160, [R2+0xf080] ;  /* 0x00f0800002a0783b */ /* 0x000f6e0000000200 */
[----:B------:R-:W-:Y:S01]  /*38a0*/  HMMA.16816.F32.BF16 R32, R144, R158, R32 ;  /* 0x0000009e9020723c */ /* 0x000fe20000041820 */
[----:B------:R-:W-:Y:S07]  /*38b0*/  LDSM.16.M88.4 R144, [R3+0xf080] ;  /* 0x00f080000390783b */ /* 0x000fee0000000200 */
[-C--:B----4-:R-:W-:Y:S08]  /*38c0*/  HMMA.16816.F32.BF16 R20, R136, R164.reuse, R20 ;  /* 0x000000a48814723c */ /* 0x090ff00000041814 */
[C---:B------:R-:W-:Y:S08]  /*38d0*/  HMMA.16816.F32.BF16 R24, R140.reuse, R164, R24 ;  /* 0x000000a48c18723c */ /* 0x040ff00000041818 */
[-C--:B------:R-:W-:Y:S01]  /*38e0*/  HMMA.16816.F32.BF16 R28, R140, R166.reuse, R28 ;  /* 0x000000a68c1c723c */ /* 0x080fe2000004181c */
[----:B------:R-:W4:Y:S07]  /*38f0*/  LDSM.16.M88.4 R140, [R3+0xe080] ;  /* 0x00e08000038c783b */ /* 0x000f2e0000000200 */
[----:B------:R-:W-:Y:S01]  /*3900*/  HMMA.16816.F32.BF16 R32, R136, R166, R32 ;  /* 0x000000a68820723c */ /* 0x000fe20000041820 */
[----:B------:R-:W2:Y:S07]  /*3910*/  LDSM.16.M88.4 R136, [R221+0xe080] ;  /* 0x00e08000dd88783b */ /* 0x000eae0000000200 */
[-C--:B-1----:R-:W-:Y:S08]  /*3920*/  HMMA.16816.F32.BF16 R20, R132, R168.reuse, R20 ;  /* 0x000000a88414723c */ /* 0x082ff00000041814 */
[C---:B-----5:R-:W-:Y:S08]  /*3930*/  HMMA.16816.F32.BF16 R24, R160.reuse, R168, R24 ;  /* 0x000000a8a018723c */ /* 0x060ff00000041818 */
[-C--:B------:R-:W-:Y:S01]  /*3940*/  HMMA.16816.F32.BF16 R28, R160, R170.reuse, R28 ;  /* 0x000000aaa01c723c */ /* 0x080fe2000004181c */
[----:B------:R-:W1:Y:S07]  /*3950*/  LDSM.16.M88.4 R160, [R221+0xf080] ;  /* 0x00f08000dda0783b */ /* 0x000e6e0000000200 */
[----:B------:R-:W-:Y:S01]  /*3960*/  HMMA.16816.F32.BF16 R32, R132, R170, R32 ;  /* 0x000000aa8420723c */ /* 0x000fe20000041820 */
[----:B------:R-:W5:Y:S07]  /*3970*/  LDSM.16.M88.4 R132, [R220+0xe080] ;  /* 0x00e08000dc84783b */ /* 0x000f6e0000000200 */
[-C--:B----4-:R-:W-:Y:S08]  /*3980*/  HMMA.16816.F32.BF16 R20, R140, R172.reuse, R20 ;  /* 0x000000ac8c14723c */ /* 0x090ff00000041814 */
[C---:B------:R-:W-:Y:S08]  /*3990*/  HMMA.16816.F32.BF16 R24, R144.reuse, R172, R24 ;  /* 0x000000ac9018723c */ /* 0x040ff00000041818 */
[-C--:B------:R-:W-:Y:S01]  /*39a0*/  HMMA.16816.F32.BF16 R28, R144, R174.reuse, R28 ;  /* 0x000000ae901c723c */ /* 0x080fe2000004181c */
[----:B------:R-:W4:Y:S07]  /*39b0*/  LDSM.16.M88.4 R144, [R220+0xf080] ;  /* 0x00f08000dc90783b */ /* 0x000f2e0000000200 */
[----:B------:R-:W-:Y:S01]  /*39c0*/  HMMA.16816.F32.BF16 R32, R140, R174, R32 ;  /* 0x000000ae8c20723c */ /* 0x000fe20000041820 */
[----:B------:R-:W-:Y:S07]  /*39d0*/  MUFU.TANH R142, R16 ;  /* 0x00000010008e7308 */ /* 0x000fee0000002400 */
[-C--:B--2---:R-:W-:Y:S03]  /*39e0*/  HMMA.16816.F32.BF16 R20, R136, R176.reuse, R20 ;  /* 0x000000b08814723c */ /* 0x084fe60000041814 */
[----:B------:R-:W-:Y:S05]  /*39f0*/  MUFU.TANH R141, R17 ;  /* 0x00000011008d7308 */ /* 0x000fea0000002400 */
[C---:B-1----:R-:W-:Y:S05]  /*3a00*/  HMMA.16816.F32.BF16 R24, R160.reuse, R176, R24 ;  /* 0x000000b0a018723c */ /* 0x042fea0000041818 */
[----:B------:R-:W-:Y:S03]  /*3a10*/  MUFU.TANH R143, R18 ;  /* 0x00000012008f7308 */ /* 0x000fe60000002400 */
[-C--:B------:R-:W-:Y:S07]  /*3a20*/  HMMA.16816.F32.BF16 R28, R160, R178.reuse, R28 ;  /* 0x000000b2a01c723c */ /* 0x080fee000004181c */
[----:B------:R-:W1:Y:S01]  /*3a30*/  MUFU.TANH R161, R9 ;  /* 0x0000000900a17308 */ /* 0x000e620000002400 */
[----:B------:R-:W-:Y:S01]  /*3a40*/  HMMA.16816.F32.BF16 R32, R136, R178, R32 ;  /* 0x000000b28820723c */ /* 0x000fe20000041820 */
[----:B------:R-:W2:Y:S07]  /*3a50*/  LDSM.16.M88.4 R136, [R2+0x11080] ;  /* 0x011080000288783b */ /* 0x000eae0000000200 */
[-C--:B-----5:R-:W-:Y:S01]  /*3a60*/  HMMA.16816.F32.BF16 R20, R132, R180.reuse, R20 ;  /* 0x000000b48414723c */ /* 0x0a0fe20000041814 */
[----:B------:R-:W-:Y:S07]  /*3a70*/  MUFU.TANH R163, R10 ;  /* 0x0000000a00a37308 */ /* 0x000fee0000002400 */
[C---:B----4-:R-:W-:Y:S03]  /*3a80*/  HMMA.16816.F32.BF16 R24, R144.reuse, R180, R24 ;  /* 0x000000b49018723c */ /* 0x050fe60000041818 */
[----:B------:R4:W-:Y:S05]  /*3a90*/  MUFU.TANH R162, R11 ;  /* 0x0000000b00a27308 */ /* 0x0009ea0000002400 */
[-C--:B------:R-:W-:Y:S05]  /*3aa0*/  HMMA.16816.F32.BF16 R28, R144, R182.reuse, R28 ;  /* 0x000000b6901c723c */ /* 0x080fea000004181c */
[----:B------:R-:W-:Y:S03]  /*3ab0*/  MUFU.TANH R160, R12 ;  /* 0x0000000c00a07308 */ /* 0x000fe60000002400 */
[----:B------:R-:W-:Y:S01]  /*3ac0*/  HMMA.16816.F32.BF16 R32, R132, R182, R32 ;  /* 0x000000b68420723c */ /* 0x000fe20000041820 */
[----:B------:R-:W-:Y:S06]  /*3ad0*/  LDSM.16.M88.4 R132, [R3+0x11080] ;  /* 0x011080000384783b */ /* 0x000fec0000000200 */
[----:B------:R-:W5:Y:S01]  /*3ae0*/  MUFU.TANH R144, R13 ;  /* 0x0000000d00907308 */ /* 0x000f620000002400 */
[-C--:B------:R-:W-:Y:S01]  /*3af0*/  HMMA.16816.F32.BF16 R20, R4, R184.reuse, R20 ;  /* 0x000000b80414723c */ /* 0x080fe20000041814 */
[----:B----4-:R-:W4:Y:S07]  /*3b00*/  LDSM.16.M88.4 R8, [R3+0x10080] ;  /* 0x010080000308783b */ /* 0x010f2e0000000200 */
[C---:B--2---:R-:W-:Y:S01]  /*3b10*/  HMMA.16816.F32.BF16 R24, R136.reuse, R184, R24 ;  /* 0x000000b88818723c */ /* 0x044fe20000041818 */
[----:B------:R-:W-:Y:S07]  /*3b20*/  MUFU.TANH R146, R14 ;  /* 0x0000000e00927308 */ /* 0x000fee0000002400 */
[-C--:B------:R-:W-:Y:S03]  /*3b30*/  HMMA.16816.F32.BF16 R28, R136, R186.reuse, R28 ;  /* 0x000000ba881c723c */ /* 0x080fe6000004181c */
[----:B------:R2:W-:Y:S04]  /*3b40*/  MUFU.TANH R145, R15 ;  /* 0x0000000f00917308 */ /* 0x0005e80000002400 */
[----:B------:R-:W-:Y:S01]  /*3b50*/  MOV R136, UR15 ;  /* 0x0000000f00887c02 */ /* 0x000fe20008000f00 */
[----:B------:R-:W-:Y:S01]  /*3b60*/  HMMA.16816.F32.BF16 R32, R4, R186, R32 ;  /* 0x000000ba0420723c */ /* 0x000fe20000041820 */
[----:B------:R-:W1:Y:S03]  /*3b70*/  LDSM.16.M88.4 R4, [R221+0x10080] ;  /* 0x01008000dd04783b */ /* 0x000e660000000200 */
[----:B------:R-:W-:Y:S01]  /*3b80*/  IADD3 R136, R229, UR4, -R136 ;  /* 0x00000004e5887c10 */ /* 0x000fe2000fffe888 */
[----:B------:R3:W-:Y:S03]  /*3b90*/  MUFU.TANH R140, R19 ;  /* 0x00000013008c7308 */ /* 0x0007e60000002400 */
[----:B------:R-:W-:Y:S04]  /*3ba0*/  IADD3 R136, -R243, R136, RZ ;  /* 0x00000088f3887210 */ /* 0x000fe80007ffe1ff */
[----:B------:R-:W-:Y:S04]  /*3bb0*/  IMNMX R137, R232, R136, PT ;  /* 0x00000088e8897217 */ /* 0x000fe80003800200 */
[C---:B------:R-:W-:Y:S02]  /*3bc0*/  ISETP.GT.AND P0, PT, R137.reuse, RZ, PT ;  /* 0x000000ff8900720c */ /* 0x040fe40003f04270 */
[----:B------:R-:W-:Y:S01]  /*3bd0*/  ISETP.GT.AND P2, PT, R137, 0x21, PT ;  /* 0x000000218900780c */ /* 0x000fe20003f44270 */
[-C--:B----4-:R-:W-:Y:S01]  /*3be0*/  HMMA.16816.F32.BF16 R20, R8, R188.reuse, R20 ;  /* 0x000000bc0814723c */ /* 0x090fe20000041814 */
[----:B--2---:R-:W2:Y:S04]  /*3bf0*/  LDSM.16.M88.4 R12, [R221+0x11080] ;  /* 0x01108000dd0c783b */ /* 0x004ea80000000200 */
[----:B------:R-:W-:Y:S02]  /*3c00*/  FSEL R139, R205, -INF , P0 ;  /* 0xff800000cd8b7808 */ /* 0x000fe40000000000 */
[----:B------:R-:W-:Y:S01]  /*3c10*/  ISETP.GT.AND P0, PT, R137, 0x1, PT ;  /* 0x000000018900780c */ /* 0x000fe20003f04270 */
[C---:B------:R-:W-:Y:S01]  /*3c20*/  HMMA.16816.F32.BF16 R24, R132.reuse, R188, R24 ;  /* 0x000000bc8418723c */ /* 0x040fe20000041818 */
[----:B---3--:R-:W-:Y:S03]  /*3c30*/  LDSM.16.M88.4 R16, [R220+0x11080] ;  /* 0x01108000dc10783b */ /* 0x008fe60000000200 */
[--C-:B------:R-:W-:Y:S04]  /*3c40*/  FFMA.FTZ R139, R139, c[0x0][0x29c], -R200.reuse ;  /* 0x0000a7008b8b7a23 */ /* 0x100fe800000108c8 */
[-C--:B------:R-:W-:Y:S02]  /*3c50*/  HMMA.16816.F32.BF16 R28, R132, R190.reuse, R28 ;  /* 0x000000be841c723c */ /* 0x080fe4000004181c */
[----:B------:R-:W3:Y:S05]  /*3c60*/  MUFU.EX2 R139, R139 ;  /* 0x0000008b008b7308 */ /* 0x000eea0000000800 */
[----:B------:R-:W-:Y:S01]  /*3c70*/  FSEL R135, R204, -INF , P0 ;  /* 0xff800000cc877808 */ /* 0x000fe20000000000 */
[----:B------:R-:W-:Y:S01]  /*3c80*/  HMMA.16816.F32.BF16 R32, R8, R190, R32 ;  /* 0x000000be0820723c */ /* 0x000fe20000041820 */
[----:B------:R-:W4:Y:S03]  /*3c90*/  LDSM.16.M88.4 R8, [R220+0x10080] ;  /* 0x01008000dc08783b */ /* 0x000f260000000200 */
[----:B------:R-:W-:Y:S01]  /*3ca0*/  FFMA.FTZ R135, R135, c[0x0][0x29c], -R200 ;  /* 0x0000a70087877a23 */ /* 0x000fe200000108c8 */
[C---:B------:R-:W-:Y:S02]  /*3cb0*/  IADD3 R133, R136.reuse, 0x8, RZ ;  /* 0x0000000888857810 */ /* 0x040fe40007ffe0ff */
[----:B------:R-:W-:Y:S01]  /*3cc0*/  IADD3 R132, R136, 0x20, RZ ;  /* 0x0000002088847810 */ /* 0x000fe20007ffe0ff */
[-C--:B-1----:R-:W-:Y:S02]  /*3cd0*/  HMMA.16816.F32.BF16 R20, R4, R192.reuse, R20 ;  /* 0x000000c00414723c */ /* 0x082fe40000041814 */
[----:B------:R-:W1:Y:S03]  /*3ce0*/  MUFU.EX2 R135, R135 ;  /* 0x0000008700877308 */ /* 0x000e660000000800 */
[C---:B------:R-:W-:Y:S02]  /*3cf0*/  IMNMX R133, R232.reuse, R133, PT ;  /* 0x00000085e8857217 */ /* 0x040fe40003800200 */
[----:B------:R-:W-:Y:S01]  /*3d00*/  IMNMX R132, R232, R132, PT ;  /* 0x00000084e8847217 */ /* 0x000fe20003800200 */
[C---:B--2---:R-:W-:Y:S04]  /*3d10*/  HMMA.16816.F32.BF16 R24, R12.reuse, R192, R24 ;  /* 0x000000c00c18723c */ /* 0x044fe80000041818 */
[C---:B------:R-:W-:Y:S02]  /*3d20*/  ISETP.GT.AND P0, PT, R133.reuse, RZ, PT ;  /* 0x000000ff8500720c */ /* 0x040fe40003f04270 */
[C---:B------:R-:W-:Y:S02]  /*3d30*/  ISETP.GT.AND P1, PT, R133.reuse, 0x20, PT ;  /* 0x000000208500780c */ /* 0x040fe40003f24270 */
[-C--:B------:R-:W-:Y:S03]  /*3d40*/  HMMA.16816.F32.BF16 R28, R12, R194.reuse, R28 ;  /* 0x000000c20c1c723c */ /* 0x080fe6000004181c */
[----:B------:R-:W-:Y:S02]  /*3d50*/  ISETP.GT.AND P6, PT, R132, 0x20, PT ;  /* 0x000000208400780c */ /* 0x000fe40003fc4270 */
[----:B------:R-:W-:Y:S02]  /*3d60*/  FSEL R138, R206, -INF , P0 ;  /* 0xff800000ce8a7808 */ /* 0x000fe40000000000 */
[----:B------:R-:W-:Y:S01]  /*3d70*/  ISETP.GT.AND P0, PT, R133, 0x1, PT ;  /* 0x000000018500780c */ /* 0x000fe20003f04270 */
[----:B------:R-:W-:Y:S01]  /*3d80*/  HMMA.16816.F32.BF16 R32, R4, R194, R32 ;  /* 0x000000c20420723c */ /* 0x000fe20000041820 */
[----:B------:R-:W2:Y:S03]  /*3d90*/  LDS R6, [R229.X4+0x12180] ;  /* 0x01218000e5067984 */ /* 0x000ea60000004800 */
[----:B------:R-:W-:Y:S01]  /*3da0*/  FSEL R134, R207, -INF , P0 ;  /* 0xff800000cf867808 */ /* 0x000fe20000000000 */
[--C-:B------:R-:W-:Y:S01]  /*3db0*/  FFMA.FTZ R138, R138, c[0x0][0x29c], -R201.reuse ;  /* 0x0000a7008a8a7a23 */ /* 0x100fe200000108c9 */
[----:B------:R-:W-:Y:S02]  /*3dc0*/  ISETP.GT.AND P0, PT, R132, RZ, PT ;  /* 0x000000ff8400720c */ /* 0x000fe40003f04270 */
[-C--:B----4-:R-:W-:Y:S03]  /*3dd0*/  HMMA.16816.F32.BF16 R20, R8, R196.reuse, R20 ;  /* 0x000000c40814723c */ /* 0x090fe60000041814 */
[----:B------:R-:W-:Y:S02]  /*3de0*/  MUFU.EX2 R138, R138 ;  /* 0x0000008a008a7308 */ /* 0x000fe40000000800 */
[----:B------:R-:W-:Y:S01]  /*3df0*/  FSEL R12, R208, -INF , P0 ;  /* 0xff800000d00c7808 */ /* 0x000fe20000000000 */
[--C-:B------:R-:W-:Y:S01]  /*3e00*/  FFMA.FTZ R134, R134, c[0x0][0x29c], -R201.reuse ;  /* 0x0000a70086867a23 */ /* 0x100fe200000108c9 */
[----:B------:R-:W-:Y:S01]  /*3e10*/  ISETP.GT.AND P0, PT, R132, 0x1, PT ;  /* 0x000000018400780c */ /* 0x000fe20003f04270 */
[C---:B------:R-:W-:Y:S04]  /*3e20*/  HMMA.16816.F32.BF16 R24, R16.reuse, R196, R24 ;  /* 0x000000c41018723c */ /* 0x040fe80000041818 */
[----:B------:R-:W-:Y:S01]  /*3e30*/  FSEL R4, R161, -INF , P0 ;  /* 0xff800000a1047808 */ /* 0x000fe20000000000 */
[----:B------:R-:W4:Y:S01]  /*3e40*/  MUFU.EX2 R15, R134 ;  /* 0x00000086000f7308 */ /* 0x000f220000000800 */
[----:B------:R-:W-:Y:S01]  /*3e50*/  IADD3 R5, R136, 0x28, RZ ;  /* 0x0000002888057810 */ /* 0x000fe20007ffe0ff */
[--C-:B------:R-:W-:Y:S01]  /*3e60*/  FFMA.FTZ R12, R12, c[0x0][0x29c], -R202.reuse ;  /* 0x0000a7000c0c7a23 */ /* 0x100fe200000108ca */
[-C--:B------:R-:W-:Y:S03]  /*3e70*/  HMMA.16816.F32.BF16 R28, R16, R198.reuse, R28 ;  /* 0x000000c6101c723c */ /* 0x080fe6000004181c */
[----:B------:R-:W-:Y:S01]  /*3e80*/  ISETP.GT.AND P4, PT, R132, 0x21, PT ;  /* 0x000000218400780c */ /* 0x000fe20003f84270 */
[----:B------:R-:W-:Y:S01]  /*3e90*/  FFMA.FTZ R4, R4, c[0x0][0x29c], -R202 ;  /* 0x0000a70004047a23 */ /* 0x000fe200000108ca */
[----:B------:R-:W-:Y:S02]  /*3ea0*/  IMNMX R5, R232, R5, PT ;  /* 0x00000005e8057217 */ /* 0x000fe40003800200 */
[----:B------:R-:W-:Y:S01]  /*3eb0*/  MUFU.EX2 R14, R12 ;  /* 0x0000000c000e7308 */ /* 0x000fe20000000800 */
[----:B------:R-:W-:Y:S04]  /*3ec0*/  HMMA.16816.F32.BF16 R32, R8, R198, R32 ;  /* 0x000000c60820723c */ /* 0x000fe80000041820 */
[----:B------:R-:W-:Y:S01]  /*3ed0*/  ISETP.GT.AND P0, PT, R5, RZ, PT ;  /* 0x000000ff0500720c */ /* 0x000fe20003f04270 */
[----:B------:R-:W-:Y:S01]  /*3ee0*/  FFMA.FTZ R17, -R205, R205, 1 ;  /* 0x3f800000cd117423 */ /* 0x000fe200000101cd */
[----:B------:R-:W-:Y:S01]  /*3ef0*/  FSEL R7, R141, -INF , P2 ;  /* 0xff8000008d077808 */ /* 0x000fe20001000000 */
[----:B------:R-:W-:Y:S01]  /*3f00*/  FFMA.FTZ R19, -R204, R204, 1 ;  /* 0x3f800000cc137423 */ /* 0x000fe200000101cc */
[----:B------:R-:W-:Y:S01]  /*3f10*/  FSEL R16, R143, -INF , P1 ;  /* 0xff8000008f107808 */ /* 0x000fe20000800000 */
[----:B------:R4:W-:Y:S01]  /*3f20*/  MUFU.EX2 R13, R4 ;  /* 0x00000004000d7308 */ /* 0x0009e20000000800 */
[C---:B------:R-:W-:Y:S02]  /*3f30*/  ISETP.GT.AND P2, PT, R5.reuse, 0x1, PT ;  /* 0x000000010500780c */ /* 0x040fe40003f44270 */
[----:B------:R-:W-:Y:S01]  /*3f40*/  ISETP.GT.AND P1, PT, R5, 0x20, PT ;  /* 0x000000200500780c */ /* 0x000fe20003f24270 */
[--C-:B--2---:R-:W-:Y:S01]  /*3f50*/  FADD.FTZ R20, R20, -R6.reuse ;  /* 0x8000000614147221 */ /* 0x104fe20000010000 */
[----:B-----5:R-:W-:Y:S01]  /*3f60*/  FSEL R8, R144, -INF , P4 ;  /* 0xff80000090087808 */ /* 0x020fe20002000000 */
[----:B------:R-:W-:Y:S01]  /*3f70*/  FADD.FTZ R21, R21, -R6 ;  /* 0x8000000615157221 */ /* 0x000fe20000010000 */
[----:B------:R-:W-:Y:S01]  /*3f80*/  FSEL R9, R162, -INF , P2 ;  /* 0xff800000a2097808 */ /* 0x000fe20001000000 */
[----:B---3--:R-:W-:Y:S01]  /*3f90*/  FMUL.FTZ R10, R139, R20 ;  /* 0x000000148b0a7220 */ /* 0x008fe20000410000 */
[C---:B-1----:R-:W-:Y:S01]  /*3fa0*/  F2FP.BF16.PACK_AB R20, R135.reuse, R139 ;  /* 0x0000008b8714723e */ /* 0x042fe200000010ff */
[----:B------:R-:W-:Y:S02]  /*3fb0*/  FMUL.FTZ R135, R135, R21 ;  /* 0x0000001587877220 */ /* 0x000fe40000410000 */
[----:B------:R-:W-:Y:S02]  /*3fc0*/  FFMA.FTZ R7, R7, c[0x0][0x29c], -R200 ;  /* 0x0000a70007077a23 */ /* 0x000fe400000108c8 */
[----:B------:R-:W-:Y:S02]  /*3fd0*/  FFMA.FTZ R11, R16, c[0x0][0x29c], -R201 ;  /* 0x0000a700100b7a23 */ /* 0x000fe400000108c9 */
[----:B------:R-:W-:Y:S02]  /*3fe0*/  FMUL.FTZ R17, R17, R10 ;  /* 0x0000000a11117220 */ /* 0x000fe40000410000 */
[----:B------:R-:W-:Y:S01]  /*3ff0*/  FMUL.FTZ R19, R19, R135 ;  /* 0x0000008713137220 */ /* 0x000fe20000410000 */
[----:B------:R-:W1:Y:S01]  /*4000*/  MUFU.EX2 R7, R7 ;  /* 0x0000000700077308 */ /* 0x000e620000000800 */
[--C-:B------:R-:W-:Y:S02]  /*4010*/  FADD.FTZ R32, R32, -R6.reuse ;  /* 0x8000000620207221 */ /* 0x100fe40000010000 */
[--C-:B------:R-:W-:Y:S01]  /*4020*/  FFMA.FTZ R21, R9, c[0x0][0x29c], -R203.reuse ;  /* 0x0000a70009157a23 */ /* 0x100fe200000108cb */
[----:B------:R-:W-:Y:S01]  /*4030*/  F2FP.BF16.PACK_AB R19, R19, R17 ;  /* 0x000000111313723e */ /* 0x000fe200000010ff */
[----:B------:R-:W-:Y:S01]  /*4040*/  FADD.FTZ R33, R33, -R6 ;  /* 0x8000000621217221 */ /* 0x000fe20000010000 */
[----:B----4-:R-:W-:Y:S02]  /*4050*/  FSEL R4, R163, -INF , P0 ;  /* 0xff800000a3047808 */ /* 0x010fe40000000000 */
[----:B------:R-:W-:Y:S02]  /*4060*/  ISETP.GT.AND P0, PT, R137, 0x20, PT ;  /* 0x000000208900780c */ /* 0x000fe40003f04270 */
[----:B------:R-:W-:Y:S01]  /*4070*/  MUFU.EX2 R11, R11 ;  /* 0x0000000b000b7308 */ /* 0x000fe20000000800 */
[--C-:B------:R-:W-:Y:S01]  /*4080*/  FFMA.FTZ R4, R4, c[0x0][0x29c], -R203.reuse ;  /* 0x0000a70004047a23 */ /* 0x100fe200000108cb */
[----:B------:R-:W-:Y:S02]  /*4090*/  FSEL R12, R142, -INF , P0 ;  /* 0xff8000008e0c7808 */ /* 0x000fe40000000000 */
[----:B------:R-:W-:Y:S01]  /*40a0*/  ISETP.GT.AND P0, PT, R133, 0x21, PT ;  /* 0x000000218500780c */ /* 0x000fe20003f04270 */
[----:B------:R-:W-:Y:S01]  /*40b0*/  FFMA.FTZ R133, R8, c[0x0][0x29c], -R202 ;  /* 0x0000a70008857a23 */ /* 0x000fe200000108ca */
[----:B------:R-:W-:Y:S01]  /*40c0*/  FSEL R8, R146, -INF , P1 ;  /* 0xff80000092087808 */ /* 0x000fe20000800000 */
[----:B------:R-:W-:Y:S01]  /*40d0*/  FFMA.FTZ R12, R12, c[0x0][0x29c], -R200 ;  /* 0x0000a7000c0c7a23 */ /* 0x000fe200000108c8 */
[----:B------:R-:W-:Y:S02]  /*40e0*/  FSEL R18, R140, -INF , P0 ;  /* 0xff8000008c127808 */ /* 0x000fe40000000000 */
[----:B------:R2:W-:Y:S01]  /*40f0*/  MUFU.EX2 R134, R4 ;  /* 0x0000000400867308 */ /* 0x0005e20000000800 */
[----:B------:R-:W-:Y:S01]  /*4100*/  ISETP.GT.AND P0, PT, R5, 0x21, PT ;  /* 0x000000210500780c */ /* 0x000fe20003f04270 */
[----:B------:R-:W-:Y:S01]  /*4110*/  FFMA.FTZ R135, R8, c[0x0][0x29c], -R203 ;  /* 0x0000a70008877a23 */ /* 0x000fe200000108cb */
[----:B------:R-:W-:Y:S01]  /*4120*/  FSEL R5, R160, -INF , P6 ;  /* 0xff800000a0057808 */ /* 0x000fe20003000000 */
[----:B------:R-:W-:Y:S01]  /*4130*/  FFMA.FTZ R18, R18, c[0x0][0x29c], -R201 ;  /* 0x0000a70012127a23 */ /* 0x000fe200000108c9 */
[----:B------:R-:W-:Y:S01]  /*4140*/  F2FP.BF16.PACK_AB R17, R15, R138 ;  /* 0x0000008a0f11723e */ /* 0x000fe200000010ff */
[----:B------:R-:W-:Y:S01]  /*4150*/  FFMA.FTZ R8, -R142, R142, 1 ;  /* 0x3f8000008e087423 */ /* 0x000fe2000001018e */
[----:B------:R-:W-:Y:S01]  /*4160*/  FSEL R16, R145, -INF , P0 ;  /* 0xff80000091107808 */ /* 0x000fe20000000000 */
[----:B------:R-:W-:Y:S01]  /*4170*/  FFMA.FTZ R132, R5, c[0x0][0x29c], -R202 ;  /* 0x0000a70005847a23 */ /* 0x000fe200000108ca */
[----:B------:R-:W-:Y:S01]  /*4180*/  PLOP3.LUT P0, PT, PT, PT, UP0, 0x80, 0x0 ;  /* 0x000000000000781c */ /* 0x000fe20003f0f008 */
[----:B------:R-:W3:Y:S01]  /*4190*/  MUFU.EX2 R12, R12 ;  /* 0x0000000c000c7308 */ /* 0x000ee20000000800 */
[----:B------:R-:W4:Y:S01]  /*41a0*/  LDS R5, [R229.X4+0x12200] ;  /* 0x01220000e5057984 */ /* 0x000f220000004800 */
[----:B------:R-:W-:Y:S02]  /*41b0*/  FFMA.FTZ R136, R16, c[0x0][0x29c], -R203 ;  /* 0x0000a70010887a23 */ /* 0x000fe400000108cb */
[C---:B-1----:R-:W-:Y:S06]  /*41c0*/  FMUL.FTZ R33, R7.reuse, R33 ;  /* 0x0000002107217220 */ /* 0x042fec0000410000 */
[----:B------:R1:W5:Y:S01]  /*41d0*/  MUFU.EX2 R10, R18 ;  /* 0x00000012000a7308 */ /* 0x0003620000000800 */
[----:B--2---:R-:W2:Y:S09]  /*41e0*/  LDS R4, [R229.X4+0x121a0] ;  /* 0x0121a000e5047984 */ /* 0x004eb20000004800 */
[----:B------:R-:W-:Y:S01]  /*41f0*/  MUFU.EX2 R9, R133 ;  /* 0x0000008500097308 */ /* 0x000fe20000000800 */
[----:B---3--:R-:W-:Y:S04]  /*4200*/  FMUL.FTZ R6, R12, R32 ;  /* 0x000000200c067220 */ /* 0x008fe80000410000 */
[----:B------:R-:W-:Y:S05]  /*4210*/  FMUL.FTZ R32, R8, R6 ;  /* 0x0000000608207220 */ /* 0x000fea0000410000 */
[----:B------:R-:W3:Y:S01]  /*4220*/  MUFU.EX2 R8, R132 ;  /* 0x0000008400087308 */ /* 0x000ee20000000800 */
[----:B-1----:R-:W-:Y:S01]  /*4230*/  F2FP.BF16.PACK_AB R18, R7, R12 ;  /* 0x0000000c0712723e */ /* 0x002fe200000010ff */
[----:B------:R-:W-:Y:S01]  /*4240*/  FFMA.FTZ R12, -R140, R140, 1 ;  /* 0x3f8000008c0c7423 */ /* 0x000fe2000001018c */
[----:B-----5:R-:W-:Y:S01]  /*4250*/  F2FP.BF16.PACK_AB R16, R10, R11 ;  /* 0x0000000b0a10723e */ /* 0x020fe200000010ff */
[----:B------:R-:W-:Y:S02]  /*4260*/  FFMA.FTZ R7, -R141, R141, 1 ;  /* 0x3f8000008d077423 */ /* 0x000fe4000001018d */
[--C-:B----4-:R-:W-:Y:S02]  /*4270*/  FADD.FTZ R24, R24, -R5.reuse ;  /* 0x8000000518187221 */ /* 0x110fe40000010000 */
[--C-:B------:R-:W-:Y:S02]  /*4280*/  FADD.FTZ R25, R25, -R5.reuse ;  /* 0x8000000519197221 */ /* 0x100fe40000010000 */
[----:B------:R-:W-:Y:S02]  /*4290*/  FMUL.FTZ R33, R7, R33 ;  /* 0x0000002107217220 */ /* 0x000fe40000410000 */
[----:B------:R-:W-:Y:S02]  /*42a0*/  FFMA.FTZ R7, -R207, R207, 1 ;  /* 0x3f800000cf077423 */ /* 0x000fe400000101cf */
[--C-:B--2---:R-:W-:Y:S02]  /*42b0*/  FADD.FTZ R23, R23, -R4.reuse ;  /* 0x8000000417177221 */ /* 0x104fe40000010000 */
[--C-:B------:R-:W-:Y:S02]  /*42c0*/  FADD.FTZ R35, R35, -R4.reuse ;  /* 0x8000000423237221 */ /* 0x100fe40000010000 */
[----:B------:R-:W-:Y:S02]  /*42d0*/  FMUL.FTZ R23, R15, R23 ;  /* 0x000000170f177220 */ /* 0x000fe40000410000 */
[----:B------:R1:W2:Y:S01]  /*42e0*/  MUFU.EX2 R15, R21 ;  /* 0x00000015000f7308 */ /* 0x0002a20000000800 */
[--C-:B------:R-:W-:Y:S02]  /*42f0*/  FADD.FTZ R34, R34, -R4.reuse ;  /* 0x8000000422227221 */ /* 0x100fe40000010000 */
[----:B------:R-:W-:Y:S02]  /*4300*/  FMUL.FTZ R10, R10, R35 ;  /* 0x000000230a0a7220 */ /* 0x000fe40000410000 */
[----:B------:R-:W-:Y:S02]  /*4310*/  FADD.FTZ R6, R22, -R4 ;  /* 0x8000000416067221 */ /* 0x000fe40000010000 */
[----:B------:R-:W4:Y:S01]  /*4320*/  LDS R4, [R229.X4+0x12220] ;  /* 0x01222000e5047984 */ /* 0x000f220000004800 */
[----:B------:R-:W-:Y:S02]  /*4330*/  FMUL.FTZ R34, R11, R34 ;  /* 0x000000220b227220 */ /* 0x000fe40000410000 */
[----:B------:R-:W-:Y:S02]  /*4340*/  FMUL.FTZ R12, R12, R10 ;  /* 0x0000000a0c0c7220 */ /* 0x000fe40000410000 */
[--C-:B------:R-:W-:Y:S01]  /*4350*/  FADD.FTZ R10, R28, -R5.reuse ;  /* 0x800000051c0a7221 */ /* 0x100fe20000010000 */
[----:B------:R-:W-:Y:S01]  /*4360*/  STS [R230+0x12280], R20 ;  /* 0x01228014e6007388 */ /* 0x000fe20000000800 */
[----:B------:R-:W-:Y:S02]  /*4370*/  FADD.FTZ R5, R29, -R5 ;  /* 0x800000051d057221 */ /* 0x000fe40000010000 */
[----:B------:R-:W-:Y:S02]  /*4380*/  FFMA.FTZ R11, -R208, R208, 1 ;  /* 0x3f800000d00b7423 */ /* 0x000fe400000101d0 */
[----:B---3--:R-:W-:Y:S01]  /*4390*/  FMUL.FTZ R10, R8, R10 ;  /* 0x0000000a080a7220 */ /* 0x008fe20000410000 */
        /* <DEDUP_REMOVED lines=18> */
[----:B--2---:R-:W-:Y:S01]  /*44c0*/  F2FP.BF16.PACK_AB R5, R15, R134 ;  /* 0x000000860f05723e */ /* 0x004fe200000010ff */
[----:B------:R-:W-:Y:S01]  /*44d0*/  FMUL.FTZ R34, R6, R34 ;  /* 0x0000002206227220 */ /* 0x000fe20000410000 */
[----:B------:R-:W-:Y:S01]  /*44e0*/  F2FP.BF16.PACK_AB R6, R13, R14 ;  /* 0x0000000e0d06723e */ /* 0x000fe200000010ff */
[----:B------:R-:W2:Y:S01]  /*44f0*/  MUFU.EX2 R7, R135 ;  /* 0x0000008700077308 */ /* 0x000ea20000000800 */
[--C-:B----4-:R-:W-:Y:S01]  /*4500*/  FADD.FTZ R26, R26, -R4.reuse ;  /* 0x800000041a1a7221 */ /* 0x110fe20000010000 */
[----:B------:R3:W-:Y:S01]  /*4510*/  STS [R230+0x13680], R5 ;  /* 0x01368005e6007388 */ /* 0x0007e20000000800 */
[--C-:B------:R-:W-:Y:S01]  /*4520*/  FADD.FTZ R31, R31, -R4.reuse ;  /* 0x800000041f1f7221 */ /* 0x100fe20000010000 */
[----:B------:R-:W-:Y:S01]  /*4530*/  F2FP.BF16.PACK_AB R10, R23, R22 ;  /* 0x00000016170a723e */ /* 0x000fe200000010ff */
[----:B------:R-:W-:Y:S01]  /*4540*/  FMUL.FTZ R13, R13, R25 ;  /* 0x000000190d0d7220 */ /* 0x000fe20000410000 */
[----:B------:R-:W-:Y:S01]  /*4550*/  F2FP.BF16.PACK_AB R12, R12, R34 ;  /* 0x000000220c0c723e */ /* 0x000fe200000010ff */
[----:B------:R-:W-:Y:S01]  /*4560*/  FFMA.FTZ R14, -R161, R161, 1 ;  /* 0x3f800000a10e7423 */ /* 0x000fe200000101a1 */
[----:B------:R4:W-:Y:S01]  /*4570*/  STS [R230+0x13280], R6 ;  /* 0x01328006e6007388 */ /* 0x0009e20000000800 */
[----:B------:R-:W-:Y:S02]  /*4580*/  FMUL.FTZ R134, R134, R26 ;  /* 0x0000001a86867220 */ /* 0x000fe40000410000 */
[----:B-1----:R-:W-:Y:S02]  /*4590*/  FFMA.FTZ R16, -R162, R162, 1 ;  /* 0x3f800000a2107423 */ /* 0x002fe400000101a2 */
[----:B------:R-:W-:Y:S01]  /*45a0*/  FMUL.FTZ R14, R14, R13 ;  /* 0x0000000d0e0e7220 */ /* 0x000fe20000410000 */
[----:B------:R-:W-:Y:S01]  /*45b0*/  STS [R231+0x1000], R8 ;  /* 0x00100008e7007388 */ /* 0x000fe20000000800 */
[----:B------:R-:W-:Y:S03]  /*45c0*/  F2FP.BF16.PACK_AB R13, R33, R32 ;  /* 0x00000020210d723e */ /* 0x000fe600000010ff */
[----:B------:R-:W-:Y:S01]  /*45d0*/  F2FP.BF16.PACK_AB R14, R14, R21 ;  /* 0x000000150e0e723e */ /* 0x000fe200000010ff */
[--C-:B---3--:R-:W-:Y:S04]  /*45e0*/  FADD.FTZ R5, R27, -R4.reuse ;  /* 0x800000041b057221 */ /* 0x108fe80000010000 */
[----:B------:R-:W-:Y:S02]  /*45f0*/  FMUL.FTZ R5, R15, R5 ;  /* 0x000000050f057220 */ /* 0x000fe40000410000 */
[----:B----4-:R-:W-:Y:S01]  /*4600*/  FADD.FTZ R6, R30, -R4 ;  /* 0x800000041e067221 */ /* 0x010fe20000010000 */
[----:B--2---:R-:W-:Y:S01]  /*4610*/  F2FP.BF16.PACK_AB R4, R9, R7 ;  /* 0x000000070904723e */ /* 0x004fe200000010ff */
        /* <DEDUP_REMOVED lines=106> */
[----:B------:R-:W-:Y:S01]  /*4cc0*/  UIMAD UR7, UR7, UR4, URZ ;  /* 0x00000004070772a4 */ /* 0x000fe2000f8e023f */
[----:B------:R-:W1:Y:S01]  /*4cd0*/  S2R R209, SR_TID.X ;  /* 0x0000000000d17919 */ /* 0x000e620000002100 */
        /* <DEDUP_REMOVED lines=8> */
[----:B------:R-:W-:Y:S01]  /*4d60*/  IADD3 R8, -R242, UR15, -R8 ;  /* 0x0000000ff2087c10 */ /* 0x000fe2000fffe908 */
        /* <DEDUP_REMOVED lines=24> */
[----:B-1----:R-:W-:Y:S02]  /*4ef0*/  @!P3 IMAD.SHL.U32 R8, R209, 0x10, RZ ;  /* 0x00000010d108b824 */ /* 0x002fe400078e00ff */
[----:B------:R2:W-:Y:S06]  /*4f00*/  LDGSTS.E.BYPASS.LTC128B.128 [R228+0xe080], [R16.64+0x80], !P1 ;  /* 0x0e08008010e47fae */ /* 0x0005ec000c901d54 */
[----:B------:R2:W-:Y:S04]  /*4f10*/  LDGSTS.E.BYPASS.LTC128B.128 [R228+0x10080], [R16.64+0x100], !P6 ;  /* 0x1008010010e47fae */ /* 0x0005e8000f101d54 */
[----:B------:R2:W-:Y:S04]  /*4f20*/  LDGSTS.E.BYPASS.LTC128B.128 [R228+0xd080], [R10.64], !P4 ;  /* 0x0d0800000ae47fae */ /* 0x0005e8000e101d54 */
[----:B------:R2:W-:Y:S04]  /*4f30*/  LDGSTS.E.BYPASS.LTC128B.128 [R228+0xf080], [R10.64+0x80], !P2 ;  /* 0x0f0800800ae47fae */ /* 0x0005e8000d101d54 */
[----:B------:R2:W-:Y:S04]  /*4f40*/  LDGSTS.E.BYPASS.LTC128B.128 [R228+0x11080], [R10.64+0x100], !P0 ;  /* 0x110801000ae47fae */ /* 0x0005e8000c101d54 */
[----:B------:R2:W-:Y:S02]  /*4f50*/  @!P3 LDGSTS.E.BYPASS.LTC128B.128 [R8+0x12180], [R18.64] ;  /* 0x121800001208bfae */ /* 0x0005e4000b901d54 */
.L_x_550:
        /* <DEDUP_REMOVED lines=74> */
[----:B------:R-:W1:Y:S01]  /*5400*/  S2R R21, SR_TID.X ;  /* 0x0000000000157919 */ /* 0x000e620000002100 */
        /* <DEDUP_REMOVED lines=17> */
[----:B------:R-:W-:Y:S02]  /*5520*/  IADD3 R4, -R242, UR15, -R6 ;  /* 0x0000000ff2047c10 */ /* 0x000fe4000fffe906 */
        /* <DEDUP_REMOVED lines=18> */
[----:B-1----:R-:W-:Y:S02]  /*5650*/  @!P3 IMAD.SHL.U32 R4, R21, 0x10, RZ ;  /* 0x000000101504b824 */ /* 0x002fe400078e00ff */
[----:B------:R2:W-:Y:S04]  /*5660*/  LDGSTS.E.BYPASS.LTC128B.128 [R228+0x8080], [R8.64+0x80], !P2 ;  /* 0x0808008008e47fae */ /* 0x0005e8000d101d54 */
[----:B------:R2:W-:Y:S04]  /*5670*/  LDGSTS.E.BYPASS.LTC128B.128 [R228+0xa080], [R8.64+0x100], !P0 ;  /* 0x0a08010008e47fae */ /* 0x0005e8000c101d54 */
[----:B------:R2:W-:Y:S04]  /*5680*/  LDGSTS.E.BYPASS.LTC128B.128 [R228+0x7080], [R6.64], !P4 ;  /* 0x0708000006e47fae */ /* 0x0005e8000e101d54 */
[----:B------:R2:W-:Y:S04]  /*5690*/  LDGSTS.E.BYPASS.LTC128B.128 [R228+0x9080], [R6.64+0x80], !P1 ;  /* 0x0908008006e47fae */ /* 0x0005e8000c901d54 */
[----:B------:R2:W-:Y:S04]  /*56a0*/  LDGSTS.E.BYPASS.LTC128B.128 [R228+0xb080], [R6.64+0x100], !P6 ;  /* 0x0b08010006e47fae */ /* 0x0005e8000f101d54 */
[----:B------:R2:W-:Y:S02]  /*56b0*/  @!P3 LDGSTS.E.BYPASS.LTC128B.128 [R4+0x12080], [R10.64] ;  /* 0x120800000a04bfae */ /* 0x0005e4000b901d54 */
.L_x_551:
        /* <DEDUP_REMOVED lines=31> */
[----:B------:R-:W3:Y:S07]  /*58b0*/  LDSM.16.MT88.4 R200, [R0+0x3080] ;  /* 0x0030800000c8783b */ /* 0x000eee0000004200 */
[-C--:B-1----:R-:W-:Y:S08]  /*58c0*/  HMMA.16816.F32.BF16 R4, R160, R204.reuse, R4 ;  /* 0x000000cca004723c */ /* 0x082ff00000041804 */
[C---:B--2---:R-:W-:Y:S08]  /*58d0*/  HMMA.16816.F32.BF16 R8, R208.reuse, R204, R8 ;  /* 0x000000ccd008723c */ /* 0x044ff00000041808 */
[-C--:B------:R-:W-:Y:S08]  /*58e0*/  HMMA.16816.F32.BF16 R12, R208, R206.reuse, R12 ;  /* 0x000000ced00c723c */ /* 0x080ff0000004180c */
[C---:B------:R-:W-:Y:S01]  /*58f0*/  HMMA.16816.F32.BF16 R16, R160.reuse, R206, R16 ;  /* 0x000000cea010723c */ /* 0x040fe20000041810 */
[----:B------:R-:W-:Y:S07]  /*5900*/  LDSM.16.MT88.4 R204, [R0+0x1880] ;  /* 0x0018800000cc783b */ /* 0x000fee0000004200 */
[-C--:B---3--:R-:W-:Y:S08]  /*5910*/  HMMA.16816.F32.BF16 R20, R160, R200.reuse, R20 ;  /* 0x000000c8a014723c */ /* 0x088ff00000041814 */
[C---:B------:R-:W-:Y:S08]  /*5920*/  HMMA.16816.F32.BF16 R24, R208.reuse, R200, R24 ;  /* 0x000000c8d018723c */ /* 0x040ff00000041818 */
[-C--:B------:R-:W-:Y:S08]  /*5930*/  HMMA.16816.F32.BF16 R28, R208, R202.reuse, R28 ;  /* 0x000000cad01c723c */ /* 0x080ff0000004181c */
[C---:B------:R-:W-:Y:S01]  /*5940*/  HMMA.16816.F32.BF16 R32, R160.reuse, R202, R32 ;  /* 0x000000caa020723c */ /* 0x040fe20000041820 */
[----:B------:R-:W1:Y:S07]  /*5950*/  LDSM.16.M88.4 R200, [R220+0x14280] ;  /* 0x01428000dcc8783b */ /* 0x000e6e0000000200 */
[-C--:B------:R-:W-:Y:S08]  /*5960*/  HMMA.16816.F32.BF16 R132, R160, R212.reuse, R132 ;  /* 0x000000d4a084723c */ /* 0x080ff00000041884 */
[C---:B------:R-:W-:Y:S08]  /*5970*/  HMMA.16816.F32.BF16 R136, R208.reuse, R212, R136 ;  /* 0x000000d4d088723c */ /* 0x040ff00000041888 */
[-C--:B------:R-:W-:Y:S01]  /*5980*/  HMMA.16816.F32.BF16 R140, R208, R214.reuse, R140 ;  /* 0x000000d6d08c723c */ /* 0x080fe2000004188c */
[----:B------:R-:W2:Y:S07]  /*5990*/  LDSM.16.M88.4 R208, [R220+0x15280] ;  /* 0x01528000dcd0783b */ /* 0x000eae0000000200 */
[----:B------:R-:W-:Y:S01]  /*59a0*/  HMMA.16816.F32.BF16 R144, R160, R214, R144 ;  /* 0x000000d6a090723c */ /* 0x000fe20000041890 */
[----:B------:R-:W3:Y:S04]  /*59b0*/  LDSM.16.MT88.4 R160, [R0+0x3880] ;  /* 0x0038800000a0783b */ /* 0x000ee80000004200 */
[----:B------:R-:W4:Y:S03]  /*59c0*/  LDSM.16.MT88.4 R212, [R0+0x5880] ;  /* 0x0058800000d4783b */ /* 0x000f260000004200 */
[-C--:B-1----:R-:W-:Y:S08]  /*59d0*/  HMMA.16816.F32.BF16 R4, R200, R204.reuse, R4 ;  /* 0x000000ccc804723c */ /* 0x082ff00000041804 */
[C---:B--2---:R-:W-:Y:S08]  /*59e0*/  HMMA.16816.F32.BF16 R8, R208.reuse, R204, R8 ;  /* 0x000000ccd008723c */ /* 0x044ff00000041808 */
[-C--:B------:R-:W-:Y:S08]  /*59f0*/  HMMA.16816.F32.BF16 R12, R208, R206.reuse, R12 ;  /* 0x000000ced00c723c */ /* 0x080ff0000004180c */
[C---:B------:R-:W-:Y:S08]  /*5a00*/  HMMA.16816.F32.BF16 R16, R200.reuse, R206, R16 ;  /* 0x000000cec810723c */ /* 0x040ff00000041810 */
[-C--:B---3--:R-:W-:Y:S08]  /*5a10*/  HMMA.16816.F32.BF16 R20, R200, R160.reuse, R20 ;  /* 0x000000a0c814723c */ /* 0x088ff00000041814 */
[C---:B------:R-:W-:Y:S07]  /*5a20*/  HMMA.16816.F32.BF16 R24, R208.reuse, R160, R24 ;  /* 0x000000a0d018723c */ /* 0x040fee0000041818 */
[----:B------:R-:W-:Y:S01]  /*5a30*/  IADD3 R161, P0, R250, UR13, RZ ;  /* 0x0000000dfaa17c10 */ /* 0x000fe2000ff1e0ff */
[-C--:B------:R-:W-:Y:S08]  /*5a40*/  HMMA.16816.F32.BF16 R28, R208, R162.reuse, R28 ;  /* 0x000000a2d01c723c */ /* 0x080ff0000004181c */
[C---:B------:R-:W-:Y:S07]  /*5a50*/  HMMA.16816.F32.BF16 R32, R200.reuse, R162, R32 ;  /* 0x000000a2c820723c */ /* 0x040fee0000041820 */
[----:B------:R-:W-:Y:S01]  /*5a60*/  IMAD.U32 R162, RZ, RZ, UR13 ;  /* 0x0000000dffa27e24 */ /* 0x000fe2000f8e00ff */
[-C--:B----4-:R-:W-:Y:S01]  /*5a70*/  HMMA.16816.F32.BF16 R132, R200, R212.reuse, R132 ;  /* 0x000000d4c884723c */ /* 0x090fe20000041884 */
[----:B------:R-:W-:Y:S03]  /*5a80*/  UMOV UR13, UR6 ;  /* 0x00000006000d7c82 */ /* 0x000fe60008000000 */
[----:B------:R-:W-:Y:S02]  /*5a90*/  LEA.HI.X.SX32 R162, R162, R252, 0x1, P0 ;  /* 0x000000fca2a27211 */ /* 0x000fe400000f0eff */
[C---:B------:R-:W-:Y:S02]  /*5aa0*/  LEA R160, P0, R161.reuse, c[0x0][0x220], 0x2 ;  /* 0x00008800a1a07a11 */ /* 0x040fe400078010ff */
[C---:B------:R-:W-:Y:S04]  /*5ab0*/  HMMA.16816.F32.BF16 R136, R208.reuse, R212, R136 ;  /* 0x000000d4d088723c */ /* 0x040fe80000041888 */
[----:B------:R-:W-:Y:S02]  /*5ac0*/  LEA.HI.X R161, R161, c[0x0][0x224], R162, 0x2, P0 ;  /* 0x00008900a1a17a11 */ /* 0x000fe400000f14a2 */
[----:B------:R-:W-:Y:S02]  /*5ad0*/  PLOP3.LUT P0, PT, PT, PT, UP0, 0x80, 0x0 ;  /* 0x000000000000781c */ /* 0x000fe40003f0f008 */
[-C--:B------:R-:W-:Y:S01]  /*5ae0*/  HMMA.16816.F32.BF16 R140, R208, R214.reuse, R140 ;  /* 0x000000d6d08c723c */ /* 0x080fe2000004188c */
[----:B------:R1:W-:Y:S04]  /*5af0*/  RED.E.ADD.F32.FTZ.RN.STRONG.GPU [R160.64], R4 ;  /* 0x00000004a000798e */ /* 0x0003e8000c10e794 */
        /* <DEDUP_REMOVED lines=98> */
.L_x_549:
[----:B------:R-:W-:Y:S05]  /*6120*/  @P1 BRA `(.L_x_553) ;  /* 0x0000125000001947 */ /* 0x000fea0003800000 */
[----:B------:R-:W1:Y:S01]  /*6130*/  S2R R29, SR_TID.X ;  /* 0x00000000001d7919 */ /* 0x000e620000002100 */
[----:B------:R-:W-:Y:S01]  /*6140*/  F2FP.BF16.PACK_AB R36, R37, R36 ;  /* 0x000000242524723e */ /* 0x000fe200000010ff */
[----:B------:R-:W-:Y:S01]  /*6150*/  ULDC.64 UR4, c[0x0][0x358] ;  /* 0x0000d60000047ab9 */ /* 0x000fe20000000a00 */
[----:B------:R-:W-:Y:S01]  /*6160*/  F2FP.BF16.PACK_AB R38, R39, R38 ;  /* 0x000000262726723e */ /* 0x000fe200000010ff */
[----:B------:R-:W-:Y:S01]  /*6170*/  UISETP.NE.U32.AND UP1, UPT, URZ, UR4, UPT ;  /* 0x000000043f00728c */ /* 0x000fe2000bf25070 */
[----:B------:R-:W-:Y:S01]  /*6180*/  F2FP.BF16.PACK_AB R48, R49, R48 ;  /* 0x000000303130723e */ /* 0x000fe200000010ff */
[----:B------:R-:W-:Y:S01]  /*6190*/  UMOV UR6, 0x4 ;  /* 0x0000000400067882 */ /* 0x000fe20000000000 */
[----:B------:R-:W-:Y:S01]  /*61a0*/  F2FP.BF16.PACK_AB R50, R51, R50 ;  /* 0x000000323332723e */ /* 0x000fe200000010ff */
[----:B------:R-:W-:Y:S01]  /*61b0*/  UISETP.NE.AND.EX UP1, UPT, URZ, UR5, UPT, UP1 ;  /* 0x000000053f00728c */ /* 0x000fe2000bf25310 */
[----:B------:R-:W-:-:S02]  /*61c0*/  F2FP.BF16.PACK_AB R40, R41, R40 ;  /* 0x000000282928723e */ /* 0x000fc400000010ff */
[----:B------:R-:W-:Y:S01]  /*61d0*/  F2FP.BF16.PACK_AB R42, R43, R42 ;  /* 0x0000002a2b2a723e */ /* 0x000fe200000010ff */
[----:B------:R-:W-:Y:S01]  /*61e0*/  ULDC.64 UR4, c[0x0][0x358] ;  /* 0x0000d60000047ab9 */ /* 0x000fe20000000a00 */
[----:B------:R-:W-:Y:S01]  /*61f0*/  F2FP.BF16.PACK_AB R44, R45, R44 ;  /* 0x0000002c2d2c723e */ /* 0x000fe200000010ff */
[----:B------:R-:W-:Y:S01]  /*6200*/  UIMAD.WIDE UR4, UR16, UR6, UR4 ;  /* 0x00000006100472a5 */ /* 0x000fe2000f8e0204 */
[----:B------:R-:W-:Y:S02]  /*6210*/  F2FP.BF16.PACK_AB R46, R47, R46 ;  /* 0x0000002e2f2e723e */ /* 0x000fe400000010ff */
[----:B------:R-:W-:Y:S02]  /*6220*/  F2FP.BF16.PACK_AB R52, R53, R52 ;  /* 0x000000343534723e */ /* 0x000fe400000010ff */
[----:B------:R-:W-:Y:S02]  /*6230*/  F2FP.BF16.PACK_AB R54, R55, R54 ;  /* 0x000000363736723e */ /* 0x000fe400000010ff */
[----:B------:R-:W-:-:S02]  /*6240*/  F2FP.BF16.PACK_AB R64, R65, R64 ;  /* 0x000000404140723e */ /* 0x000fc400000010ff */
[----:B------:R-:W-:Y:S02]  /*6250*/  F2FP.BF16.PACK_AB R66, R67, R66 ;  /* 0x000000424342723e */ /* 0x000fe400000010ff */
[----:B-1----:R-:W-:Y:S02]  /*6260*/  SHF.R.S32.HI R28, RZ, 0x1f, R29 ;  /* 0x0000001fff1c7819 */ /* 0x002fe4000001141d */
[----:B------:R-:W-:Y:S02]  /*6270*/  F2FP.BF16.PACK_AB R56, R57, R56 ;  /* 0x000000383938723e */ /* 0x000fe400000010ff */
[CC--:B-----5:R-:W-:Y:S02]  /*6280*/  LEA.HI R5, R28.reuse, R29.reuse, RZ, 0x2 ;  /* 0x0000001d1c057211 */ /* 0x0e0fe400078f10ff */
[----:B------:R-:W-:Y:S02]  /*6290*/  LEA.HI R2, R28, R29, RZ, 0x5 ;  /* 0x0000001d1c027211 */ /* 0x000fe400078f28ff */
[----:B------:R-:W-:-:S02]  /*62a0*/  SHF.R.S32.HI R7, RZ, 0x2, R5 ;  /* 0x00000002ff077819 */ /* 0x000fc40000011405 */
[----:B------:R-:W-:Y:S02]  /*62b0*/  SHF.R.S32.HI R0, RZ, 0x1f, R5 ;  /* 0x0000001fff007819 */ /* 0x000fe40000011405 */
[----:B------:R-:W-:Y:S02]  /*62c0*/  SHF.R.S32.HI R3, RZ, 0x5, R2 ;  /* 0x00000005ff037819 */ /* 0x000fe40000011402 */
[----:B------:R-:W-:Y:S02]  /*62d0*/  LEA.HI R0, R0, R7, RZ, 0x3 ;  /* 0x0000000700007211 */ /* 0x000fe400078f18ff */
[----:B------:R-:W-:Y:S02]  /*62e0*/  LEA.HI R27, R28, R29, RZ, 0x6 ;  /* 0x0000001d1c1b7211 */ /* 0x000fe400078f30ff */
[----:B------:R-:W-:Y:S02]  /*62f0*/  LOP3.LUT R0, R0, 0xfffffff8, RZ, 0xc0, !PT ;  /* 0xfffffff800007812 */ /* 0x000fe400078ec0ff */
[----:B------:R-:W-:-:S02]  /*6300*/  SHF.R.S32.HI R27, RZ, 0x6, R27 ;  /* 0x00000006ff1b7819 */ /* 0x000fc4000001141b */
[----:B------:R-:W-:Y:S01]  /*6310*/  LOP3.LUT R5, R5, 0x3ffffffc, RZ, 0xc0, !PT ;  /* 0x3ffffffc05057812 */ /* 0x000fe200078ec0ff */
[----:B------:R-:W-:Y:S01]  /*6320*/  IMAD.IADD R7, R7, 0x1, -R0 ;  /* 0x0000000107077824 */ /* 0x000fe200078e0a00 */
[----:B------:R-:W-:Y:S01]  /*6330*/  LEA.HI R0, R2, R3, RZ, 0x1 ;  /* 0x0000000302007211 */ /* 0x000fe200078f08ff */
[----:B------:R-:W-:Y:S01]  /*6340*/  IMAD.SHL.U32 R6, R27, 0x8, RZ ;  /* 0x000000081b067824 */ /* 0x000fe200078e00ff */
[----:B------:R-:W-:Y:S01]  /*6350*/  F2FP.BF16.PACK_AB R58, R59, R58 ;  /* 0x0000003a3b3a723e */ /* 0x000fe200000010ff */
[C---:B------:R-:W-:Y:S01]  /*6360*/  IMAD.SHL.U32 R2, R7.reuse, 0x40, RZ ;  /* 0x0000004007027824 */ /* 0x040fe200078e00ff */
[----:B------:R-:W-:Y:S02]  /*6370*/  LOP3.LUT R4, R0, 0x1ffffe, RZ, 0xc0, !PT ;  /* 0x001ffffe00047812 */ /* 0x000fe400078ec0ff */
[----:B------:R-:W-:Y:S02]  /*6380*/  LOP3.LUT P0, RZ, R7, 0x4, RZ, 0xc0, !PT ;  /* 0x0000000407ff7812 */ /* 0x000fe4000780c0ff */
[----:B------:R-:W-:Y:S01]  /*6390*/  LOP3.LUT R0, R2, 0x1c0, RZ, 0xc0, !PT ;  /* 0x000001c002007812 */ /* 0x000fe200078ec0ff */
[----:B------:R-:W-:Y:S01]  /*63a0*/  IMAD.IADD R3, R3, 0x1, -R4 ;  /* 0x0000000103037824 */ /* 0x000fe200078e0a04 */
[----:B------:R-:W-:Y:S01]  /*63b0*/  F2FP.BF16.PACK_AB R60, R61, R60 ;  /* 0x0000003c3d3c723e */ /* 0x000fe200000010ff */
[----:B------:R-:W-:Y:S01]  /*63c0*/  IMAD.IADD R2, R29, 0x1, -R5 ;  /* 0x000000011d027824 */ /* 0x000fe200078e0a05 */
[----:B------:R-:W-:-:S02]  /*63d0*/  LOP3.LUT R4, R0, 0x18, R6, 0xf8, !PT ;  /* 0x0000001800047812 */ /* 0x000fc400078ef806 */
[----:B------:R-:W-:Y:S01]  /*63e0*/  SHF.R.U32.HI R0, RZ, 0x3, R0 ;  /* 0x00000003ff007819 */ /* 0x000fe20000011600 */
[----:B------:R-:W-:Y:S01]  /*63f0*/  IMAD R2, R3, 0x200, R2 ;  /* 0x0000020003027824 */ /* 0x000fe200078e0202 */
[----:B------:R-:W-:Y:S02]  /*6400*/  F2FP.BF16.PACK_AB R62, R63, R62 ;  /* 0x0000003e3f3e723e */ /* 0x000fe400000010ff */
[----:B------:R-:W-:Y:S02]  /*6410*/  LOP3.LUT R0, R4, R0, RZ, 0x3c, !PT ;  /* 0x0000000004007212 */ /* 0x000fe400078e3cff */
[----:B------:R-:W-:Y:S02]  /*6420*/  F2FP.BF16.PACK_AB R68, R69, R68 ;  /* 0x000000444544723e */ /* 0x000fe400000010ff */
[----:B------:R-:W-:Y:S01]  /*6430*/  F2FP.BF16.PACK_AB R70, R71, R70 ;  /* 0x000000464746723e */ /* 0x000fe200000010ff */
[----:B------:R-:W-:Y:S01]  /*6440*/  IMAD.U32 R0, R2, 0x2, R0 ;  /* 0x0000000202007824 */ /* 0x000fe200078e0000 */
[----:B------:R-:W-:-:S02]  /*6450*/  F2FP.BF16.PACK_AB R80, R81, R80 ;  /* 0x000000505150723e */ /* 0x000fc400000010ff */
[----:B------:R-:W-:Y:S01]  /*6460*/  F2FP.BF16.PACK_AB R82, R83, R82 ;  /* 0x000000525352723e */ /* 0x000fe200000010ff */
[----:B------:R-:W-:Y:S01]  /*6470*/  IMAD.SHL.U32 R0, R0, 0x2, RZ ;  /* 0x0000000200007824 */ /* 0x000fe200078e00ff */
[----:B------:R-:W-:Y:S01]  /*6480*/  BAR.SYNC.DEFER_BLOCKING 0x1, 0x100 ;  /* 0x0044000000007b1d */ /* 0x000fe20000010000 */
[----:B------:R-:W-:Y:S02]  /*6490*/  F2FP.BF16.PACK_AB R72, R73, R72 ;  /* 0x000000484948723e */ /* 0x000fe400000010ff */
[----:B------:R-:W-:Y:S02]  /*64a0*/  F2FP.BF16.PACK_AB R74, R75, R74 ;  /* 0x0000004a4b4a723e */ /* 0x000fe400000010ff */
[C---:B------:R-:W-:Y:S02]  /*64b0*/  IADD3 R2, R0.reuse, 0x40, RZ ;  /* 0x0000004000027810 */ /* 0x040fe40007ffe0ff */
[----:B------:R-:W-:Y:S02]  /*64c0*/  @P0 IADD3 R2, R0, -0x40, RZ ;  /* 0xffffffc000020810 */ /* 0x000fe40007ffe0ff */
[----:B------:R-:W-:-:S02]  /*64d0*/  F2FP.BF16.PACK_AB R76, R77, R76 ;  /* 0x0000004c4d4c723e */ /* 0x000fc400000010ff */
[----:B------:R-:W-:Y:S02]  /*64e0*/  F2FP.BF16.PACK_AB R78, R79, R78 ;  /* 0x0000004e4f4e723e */ /* 0x000fe400000010ff */
[----:B------:R-:W-:Y:S02]  /*64f0*/  F2FP.BF16.PACK_AB R26, R26, R84 ;  /* 0x000000541a1a723e */ /* 0x000fe400000010ff */
[----:B------:R-:W-:Y:S02]  /*6500*/  F2FP.BF16.PACK_AB R25, R25, R86 ;  /* 0x000000561919723e */ /* 0x000fe400000010ff */
[----:B------:R-:W-:Y:S02]  /*6510*/  F2FP.BF16.PACK_AB R22, R22, R96 ;  /* 0x000000601616723e */ /* 0x000fe400000010ff */
[----:B------:R-:W-:Y:S02]  /*6520*/  F2FP.BF16.PACK_AB R21, R21, R98 ;  /* 0x000000621515723e */ /* 0x000fe400000010ff */
        /* <DEDUP_REMOVED lines=30> */
[----:B------:R-:W-:-:S03]  /*6710*/  PLOP3.LUT P1, PT, PT, PT, UP1, 0x80, 0x0 ;  /* 0x000000000000781c */ /* 0x000fc60003f2f018 */
        /* <DEDUP_REMOVED lines=34> */
[----:B------:R2:W-:Y:S04]  /*6940*/  STS [R0+0x5080], R8 ;  /* 0x0050800800007388 */ /* 0x0005e80000000800 */
[----:B------:R3:W-:Y:S04]  /*6950*/  STS [R0+0x5480], R7 ;  /* 0x0054800700007388 */ /* 0x0007e80000000800 */
[----:B------:R-:W-:Y:S04]  /*6960*/  STS [R2+0x5080], R4 ;  /* 0x0050800402007388 */ /* 0x000fe80000000800 */
[----:B------:R4:W-:Y:S01]  /*6970*/  STS [R2+0x5480], R3 ;  /* 0x0054800302007388 */ /* 0x0009e20000000800 */
[----:B-1----:R-:W-:-:S02]  /*6980*/  IMAD.U32 R9, RZ, RZ, UR5 ;  /* 0x00000005ff097e24 */ /* 0x002fc4000f8e00ff */
[----:B--2---:R-:W-:Y:S01]  /*6990*/  IMAD.U32 R8, RZ, RZ, UR4 ;  /* 0x00000004ff087e24 */ /* 0x004fe2000f8e00ff */
[----:B------:R-:W-:Y:S06]  /*69a0*/  BAR.SYNC.DEFER_BLOCKING 0x1, 0x100 ;  /* 0x0044000000007b1d */ /* 0x000fec0000010000 */
[----:B------:R-:W-:Y:S02]  /*69b0*/  ULDC.64 UR4, c[0x0][0x360] ;  /* 0x0000d80000047ab9 */ /* 0x000fe40000000a00 */
[----:B------:R-:W-:Y:S01]  /*69c0*/  UISETP.NE.U32.AND UP0, UPT, URZ, UR4, UPT ;  /* 0x000000043f00728c */ /* 0x000fe2000bf05070 */
[----:B---3--:R-:W2:Y:S03]  /*69d0*/  @P1 LDG.E R0, [R8.64] ;  /* 0x0000001408001981 */ /* 0x008ea6000c1e1900 */
[----:B------:R-:W-:Y:S01]  /*69e0*/  UISETP.NE.AND.EX UP0, UPT, URZ, UR5, UPT, UP0 ;  /* 0x000000053f00728c */ /* 0x000fe2000bf05300 */
[----:B------:R-:W-:-:S02]  /*69f0*/  IMAD.MOV.U32 R7, RZ, RZ, c[0x0][0x2f0] ;  /* 0x0000bc00ff077624 */ /* 0x000fc400078e00ff */
[----:B------:R-:W-:-:S03]  /*6a00*/  ULDC.64 UR4, c[0x0][0x360] ;  /* 0x0000d80000047ab9 */ /* 0x000fc60000000a00 */
[----:B------:R-:W-:-:S05]  /*6a10*/  PLOP3.LUT P0, PT, PT, PT, UP0, 0x80, 0x0 ;  /* 0x000000000000781c */ /* 0x000fca0003f0f008 */
[----:B------:R-:W-:-:S06]  /*6a20*/  @UP0 UIMAD.WIDE UR4, UR16, UR6, UR4 ;  /* 0x00000006100402a5 */ /* 0x000fcc000f8e0204 */
[----:B----4-:R-:W-:Y:S02]  /*6a30*/  IMAD.U32 R2, RZ, RZ, UR4 ;  /* 0x00000004ff027e24 */ /* 0x010fe4000f8e00ff */
[----:B------:R-:W-:-:S05]  /*6a40*/  IMAD.U32 R3, RZ, RZ, UR5 ;  /* 0x00000005ff037e24 */ /* 0x000fca000f8e00ff */
[----:B------:R1:W5:Y:S01]  /*6a50*/  @P0 LDG.E R7, [R2.64] ;  /* 0x0000001402070981 */ /* 0x000362000c1e1900 */
[----:B------:R-:W-:Y:S02]  /*6a60*/  UMOV UR10, URZ ;  /* 0x0000003f000a7c82 */ /* 0x000fe40008000000 */
[----:B------:R-:W-:Y:S01]  /*6a70*/  UMOV UR11, URZ ;  /* 0x0000003f000b7c82 */ /* 0x000fe20008000000 */
[----:B--2---:R-:W2:Y:S02]  /*6a80*/  @P1 R2UR UR5, R0 ;  /* 0x00000000000513c2 */ /* 0x004ea400000e0000 */
[----:B--2---:R-:W-:Y:S02]  /*6a90*/  @UP1 USHF.R.S32.HI UR4, URZ, 0x1f, UR5 ;  /* 0x0000001f3f041899 */ /* 0x004fe40008011405 */
[----:B------:R-:W-:-:S05]  /*6aa0*/  @UP1 UMOV UR10, UR5 ;  /* 0x00000005000a1c82 */ /* 0x000fca0008000000 */
[----:B------:R-:W-:Y:S01]  /*6ab0*/  @UP1 UMOV UR11, UR4 ;  /* 0x00000004000b1c82 */ /* 0x000fe20008000000 */
[----:B------:R-:W-:Y:S05]  /*6ac0*/  @P0 BRA `(.L_x_554) ;  /* 0x0000004000000947 */ /* 0x000fea0003800000 */
[----:B-1----:R-:W-:Y:S05]  /*6ad0*/  @!P1 BRA `(.L_x_554) ;  /* 0x0000003000009947 */ /* 0x002fea0003800000 */
[----:B------:R-:W2:Y:S04]  /*6ae0*/  LDG.E R0, [R8.64] ;  /* 0x0000001408007981 */ /* 0x000ea8000c1e1900 */
[----:B------:R-:W2:Y:S02]  /*6af0*/  LDG.E R2, [R8.64+0x4] ;  /* 0x0000041408027981 */ /* 0x000ea4000c1e1900 */
[----:B--2--5:R-:W-:Y:S02]  /*6b00*/  IADD3 R7, -R0, R2, RZ ;  /* 0x0000000200077210 */ /* 0x024fe40007ffe1ff */
.L_x_554:
[----:B-1----:R-:W-:Y:S01]  /*6b10*/  LEA.HI R0, R28, R29, RZ, 0x3 ;  /* 0x0000001d1c007211 */ /* 0x002fe200078f18ff */
[----:B------:R-:W-:Y:S01]  /*6b20*/  USHF.R.S32.HI UR6, URZ, 0x1f, UR17 ;  /* 0x0000001f3f067899 */ /* 0x000fe20008011411 */
[----:B------:R-:W-:Y:S01]  /*6b30*/  IMAD.U32 R4, RZ, RZ, UR17 ;  /* 0x00000011ff047e24 */ /* 0x000fe2000f8e00ff */
[----:B------:R-:W-:Y:S01]  /*6b40*/  ULDC.64 UR4, c[0x0][0x338] ;  /* 0x0000ce0000047ab9 */ /* 0x000fe20000000a00 */
[----:B------:R-:W-:Y:S01]  /*6b50*/  LOP3.LUT R2, R0, 0x1ffffff8, RZ, 0xc0, !PT ;  /* 0x1ffffff800027812 */ /* 0x000fe200078ec0ff */
[----:B------:R-:W-:Y:S01]  /*6b60*/  UIMAD UR4, UR6, UR4, URZ ;  /* 0x00000004060472a4 */ /* 0x000fe2000f8e023f */
[----:B------:R-:W-:Y:S01]  /*6b70*/  SHF.R.S32.HI R14, RZ, 0x3, R0 ;  /* 0x00000003ff0e7819 */ /* 0x000fe20000011400 */
[----:B------:R-:W-:Y:S01]  /*6b80*/  USHF.R.S32.HI UR7, URZ, 0x1f, UR16 ;  /* 0x0000001f3f077899 */ /* 0x000fe20008011410 */
[----:B-----5:R-:W-:Y:S01]  /*6b90*/  IADD3 R7, R7, -UR9, RZ ;  /* 0x8000000907077c10 */ /* 0x020fe2000fffe0ff */
[----:B------:R-:W-:Y:S01]  /*6ba0*/  IMAD.IADD R2, R29, 0x1, -R2 ;  /* 0x000000011d027824 */ /* 0x000fe200078e0a02 */
[----:B------:R-:W-:Y:S01]  /*6bb0*/  UIMAD UR5, UR17, UR5, UR4 ;  /* 0x00000005110572a4 */ /* 0x000fe2000f8e0204 */
[----:B------:R-:W-:Y:S01]  /*6bc0*/  IMAD.SHL.U32 R0, R14, 0x40, RZ ;  /* 0x000000400e007824 */ /* 0x000fe200078e00ff */
[----:B------:R-:W-:Y:S01]  /*6bd0*/  IMNMX R15, R7, 0x40, PT ;  /* 0x00000040070f7817 */ /* 0x000fe20003800200 */
[----:B------:R-:W-:Y:S01]  /*6be0*/  IMAD.SHL.U32 R2, R2, 0x8, RZ ;  /* 0x0000000802027824 */ /* 0x000fe200078e00ff */
[----:B------:R-:W-:Y:S01]  /*6bf0*/  USEL UR16, UR16, URZ, !UP1 ;  /* 0x0000003f10107287 */ /* 0x000fe2000c800000 */
[----:B------:R-:W-:Y:S01]  /*6c00*/  IADD3 R6, P0, R14, UR10, RZ ;  /* 0x0000000a0e067c10 */ /* 0x000fe2000ff1e0ff */
[----:B------:R-:W-:Y:S01]  /*6c10*/  USEL UR7, UR7, URZ, !UP1 ;  /* 0x0000003f07077287 */ /* 0x000fe2000c800000 */
[----:B------:R-:W-:Y:S01]  /*6c20*/  LOP3.LUT R0, R0, 0x1c0, RZ, 0xc0, !PT ;  /* 0x000001c000007812 */ /* 0x000fe200078ec0ff */
[----:B------:R-:W-:Y:S01]  /*6c30*/  IMAD.U32 R8, RZ, RZ, UR18 ;  /* 0x00000012ff087e24 */ /* 0x000fe2000f8e00ff */
[----:B------:R-:W-:Y:S01]  /*6c40*/  ISETP.GE.AND P4, PT, R14, R15, PT ;  /* 0x0000000f0e00720c */ /* 0x000fe20003f86270 */
[----:B------:R-:W-:Y:S01]  /*6c50*/  IMAD.U32 R29, RZ, RZ, UR16 ;  /* 0x00000010ff1d7e24 */ /* 0x000fe2000f8e00ff */
[----:B------:R-:W-:Y:S01]  /*6c60*/  LOP3.LUT R3, R0, 0x38, R2, 0xf8, !PT ;  /* 0x0000003800037812 */ /* 0x000fe200078ef802 */
[----:B------:R-:W-:Y:S01]  /*6c70*/  BSSY B0, `(.L_x_555) ;  /* 0x000002b000007945 */ /* 0x000fe20003800000 */
[----:B------:R-:W-:-:S02]  /*6c80*/  SHF.R.U32.HI R0, RZ, 0x3, R0 ;  /* 0x00000003ff007819 */ /* 0x000fc40000011600 */
[----:B------:R-:W-:Y:S02]  /*6c90*/  LEA.HI.X.SX32 R7, R14, UR11, 0x1, P0 ;  /* 0x0000000b0e077c11 */ /* 0x000fe400080f0eff */
[----:B------:R-:W-:Y:S02]  /*6ca0*/  LOP3.LUT R0, R3, R0, RZ, 0x3c, !PT ;  /* 0x0000000003007212 */ /* 0x000fe400078e3cff */
[----:B------:R-:W-:Y:S02]  /*6cb0*/  SHF.R.S32.HI R3, RZ, 0x1f, R2 ;  /* 0x0000001fff037819 */ /* 0x000fe40000011402 */
[----:B------:R-:W-:Y:S01]  /*6cc0*/  IADD3 R28, R2, 0x40, RZ ;  /* 0x00000040021c7810 */ /* 0x000fe20007ffe0ff */
[----:B------:R-:W-:Y:S02]  /*6cd0*/  IMAD R0, R27, 0x200, R0 ;  /* 0x000002001b007824 */ /* 0x000fe400078e0200 */
[----:B------:R-:W-:-:S04]  /*6ce0*/  IMAD.WIDE.U32 R4, R4, c[0x0][0x338], R2 ;  /* 0x0000ce0004047a25 */ /* 0x000fc800078e0002 */
[----:B------:R-:W-:Y:S01]  /*6cf0*/  IMAD.SHL.U32 R0, R0, 0x2, RZ ;  /* 0x0000000200007824 */ /* 0x000fe200078e00ff */
[----:B------:R-:W-:Y:S01]  /*6d00*/  IADD3 R5, R5, UR5, RZ ;  /* 0x0000000505057c10 */ /* 0x000fe2000fffe0ff */
[----:B------:R-:W-:Y:S02]  /*6d10*/  ULDC.64 UR4, c[0x0][0x340] ;  /* 0x0000d00000047ab9 */ /* 0x000fe40000000a00 */
[----:B------:R-:W-:Y:S01]  /*6d20*/  UIMAD UR4, UR7, UR4, URZ ;  /* 0x00000004070472a4 */ /* 0x000fe2000f8e023f */
[----:B------:R1:W2:Y:S01]  /*6d30*/  LDS.128 R40, [R0+0x7080] ;  /* 0x0070800000287984 */ /* 0x0002a20000000c00 */
[----:B------:R-:W-:Y:S02]  /*6d40*/  IMAD.WIDE.U32 R12, R29, c[0x0][0x340], R4 ;  /* 0x0000d0001d0c7a25 */ /* 0x000fe400078e0004 */
[----:B------:R-:W-:Y:S01]  /*6d50*/  UIMAD UR4, UR16, UR5, UR4 ;  /* 0x00000005100472a4 */ /* 0x000fe2000f8e0204 */
[----:B------:R1:W3:Y:S01]  /*6d60*/  LDS.128 R36, [R0+0x9080] ;  /* 0x0090800000247984 */ /* 0x0002e20000000c00 */
[----:B------:R-:W-:-:S03]  /*6d70*/  IMAD.WIDE R4, R8, 0x40, R6 ;  /* 0x0000004008047825 */ /* 0x000fc600078e0206 */
[----:B------:R1:W4:Y:S01]  /*6d80*/  LDS.128 R32, [R0+0xb080] ;  /* 0x00b0800000207984 */ /* 0x0003220000000c00 */
[----:B------:R-:W-:-:S03]  /*6d90*/  IADD3 R9, R13, UR4, RZ ;  /* 0x000000040d097c10 */ /* 0x000fc6000fffe0ff */
        /* <DEDUP_REMOVED lines=24> */
.L_x_556:
[----:B------:R-:W-:Y:S05]  /*6f20*/  BSYNC B0 ;  /* 0x0000000000007941 */ /* 0x000fea0003800000 */
.L_x_555:
        /* <DEDUP_REMOVED lines=21> */
.L_x_558:
[----:B------:R-:W-:Y:S05]  /*7080*/  BSYNC B0 ;  /* 0x0000000000007941 */ /* 0x000fea0003800000 */
.L_x_557:
[----:B------:R-:W-:Y:S01]  /*7090*/  ULDC.64 UR4, c[0x0][0x308] ;  /* 0x0000c20000047ab9 */ /* 0x000fe20000000a00 */
[----:B-1----:R-:W-:Y:S01]  /*70a0*/  MOV R0, UR17 ;  /* 0x0000001100007c02 */ /* 0x002fe20008000f00 */
[----:B------:R-:W-:Y:S01]  /*70b0*/  UIMAD UR4, UR6, UR4, URZ ;  /* 0x00000004060472a4 */ /* 0x000fe2000f8e023f */
[----:B------:R-:W-:Y:S03]  /*70c0*/  BSSY B0, `(.L_x_559) ;  /* 0x0000018000007945 */ /* 0x000fe60003800000 */
        /* <DEDUP_REMOVED lines=23> */
.L_x_560:
[----:B------:R-:W-:Y:S05]  /*7240*/  BSYNC B0 ;  /* 0x0000000000007941 */ /* 0x000fea0003800000 */
.L_x_559:
        /* <DEDUP_REMOVED lines=19> */
.L_x_553:
[----:B------:R-:W-:Y:S02]  /*7380*/  ULDC.64 UR4, c[0x0][0x358] ;  /* 0x0000d60000047ab9 */ /* 0x000fe40000000a00 */
[----:B------:R-:W-:-:S02]  /*7390*/  UISETP.NE.U32.AND UP1, UPT, URZ, UR4, UPT ;  /* 0x000000043f00728c */ /* 0x000fc4000bf25070 */
[----:B------:R-:W-:Y:S02]  /*73a0*/  UMOV UR6, 0x4 ;  /* 0x0000000400067882 */ /* 0x000fe40000000000 */
[----:B------:R-:W-:-:S03]  /*73b0*/  UISETP.NE.AND.EX UP1, UPT, URZ, UR5, UPT, UP1 ;  /* 0x000000053f00728c */ /* 0x000fc6000bf25310 */
[----:B------:R-:W-:Y:S02]  /*73c0*/  ULDC.64 UR4, c[0x0][0x358] ;  /* 0x0000d60000047ab9 */ /* 0x000fe40000000a00 */
[----:B------:R-:W-:Y:S01]  /*73d0*/  UIMAD.WIDE UR4, UR16, UR6, UR4 ;  /* 0x00000006100472a5 */ /* 0x000fe2000f8e0204 */
[----:B------:R-:W-:-:S05]  /*73e0*/  PLOP3.LUT P1, PT, PT, PT, UP1, 0x80, 0x0 ;  /* 0x000000000000781c */ /* 0x000fca0003f2f018 */
[----:B------:R-:W-:Y:S01]  /*73f0*/  IMAD.U32 R4, RZ, RZ, UR4 ;  /* 0x00000004ff047e24 */ /* 0x000fe2000f8e00ff */
[----:B-----5:R-:W-:Y:S01]  /*7400*/  MOV R5, UR5 ;  /* 0x0000000500057c02 */ /* 0x020fe20008000f00 */
[----:B------:R-:W-:-:S06]  /*7410*/  ULDC.64 UR4, c[0x0][0x360] ;  /* 0x0000d80000047ab9 */ /* 0x000fcc0000000a00 */
[----:B------:R-:W2:Y:S01]  /*7420*/  @P1 LDG.E R0, [R4.64] ;  /* 0x0000001404001981 */ /* 0x000ea2000c1e1900 */
[----:B------:R-:W-:Y:S01]  /*7430*/  UISETP.NE.U32.AND UP0, UPT, URZ, UR4, UPT ;  /* 0x000000043f00728c */ /* 0x000fe2000bf05070 */
[----:B------:R-:W-:-:S03]  /*7440*/  IMAD.MOV.U32 R6, RZ, RZ, c[0x0][0x2f0] ;  /* 0x0000bc00ff067624 */ /* 0x000fc600078e00ff */
[----:B------:R-:W-:-:S03]  /*7450*/  UISETP.NE.AND.EX UP0, UPT, URZ, UR5, UPT, UP0 ;  /* 0x000000053f00728c */ /* 0x000fc6000bf05300 */
[----:B------:R-:W-:-:S03]  /*7460*/  ULDC.64 UR4, c[0x0][0x360] ;  /* 0x0000d80000047ab9 */ /* 0x000fc60000000a00 */
[----:B------:R-:W-:-:S05]  /*7470*/  PLOP3.LUT P0, PT, PT, PT, UP0, 0x80, 0x0 ;  /* 0x000000000000781c */ /* 0x000fca0003f0f008 */
[----:B------:R-:W-:-:S06]  /*7480*/  @UP0 UIMAD.WIDE UR4, UR16, UR6, UR4 ;  /* 0x00000006100402a5 */ /* 0x000fcc000f8e0204 */
[----:B------:R-:W-:Y:S01]  /*7490*/  MOV R2, UR4 ;  /* 0x0000000400027c02 */ /* 0x000fe20008000f00 */
        /* <DEDUP_REMOVED lines=13> */
.L_x_561:
[----:B-1----:R-:W1:Y:S01]  /*7570*/  S2R R2, SR_TID.X ;  /* 0x0000000000027919 */ /* 0x002e620000002100 */
[----:B------:R-:W-:Y:S01]  /*7580*/  USHF.R.S32.HI UR6, URZ, 0x1f, UR17 ;  /* 0x0000001f3f067899 */ /* 0x000fe20008011411 */
[----:B-----5:R-:W-:Y:S01]  /*7590*/  IADD3 R14, R6, -UR9, RZ ;  /* 0x80000009060e7c10 */ /* 0x020fe2000fffe0ff */
[----:B------:R-:W-:Y:S01]  /*75a0*/  ULDC.64 UR4, c[0x0][0x308] ;  /* 0x0000c20000047ab9 */ /* 0x000fe20000000a00 */
[----:B------:R-:W-:Y:S01]  /*75b0*/  IMAD.U32 R6, RZ, RZ, UR18 ;  /* 0x00000012ff067e24 */ /* 0x000fe2000f8e00ff */
[----:B------:R-:W-:Y:S01]  /*75c0*/  UIMAD UR4, UR6, UR4, URZ ;  /* 0x00000004060472a4 */ /* 0x000fe2000f8e023f */
[----:B------:R-:W-:Y:S01]  /*75d0*/  BSSY B0, `(.L_x_562) ;  /* 0x0000029000007945 */ /* 0x000fe20003800000 */
[----:B------:R-:W-:-:S02]  /*75e0*/  USHF.R.S32.HI UR7, URZ, 0x1f, UR16 ;  /* 0x0000001f3f077899 */ /* 0x000fc40008011410 */
[----:B------:R-:W-:Y:S02]  /*75f0*/  UIMAD UR5, UR17, UR5, UR4 ;  /* 0x00000005110572a4 */ /* 0x000fe4000f8e0204 */
[----:B------:R-:W-:Y:S02]  /*7600*/  USEL UR16, UR16, URZ, !UP1 ;  /* 0x0000003f10107287 */ /* 0x000fe4000c800000 */
[----:B------:R-:W-:-:S04]  /*7610*/  USEL UR7, UR7, URZ, !UP1 ;  /* 0x0000003f07077287 */ /* 0x000fc8000c800000 */
[----:B------:R-:W-:Y:S01]  /*7620*/  IMAD.U32 R17, RZ, RZ, UR16 ;  /* 0x00000010ff117e24 */ /* 0x000fe2000f8e00ff */
[----:B-1----:R-:W-:-:S04]  /*7630*/  SHF.R.S32.HI R4, RZ, 0x1f, R2 ;  /* 0x0000001fff047819 */ /* 0x002fc80000011402 */
[----:B------:R-:W-:-:S04]  /*7640*/  LEA.HI R4, R4, R2, RZ, 0x3 ;  /* 0x0000000204047211 */ /* 0x000fc800078f18ff */
[----:B------:R-:W-:-:S05]  /*7650*/  LOP3.LUT R0, R4, 0x1ffffff8, RZ, 0xc0, !PT ;  /* 0x1ffffff804007812 */ /* 0x000fca00078ec0ff */
[----:B------:R-:W-:Y:S02]  /*7660*/  IMAD.IADD R0, R2, 0x1, -R0 ;  /* 0x0000000102007824 */ /* 0x000fe400078e0a00 */
[----:B------:R-:W-:Y:S02]  /*7670*/  IMAD.U32 R2, RZ, RZ, UR17 ;  /* 0x00000011ff027e24 */ /* 0x000fe4000f8e00ff */
[----:B------:R-:W-:Y:S01]  /*7680*/  IMAD.SHL.U32 R12, R0, 0x8, RZ ;  /* 0x00000008000c7824 */ /* 0x000fe200078e00ff */
[----:B------:R-:W-:-:S04]  /*7690*/  SHF.R.S32.HI R0, RZ, 0x3, R4 ;  /* 0x00000003ff007819 */ /* 0x000fc80000011404 */
[--C-:B------:R-:W-:Y:S02]  /*76a0*/  SHF.R.S32.HI R13, RZ, 0x1f, R12.reuse ;  /* 0x0000001fff0d7819 */ /* 0x100fe4000001140c */
[C---:B------:R-:W-:Y:S02]  /*76b0*/  ISETP.GE.AND P4, PT, R0.reuse, R14, PT ;  /* 0x0000000e0000720c */ /* 0x040fe40003f86270 */
[----:B------:R-:W-:Y:S01]  /*76c0*/  IADD3 R4, P0, R0, UR10, RZ ;  /* 0x0000000a00047c10 */ /* 0x000fe2000ff1e0ff */
[----:B------:R-:W-:Y:S01]  /*76d0*/  IMAD.WIDE.U32 R2, R2, c[0x0][0x308], R12 ;  /* 0x0000c20002027a25 */ /* 0x000fe200078e000c */
[----:B------:R-:W-:Y:S02]  /*76e0*/  IADD3 R15, R12, 0x40, RZ ;  /* 0x000000400c0f7810 */ /* 0x000fe40007ffe0ff */
[----:B------:R-:W-:Y:S02]  /*76f0*/  LEA.HI.X.SX32 R5, R0, UR11, 0x1, P0 ;  /* 0x0000000b00057c11 */ /* 0x000fe400080f0eff */
[----:B------:R-:W-:Y:S01]  /*7700*/  IADD3 R3, R3, UR5, RZ ;  /* 0x0000000503037c10 */ /* 0x000fe2000fffe0ff */
[----:B------:R-:W-:Y:S01]  /*7710*/  ULDC.64 UR4, c[0x0][0x310] ;  /* 0x0000c40000047ab9 */ /* 0x000fe20000000a00 */
[----:B------:R-:W-:Y:S01]  /*7720*/  IADD3 R16, R12, 0x80, RZ ;  /* 0x000000800c107810 */ /* 0x000fe20007ffe0ff */
[----:B------:R-:W-:Y:S01]  /*7730*/  UIMAD UR4, UR7, UR4, URZ ;  /* 0x00000004070472a4 */ /* 0x000fe2000f8e023f */
[----:B------:R-:W-:-:S03]  /*7740*/  IMAD.WIDE R6, R6, 0x40, R4 ;  /* 0x0000004006067825 */ /* 0x000fc600078e0204 */
[----:B------:R-:W-:Y:S01]  /*7750*/  UIMAD UR4, UR16, UR5, UR4 ;  /* 0x00000005100472a4 */ /* 0x000fe2000f8e0204 */
        /* <DEDUP_REMOVED lines=16> */
.L_x_563:
[----:B------:R-:W-:Y:S05]  /*7860*/  BSYNC B0 ;  /* 0x0000000000007941 */ /* 0x000fea0003800000 */
.L_x_562:
        /* <DEDUP_REMOVED lines=19> */
.L_x_565:
[----:B------:R-:W-:Y:S05]  /*79a0*/  BSYNC B0 ;  /* 0x0000000000007941 */ /* 0x000fea0003800000 */
.L_x_564:
        /* <DEDUP_REMOVED lines=26> */
.L_x_567:
[----:B------:R-:W-:Y:S05]  /*7b50*/  BSYNC B0 ;  /* 0x0000000000007941 */ /* 0x000fea0003800000 */
.L_x_566:
        /* <DEDUP_REMOVED lines=18> */
.L_x_568:
        /* <DEDUP_REMOVED lines=16> */
.L_x_1396:


//--------------------- .text._ZN7cutlass13device_kernelIN5flash19enable_sm80_to_sm89INS1_16FlashAttnBwdSm80INS1_25CollectiveMainloopBwdSm80ILi1ELi1EN4cute5tupleIJNS5_1CILi64EEES8_NS7_ILi192EEEEEENS_10bfloat16_tEfNS_4arch4Sm80ELb1ELb0ELb1ELb1ELb1ELb0ELb0ELb0ELi2ELi2ELi2ELi2ELb1EEENS1_21CollectiveEpilogueBwdISA_SB_SD_Li256ELb1ELb0ELi4EEENS1_25SingleTileBwdLPTSchedulerILb1ELi64ELb1EEEEEEEEEvNT_6ParamsE --------------------------
	.section	.text._ZN7cutlass13device_kernelIN5flash19enable_sm80_to_sm89INS1_16FlashAttnBwdSm80INS1_25CollectiveMainloopBwdSm80ILi1ELi1EN4cute5tupleIJNS5_1CILi64EEES8_NS7_ILi192EEEEEENS_10bfloat16_tEfNS_4arch4Sm80ELb1ELb0ELb1ELb1ELb1ELb0ELb0ELb0ELi2ELi2ELi2ELi2ELb1EEENS1_21CollectiveEpilogueBwdISA_SB_SD_Li256ELb1ELb0ELi4EEENS1_25SingleTileBwdLPTSchedulerILb1ELi64ELb1EEEEEEEEEvNT_6ParamsE,"ax",@progbits
	.sectioninfo	@"SHI_REGISTERS=255"
	.align	128
.text._ZN7cutlass13device_kernelIN5flash19enable_sm80_to_sm89INS1_16FlashAttnBwdSm80INS1_25CollectiveMainloopBwdSm80ILi1ELi1EN4cute5tupleIJNS5_1CILi64EEES8_NS7_ILi192EEEEEENS_10bfloat16_tEfNS_4arch4Sm80ELb1ELb0ELb1ELb1ELb1ELb0ELb0ELb0ELi2ELi2ELi2ELi2ELb1EEENS1_21CollectiveEpilogueBwdISA_SB_SD_Li256ELb1ELb0ELi4EEENS1_25SingleTileBwdLPTSchedulerILb1ELi64ELb1EEEEEEEEEvNT_6ParamsE:
        .type           _ZN7cutlass13device_kernelIN5flash19enable_sm80_to_sm89INS1_16FlashAttnBwdSm80INS1_25CollectiveMainloopBwdSm80ILi1ELi1EN4cute5tupleIJNS5_1CILi64EEES8_NS7_ILi192EEEEEENS_10bfloat16_tEfNS_4arch4Sm80ELb1ELb0ELb1ELb1ELb1ELb0ELb0ELb0ELi2ELi2ELi2ELi2ELb1EEENS1_21CollectiveEpilogueBwdISA_SB_SD_Li256ELb1ELb0ELi4EEENS1_25SingleTileBwdLPTSchedulerILb1ELi64ELb1EEEEEEEEEvNT_6ParamsE,@function
        .size           _ZN7cutlass13device_kernelIN5flash19enable_sm80_to_sm89INS1_16FlashAttnBwdSm80INS1_25CollectiveMainloopBwdSm80ILi1ELi1EN4cute5tupleIJNS5_1CILi64EEES8_NS7_ILi192EEEEEENS_10bfloat16_tEfNS_4arch4Sm80ELb1ELb0ELb1ELb1ELb1ELb0ELb0ELb0ELi2ELi2ELi2ELi2ELb1EEENS1_21CollectiveEpilogueBwdISA_SB_SD_Li256ELb1ELb0ELi4EEENS1_25SingleTileBwdLPTSchedulerILb1ELi64ELb1EEEEEEEEEvNT_6ParamsE,(.L_x_1397 - _ZN7cutlass13device_kernelIN5flash19enable_sm80_to_sm89INS1_16FlashAttnBwdSm80INS1_25CollectiveMainloopBwdSm80ILi1ELi1EN4cute5tupleIJNS5_1CILi64EEES8_NS7_ILi192EEEEEENS_10bfloat16_tEfNS_4arch4Sm80ELb1ELb0ELb1ELb1ELb1ELb0ELb0ELb0ELi2ELi2ELi2ELi2ELb1EEENS1_21CollectiveEpilogueBwdISA_SB_SD_Li256ELb1ELb0ELi4EEENS1_25SingleTileBwdLPTSchedulerILb1ELi64ELb1EEEEEEEEEvNT_6ParamsE)
        .other          _ZN7cutlass13device_kernelIN5flash19enable_sm80_to_sm89INS1_16FlashAttnBwdSm80INS1_25CollectiveMainloopBwdSm80ILi1ELi1EN4cute5tupleIJNS5_1CILi64EEES8_NS7_ILi192EEEEEENS_10bfloat16_tEfNS_4arch4Sm80ELb1ELb0ELb1ELb1ELb1ELb0ELb0ELb0ELi2ELi2ELi2ELi2ELb1EEENS1_21CollectiveEpilogueBwdISA_SB_SD_Li256ELb1ELb0ELi4EEENS1_25SingleTileBwdLPTSchedulerILb1ELi64ELb1EEEEEEEEEvNT_6ParamsE,@"STO_CUDA_ENTRY STV_DEFAULT"
_ZN7cutlass13device_kernelIN5flash19enable_sm80_to_sm89INS1_16FlashAttnBwdSm80INS1_25CollectiveMainloopBwdSm80ILi1ELi1EN4cute5tupleIJNS5_1CILi64EEES8_NS7_ILi192EEEEEENS_10bfloat16_tEfNS_4arch4Sm80ELb1ELb0ELb1ELb1ELb1ELb0ELb0ELb0ELi2ELi2ELi2ELi2ELb1EEENS1_21CollectiveEpilogueBwdISA_SB_SD_Li256ELb1ELb0ELi4EEENS1_25SingleTileBwdLPTSchedulerILb1ELi64ELb1EEEEEEEEEvNT_6ParamsE:
[----:B------:R-:W-:Y:S02]  /*0000*/  MOV R1, c[0x0][0x28] ;  /* 0x00000a0000017a02 */ /* 0x000fe40000000f00 */
[----:B------:R-:W1:Y:S01]  /*0010*/  S2R R33, SR_TID.X ;  /* 0x0000000000217919 */ /* 0x000e620000002100 */
[----:B------:R-:W2:Y:S01]  /*0020*/  S2UR UR4, SR_CTAID.X ;  /* 0x00000000000479c3 */ /* 0x000ea20000002500 */
[----:B------:R-:W-:Y:S01]  /*0030*/  ULDC.64 UR18, c[0x0][0x118] ;  /* 0x0000460000127ab9 */ /* 0x000fe20000000a00 */
        /* <DEDUP_REMOVED lines=26> */
.L_x_570:
[----:B------:R-:W-:Y:S02]  /*01e0*/  ULDC UR7, c[0x0][0x3ac] ;  /* 0x0000eb0000077ab9 */ /* 0x000fe40000000800 */
[----:B------:R-:W-:Y:S02]  /*01f0*/  UISETP.NE.AND UP0, UPT, UR7, 0x1, UPT ;  /* 0x000000010700788c */ /* 0x000fe4000bf05270 */
[----:B------:R-:W-:Y:S02]  /*0200*/  ULDC.64 UR4, c[0x0][0x3b0] ;  /* 0x0000ec0000047ab9 */ /* 0x000fe40000000a00 */
[----:B------:R-:W-:Y:S02]  /*0210*/  UIMAD.WIDE.U32 UR10, UR6, UR4, URZ ;  /* 0x00000004060a72a5 */ /* 0x000fe4000f8e003f */
[----:B------:R-:W-:-:S05]  /*0220*/  UMOV UR9, UR6 ;  /* 0x0000000600097c82 */ /* 0x000fca0008000000 */
[----:B------:R-:W-:-:S04]  /*0230*/  @UP0 USHF.R.U32.HI UR9, URZ, UR5, UR11 ;  /* 0x000000053f090299 */ /* 0x000fc8000801160b */
[----:B------:R-:W-:-:S04]  /*0240*/  UIMAD UR7, UR9, UR7, URZ ;  /* 0x00000007090772a4 */ /* 0x000fc8000f8e023f */
.L_x_571:
        /* <DEDUP_REMOVED lines=12> */
[----:B------:R-:W-:-:S06]  /*0310*/  UIMAD UR4, UR4, UR6, UR5 ;  /* 0x00000006040472a4 */ /* 0x000fcc000f8e0205 */
[----:B------:R-:W-:Y:S01]  /*0320*/  IMAD.U32 R243, RZ, RZ, UR4 ;  /* 0x00000004fff37e24 */ /* 0x000fe2000f8e00ff */
        /* <DEDUP_REMOVED lines=9> */
.L_x_572:
        /* <DEDUP_REMOVED lines=14> */
.L_x_574:
[----:B------:R-:W-:Y:S02]  /*04a0*/  ULDC UR5, c[0x0][0x3d4] ;  /* 0x0000f50000057ab9 */ /* 0x000fe40000000800 */
.L_x_573:
[----:B------:R-:W-:Y:S02]  /*04b0*/  UIADD3 UR5, UR5, 0x3f, URZ ;  /* 0x0000003f05057890 */ /* 0x000fe4000fffe03f */
[----:B------:R-:W-:-:S02]  /*04c0*/  ULOP3.LUT UR16, URZ, UR9, URZ, 0x33, !UPT ;  /* 0x000000093f107292 */ /* 0x000fc4000f8e333f */
[----:B------:R-:W-:-:S04]  /*04d0*/  USHF.R.S32.HI UR4, URZ, 0x1f, UR5 ;  /* 0x0000001f3f047899 */ /* 0x000fc80008011405 */
[----:B------:R-:W-:-:S04]  /*04e0*/  ULEA.HI UR4, UR4, UR5, URZ, 0x6 ;  /* 0x0000000504047291 */ /* 0x000fc8000f8f303f */
[----:B------:R-:W-:-:S04]  /*04f0*/  USHF.R.S32.HI UR4, URZ, 0x6, UR4 ;  /* 0x000000063f047899 */ /* 0x000fc80008011404 */
[----:B------:R-:W-:Y:S02]  /*0500*/  UISETP.GT.AND UP0, UPT, UR4, UR9, UPT ;  /* 0x000000090400728c */ /* 0x000fe4000bf04270 */
[----:B------:R-:W-:Y:S02]  /*0510*/  UIADD3 UR16, UR4, UR16, URZ ;  /* 0x0000001004107290 */ /* 0x000fe4000fffe03f */
[----:B------:R-:W-:Y:S01]  /*0520*/  USEL UR15, UR15, 0xffffffff, UP0 ;  /* 0xffffffff0f0f7887 */ /* 0x000fe20008000000 */
[----:B------:R-:W-:Y:S05]  /*0530*/  BRA `(.L_x_575) ;  /* 0x000004a000007947 */ /* 0x000fea0003800000 */
.L_x_569:
[----:B------:R-:W-:Y:S02]  /*0540*/  ULDC.64 UR6, c[0x0][0x3b8] ;  /* 0x0000ee0000067ab9 */ /* 0x000fe40000000a00 */
[----:B------:R-:W-:Y:S02]  /*0550*/  UISETP.NE.AND UP0, UPT, UR6, 0x1, UPT ;  /* 0x000000010600788c */ /* 0x000fe4000bf05270 */
[----:B------:R-:W-:Y:S02]  /*0560*/  UIMAD.WIDE.U32 UR10, UR4, UR7, URZ ;  /* 0x00000007040a72a5 */ /* 0x000fe4000f8e003f */
[----:B------:R-:W-:-:S02]  /*0570*/  ULDC UR5, c[0x0][0x3c0] ;  /* 0x0000f00000057ab9 */ /* 0x000fc40000000800 */
        /* <DEDUP_REMOVED lines=17> */
.L_x_576:
[----:B------:R-:W-:Y:S02]  /*0690*/  ULDC UR7, c[0x0][0x3ac] ;  /* 0x0000eb0000077ab9 */ /* 0x000fe40000000800 */
[----:B------:R-:W-:Y:S02]  /*06a0*/  UISETP.NE.AND UP0, UPT, UR7, 0x1, UPT ;  /* 0x000000010700788c */ /* 0x000fe4000bf05270 */
[----:B------:R-:W-:Y:S02]  /*06b0*/  ULDC.64 UR4, c[0x0][0x3b0] ;  /* 0x0000ec0000047ab9 */ /* 0x000fe40000000a00 */
[----:B------:R-:W-:Y:S02]  /*06c0*/  UIMAD.WIDE.U32 UR10, UR6, UR4, URZ ;  /* 0x00000004060a72a5 */ /* 0x000fe4000f8e003f */
[----:B------:R-:W-:-:S05]  /*06d0*/  UMOV UR9, UR6 ;  /* 0x0000000600097c82 */ /* 0x000fca0008000000 */
[----:B------:R-:W-:-:S04]  /*06e0*/  @UP0 USHF.R.U32.HI UR9, URZ, UR5, UR11 ;  /* 0x000000053f090299 */ /* 0x000fc8000801160b */
[----:B------:R-:W-:-:S04]  /*06f0*/  UIMAD UR7, UR9, UR7, URZ ;  /* 0x00000007090772a4 */ /* 0x000fc8000f8e023f */
.L_x_577:
        /* <DEDUP_REMOVED lines=23> */
.L_x_578:
        /* <DEDUP_REMOVED lines=14> */
.L_x_580:
[----:B------:R-:W-:Y:S02]  /*0950*/  ULDC UR5, c[0x0][0x3d4] ;  /* 0x0000f50000057ab9 */ /* 0x000fe40000000800 */
.L_x_579:
[----:B------:R-:W-:Y:S02]  /*0960*/  UIADD3 UR5, UR5, 0x3f, URZ ;  /* 0x0000003f05057890 */ /* 0x000fe4000fffe03f */
[----:B------:R-:W-:-:S02]  /*0970*/  ULOP3.LUT UR16, URZ, UR9, URZ, 0x33, !UPT ;  /* 0x000000093f107292 */ /* 0x000fc4000f8e333f */
[----:B------:R-:W-:-:S04]  /*0980*/  USHF.R.S32.HI UR4, URZ, 0x1f, UR5 ;  /* 0x0000001f3f047899 */ /* 0x000fc80008011405 */
[----:B------:R-:W-:-:S04]  /*0990*/  ULEA.HI UR4, UR4, UR5, URZ, 0x6 ;  /* 0x0000000504047291 */ /* 0x000fc8000f8f303f */
[----:B------:R-:W-:-:S04]  /*09a0*/  USHF.R.S32.HI UR4, URZ, 0x6, UR4 ;  /* 0x000000063f047899 */ /* 0x000fc80008011404 */
[----:B------:R-:W-:Y:S02]  /*09b0*/  UISETP.GT.AND UP0, UPT, UR4, UR9, UPT ;  /* 0x000000090400728c */ /* 0x000fe4000bf04270 */
[----:B------:R-:W-:Y:S02]  /*09c0*/  UIADD3 UR16, UR4, UR16, URZ ;  /* 0x0000001004107290 */ /* 0x000fe4000fffe03f */
[----:B------:R-:W-:-:S06]  /*09d0*/  USEL UR15, UR15, 0xffffffff, UP0 ;  /* 0xffffffff0f0f7887 */ /* 0x000fcc0008000000 */
.L_x_575:
        /* <DEDUP_REMOVED lines=49> */
.L_x_581:
        /* <DEDUP_REMOVED lines=10> */
.L_x_582:
[----:B------:R-:W-:Y:S05]  /*0d90*/  @!P1 BRA `(.L_x_583) ;  /* 0x0000005000009947 */ /* 0x000fea0003800000 */
[----:B------:R1:W2:Y:S04]  /*0da0*/  LDG.E R0, [R2.64] ;  /* 0x0000001202007981 */ /* 0x0002a8000c1e1900 */
[----:B-1----:R-:W3:Y:S01]  /*0db0*/  LDG.E R2, [R2.64+0x4] ;  /* 0x0000041202027981 */ /* 0x002ee2000c1e1900 */
[----:B--2---:R-:W1:Y:S08]  /*0dc0*/  R2UR UR13, R0 ;  /* 0x00000000000d73c2 */ /* 0x004e7000000e0000 */
[----:B---3--:R-:W1:Y:S02]  /*0dd0*/  R2UR UR4, R2 ;  /* 0x00000000020473c2 */ /* 0x008e6400000e0000 */
[----:B-1----:R-:W-:-:S06]  /*0de0*/  UIADD3 UR13, -UR13, UR4, URZ ;  /* 0x000000040d0d7290 */ /* 0x002fcc000fffe13f */
.L_x_583:
        /* <DEDUP_REMOVED lines=11> */
[----:B------:R-:W-:Y:S01]  /*0ea0*/  IMAD.MOV.U32 R8, RZ, RZ, RZ ;  /* 0x000000ffff087224 */ /* 0x000fe200078e00ff */
[----:B------:R-:W-:Y:S01]  /*0eb0*/  USHF.R.S32.HI UR17, URZ, 0x1f, UR4 ;  /* 0x0000001f3f117899 */ /* 0x000fe20008011404 */
[----:B------:R-:W-:Y:S01]  /*0ec0*/  IMAD.MOV.U32 R120, RZ, RZ, RZ ;  /* 0x000000ffff787224 */ /* 0x000fe200078e00ff */
[----:B------:R-:W-:Y:S01]  /*0ed0*/  CS2R R118, SRZ ;  /* 0x0000000000767805 */ /* 0x000fe2000001ff00 */
[----:B------:R-:W-:Y:S01]  /*0ee0*/  CS2R R10, SRZ ;  /* 0x00000000000a7805 */ /* 0x000fe2000001ff00 */
        /* <DEDUP_REMOVED lines=61> */
[----:B------:R-:W-:Y:S01]  /*12c0*/  IMAD.MOV.U32 R8, RZ, RZ, R243 ;  /* 0x000000ffff087224 */ /* 0x000fe200078e00f3 */
[----:B------:R-:W-:Y:S01]  /*12d0*/  USHF.R.S32.HI UR11, URZ, 0x1f, UR15 ;  /* 0x0000001f3f0b7899 */ /* 0x000fe2000801140f */
[----:B------:R-:W-:Y:S01]  /*12e0*/  IMAD.MOV.U32 R20, RZ, RZ, c[0x0][0x1d8] ;  /* 0x00007600ff147624 */ /* 0x000fe200078e00ff */
[----:B------:R-:W-:Y:S01]  /*12f0*/  ISETP.NE.AND P0, PT, R0, 0x1, PT ;  /* 0x000000010000780c */ /* 0x000fe20003f05270 */
[----:B------:R-:W-:Y:S01]  /*1300*/  USEL UR12, UR15, URZ, !UP1 ;  /* 0x0000003f0f0c7287 */ /* 0x000fe2000c800000 */
[CC--:B------:R-:W-:Y:S01]  /*1310*/  LEA.HI R28, R14.reuse, R33.reuse, RZ, 0x3 ;  /* 0x000000210e1c7211 */ /* 0x0c0fe200078f18ff */
[----:B------:R-:W-:Y:S01]  /*1320*/  USEL UR7, UR11, URZ, !UP1 ;  /* 0x0000003f0b077287 */ /* 0x000fe2000c800000 */
[----:B------:R-:W-:Y:S01]  /*1330*/  LEA.HI R32, R14, R33, RZ, 0x5 ;  /* 0x000000210e207211 */ /* 0x000fe200078f28ff */
[----:B------:R-:W-:Y:S01]  /*1340*/  ULDC.64 UR4, c[0x0][0x1e8] ;  /* 0x00007a0000047ab9 */ /* 0x000fe20000000a00 */
[----:B------:R-:W-:Y:S01]  /*1350*/  SHF.R.S32.HI R242, RZ, 0x3, R28 ;  /* 0x00000003fff27819 */ /* 0x000fe2000001141c */
[----:B------:R-:W-:Y:S01]  /*1360*/  UIMAD UR4, UR7, UR4, URZ ;  /* 0x00000004070472a4 */ /* 0x000fe2000f8e023f */
[----:B------:R-:W-:Y:S01]  /*1370*/  LOP3.LUT R3, R28, 0xfffffff8, RZ, 0xc0, !PT ;  /* 0xfffffff81c037812 */ /* 0x000fe200078ec0ff */
[----:B------:R-:W-:Y:S01]  /*1380*/  IMAD.U32 R15, RZ, RZ, UR12 ;  /* 0x0000000cff0f7e24 */ /* 0x000fe2000f8e00ff */
[----:B------:R-:W-:Y:S01]  /*1390*/  SHF.R.S32.HI R4, RZ, 0x5, R32 ;  /* 0x00000005ff047819 */ /* 0x000fe20000011420 */
[----:B------:R-:W-:Y:S01]  /*13a0*/  UIMAD UR4, UR12, UR5, UR4 ;  /* 0x000000050c0472a4 */ /* 0x000fe2000f8e0204 */
[----:B-----5:R-:W-:Y:S01]  /*13b0*/  IADD3 R19, P1, R242, R5, RZ ;  /* 0x00000005f2137210 */ /* 0x020fe20007f3e0ff */
[----:B------:R-:W-:Y:S01]  /*13c0*/  @P0 IMAD.HI.U32 R0, R243, c[0x0][0x24c], RZ ;  /* 0x00009300f3000a27 */ /* 0x000fe200078e00ff */
[----:B------:R-:W-:Y:S01]  /*13d0*/  LEA.HI R2, R32, R4, RZ, 0x1 ;  /* 0x0000000420027211 */ /* 0x000fe200078f08ff */
[----:B------:R-:W-:Y:S01]  /*13e0*/  UIADD3 UR8, -UR9, UR13, URZ ;  /* 0x0000000d09087290 */ /* 0x000fe2000fffe13f */
[----:B------:R-:W-:Y:S01]  /*13f0*/  LEA.HI R31, R14, R33, RZ, 0x4 ;  /* 0x000000210e1f7211 */ /* 0x000fe200078f20ff */
[----:B------:R-:W-:Y:S01]  /*1400*/  IMAD.IADD R16, R33, 0x1, -R3 ;  /* 0x0000000121107824 */ /* 0x000fe200078e0a03 */
[----:B------:R-:W-:Y:S01]  /*1410*/  @P0 SHF.R.U32.HI R8, RZ, c[0x0][0x250], R0 ;  /* 0x00009400ff080a19 */ /* 0x000fe20000011600 */
[----:B------:R-:W-:Y:S01]  /*1420*/  USEL UR11, UR11, URZ, !UP2 ;  /* 0x0000003f0b0b7287 */ /* 0x000fe2000d000000 */
[----:B------:R-:W-:Y:S01]  /*1430*/  SHF.R.S32.HI R0, RZ, 0x1f, R242 ;  /* 0x0000001fff007819 */ /* 0x000fe200000114f2 */
[----:B------:R-:W-:Y:S01]  /*1440*/  IMAD.SHL.U32 R12, R16, 0x8, RZ ;  /* 0x00000008100c7824 */ /* 0x000fe200078e00ff */
[----:B------:R-:W-:Y:S01]  /*1450*/  IADD3 R6, P0, R242, R9, RZ ;  /* 0x00000009f2067210 */ /* 0x000fe20007f1e0ff */
[----:B------:R-:W-:Y:S01]  /*1460*/  USHF.R.S32.HI UR21, URZ, 0x1f, UR17 ;  /* 0x0000001f3f157899 */ /* 0x000fe20008011411 */
[-C--:B------:R-:W-:Y:S01]  /*1470*/  LEA.HI.X.SX32 R21, R5, R0.reuse, 0x1, P1 ;  /* 0x0000000005157211 */ /* 0x080fe200008f0eff */
[----:B------:R-:W-:Y:S01]  /*1480*/  IMAD.MOV.U32 R220, RZ, RZ, 0x20 ;  /* 0x00000020ffdc7424 */ /* 0x000fe200078e00ff */
[----:B------:R-:W-:Y:S01]  /*1490*/  LEA.HI.X.SX32 R7, R9, R0, 0x1, P0 ;  /* 0x0000000009077211 */ /* 0x000fe200000f0eff */
[----:B------:R-:W-:Y:S01]  /*14a0*/  IMAD.MOV.U32 R222, RZ, RZ, 0x40 ;  /* 0x00000040ffde7424 */ /* 0x000fe200078e00ff */
[----:B------:R-:W-:Y:S01]  /*14b0*/  LOP3.LUT R0, R2, 0xfffffffe, RZ, 0xc0, !PT ;  /* 0xfffffffe02007812 */ /* 0x000fe200078ec0ff */
[----:B------:R-:W-:Y:S01]  /*14c0*/  USHF.L.U32 UR20, UR17, 0x6, URZ ;  /* 0x0000000611147899 */ /* 0x000fe2000800063f */
[----:B------:R-:W-:Y:S01]  /*14d0*/  SHF.R.S32.HI R5, RZ, 0x1f, R8 ;  /* 0x0000001fff057819 */ /* 0x000fe20000011408 */
[----:B------:R-:W-:Y:S01]  /*14e0*/  CS2R R130, SRZ ;  /* 0x0000000000827805 */ /* 0x000fe2000001ff00 */
[----:B------:R-:W-:Y:S01]  /*14f0*/  SHF.R.S32.HI R9, RZ, 0x4, R31 ;  /* 0x00000004ff097819 */ /* 0x000fe2000001141f */
[----:B------:R-:W-:Y:S01]  /*1500*/  IMAD.IADD R27, R4, 0x1, -R0 ;  /* 0x00000001041b7824 */ /* 0x000fe200078e0a00 */
[----:B------:R-:W-:Y:S01]  /*1510*/  SHF.R.S32.HI R13, RZ, 0x1f, R12 ;  /* 0x0000001fff0d7819 */ /* 0x000fe2000001140c */
[C---:B------:R-:W-:Y:S01]  /*1520*/  IMAD R0, R5.reuse, c[0x0][0x1e0], RZ ;  /* 0x0000780005007a24 */ /* 0x040fe200078e02ff */
[----:B------:R-:W-:Y:S01]  /*1530*/  LEA.HI R23, R14, R33, RZ, 0x2 ;  /* 0x000000210e177211 */ /* 0x000fe200078f10ff */
[----:B------:R-:W-:Y:S01]  /*1540*/  IMAD R5, R5, c[0x0][0x1b0], RZ ;  /* 0x00006c0005057a24 */ /* 0x000fe200078e02ff */
[----:B------:R-:W-:Y:S01]  /*1550*/  LEA.HI R4, R31, R9, RZ, 0x1 ;  /* 0x000000091f047211 */ /* 0x000fe200078f08ff */
[C---:B------:R-:W-:Y:S01]  /*1560*/  IMAD R0, R8.reuse, c[0x0][0x1e4], R0 ;  /* 0x0000790008007a24 */ /* 0x040fe200078e0200 */
[----:B------:R-:W-:Y:S01]  /*1570*/  SHF.R.S32.HI R11, RZ, 0x2, R23 ;  /* 0x00000002ff0b7819 */ /* 0x000fe20000011417 */
[----:B------:R-:W-:Y:S01]  /*1580*/  IMAD.WIDE.U32 R2, R8, c[0x0][0x1e0], R12 ;  /* 0x0000780008027a25 */ /* 0x000fe200078e000c */
[----:B------:R-:W-:Y:S01]  /*1590*/  SHF.R.S32.HI R10, RZ, 0x1f, R23 ;  /* 0x0000001fff0a7819 */ /* 0x000fe20000011417 */
[----:B------:R-:W-:Y:S01]  /*15a0*/  CS2R R128, SRZ ;  /* 0x0000000000807805 */ /* 0x000fe2000001ff00 */
[----:B------:R-:W-:Y:S01]  /*15b0*/  LOP3.LUT R4, R4, 0xfffffffe, RZ, 0xc0, !PT ;  /* 0xfffffffe04047812 */ /* 0x000fe200078ec0ff */
[----:B------:R-:W-:Y:S01]  /*15c0*/  IMAD.IADD R3, R3, 0x1, R0 ;  /* 0x0000000103037824 */ /* 0x000fe200078e0200 */
[----:B------:R-:W-:Y:S01]  /*15d0*/  LEA.HI R0, R10, R11, RZ, 0x3 ;  /* 0x0000000b0a007211 */ /* 0x000fe200078f18ff */
[----:B------:R-:W-:Y:S01]  /*15e0*/  IMAD.U32 R26, RZ, RZ, UR20 ;  /* 0x00000014ff1a7e24 */ /* 0x000fe2000f8e00ff */
[----:B------:R-:W-:Y:S01]  /*15f0*/  IADD3 R29, R12, 0x40, RZ ;  /* 0x000000400c1d7810 */ /* 0x000fe20007ffe0ff */
[----:B------:R-:W-:Y:S01]  /*1600*/  IMAD.IADD R22, R9, 0x1, -R4 ;  /* 0x0000000109167824 */ /* 0x000fe200078e0a04 */
[----:B------:R-:W-:Y:S01]  /*1610*/  LOP3.LUT R4, R0, 0xfffffff8, RZ, 0xc0, !PT ;  /* 0xfffffff800047812 */ /* 0x000fe200078ec0ff */
[----:B------:R-:W-:Y:S01]  /*1620*/  IMAD.U32 R0, RZ, RZ, UR16 ;  /* 0x00000010ff007e24 */ /* 0x000fe2000f8e00ff */
[----:B------:R-:W-:Y:S01]  /*1630*/  LEA.HI R9, R14, R33, RZ, 0x6 ;  /* 0x000000210e097211 */ /* 0x000fe200078f30ff */
[----:B------:R-:W-:Y:S01]  /*1640*/  IMAD.WIDE.U32 R2, R15, c[0x0][0x1e8], R2 ;  /* 0x00007a000f027a25 */ /* 0x000fe200078e0002 */
[----:B------:R-:W-:Y:S01]  /*1650*/  IADD3 R30, R12, 0x80, RZ ;  /* 0x000000800c1e7810 */ /* 0x000fe20007ffe0ff */
[----:B------:R-:W-:Y:S01]  /*1660*/  CS2R R126, SRZ ;  /* 0x00000000007e7805 */ /* 0x000fe2000001ff00 */
[----:B------:R-:W-:Y:S01]  /*1670*/  SHF.R.S32.HI R18, RZ, 0x6, R9 ;  /* 0x00000006ff127819 */ /* 0x000fe20000011409 */
[----:B------:R-:W-:Y:S01]  /*1680*/  IMAD.IADD R17, R11, 0x1, -R4 ;  /* 0x000000010b117824 */ /* 0x000fe200078e0a04 */
[----:B------:R-:W-:Y:S01]  /*1690*/  IADD3 R3, R3, UR4, RZ ;  /* 0x0000000403037c10 */ /* 0x000fe2000fffe0ff */
[----:B------:R-:W-:Y:S01]  /*16a0*/  IMAD.SHL.U32 R4, R242, 0x40, RZ ;  /* 0x00000040f2047824 */ /* 0x000fe200078e00ff */
[----:B------:R-:W-:Y:S01]  /*16b0*/  ISETP.GE.AND P6, PT, R12, c[0x0][0x1cc], PT ;  /* 0x000073000c007a0c */ /* 0x000fe20003fc6270 */
[----:B------:R-:W-:Y:S01]  /*16c0*/  IMAD.WIDE R6, R0, 0x40, R6 ;  /* 0x0000004000067825 */ /* 0x000fe200078e0206 */
[----:B------:R-:W-:Y:S01]  /*16d0*/  IADD3 R0, -R242, UR8, RZ ;  /* 0x00000008f2007c10 */ /* 0x000fe2000fffe1ff */
[----:B------:R-:W-:Y:S01]  /*16e0*/  ULDC.64 UR4, c[0x0][0x1b8] ;  /* 0x00006e0000047ab9 */ /* 0x000fe20000000a00 */
[----:B------:R-:W-:Y:S01]  /*16f0*/  LOP3.LUT R4, R4, 0x1c0, RZ, 0xc0, !PT ;  /* 0x000001c004047812 */ /* 0x000fe200078ec0ff */
[----:B------:R-:W-:Y:S01]  /*1700*/  IMAD R11, R8, c[0x0][0x1b4], R5 ;  /* 0x00006d00080b7a24 */ /* 0x000fe200078e0205 */
[----:B------:R-:W-:Y:S01]  /*1710*/  ISETP.GE.AND P1, PT, R29, c[0x0][0x1cc], PT ;  /* 0x000073001d007a0c */ /* 0x000fe20003f26270 */
[----:B------:R-:W-:Y:S01]  /*1720*/  IMAD.SHL.U32 R24, R18, 0x200, RZ ;  /* 0x0000020012187824 */ /* 0x000fe200078e00ff */
[--C-:B------:R-:W-:Y:S01]  /*1730*/  LOP3.LUT R14, R4, 0x38, R12.reuse, 0xf8, !PT ;  /* 0x00000038040e7812 */ /* 0x100fe200078ef80c */
[----:B------:R-:W-:Y:S01]  /*1740*/  IMAD.WIDE.U32 R8, R8, c[0x0][0x1b0], R12 ;  /* 0x00006c0008087a25 */ /* 0x000fe200078e000c */
[----:B------:R-:W-:Y:S01]  /*1750*/  SHF.R.U32.HI R228, RZ, 0x3, R4 ;  /* 0x00000003ffe47819 */ /* 0x000fe20000011604 */
[----:B------:R-:W-:Y:S01]  /*1760*/  UIMAD UR4, UR7, UR4, URZ ;  /* 0x00000004070472a4 */ /* 0x000fe2000f8e023f */
[----:B------:R-:W-:Y:S01]  /*1770*/  ISETP.GE.AND P0, PT, R30, c[0x0][0x1cc], PT ;  /* 0x000073001e007a0c */ /* 0x000fe20003f06270 */
[----:B------:R-:W-:Y:S01]  /*1780*/  IMAD R4, R7, c[0x0][0x1d8], RZ ;  /* 0x0000760007047a24 */ /* 0x000fe200078e02ff */
[C---:B------:R-:W-:Y:S01]  /*1790*/  ISETP.LT.OR P5, PT, R0.reuse, 0x1, P6 ;  /* 0x000000010000780c */ /* 0x040fe200037a1670 */
[----:B------:R-:W-:Y:S01]  /*17a0*/  UIMAD UR4, UR12, UR5, UR4 ;  /* 0x000000050c0472a4 */ /* 0x000fe2000f8e0204 */
[----:B------:R-:W-:Y:S01]  /*17b0*/  ISETP.LT.OR P4, PT, R0, 0x1, P1 ;  /* 0x000000010000780c */ /* 0x000fe20000f81670 */
[----:B------:R-:W-:Y:S01]  /*17c0*/  IMAD R10, R6, c[0x0][0x1dc], R4 ;  /* 0x00007700060a7a24 */ /* 0x000fe200078e0204 */
[----:B------:R-:W-:Y:S01]  /*17d0*/  ISETP.LT.OR P3, PT, R0, 0x1, P0 ;  /* 0x000000010000780c */ /* 0x000fe20000761670 */
[----:B------:R-:W-:Y:S01]  /*17e0*/  IMAD.WIDE.U32 R4, R6, c[0x0][0x1d8], R2 ;  /* 0x0000760006047a25 */ /* 0x000fe200078e0002 */
[----:B------:R-:W-:Y:S01]  /*17f0*/  LOP3.LUT R228, R24, R14, R228, 0xf6, !PT ;  /* 0x0000000e18e47212 */ /* 0x000fe200078ef6e4 */
[----:B------:R-:W-:Y:S01]  /*1800*/  USEL UR12, UR15, URZ, !UP2 ;  /* 0x0000003f0f0c7287 */ /* 0x000fe2000d000000 */
[----:B------:R-:W-:Y:S01]  /*1810*/  ISETP.LT.OR P1, PT, R0, 0x21, P1 ;  /* 0x000000210000780c */ /* 0x000fe20000f21670 */
[----:B------:R-:W-:Y:S01]  /*1820*/  IMAD.IADD R10, R5, 0x1, R10 ;  /* 0x00000001050a7824 */ /* 0x000fe200078e020a */
[----:B------:R-:W-:Y:S01]  /*1830*/  LEA R2, P2, R4, c[0x0][0x1c0], 0x1 ;  /* 0x0000700004027a11 */ /* 0x000fe200078408ff */
[----:B------:R-:W-:Y:S01]  /*1840*/  IMAD.IADD R5, R9, 0x1, R11 ;  /* 0x0000000109057824 */ /* 0x000fe200078e020b */
[----:B------:R-:W-:Y:S01]  /*1850*/  ISETP.LT.OR P0, PT, R0, 0x21, P0 ;  /* 0x000000210000780c */ /* 0x000fe20000701670 */
[----:B------:R-:W-:Y:S01]  /*1860*/  IMAD.MOV.U32 R9, RZ, RZ, c[0x0][0x1dc] ;  /* 0x00007700ff097624 */ /* 0x000fe200078e00ff */
[----:B------:R-:W-:Y:S01]  /*1870*/  LEA.HI.X R3, R4, c[0x0][0x1c4], R10, 0x1, P2 ;  /* 0x0000710004037a11 */ /* 0x000fe200010f0c0a */
[----:B------:R-:W-:Y:S01]  /*1880*/  IMAD.SHL.U32 R228, R228, 0x2, RZ ;  /* 0x00000002e4e47824 */ /* 0x000fe200078e00ff */
[C---:B------:R-:W-:Y:S01]  /*1890*/  LEA R10, P2, R20.reuse, R2, 0x6 ;  /* 0x00000002140a7211 */ /* 0x040fe200078430ff */
[----:B------:R-:W-:Y:S01]  /*18a0*/  IMAD.MOV.U32 R4, RZ, RZ, R8 ;  /* 0x000000ffff047224 */ /* 0x000fe200078e0008 */
[----:B------:R-:W-:Y:S01]  /*18b0*/  SHF.R.S32.HI R25, RZ, 0x1f, R243 ;  /* 0x0000001fff197819 */ /* 0x000fe200000114f3 */
[----:B------:R-:W-:Y:S01]  /*18c0*/  CS2R R124, SRZ ;  /* 0x00000000007c7805 */ /* 0x000fe2000001ff00 */
[----:B------:R-:W-:Y:S01]  /*18d0*/  LEA.HI.X R11, R20, R3, R9, 0x6, P2 ;  /* 0x00000003140b7211 */ /* 0x000fe200010f3409 */
[----:B------:R-:W-:Y:S01]  /*18e0*/  @!PT LDS RZ, [RZ] ;  /* 0x00000000fffff984 */ /* 0x000fe20000000800 */
[----:B------:R-:W-:Y:S01]  /*18f0*/  @!PT LDS RZ, [RZ] ;  /* 0x00000000fffff984 */ /* 0x000fe20000000800 */
[----:B------:R-:W-:Y:S01]  /*1900*/  @!PT LDS RZ, [RZ] ;  /* 0x00000000fffff984 */ /* 0x000fe20000000800 */
[----:B------:R1:W-:Y:S01]  /*1910*/  LDGSTS.E.BYPASS.LTC128B.128 [R228+0x6080], [R2.64], !P5 ;  /* 0x0608000002e47fae */ /* 0x0003e2000e901d52 */
[----:B------:R-:W-:Y:S01]  /*1920*/  ISETP.LT.OR P2, PT, R0, 0x21, P6 ;  /* 0x000000210000780c */ /* 0x000fe20003741670 */
[----:B------:R-:W-:Y:S01]  /*1930*/  IMAD.WIDE.U32 R4, R15, c[0x0][0x1b8], R4 ;  /* 0x00006e000f047a25 */ /* 0x000fe200078e0004 */
[----:B------:R-:W-:Y:S01]  /*1940*/  ISETP.GE.AND P6, PT, R12, c[0x0][0x19c], PT ;  /* 0x000067000c007a0c */ /* 0x000fe20003fc6270 */
[----:B------:R1:W-:Y:S01]  /*1950*/  LDGSTS.E.BYPASS.LTC128B.128 [R228+0x8080], [R2.64+0x80], !P4 ;  /* 0x0808008002e47fae */ /* 0x0003e2000e101d52 */
[----:B------:R-:W-:Y:S01]  /*1960*/  ISETP.GE.AND P5, PT, R29, c[0x0][0x19c], PT ;  /* 0x000067001d007a0c */ /* 0x000fe20003fa6270 */
[----:B------:R-:W-:Y:S01]  /*1970*/  IMAD.U32 R20, RZ, RZ, UR12 ;  /* 0x0000000cff147e24 */ /* 0x000fe2000f8e00ff */
[----:B------:R-:W-:Y:S01]  /*1980*/  ISETP.GE.AND P4, PT, R30, c[0x0][0x19c], PT ;  /* 0x000067001e007a0c */ /* 0x000fe20003f86270 */
[----:B------:R1:W-:Y:S01]  /*1990*/  LDGSTS.E.BYPASS.LTC128B.128 [R228+0xa080], [R2.64+0x100], !P3 ;  /* 0x0a08010002e47fae */ /* 0x0003e2000d901d52 */
[C---:B------:R-:W-:Y:S01]  /*19a0*/  ISETP.LT.OR P3, PT, R0.reuse, 0x1, P6 ;  /* 0x000000010000780c */ /* 0x040fe20003761670 */
[----:B------:R-:W-:Y:S01]  /*19b0*/  CS2R R122, SRZ ;  /* 0x00000000007a7805 */ /* 0x000fe2000001ff00 */
[C---:B------:R-:W-:Y:S01]  /*19c0*/  ISETP.LT.OR P6, PT, R0.reuse, 0x21, P6 ;  /* 0x000000210000780c */ /* 0x040fe200037c1670 */
[----:B------:R-:W-:Y:S01]  /*19d0*/  CS2R R120, SRZ ;  /* 0x0000000000787805 */ /* 0x000fe2000001ff00 */
[----:B------:R-:W-:Y:S01]  /*19e0*/  SHF.R.S32.HI R15, RZ, 0x1f, R33 ;  /* 0x0000001fff0f7819 */ /* 0x000fe20000011421 */
[----:B------:R2:W-:Y:S01]  /*19f0*/  LDGSTS.E.BYPASS.LTC128B.128 [R228+0x7080], [R10.64], !P2 ;  /* 0x070800000ae47fae */ /* 0x0005e2000d101d52 */
[C---:B------:R-:W-:Y:S01]  /*1a00*/  ISETP.LT.OR P2, PT, R0.reuse, 0x1, P5 ;  /* 0x000000010000780c */ /* 0x040fe20002f41670 */
[----:B------:R-:W-:Y:S01]  /*1a10*/  CS2R R118, SRZ ;  /* 0x0000000000767805 */ /* 0x000fe2000001ff00 */
[C---:B------:R-:W-:Y:S01]  /*1a20*/  ISETP.LT.OR P5, PT, R0.reuse, 0x21, P5 ;  /* 0x000000210000780c */ /* 0x040fe20002fa1670 */
[----:B------:R2:W-:Y:S01]  /*1a30*/  LDGSTS.E.BYPASS.LTC128B.128 [R228+0x9080], [R10.64+0x80], !P1 ;  /* 0x090800800ae47fae */ /* 0x0005e2000c901d52 */
[C---:B------:R-:W-:Y:S01]  /*1a40*/  ISETP.LT.OR P1, PT, R0.reuse, 0x1, P4 ;  /* 0x000000010000780c */ /* 0x040fe20002721670 */
[----:B------:R-:W-:Y:S01]  /*1a50*/  CS2R R116, SRZ ;  /* 0x0000000000747805 */ /* 0x000fe2000001ff00 */
[----:B------:R-:W-:Y:S01]  /*1a60*/  ISETP.LT.OR P4, PT, R0, 0x21, P4 ;  /* 0x000000210000780c */ /* 0x000fe20002781670 */
[----:B------:R-:W-:Y:S01]  /*1a70*/  IMAD R0, R7, c[0x0][0x1a8], RZ ;  /* 0x00006a0007007a24 */ /* 0x000fe200078e02ff */
[----:B------:R2:W-:Y:S01]  /*1a80*/  LDGSTS.E.BYPASS.LTC128B.128 [R228+0xb080], [R10.64+0x100], !P0 ;  /* 0x0b0801000ae47fae */ /* 0x0005e2000c101d52 */
[----:B------:R-:W-:Y:S01]  /*1a90*/  CS2R R114, SRZ ;  /* 0x0000000000727805 */ /* 0x000fe2000001ff00 */
[----:B------:R-:W-:Y:S01]  /*1aa0*/  CS2R R112, SRZ ;  /* 0x0000000000707805 */ /* 0x000fe2000001ff00 */
[C---:B------:R-:W-:Y:S01]  /*1ab0*/  IMAD R0, R6.reuse, c[0x0][0x1ac], R0 ;  /* 0x00006b0006007a24 */ /* 0x040fe200078e0200 */
[----:B------:R-:W0:Y:S01]  /*1ac0*/  LDGDEPBAR ;  /* 0x00000000000079af */ /* 0x000e220000000000 */
[----:B------:R-:W-:Y:S01]  /*1ad0*/  CS2R R110, SRZ ;  /* 0x00000000006e7805 */ /* 0x000fe2000001ff00 */
[----:B------:R-:W-:Y:S01]  /*1ae0*/  CS2R R108, SRZ ;  /* 0x00000000006c7805 */ /* 0x000fe2000001ff00 */
[----:B------:R-:W-:Y:S01]  /*1af0*/  CS2R R106, SRZ ;  /* 0x00000000006a7805 */ /* 0x000fe2000001ff00 */
[----:B------:R-:W-:Y:S01]  /*1b00*/  CS2R R104, SRZ ;  /* 0x0000000000687805 */ /* 0x000fe2000001ff00 */
[----:B------:R-:W-:Y:S01]  /*1b10*/  CS2R R102, SRZ ;  /* 0x0000000000667805 */ /* 0x000fe2000001ff00 */
[----:B------:R-:W-:Y:S01]  /*1b20*/  CS2R R100, SRZ ;  /* 0x0000000000647805 */ /* 0x000fe2000001ff00 */
[----:B------:R-:W-:Y:S01]  /*1b30*/  CS2R R98, SRZ ;  /* 0x0000000000627805 */ /* 0x000fe2000001ff00 */
[----:B-1----:R-:W-:Y:S01]  /*1b40*/  IMAD R2, R21, c[0x0][0x178], RZ ;  /* 0x00005e0015027a24 */ /* 0x002fe200078e02ff */
        /* <DEDUP_REMOVED lines=10> */
[----:B------:R-:W-:Y:S01]  /*1bf0*/  IADD3 R3, R5, UR4, RZ ;  /* 0x0000000405037c10 */ /* 0x000fe2000fffe0ff */
[----:B------:R-:W-:Y:S01]  /*1c00*/  IMAD.MOV.U32 R8, RZ, RZ, R2 ;  /* 0x000000ffff087224 */ /* 0x000fe200078e0002 */
[----:B------:R-:W-:Y:S01]  /*1c10*/  ULDC.64 UR4, c[0x0][0x188] ;  /* 0x0000620000047ab9 */ /* 0x000fe20000000a00 */
[----:B------:R-:W-:Y:S01]  /*1c20*/  IMAD.MOV.U32 R2, RZ, RZ, R4 ;  /* 0x000000ffff027224 */ /* 0x000fe200078e0004 */
[----:B------:R-:W-:Y:S01]  /*1c30*/  UIMAD UR4, UR11, UR4, URZ ;  /* 0x000000040b0472a4 */ /* 0x000fe2000f8e023f */
[----:B------:R-:W-:Y:S01]  /*1c40*/  CS2R R82, SRZ ;  /* 0x0000000000527805 */ /* 0x000fe2000001ff00 */
[----:B------:R-:W-:Y:S01]  /*1c50*/  CS2R R80, SRZ ;  /* 0x0000000000507805 */ /* 0x000fe2000001ff00 */
[----:B------:R-:W-:Y:S01]  /*1c60*/  IMAD.WIDE.U32 R4, R6, c[0x0][0x1a8], R2 ;  /* 0x00006a0006047a25 */ /* 0x000fe200078e0002 */
[----:B------:R-:W-:Y:S01]  /*1c70*/  UIMAD UR7, UR12, UR5, UR4 ;  /* 0x000000050c0772a4 */ /* 0x000fe2000f8e0204 */
[----:B------:R-:W-:Y:S01]  /*1c80*/  CS2R R78, SRZ ;  /* 0x00000000004e7805 */ /* 0x000fe2000001ff00 */
[----:B------:R-:W-:Y:S01]  /*1c90*/  CS2R R76, SRZ ;  /* 0x00000000004c7805 */ /* 0x000fe2000001ff00 */
[----:B------:R-:W-:Y:S01]  /*1ca0*/  IMAD R3, R25, c[0x0][0x180], RZ ;  /* 0x0000600019037a24 */ /* 0x000fe200078e02ff */
[C---:B------:R-:W-:Y:S01]  /*1cb0*/  LEA R2, P0, R4.reuse, c[0x0][0x190], 0x1 ;  /* 0x0000640004027a11 */ /* 0x040fe200078008ff */
[----:B------:R-:W-:Y:S01]  /*1cc0*/  IMAD.IADD R0, R5, 0x1, R0 ;  /* 0x0000000105007824 */ /* 0x000fe200078e0200 */
[----:B------:R-:W-:Y:S01]  /*1cd0*/  ULDC.64 UR4, c[0x0][0x178] ;  /* 0x00005e0000047ab9 */ /* 0x000fe20000000a00 */
[C---:B------:R-:W-:Y:S01]  /*1ce0*/  IMAD R5, R243.reuse, c[0x0][0x184], R3 ;  /* 0x00006100f3057a24 */ /* 0x040fe200078e0203 */
[----:B------:R-:W-:Y:S01]  /*1cf0*/  UIMAD.WIDE.U32 UR22, UR17, UR4, URZ ;  /* 0x00000004111672a5 */ /* 0x000fe2000f8e003f */
[----:B------:R-:W-:Y:S01]  /*1d00*/  IMAD.WIDE.U32 R6, R243, c[0x0][0x180], R8 ;  /* 0x00006000f3067a25 */ /* 0x000fe200078e0008 */
[----:B------:R-:W-:Y:S01]  /*1d10*/  LEA.HI.X R3, R4, c[0x0][0x194], R0, 0x1, P0 ;  /* 0x0000650004037a11 */ /* 0x000fe200000f0c00 */
[----:B------:R-:W-:Y:S01]  /*1d20*/  UIMAD UR4, UR21, UR4, URZ ;  /* 0x00000004150472a4 */ /* 0x000fe2000f8e023f */
[----:B------:R-:W-:Y:S01]  /*1d30*/  CS2R R74, SRZ ;  /* 0x00000000004a7805 */ /* 0x000fe2000001ff00 */
[----:B------:R-:W-:Y:S01]  /*1d40*/  IMAD.MOV.U32 R0, RZ, RZ, c[0x0][0x1a8] ;  /* 0x00006a00ff007624 */ /* 0x000fe200078e00ff */
[----:B------:R-:W-:Y:S01]  /*1d50*/  CS2R R72, SRZ ;  /* 0x0000000000487805 */ /* 0x000fe2000001ff00 */
[----:B------:R-:W-:Y:S01]  /*1d60*/  IMAD.IADD R5, R7, 0x1, R5 ;  /* 0x0000000107057824 */ /* 0x000fe200078e0205 */
[----:B------:R1:W-:Y:S01]  /*1d70*/  LDGSTS.E.BYPASS.LTC128B.128 [R228+0x80], [R2.64], !P3 ;  /* 0x0008000002e47fae */ /* 0x0003e2000d901d52 */
[----:B------:R-:W-:Y:S01]  /*1d80*/  IMAD.MOV.U32 R7, RZ, RZ, c[0x0][0x1ac] ;  /* 0x00006b00ff077624 */ /* 0x000fe200078e00ff */
[C---:B------:R-:W-:Y:S01]  /*1d90*/  LEA R8, P0, R0.reuse, R2, 0x6 ;  /* 0x0000000200087211 */ /* 0x040fe200078030ff */
[----:B------:R-:W-:Y:S01]  /*1da0*/  UIMAD UR4, UR17, UR5, UR4 ;  /* 0x00000005110472a4 */ /* 0x000fe2000f8e0204 */
[----:B------:R1:W-:Y:S01]  /*1db0*/  LDGSTS.E.BYPASS.LTC128B.128 [R228+0x2080], [R2.64+0x80], !P2 ;  /* 0x0208008002e47fae */ /* 0x0003e2000d101d52 */
[----:B------:R-:W-:Y:S01]  /*1dc0*/  IMAD.MOV.U32 R4, RZ, RZ, R6 ;  /* 0x000000ffff047224 */ /* 0x000fe200078e0006 */
[----:B------:R-:W-:Y:S01]  /*1dd0*/  LEA.HI.X R9, R0, R3, R7, 0x6, P0 ;  /* 0x0000000300097211 */ /* 0x000fe200000f3407 */
[----:B------:R-:W-:Y:S01]  /*1de0*/  IMAD.SHL.U32 R0, R17, 0x40, RZ ;  /* 0x0000004011007824 */ /* 0x000fe200078e00ff */
[----:B------:R1:W-:Y:S01]  /*1df0*/  LDGSTS.E.BYPASS.LTC128B.128 [R228+0x4080], [R2.64+0x100], !P1 ;  /* 0x0408010002e47fae */ /* 0x0003e2000c901d52 */
[----:B------:R-:W-:Y:S01]  /*1e00*/  IMAD.SHL.U32 R6, R18, 0x8, RZ ;  /* 0x0000000812067824 */ /* 0x000fe200078e00ff */
[----:B------:R-:W-:Y:S01]  /*1e10*/  UIADD3 UR4, UR23, UR4, URZ ;  /* 0x0000000417047290 */ /* 0x000fe2000fffe03f */
[----:B------:R-:W-:Y:S01]  /*1e20*/  IMAD.WIDE.U32 R240, R20, c[0x0][0x188], R4 ;  /* 0x0000620014f07a25 */ /* 0x000fe200078e0004 */
[----:B------:R3:W-:Y:S01]  /*1e30*/  LDGSTS.E.BYPASS.LTC128B.128 [R228+0x1080], [R8.64], !P6 ;  /* 0x0108000008e47fae */ /* 0x0007e2000f101d52 */
[----:B------:R-:W-:Y:S01]  /*1e40*/  LOP3.LUT R0, R0, 0x1c0, RZ, 0xc0, !PT ;  /* 0x000001c000007812 */ /* 0x000fe200078ec0ff */
[----:B------:R-:W-:Y:S01]  /*1e50*/  UIMAD UR5, UR6, 0xc0, URZ ;  /* 0x000000c0060578a4 */ /* 0x000fe2000f8e023f */
[----:B------:R-:W-:Y:S01]  /*1e60*/  IMAD.SHL.U32 R5, R16, 0x40, RZ ;  /* 0x0000004010057824 */ /* 0x000fe200078e00ff */
[----:B------:R3:W-:Y:S01]  /*1e70*/  LDGSTS.E.BYPASS.LTC128B.128 [R228+0x3080], [R8.64+0x80], !P5 ;  /* 0x0308008008e47fae */ /* 0x0007e2000e901d52 */
[----:B------:R-:W-:Y:S01]  /*1e80*/  LOP3.LUT R7, R23, 0x3ffffffc, RZ, 0xc0, !PT ;  /* 0x3ffffffc17077812 */ /* 0x000fe200078ec0ff */
[----:B------:R-:W-:Y:S01]  /*1e90*/  CS2R R70, SRZ ;  /* 0x0000000000467805 */ /* 0x000fe2000001ff00 */
[----:B------:R-:W-:Y:S01]  /*1ea0*/  LOP3.LUT R23, R6, 0x18, RZ, 0xc0, !PT ;  /* 0x0000001806177812 */ /* 0x000fe200078ec0ff */
[----:B------:R3:W-:Y:S01]  /*1eb0*/  LDGSTS.E.BYPASS.LTC128B.128 [R228+0x5080], [R8.64+0x100], !P4 ;  /* 0x0508010008e47fae */ /* 0x0007e2000e101d52 */
[----:B------:R-:W-:Y:S01]  /*1ec0*/  SHF.R.U32.HI R4, RZ, 0x3, R0 ;  /* 0x00000003ff047819 */ /* 0x000fe20000011600 */
[----:B------:R-:W-:Y:S01]  /*1ed0*/  CS2R R68, SRZ ;  /* 0x0000000000447805 */ /* 0x000fe2000001ff00 */
[C---:B------:R-:W-:Y:S01]  /*1ee0*/  LOP3.LUT P2, RZ, R16.reuse, 0x4, RZ, 0xc0, !PT ;  /* 0x0000000410ff7812 */ /* 0x040fe2000784c0ff */
[----:B------:R-:W0:Y:S01]  /*1ef0*/  LDGDEPBAR ;  /* 0x00000000000079af */ /* 0x000e220000000000 */
[----:B------:R-:W-:Y:S01]  /*1f00*/  IADD3 R235, R241, UR7, RZ ;  /* 0x00000007f1eb7c10 */ /* 0x000fe2000fffe0ff */
[----:B------:R-:W-:Y:S01]  /*1f10*/  CS2R R66, SRZ ;  /* 0x0000000000427805 */ /* 0x000fe2000001ff00 */
[----:B------:R-:W-:Y:S01]  /*1f20*/  LOP3.LUT P1, RZ, R16, 0x2, RZ, 0xc0, !PT ;  /* 0x0000000210ff7812 */ /* 0x000fe2000782c0ff */
[----:B------:R-:W-:Y:S01]  /*1f30*/  CS2R R64, SRZ ;  /* 0x0000000000407805 */ /* 0x000fe2000001ff00 */
[----:B------:R-:W-:Y:S01]  /*1f40*/  LOP3.LUT R16, R5, 0x1c0, RZ, 0xc0, !PT ;  /* 0x000001c005107812 */ /* 0x000fe200078ec0ff */
[----:B------:R-:W-:Y:S01]  /*1f50*/  IMAD R5, R22, 0x800, R24 ;  /* 0x0000080016057824 */ /* 0x000fe200078e0218 */
[----:B------:R-:W-:Y:S01]  /*1f60*/  LOP3.LUT R4, R4, R0, R23, 0x1e, !PT ;  /* 0x0000000004047212 */ /* 0x000fe200078e1e17 */
[----:B------:R-:W-:Y:S01]  /*1f70*/  IMAD.IADD R0, R33, 0x1, -R7 ;  /* 0x0000000121007824 */ /* 0x000fe200078e0a07 */
[----:B------:R-:W-:Y:S01]  /*1f80*/  SHF.R.U32.HI R223, RZ, 0x3, R16 ;  /* 0x00000003ffdf7819 */ /* 0x000fe20000011610 */
[----:B------:R-:W-:Y:S01]  /*1f90*/  IMAD.SHL.U32 R24, R27, 0x400, RZ ;  /* 0x000004001b187824 */ /* 0x000fe200078e00ff */
[----:B------:R-:W-:Y:S01]  /*1fa0*/  LOP3.LUT P3, RZ, R17, 0x4, RZ, 0xc0, !PT ;  /* 0x0000000411ff7812 */ /* 0x000fe2000786c0ff */
[----:B-1----:R-:W-:Y:S01]  /*1fb0*/  IMAD.U32 R2, RZ, RZ, UR22 ;  /* 0x00000016ff027e24 */ /* 0x002fe2000f8e00ff */
[----:B------:R-:W-:Y:S01]  /*1fc0*/  ISETP.GE.AND P6, PT, R29, c[0x0][0x16c], PT ;  /* 0x00005b001d007a0c */ /* 0x000fe20003fc6270 */
[----:B------:R-:W-:Y:S01]  /*1fd0*/  IMAD.U32 R3, RZ, RZ, UR23 ;  /* 0x00000017ff037e24 */ /* 0x000fe2000f8e00ff */
[----:B------:R-:W-:Y:S01]  /*1fe0*/  ISETP.GE.AND P5, PT, R30, c[0x0][0x16c], PT ;  /* 0x00005b001e007a0c */ /* 0x000fe20003fa6270 */
[----:B------:R-:W-:Y:S01]  /*1ff0*/  IMAD.U32 R3, RZ, RZ, UR4 ;  /* 0x00000004ff037e24 */ /* 0x000fe2000f8e00ff */
[----:B------:R-:W-:Y:S01]  /*2000*/  LEA R6, P0, R2, R240, 0x6 ;  /* 0x000000f002067211 */ /* 0x000fe200078030ff */
[----:B------:R-:W-:Y:S01]  /*2010*/  IMAD R0, R0, 0x2, R24 ;  /* 0x0000000200007824 */ /* 0x000fe200078e0218 */
[----:B------:R-:W-:Y:S01]  /*2020*/  SEL R7, RZ, 0x2, P6 ;  /* 0x00000002ff077807 */ /* 0x000fe20003000000 */
[----:B------:R-:W-:Y:S01]  /*2030*/  USHF.R.S32.HI UR4, URZ, 0x1f, UR6 ;  /* 0x0000001f3f047899 */ /* 0x000fe20008011406 */
[----:B--2---:R-:W-:Y:S01]  /*2040*/  LEA.HI.X R11, R2, R235, R3, 0x6, P0 ;  /* 0x000000eb020b7211 */ /* 0x004fe200000f3403 */
[----:B------:R-:W-:Y:S01]  /*2050*/  IMAD.IADD R4, R0, 0x1, R4 ;  /* 0x0000000100047824 */ /* 0x000fe200078e0204 */
[----:B------:R-:W-:Y:S01]  /*2060*/  LOP3.LUT R2, R16, 0x8, R28, 0xf8, !PT ;  /* 0x0000000810027812 */ /* 0x000fe200078ef81c */
[----:B------:R-:W-:-:S04]  /*2070*/  DEPBAR.LE SB0, 0x1 ;  /* 0x000080400000791a */ /* 0x000fc80000000000 */
[----:B------:R-:W-:Y:S01]  /*2080*/  ISETP.GE.AND P0, PT, R12, c[0x0][0x16c], PT ;  /* 0x00005b000c007a0c */ /* 0x000fe20003f06270 */
[----:B------:R-:W-:Y:S01]  /*2090*/  IMAD.SHL.U32 R230, R4, 0x2, RZ ;  /* 0x0000000204e67824 */ /* 0x000fe200078e00ff */
[----:B------:R-:W-:Y:S01]  /*20a0*/  LOP3.LUT R2, R2, R223, RZ, 0x3c, !PT ;  /* 0x000000df02027212 */ /* 0x000fe200078e3cff */
[----:B------:R-:W-:Y:S01]  /*20b0*/  IMAD R17, R25, c[0x0][0x210], RZ ;  /* 0x0000840019117a24 */ /* 0x000fe200078e02ff */
[----:B------:R-:W-:Y:S01]  /*20c0*/  SEL R234, RZ, 0x1, P0 ;  /* 0x00000001ffea7807 */ /* 0x000fe20000000000 */
[----:B------:R-:W-:Y:S01]  /*20d0*/  UMOV UR22, 0x5 ;  /* 0x0000000500167882 */ /* 0x000fe20000000000 */
[C---:B------:R-:W-:Y:S01]  /*20e0*/  LEA R10, P0, R6.reuse, c[0x0][0x160], 0x1 ;  /* 0x00005800060a7a11 */ /* 0x040fe200078008ff */
[----:B------:R-:W-:Y:S01]  /*20f0*/  IMAD.IADD R2, R5, 0x1, R2 ;  /* 0x0000000105027824 */ /* 0x000fe200078e0202 */
[----:B------:R-:W-:Y:S01]  /*2100*/  SEL R3, RZ, 0x4, P5 ;  /* 0x00000004ff037807 */ /* 0x000fe20002800000 */
[----:B------:R-:W-:Y:S01]  /*2110*/  IMAD.MOV.U32 R5, RZ, RZ, c[0x0][0x178] ;  /* 0x00005e00ff057624 */ /* 0x000fe200078e00ff */
[----:B------:R-:W-:Y:S01]  /*2120*/  LEA.HI.X R11, R6, c[0x0][0x164], R11, 0x1, P0 ;  /* 0x00005900060b7a11 */ /* 0x000fe200000f0c0b */
[----:B------:R-:W-:Y:S01]  /*2130*/  IMAD.MOV.U32 R6, RZ, RZ, c[0x0][0x17c] ;  /* 0x00005f00ff067624 */ /* 0x000fe200078e00ff */
[----:B------:R-:W-:Y:S01]  /*2140*/  IADD3 R0, R3, R7, R234 ;  /* 0x0000000703007210 */ /* 0x000fe20007ffe0ea */
[----:B------:R-:W-:Y:S01]  /*2150*/  IMAD.SHL.U32 R224, R2, 0x2, RZ ;  /* 0x0000000202e07824 */ /* 0x000fe200078e00ff */
[----:B------:R-:W-:Y:S01]  /*2160*/  BAR.SYNC.DEFER_BLOCKING 0x0 ;  /* 0x0000000000007b1d */ /* 0x000fe20000010000 */
[C---:B------:R-:W-:Y:S01]  /*2170*/  IADD3 R3, R230.reuse, 0x12280, RZ ;  /* 0x00012280e6037810 */ /* 0x040fe20007ffe0ff */
[----:B------:R-:W-:Y:S01]  /*2180*/  CS2R R62, SRZ ;  /* 0x00000000003e7805 */ /* 0x000fe2000001ff00 */
[----:B------:R-:W-:Y:S01]  /*2190*/  LEA R4, P0, R5, R10, 0x6 ;  /* 0x0000000a05047211 */ /* 0x000fe200078030ff */
[----:B------:R-:W-:Y:S01]  /*21a0*/  CS2R R60, SRZ ;  /* 0x00000000003c7805 */ /* 0x000fe2000001ff00 */
[----:B------:R-:W-:Y:S01]  /*21b0*/  IADD3 R231, R230, 0x122c0, RZ ;  /* 0x000122c0e6e77810 */ /* 0x000fe20007ffe0ff */
[----:B------:R-:W-:Y:S01]  /*21c0*/  CS2R R58, SRZ ;  /* 0x00000000003a7805 */ /* 0x000fe2000001ff00 */
[----:B------:R-:W-:Y:S01]  /*21d0*/  @P3 IADD3 R231, R3, -0x40, RZ ;  /* 0xffffffc003e73810 */ /* 0x000fe20007ffe0ff */
[----:B------:R-:W-:Y:S01]  /*21e0*/  IMAD R3, R21, c[0x0][0x208], RZ ;  /* 0x0000820015037a24 */ /* 0x000fe200078e02ff */
[----:B------:R-:W-:Y:S01]  /*21f0*/  LEA.HI.X R5, R5, R11, R6, 0x6, P0 ;  /* 0x0000000b05057211 */ /* 0x000fe200000f3406 */
[----:B------:R-:W-:Y:S01]  /*2200*/  IMAD.WIDE.U32 R6, R19, c[0x0][0x208], R12 ;  /* 0x0000820013067a25 */ /* 0x000fe200078e000c */
[C---:B------:R-:W-:Y:S01]  /*2210*/  LOP3.LUT P0, RZ, R0.reuse, 0x1, RZ, 0xc0, !PT ;  /* 0x0000000100ff7812 */ /* 0x040fe2000780c0ff */
[----:B------:R-:W-:Y:S01]  /*2220*/  CS2R R56, SRZ ;  /* 0x0000000000387805 */ /* 0x000fe2000001ff00 */
[C---:B------:R-:W-:Y:S01]  /*2230*/  LOP3.LUT P3, RZ, R0.reuse, 0x2, RZ, 0xc0, !PT ;  /* 0x0000000200ff7812 */ /* 0x040fe2000786c0ff */
[----:B------:R-:W-:Y:S01]  /*2240*/  IMAD.SHL.U32 R13, R33, 0x4, RZ ;  /* 0x00000004210d7824 */ /* 0x000fe200078e00ff */
[----:B------:R-:W-:Y:S01]  /*2250*/  LOP3.LUT P4, RZ, R0, 0x4, RZ, 0xc0, !PT ;  /* 0x0000000400ff7812 */ /* 0x000fe2000788c0ff */
[----:B---3--:R-:W-:Y:S01]  /*2260*/  IMAD R9, R19, c[0x0][0x20c], R3 ;  /* 0x0000830013097a24 */ /* 0x008fe200078e0203 */
[----:B------:R-:W-:Y:S01]  /*2270*/  SEL R0, R220, 0xffffffe0, !P1 ;  /* 0xffffffe0dc007807 */ /* 0x000fe20004800000 */
[----:B------:R-:W-:Y:S01]  /*2280*/  CS2R R54, SRZ ;  /* 0x0000000000367805 */ /* 0x000fe2000001ff00 */
[----:B------:R-:W-:Y:S01]  /*2290*/  SEL R222, R222, 0xffffffc0, !P2 ;  /* 0xffffffc0dede7807 */ /* 0x000fe20005000000 */
[----:B------:R-:W-:Y:S01]  /*22a0*/  IMAD.IADD R7, R7, 0x1, R9 ;  /* 0x0000000107077824 */ /* 0x000fe200078e0209 */
[----:B------:R-:W-:Y:S01]  /*22b0*/  IADD3 R2, -R242, UR14, -R26 ;  /* 0x0000000ef2027c10 */ /* 0x000fe2000fffe91a */
[C---:B------:R-:W-:Y:S01]  /*22c0*/  IMAD.IADD R225, R224.reuse, 0x1, R0 ;  /* 0x00000001e0e17824 */ /* 0x040fe200078e0200 */
[----:B------:R-:W-:Y:S01]  /*22d0*/  SHF.R.S32.HI R3, RZ, 0x1f, R18 ;  /* 0x0000001fff037819 */ /* 0x000fe20000011412 */
[----:B------:R-:W-:Y:S01]  /*22e0*/  IMAD.IADD R227, R224, 0x1, R222 ;  /* 0x00000001e0e37824 */ /* 0x000fe200078e02de */
[----:B------:R1:W2:Y:S01]  /*22f0*/  LDSM.16.M88.4 R148, [R224+0x6080] ;  /* 0x00608000e094783b */ /* 0x0002a20000000200 */
[----:B------:R-:W-:Y:S01]  /*2300*/  IMAD.IADD R226, R222, 0x1, R225 ;  /* 0x00000001dee27824 */ /* 0x000fe200078e02e1 */
[C---:B------:R-:W-:Y:S01]  /*2310*/  ISETP.LT.OR P2, PT, R2.reuse, 0x1, !P0 ;  /* 0x000000010200780c */ /* 0x040fe20004741670 */
[----:B------:R-:W-:Y:S01]  /*2320*/  IMAD.U32 R0, RZ, RZ, UR5 ;  /* 0x00000005ff007e24 */ /* 0x000fe2000f8e00ff */
[----:B------:R1:W3:Y:S01]  /*2330*/  LDSM.16.M88.4 R152, [R225+0x6080] ;  /* 0x00608000e198783b */ /* 0x0002e20000000200 */
[C---:B------:R-:W-:Y:S01]  /*2340*/  ISETP.LT.OR P1, PT, R2.reuse, 0x1, !P3 ;  /* 0x000000010200780c */ /* 0x040fe20005f21670 */
[----:B------:R-:W-:Y:S01]  /*2350*/  IMAD.WIDE.U32 R6, R243, c[0x0][0x210], R6 ;  /* 0x00008400f3067a25 */ /* 0x000fe200078e0006 */
[----:B------:R-:W-:Y:S01]  /*2360*/  LEA.HI R3, R3, R18, RZ, 0x2 ;  /* 0x0000001203037211 */ /* 0x000fe200078f10ff */
[----:B------:R1:W4:Y:S01]  /*2370*/  LDSM.16.M88.4 R156, [R227+0x6080] ;  /* 0x00608000e39c783b */ /* 0x0003220000000200 */
[C---:B------:R-:W-:Y:S01]  /*2380*/  ISETP.LT.OR P0, PT, R2.reuse, 0x21, !P0 ;  /* 0x000000210200780c */ /* 0x040fe20004701670 */
[----:B------:R-:W-:Y:S01]  /*2390*/  CS2R R52, SRZ ;  /* 0x0000000000347805 */ /* 0x000fe2000001ff00 */
[C---:B------:R-:W-:Y:S01]  /*23a0*/  ISETP.LT.OR P3, PT, R2.reuse, 0x21, !P3 ;  /* 0x000000210200780c */ /* 0x040fe20005f61670 */
[----:B------:R1:W1:Y:S01]  /*23b0*/  LDSM.16.M88.4 R168, [R224+0x8080] ;  /* 0x00808000e0a8783b */ /* 0x0002620000000200 */
[----:B------:R-:W-:Y:S01]  /*23c0*/  SEL R21, RZ, 0xffffffff, P6 ;  /* 0xffffffffff157807 */ /* 0x000fe20003000000 */
        /* <DEDUP_REMOVED lines=22> */
[----:B------:R-:W-:Y:S01]  /*2530*/  ISETP.LT.OR P4, PT, R2, 0x21, !P4 ;  /* 0x000000210200780c */ /* 0x000fe20006781670 */
[----:B------:R1:W-:Y:S01]  /*2540*/  LDGSTS.E.BYPASS.LTC128B.128 [R228+0x8080], [R10.64+0x80], !P1 ;  /* 0x080800800ae47fae */ /* 0x0003e2000c901d52 */
[----:B------:R-:W-:-:S04]  /*2550*/  IADD3 R14, P1, R33, UR5, RZ ;  /* 0x00000005210e7c10 */ /* 0x000fc8000ff3e0ff */
[----:B------:R-:W-:Y:S02]  /*2560*/  LEA.HI.X.SX32 R15, R0, R15, 0x1, P1 ;  /* 0x0000000f000f7211 */ /* 0x000fe400008f0eff */
[C---:B------:R-:W-:Y:S02]  /*2570*/  ISETP.GE.AND P1, PT, R12.reuse, c[0x0][0x1fc], PT ;  /* 0x00007f000c007a0c */ /* 0x040fe40003f26270 */
[----:B------:R-:W-:Y:S01]  /*2580*/  LOP3.LUT R0, R3, 0x1ffffffc, RZ, 0xc0, !PT ;  /* 0x1ffffffc03007812 */ /* 0x000fe200078ec0ff */
[----:B------:R1:W-:Y:S01]  /*2590*/  LDGSTS.E.BYPASS.LTC128B.128 [R228+0xa080], [R10.64+0x100], !P2 ;  /* 0x0a0801000ae47fae */ /* 0x0003e2000d101d52 */
[----:B------:R-:W-:Y:S01]  /*25a0*/  IADD3 R8, P2, R13, UR6, RZ ;  /* 0x000000060d087c10 */ /* 0x000fe2000ff5e0ff */
[----:B------:R-:W-:Y:S01]  /*25b0*/  ULDC.64 UR6, c[0x0][0x208] ;  /* 0x0000820000067ab9 */ /* 0x000fe20000000a00 */
[----:B------:R-:W-:Y:S01]  /*25c0*/  IMAD R3, R25, c[0x0][0x270], RZ ;  /* 0x00009c0019037a24 */ /* 0x000fe200078e02ff */
[----:B------:R1:W-:Y:S01]  /*25d0*/  LDGSTS.E.BYPASS.LTC128B.128 [R228+0x7080], [R4.64], !P0 ;  /* 0x0708000004e47fae */ /* 0x0003e2000c101d52 */
[----:B------:R-:W-:Y:S01]  /*25e0*/  LEA.HI.X.SX32 R9, R13, UR4, 0x1, P2 ;  /* 0x000000040d097c11 */ /* 0x000fe200090f0eff */
[----:B------:R-:W-:Y:S01]  /*25f0*/  ULDC.64 UR4, c[0x0][0x218] ;  /* 0x0000860000047ab9 */ /* 0x000fe20000000a00 */
[----:B------:R-:W-:Y:S01]  /*2600*/  ISETP.GE.AND P2, PT, R12, c[0x0][0x1fc], PT ;  /* 0x00007f000c007a0c */ /* 0x000fe20003f46270 */
[----:B------:R-:W-:Y:S01]  /*2610*/  UIMAD UR4, UR11, UR4, URZ ;  /* 0x000000040b0472a4 */ /* 0x000fe2000f8e023f */
[----:B------:R-:W-:Y:S01]  /*2620*/  IMAD.WIDE.U32 R12, R243, c[0x0][0x238], R14 ;  /* 0x00008e00f30c7a25 */ /* 0x000fe200078e000e */
[----:B------:R1:W-:Y:S01]  /*2630*/  LDGSTS.E.BYPASS.LTC128B.128 [R228+0x9080], [R4.64+0x80], !P3 ;  /* 0x0908008004e47fae */ /* 0x0003e2000d901d52 */
[----:B------:R-:W-:Y:S01]  /*2640*/  ISETP.GT.AND P3, PT, R33, 0xf, PT ;  /* 0x0000000f2100780c */ /* 0x000fe20003f64270 */
[----:B------:R-:W-:Y:S01]  /*2650*/  UIMAD UR5, UR12, UR5, UR4 ;  /* 0x000000050c0572a4 */ /* 0x000fe2000f8e0204 */
[----:B------:R-:W-:Y:S01]  /*2660*/  IMAD R14, R243, c[0x0][0x214], R17 ;  /* 0x00008500f30e7a24 */ /* 0x000fe200078e0211 */
[----:B------:R2:W-:Y:S01]  /*2670*/  LDGSTS.E.BYPASS.LTC128B.128 [R228+0xb080], [R4.64+0x100], !P4 ;  /* 0x0b08010004e47fae */ /* 0x0005e2000e101d52 */
[----:B------:R-:W-:Y:S01]  /*2680*/  IMAD.IADD R19, R18, 0x1, -R0 ;  /* 0x0000000112137824 */ /* 0x000fe200078e0a00 */
[----:B------:R-:W-:Y:S01]  /*2690*/  UMOV UR4, 0x6 ;  /* 0x0000000600047882 */ /* 0x000fe20000000000 */
[----:B------:R-:W-:Y:S01]  /*26a0*/  IMAD.IADD R7, R7, 0x1, R14 ;  /* 0x0000000107077824 */ /* 0x000fe200078e020e */
[----:B------:R-:W-:Y:S01]  /*26b0*/  USHF.L.U64.HI UR7, UR6, UR4, UR7 ;  /* 0x0000000406077299 */ /* 0x000fe20008010207 */
[----:B------:R-:W-:Y:S01]  /*26c0*/  IMAD R0, R25, c[0x0][0x238], RZ ;  /* 0x00008e0019007a24 */ /* 0x000fe200078e02ff */
[----:B------:R-:W-:Y:S01]  /*26d0*/  USHF.L.U32 UR4, UR6, 0x6, URZ ;  /* 0x0000000606047899 */ /* 0x000fe2000800063f */
[----:B------:R-:W-:Y:S01]  /*26e0*/  IMAD.WIDE.U32 R238, R20, c[0x0][0x218], R6 ;  /* 0x0000860014ee7a25 */ /* 0x000fe200078e0006 */
[----:B------:R-:W-:Y:S01]  /*26f0*/  UIMAD UR23, UR7, UR17, URZ ;  /* 0x00000011071772a4 */ /* 0x000fe2000f8e023f */
[----:B------:R-:W-:Y:S01]  /*2700*/  LOP3.LUT R14, R31, 0xfffffff0, RZ, 0xc0, !PT ;  /* 0xfffffff01f0e7812 */ /* 0x000fe200078ec0ff */
[----:B------:R-:W-:Y:S01]  /*2710*/  USHF.L.U32 UR7, UR6, 0x5, URZ ;  /* 0x0000000506077899 */ /* 0x000fe2000800063f */
[----:B------:R-:W-:Y:S01]  /*2720*/  IMAD R0, R243, c[0x0][0x23c], R0 ;  /* 0x00008f00f3007a24 */ /* 0x000fe200078e0200 */
[----:B------:R-:W-:Y:S01]  /*2730*/  IADD3 R237, R239, UR5, RZ ;  /* 0x00000005efed7c10 */ /* 0x000fe2000fffe0ff */
[----:B------:R-:W-:Y:S01]  /*2740*/  IMAD.U32 R6, RZ, RZ, UR4 ;  /* 0x00000004ff067e24 */ /* 0x000fe2000f8e00ff */
[----:B------:R-:W-:Y:S01]  /*2750*/  UIMAD UR23, UR21, UR4, UR23 ;  /* 0x00000004151772a4 */ /* 0x000fe2000f8e0217 */
[----:B------:R-:W-:Y:S01]  /*2760*/  IMAD.IADD R13, R13, 0x1, R0 ;  /* 0x000000010d0d7824 */ /* 0x000fe200078e0200 */
[----:B------:R-:W-:Y:S01]  /*2770*/  SEL R233, RZ, 0x1, P1 ;  /* 0x00000001ffe97807 */ /* 0x000fe20000800000 */
[----:B------:R-:W-:Y:S01]  /*2780*/  IMAD R0, R25, c[0x0][0x288], RZ ;  /* 0x0000a20019007a24 */ /* 0x000fe200078e02ff */
[----:B------:R-:W-:Y:S01]  /*2790*/  ULDC.64 UR4, c[0x0][0x278] ;  /* 0x00009e0000047ab9 */ /* 0x000fe20000000a00 */
[----:B------:R-:W-:Y:S01]  /*27a0*/  IMAD.MOV.U32 R236, RZ, RZ, R238 ;  /* 0x000000ffffec7224 */ /* 0x000fe200078e00ee */
[----:B------:R-:W-:Y:S01]  /*27b0*/  ULDC UR21, c[0x0][0x20c] ;  /* 0x0000830000157ab9 */ /* 0x000fe20000000800 */
[C---:B------:R-:W-:Y:S01]  /*27c0*/  IMAD R3, R243.reuse, c[0x0][0x274], R3 ;  /* 0x00009d00f3037a24 */ /* 0x040fe200078e0203 */
[----:B------:R-:W-:Y:S01]  /*27d0*/  UIMAD UR4, UR11, UR4, URZ ;  /* 0x000000040b0472a4 */ /* 0x000fe2000f8e023f */
[C---:B-1----:R-:W-:Y:S01]  /*27e0*/  IMAD.WIDE.U32 R10, R243.reuse, c[0x0][0x270], R8 ;  /* 0x00009c00f30a7a25 */ /* 0x042fe200078e0008 */
[----:B------:R-:W-:Y:S01]  /*27f0*/  USHF.L.U64.HI UR6, UR6, UR22, UR21 ;  /* 0x0000001606067299 */ /* 0x000fe20008010215 */
[----:B------:R-:W-:Y:S01]  /*2800*/  ISETP.GE.AND P1, PT, R30, c[0x0][0x1fc], PT ;  /* 0x00007f001e007a0c */ /* 0x000fe20003f26270 */
[----:B------:R-:W-:Y:S01]  /*2810*/  UIMAD UR4, UR12, UR5, UR4 ;  /* 0x000000050c0472a4 */ /* 0x000fe2000f8e0204 */
[C---:B------:R-:W-:Y:S01]  /*2820*/  IMAD R0, R243.reuse, c[0x0][0x28c], R0 ;  /* 0x0000a300f3007a24 */ /* 0x040fe200078e0200 */
[----:B------:R-:W-:Y:S01]  /*2830*/  USHF.R.S32.HI UR21, URZ, 0x1f, UR20 ;  /* 0x0000001f3f157899 */ /* 0x000fe20008011414 */
[----:B------:R-:W-:-:S04]  /*2840*/  IMAD.WIDE.U32 R8, R243, c[0x0][0x288], R8 ;  /* 0x0000a200f3087a25 */ /* 0x000fc800078e0008 */
[----:B------:R-:W-:-:S04]  /*2850*/  IMAD.WIDE.U32 R6, R6, UR17, R236 ;  /* 0x0000001106067c25 */ /* 0x000fc8000f8e00ec */
[----:B------:R-:W-:Y:S01]  /*2860*/  IMAD.IADD R11, R11, 0x1, R3 ;  /* 0x000000010b0b7824 */ /* 0x000fe200078e0203 */
[----:B------:R-:W-:Y:S01]  /*2870*/  LEA R2, P0, R6, c[0x0][0x1f0], 0x1 ;  /* 0x00007c0006027a11 */ /* 0x000fe200078008ff */
[----:B------:R-:W-:Y:S01]  /*2880*/  IMAD.IADD R9, R9, 0x1, R0 ;  /* 0x0000000109097824 */ /* 0x000fe200078e0200 */
[----:B------:R-:W-:Y:S01]  /*2890*/  IADD3 R0, R7, UR23, RZ ;  /* 0x0000001707007c10 */ /* 0x000fe2000fffe0ff */
[----:B--2---:R-:W-:Y:S01]  /*28a0*/  IMAD.U32 R4, RZ, RZ, UR7 ;  /* 0x00000007ff047e24 */ /* 0x004fe2000f8e00ff */
[----:B------:R-:W-:Y:S01]  /*28b0*/  LOP3.LUT R7, R32, 0xffffffe0, RZ, 0xc0, !PT ;  /* 0xffffffe020077812 */ /* 0x000fe200078ec0ff */
[----:B------:R-:W-:Y:S01]  /*28c0*/  IMAD.WIDE.U32 R246, R20, c[0x0][0x278], R10 ;  /* 0x00009e0014f67a25 */ /* 0x000fe200078e000a */
[----:B------:R-:W-:Y:S02]  /*28d0*/  LEA.HI.X R3, R6, c[0x0][0x1f4], R0, 0x1, P0 ;  /* 0x00007d0006037a11 */ /* 0x000fe400000f0c00 */
[----:B------:R-:W-:Y:S01]  /*28e0*/  LEA R4, P4, R4, R2, 0x1 ;  /* 0x0000000204047211 */ /* 0x000fe200078808ff */
[----:B------:R-:W-:Y:S01]  /*28f0*/  IMAD.U32 R6, RZ, RZ, UR7 ;  /* 0x00000007ff067e24 */ /* 0x000fe2000f8e00ff */
[----:B------:R-:W-:Y:S01]  /*2900*/  IADD3 R252, R247, UR4, RZ ;  /* 0x00000004f7fc7c10 */ /* 0x000fe2000fffe0ff */
[----:B------:R-:W-:Y:S01]  /*2910*/  IMAD.U32 R5, RZ, RZ, UR6 ;  /* 0x00000006ff057e24 */ /* 0x000fe2000f8e00ff */
[----:B------:R-:W-:Y:S01]  /*2920*/  @!P3 IADD3 R0, P0, R246, UR20, RZ ;  /* 0x00000014f600bc10 */ /* 0x000fe2000ff1e0ff */
[----:B------:R-:W-:Y:S01]  /*2930*/  ULDC.64 UR4, c[0x0][0x290] ;  /* 0x0000a40000047ab9 */ /* 0x000fe20000000a00 */
[----:B------:R-:W-:Y:S01]  /*2940*/  IMAD.WIDE.U32 R244, R20, c[0x0][0x290], R8 ;  /* 0x0000a40014f47a25 */ /* 0x000fe200078e0008 */
[----:B------:R-:W-:Y:S01]  /*2950*/  UIMAD UR4, UR11, UR4, URZ ;  /* 0x000000040b0472a4 */ /* 0x000fe2000f8e023f */
[----:B------:R-:W-:-:S02]  /*2960*/  LEA.HI.X R5, R6, R3, R5, 0x1, P4 ;  /* 0x0000000306057211 */ /* 0x000fc400020f0c05 */
[----:B------:R-:W-:Y:S01]  /*2970*/  @!P3 IADD3.X R6, R252, UR21, RZ, P0, !PT ;  /* 0x00000015fc06bc10 */ /* 0x000fe200087fe4ff */
[----:B------:R-:W-:Y:S01]  /*2980*/  UIMAD UR4, UR12, UR5, UR4 ;  /* 0x000000050c0472a4 */ /* 0x000fe2000f8e0204 */
[----:B------:R-:W-:Y:S01]  /*2990*/  @!P3 LEA R10, P6, R0, c[0x0][0x258], 0x2 ;  /* 0x00009600000aba11 */ /* 0x000fe200078c10ff */
[----:B------:R-:W-:Y:S01]  /*29a0*/  IMAD.WIDE.U32 R250, R20, c[0x0][0x240], R12 ;  /* 0x0000900014fa7a25 */ /* 0x000fe200078e000c */
[----:B------:R-:W-:Y:S02]  /*29b0*/  ISETP.GE.AND P4, PT, R29, c[0x0][0x1fc], PT ;  /* 0x00007f001d007a0c */ /* 0x000fe40003f86270 */
[----:B------:R-:W-:Y:S01]  /*29c0*/  @!P3 LEA.HI.X R11, R0, c[0x0][0x25c], R6, 0x2, P6 ;  /* 0x00009700000bba11 */ /* 0x000fe200030f1406 */
[C---:B------:R-:W-:Y:S01]  /*29d0*/  IMAD.IADD R6, R33.reuse, 0x1, -R7 ;  /* 0x0000000121067824 */ /* 0x040fe200078e0a07 */
[----:B------:R-:W-:Y:S01]  /*29e0*/  IADD3 R0, -R26, UR14, -R242 ;  /* 0x0000000e1a007c10 */ /* 0x000fe2000fffe9f2 */
[----:B------:R-:W-:Y:S01]  /*29f0*/  IMAD.IADD R7, R33, 0x1, -R14 ;  /* 0x0000000121077824 */ /* 0x000fe200078e0a0e */
[----:B------:R-:W-:Y:S01]  /*2a00*/  ISETP.GE.AND P0, PT, R29, c[0x0][0x1fc], PT ;  /* 0x00007f001d007a0c */ /* 0x000fe20003f06270 */
[----:B------:R-:W-:Y:S01]  /*2a10*/  @!P3 IMAD.SHL.U32 R14, R33, 0x10, RZ ;  /* 0x00000010210eb824 */ /* 0x000fe200078e00ff */
[----:B------:R-:W-:Y:S01]  /*2a20*/  ISETP.LT.OR P6, PT, R0, 0x1, P2 ;  /* 0x000000010000780c */ /* 0x000fe200017c1670 */
[----:B------:R-:W-:Y:S01]  /*2a30*/  IMAD.SHL.U32 R17, R22, 0x20, RZ ;  /* 0x0000002016117824 */ /* 0x000fe200078e00ff */
[----:B------:R-:W-:Y:S01]  /*2a40*/  SEL R18, RZ, 0xffffffff, P4 ;  /* 0xffffffffff127807 */ /* 0x000fe20002000000 */
[----:B------:R-:W-:Y:S01]  /*2a50*/  IMAD.SHL.U32 R8, R21, 0x2, RZ ;  /* 0x0000000215087824 */ /* 0x000fe200078e00ff */
[----:B------:R-:W-:Y:S01]  /*2a60*/  ISETP.LT.OR P4, PT, R0, 0x1, P0 ;  /* 0x000000010000780c */ /* 0x000fe20000781670 */
[----:B------:R1:W-:Y:S01]  /*2a70*/  @!P3 LDGSTS.E.BYPASS.LTC128B.128 [R14+0x12080], [R10.64] ;  /* 0x120800000a0ebfae */ /* 0x0003e2000b901d52 */
[----:B------:R-:W-:-:S02]  /*2a80*/  SHF.R.S32.HI R15, RZ, 0x1f, R7 ;  /* 0x0000001fff0f7819 */ /* 0x000fc40000011407 */
[----:B------:R-:W-:Y:S01]  /*2a90*/  SHF.R.S32.HI R229, RZ, 0x1f, R6 ;  /* 0x0000001fffe57819 */ /* 0x000fe20000011406 */
[----:B------:R-:W0:Y:S01]  /*2aa0*/  LDGDEPBAR ;  /* 0x00000000000079af */ /* 0x000e220000000000 */
[----:B------:R-:W-:Y:S02]  /*2ab0*/  ISETP.LT.OR P2, PT, R0, 0x21, P2 ;  /* 0x000000210000780c */ /* 0x000fe40001741670 */
[----:B------:R-:W-:Y:S01]  /*2ac0*/  LEA.HI R229, R229, R6, RZ, 0x2 ;  /* 0x00000006e5e57211 */ /* 0x000fe200078f10ff */
[----:B------:R2:W-:Y:S01]  /*2ad0*/  LDGSTS.E.BYPASS.LTC128B.128 [R228+0xc080], [R2.64], !P6 ;  /* 0x0c08000002e47fae */ /* 0x0005e2000f101d52 */
[----:B------:R-:W-:Y:S02]  /*2ae0*/  ISETP.GE.AND P6, PT, R30, c[0x0][0x1fc], PT ;  /* 0x00007f001e007a0c */ /* 0x000fe40003fc6270 */
[C---:B------:R-:W-:Y:S01]  /*2af0*/  ISETP.LT.OR P0, PT, R0.reuse, 0x21, P0 ;  /* 0x000000210000780c */ /* 0x040fe20000701670 */
[----:B------:R2:W-:Y:S01]  /*2b00*/  LDGSTS.E.BYPASS.LTC128B.128 [R228+0xe080], [R2.64+0x80], !P4 ;  /* 0x0e08008002e47fae */ /* 0x0005e2000e101d52 */
[----:B------:R-:W-:-:S02]  /*2b10*/  ISETP.LT.OR P4, PT, R0, 0x1, P6 ;  /* 0x000000010000780c */ /* 0x000fc40003781670 */
[----:B------:R-:W-:Y:S02]  /*2b20*/  ISETP.LT.OR P6, PT, R0, 0x21, P6 ;  /* 0x000000210000780c */ /* 0x000fe400037c1670 */
[----:B------:R-:W-:Y:S02]  /*2b30*/  SEL R12, RZ, 0x4, P1 ;  /* 0x00000004ff0c7807 */ /* 0x000fe40000800000 */
[----:B------:R-:W-:Y:S02]  /*2b40*/  ISETP.GE.AND P1, PT, R33, 0x10, PT ;  /* 0x000000102100780c */ /* 0x000fe40003f26270 */
[----:B------:R-:W-:Y:S01]  /*2b50*/  IADD3 R249, R245, UR4, RZ ;  /* 0x00000004f5f97c10 */ /* 0x000fe2000fffe0ff */
[----:B------:R-:W-:Y:S01]  /*2b60*/  ULDC.64 UR4, c[0x0][0x240] ;  /* 0x0000900000047ab9 */ /* 0x000fe20000000a00 */
[----:B------:R-:W-:Y:S01]  /*2b70*/  LOP3.LUT R17, R23, 0x20, R17, 0xf8, !PT ;  /* 0x0000002017117812 */ /* 0x000fe200078ef811 */
[----:B------:R-:W-:Y:S01]  /*2b80*/  UIMAD UR4, UR11, UR4, URZ ;  /* 0x000000040b0472a4 */ /* 0x000fe2000f8e023f */
[----:B------:R-:W-:Y:S01]  /*2b90*/  LOP3.LUT R234, R8, 0x2, R234, 0xe2, !PT ;  /* 0x0000000208ea7812 */ /* 0x000fe200078ee2ea */
[----:B------:R2:W-:Y:S01]  /*2ba0*/  LDGSTS.E.BYPASS.LTC128B.128 [R228+0x10080], [R2.64+0x100], !P4 ;  /* 0x1008010002e47fae */ /* 0x0005e2000e101d52 */
[----:B-1----:R-:W-:Y:S01]  /*2bb0*/  IMAD.SHL.U32 R10, R27, 0x10, RZ ;  /* 0x000000101b0a7824 */ /* 0x002fe200078e00ff */
[----:B------:R-:W-:Y:S01]  /*2bc0*/  LEA.HI R11, R15, R7, RZ, 0x3 ;  /* 0x000000070f0b7211 */ /* 0x000fe200078f18ff */
[----:B------:R-:W-:Y:S01]  /*2bd0*/  UIMAD UR4, UR12, UR5, UR4 ;  /* 0x000000050c0472a4 */ /* 0x000fe2000f8e0204 */
[----:B------:R-:W-:Y:S01]  /*2be0*/  LOP3.LUT R14, R229, 0x7ffffffc, RZ, 0xc0, !PT ;  /* 0x7ffffffce50e7812 */ /* 0x000fe200078ec0ff */
[----:B------:R1:W-:Y:S01]  /*2bf0*/  LDGSTS.E.BYPASS.LTC128B.128 [R228+0xd080], [R4.64], !P2 ;  /* 0x0d08000004e47fae */ /* 0x0003e2000d101d52 */
[C---:B------:R-:W-:Y:S01]  /*2c00*/  LOP3.LUT R15, R11.reuse, 0xfffffff8, RZ, 0xc0, !PT ;  /* 0xfffffff80b0f7812 */ /* 0x040fe200078ec0ff */
[----:B------:R-:W-:Y:S01]  /*2c10*/  IMAD.SHL.U32 R8, R11, 0x40, RZ ;  /* 0x000000400b087824 */ /* 0x000fe200078e00ff */
[----:B------:R-:W-:Y:S01]  /*2c20*/  LOP3.LUT R16, R16, 0x10, R10, 0xf8, !PT ;  /* 0x0000001010107812 */ /* 0x000fe200078ef80a */
[----:B------:R-:W-:Y:S01]  /*2c30*/  IMAD.IADD R6, R6, 0x1, -R14 ;  /* 0x0000000106067824 */ /* 0x000fe200078e0a0e */
[----:B------:R1:W-:Y:S01]  /*2c40*/  LDGSTS.E.BYPASS.LTC128B.128 [R228+0xf080], [R4.64+0x80], !P0 ;  /* 0x0f08008004e47fae */ /* 0x0003e2000c101d52 */
[----:B------:R-:W-:Y:S01]  /*2c50*/  IMAD.IADD R7, R7, 0x1, -R15 ;  /* 0x0000000107077824 */ /* 0x000fe200078e0a0f */
[----:B------:R-:W-:Y:S01]  /*2c60*/  LOP3.LUT R0, R16, 0x8, R28, 0xf8, !PT ;  /* 0x0000000810007812 */ /* 0x000fe200078ef81c */
[----:B------:R-:W-:Y:S01]  /*2c70*/  IMAD R19, R19, 0x4, R6 ;  /* 0x0000000413137824 */ /* 0x000fe200078e0206 */
[----:B------:R-:W-:Y:S01]  /*2c80*/  LEA.HI.SX32 R229, R229, R10, 0x1e ;  /* 0x0000000ae5e57211 */ /* 0x000fe200078ff2ff */
[----:B------:R-:W-:Y:S01]  /*2c90*/  IMAD.SHL.U32 R6, R18, 0x2, RZ ;  /* 0x0000000212067824 */ /* 0x000fe200078e00ff */
[----:B------:R-:W-:Y:S01]  /*2ca0*/  LOP3.LUT R223, R0, R223, RZ, 0x3c, !PT ;  /* 0x000000df00df7212 */ /* 0x000fe200078e3cff */
[C---:B------:R-:W-:Y:S01]  /*2cb0*/  IMAD.SHL.U32 R0, R7.reuse, 0x40, RZ ;  /* 0x0000004007007824 */ /* 0x040fe200078e00ff */
[C---:B------:R-:W-:Y:S01]  /*2cc0*/  LOP3.LUT P4, RZ, R7.reuse, 0x4, RZ, 0xc0, !PT ;  /* 0x0000000407ff7812 */ /* 0x040fe2000788c0ff */
[----:B------:R1:W-:Y:S01]  /*2cd0*/  LDGSTS.E.BYPASS.LTC128B.128 [R228+0x11080], [R4.64+0x100], !P6 ;  /* 0x1108010004e47fae */ /* 0x0003e2000f101d52 */
[----:B------:R-:W-:Y:S01]  /*2ce0*/  LOP3.LUT P2, RZ, R7, 0x2, RZ, 0xc0, !PT ;  /* 0x0000000207ff7812 */ /* 0x000fe2000784c0ff */
[----:B------:R-:W-:Y:S01]  /*2cf0*/  IMAD R223, R22, 0x200, R223 ;  /* 0x0000020016df7824 */ /* 0x000fe200078e02df */
[----:B------:R-:W-:Y:S01]  /*2d00*/  LOP3.LUT R0, R0, 0x1c0, RZ, 0xc0, !PT ;  /* 0x000001c000007812 */ /* 0x000fe200078ec0ff */
[----:B------:R-:W-:Y:S01]  /*2d10*/  IMAD.SHL.U32 R248, R19, 0x2, RZ ;  /* 0x0000000213f87824 */ /* 0x000fe200078e00ff */
[----:B------:R-:W-:Y:S01]  /*2d20*/  LOP3.LUT R233, R6, 0x2, R233, 0xe2, !PT ;  /* 0x0000000206e97812 */ /* 0x000fe200078ee2e9 */
[C---:B------:R-:W-:Y:S01]  /*2d30*/  IMAD R222, R223.reuse, 0x2, R222 ;  /* 0x00000002dfde7824 */ /* 0x040fe200078e02de */
[----:B------:R-:W-:Y:S01]  /*2d40*/  LOP3.LUT R8, R8, 0xfffffe00, RZ, 0xc0, !PT ;  /* 0xfffffe0008087812 */ /* 0x000fe200078ec0ff */
[----:B--2---:R-:W-:Y:S01]  /*2d50*/  IMAD.SHL.U32 R3, R22, 0x8, RZ ;  /* 0x0000000816037824 */ /* 0x004fe200078e00ff */
[----:B------:R-:W-:Y:S01]  /*2d60*/  IADD3 R2, P0, R244, UR20, RZ ;  /* 0x00000014f4027c10 */ /* 0x000fe2000ff1e0ff */
[----:B------:R-:W-:Y:S01]  /*2d70*/  IMAD.SHL.U32 R223, R223, 0x2, RZ ;  /* 0x00000002dfdf7824 */ /* 0x000fe200078e00ff */
[----:B------:R-:W-:-:S02]  /*2d80*/  SEL R220, R220, 0xffffffe0, !P4 ;  /* 0xffffffe0dcdc7807 */ /* 0x000fc40006000000 */
[----:B------:R-:W-:Y:S02]  /*2d90*/  LOP3.LUT R7, R0, 0x8, R3, 0xf8, !PT ;  /* 0x0000000800077812 */ /* 0x000fe400078ef803 */
[--C-:B------:R-:W-:Y:S02]  /*2da0*/  SHF.R.U32.HI R3, RZ, 0x3, R0.reuse ;  /* 0x00000003ff037819 */ /* 0x100fe40000011600 */
[----:B------:R-:W-:Y:S02]  /*2db0*/  IADD3.X R10, R249, UR21, RZ, P0, !PT ;  /* 0x00000015f90a7c10 */ /* 0x000fe400087fe4ff */
[C---:B------:R-:W-:Y:S02]  /*2dc0*/  LEA R6, P0, R2.reuse, c[0x0][0x280], 0x2 ;  /* 0x0000a00002067a11 */ /* 0x040fe400078010ff */
[----:B------:R-:W-:Y:S02]  /*2dd0*/  LOP3.LUT R9, R7, R3, RZ, 0x3c, !PT ;  /* 0x0000000307097212 */ /* 0x000fe400078e3cff */
[----:B------:R-:W-:Y:S01]  /*2de0*/  LOP3.LUT R0, R3, R17, R0, 0x1e, !PT ;  /* 0x0000001103007212 */ /* 0x000fe200078e1e00 */
[----:B------:R-:W-:Y:S01]  /*2df0*/  @!P1 IMAD.SHL.U32 R3, R33, 0x10, RZ ;  /* 0x0000001021039824 */ /* 0x000fe200078e00ff */
[----:B------:R-:W-:-:S02]  /*2e00*/  LEA.HI.X R7, R2, c[0x0][0x284], R10, 0x2, P0 ;  /* 0x0000a10002077a11 */ /* 0x000fc400000f140a */
[----:B-1----:R-:W-:Y:S02]  /*2e10*/  IADD3 R4, R251, UR4, RZ ;  /* 0x00000004fb047c10 */ /* 0x002fe4000fffe0ff */
[-C--:B------:R-:W-:Y:S01]  /*2e20*/  IADD3 R2, R9, R8.reuse, R24 ;  /* 0x0000000809027210 */ /* 0x080fe20007ffe018 */
[----:B------:R1:W-:Y:S01]  /*2e30*/  @!P1 LDGSTS.E.BYPASS.LTC128B.128 [R3+0x12180], [R6.64] ;  /* 0x1218000006039fae */ /* 0x0003e2000b901d52 */
[----:B------:R-:W-:Y:S01]  /*2e40*/  LOP3.LUT R0, R0, R8, RZ, 0xfc, !PT ;  /* 0x0000000800007212 */ /* 0x000fe200078efcff */
[----:B------:R-:W-:Y:S01]  /*2e50*/  IMAD.MOV.U32 R8, RZ, RZ, 0x10 ;  /* 0x00000010ff087424 */ /* 0x000fe200078e00ff */
[----:B------:R-:W-:Y:S01]  /*2e60*/  LOP3.LUT R233, R233, R12, RZ, 0xfc, !PT ;  /* 0x0000000ce9e97212 */ /* 0x000fe200078efcff */
[----:B------:R-:W0:Y:S01]  /*2e70*/  LDGDEPBAR ;  /* 0x00000000000079af */ /* 0x000e220000000000 */
[----:B------:R-:W-:Y:S01]  /*2e80*/  IMAD.SHL.U32 R2, R2, 0x2, RZ ;  /* 0x0000000202027824 */ /* 0x000fe200078e00ff */
[----:B------:R-:W-:Y:S01]  /*2e90*/  IADD3 R232, -R248, UR8, RZ ;  /* 0x00000008f8e87c10 */ /* 0x000fe2000fffe1ff */
[----:B------:R-:W-:Y:S01]  /*2ea0*/  IMAD.SHL.U32 R0, R0, 0x2, RZ ;  /* 0x0000000200007824 */ /* 0x000fe200078e00ff */
[----:B------:R2:W-:Y:S01]  /*2eb0*/  STL [R1], R4 ;  /* 0x0000000401007387 */ /* 0x0005e20000100800 */
[----:B------:R-:W-:Y:S01]  /*2ec0*/  IMAD R221, R220, 0x2, R2 ;  /* 0x00000002dcdd7824 */ /* 0x000fe200078e0202 */
[----:B-1----:R-:W-:-:S05]  /*2ed0*/  SEL R3, R8, 0xfffffff0, !P2 ;  /* 0xfffffff008037807 */ /* 0x002fca0005000000 */
[----:B------:R-:W-:-:S04]  /*2ee0*/  IMAD R3, R3, 0x2, R2 ;  /* 0x0000000203037824 */ /* 0x000fc800078e0202 */
[----:B--234-:R-:W-:Y:S02]  /*2ef0*/  IMAD R220, R220, 0x2, R3 ;  /* 0x00000002dcdc7824 */ /* 0x01cfe400078e0203 */
.L_x_587:
        /* <DEDUP_REMOVED lines=503> */
.L_x_585:
        /* <DEDUP_REMOVED lines=118> */
.L_x_586:
        /* <DEDUP_REMOVED lines=28> */
[----:B------:R-:W2:Y:S07]  /*5790*/  LDL R217, [R1] ;  /* 0x0000000001d97983 */ /* 0x000eae0000100800 */
        /* <DEDUP_REMOVED lines=26> */
[C---:B------:R-:W-:Y:S07]  /*5940*/  HMMA.16816.F32.BF16 R24, R208.reuse, R160, R24 ;  /* 0x000000a0d018723c */ /* 0x040fee0000041818 */
[----:B------:R-:W-:Y:S01]  /*5950*/  IADD3 R161, P0, R250, UR17, RZ ;  /* 0x00000011faa17c10 */ /* 0x000fe2000ff1e0ff */
[-C--:B------:R-:W-:Y:S08]  /*5960*/  HMMA.16816.F32.BF16 R28, R208, R162.reuse, R28 ;  /* 0x000000a2d01c723c */ /* 0x080ff0000004181c */
[C---:B------:R-:W-:Y:S07]  /*5970*/  HMMA.16816.F32.BF16 R32, R200.reuse, R162, R32 ;  /* 0x000000a2c820723c */ /* 0x040fee0000041820 */
[----:B------:R-:W-:Y:S01]  /*5980*/  IMAD.U32 R162, RZ, RZ, UR17 ;  /* 0x00000011ffa27e24 */ /* 0x000fe2000f8e00ff */
[-C--:B-----5:R-:W-:Y:S01]  /*5990*/  HMMA.16816.F32.BF16 R132, R200, R212.reuse, R132 ;  /* 0x000000d4c884723c */ /* 0x0a0fe20000041884 */
[----:B------:R-:W-:Y:S07]  /*59a0*/  UMOV UR17, UR8 ;  /* 0x0000000800117c82 */ /* 0x000fee0008000000 */
[C---:B------:R-:W-:Y:S08]  /*59b0*/  HMMA.16816.F32.BF16 R136, R208.reuse, R212, R136 ;  /* 0x000000d4d088723c */ /* 0x040ff00000041888 */
[-C--:B------:R-:W-:Y:S08]  /*59c0*/  HMMA.16816.F32.BF16 R140, R208, R214.reuse, R140 ;  /* 0x000000d6d08c723c */ /* 0x080ff0000004188c */
[----:B------:R-:W-:Y:S04]  /*59d0*/  HMMA.16816.F32.BF16 R144, R200, R214, R144 ;  /* 0x000000d6c890723c */ /* 0x000fe80000041890 */
[----:B--2---:R-:W-:Y:S02]  /*59e0*/  LEA.HI.X.SX32 R162, R162, R217, 0x1, P0 ;  /* 0x000000d9a2a27211 */ /* 0x004fe400000f0eff */
[C---:B------:R-:W-:Y:S06]  /*59f0*/  LEA R160, P0, R161.reuse, c[0x0][0x220], 0x2 ;  /* 0x00008800a1a07a11 */ /* 0x040fec00078010ff */
        /* <DEDUP_REMOVED lines=100> */
.L_x_584:
        /* <DEDUP_REMOVED lines=159> */
.L_x_589:
[----:B-1----:R-:W-:Y:S01]  /*6a30*/  LEA.HI R0, R28, R29, RZ, 0x3 ;  /* 0x0000001d1c007211 */ /* 0x002fe200078f18ff */
[----:B------:R-:W-:Y:S01]  /*6a40*/  USHF.R.S32.HI UR6, URZ, 0x1f, UR15 ;  /* 0x0000001f3f067899 */ /* 0x000fe2000801140f */
[----:B-----5:R-:W-:Y:S01]  /*6a50*/  IADD3 R7, R7, -UR9, RZ ;  /* 0x8000000907077c10 */ /* 0x020fe2000fffe0ff */
[----:B------:R-:W-:Y:S01]  /*6a60*/  USEL UR15, UR15, URZ, !UP1 ;  /* 0x0000003f0f0f7287 */ /* 0x000fe2000c800000 */
[----:B------:R-:W-:Y:S01]  /*6a70*/  LOP3.LUT R2, R0, 0x1ffffff8, RZ, 0xc0, !PT ;  /* 0x1ffffff800027812 */ /* 0x000fe200078ec0ff */
[----:B------:R-:W-:Y:S01]  /*6a80*/  USEL UR6, UR6, URZ, !UP1 ;  /* 0x0000003f06067287 */ /* 0x000fe2000c800000 */
[----:B------:R-:W-:Y:S01]  /*6a90*/  SHF.R.S32.HI R14, RZ, 0x3, R0 ;  /* 0x00000003ff0e7819 */ /* 0x000fe20000011400 */
[----:B------:R-:W-:Y:S01]  /*6aa0*/  ULDC.64 UR4, c[0x0][0x340] ;  /* 0x0000d00000047ab9 */ /* 0x000fe20000000a00 */
[----:B------:R-:W-:Y:S01]  /*6ab0*/  IMNMX R15, R7, 0x40, PT ;  /* 0x00000040070f7817 */ /* 0x000fe20003800200 */
[----:B------:R-:W-:Y:S01]  /*6ac0*/  IMAD.IADD R2, R29, 0x1, -R2 ;  /* 0x000000011d027824 */ /* 0x000fe200078e0a02 */
[----:B------:R-:W-:Y:S01]  /*6ad0*/  SHF.R.S32.HI R29, RZ, 0x1f, R243 ;  /* 0x0000001fff1d7819 */ /* 0x000fe200000114f3 */
[C---:B------:R-:W-:Y:S01]  /*6ae0*/  IMAD.SHL.U32 R0, R14.reuse, 0x40, RZ ;  /* 0x000000400e007824 */ /* 0x040fe200078e00ff */
[----:B------:R-:W-:Y:S01]  /*6af0*/  ISETP.GE.AND P4, PT, R14, R15, PT ;  /* 0x0000000f0e00720c */ /* 0x000fe20003f86270 */
[----:B------:R-:W-:Y:S01]  /*6b00*/  IMAD.SHL.U32 R2, R2, 0x8, RZ ;  /* 0x0000000802027824 */ /* 0x000fe200078e00ff */
[----:B------:R-:W-:Y:S01]  /*6b10*/  UIMAD UR4, UR6, UR4, URZ ;  /* 0x00000004060472a4 */ /* 0x000fe2000f8e023f */
[----:B------:R-:W-:Y:S01]  /*6b20*/  IMAD R4, R29, c[0x0][0x338], RZ ;  /* 0x0000ce001d047a24 */ /* 0x000fe200078e02ff */
[----:B------:R-:W-:Y:S01]  /*6b30*/  LOP3.LUT R0, R0, 0x1c0, RZ, 0xc0, !PT ;  /* 0x000001c000007812 */ /* 0x000fe200078ec0ff */
[----:B------:R-:W-:Y:S01]  /*6b40*/  IMAD.U32 R30, RZ, RZ, UR15 ;  /* 0x0000000fff1e7e24 */ /* 0x000fe2000f8e00ff */
[----:B------:R-:W-:Y:S01]  /*6b50*/  UIMAD UR4, UR15, UR5, UR4 ;  /* 0x000000050f0472a4 */ /* 0x000fe2000f8e0204 */
[----:B------:R-:W-:Y:S01]  /*6b60*/  IMAD R6, R243, c[0x0][0x33c], R4 ;  /* 0x0000cf00f3067a24 */ /* 0x000fe200078e0204 */
[----:B------:R-:W-:Y:S01]  /*6b70*/  LOP3.LUT R3, R0, 0x38, R2, 0xf8, !PT ;  /* 0x0000003800037812 */ /* 0x000fe200078ef802 */
[----:B------:R-:W-:Y:S01]  /*6b80*/  IMAD.U32 R8, RZ, RZ, UR16 ;  /* 0x00000010ff087e24 */ /* 0x000fe2000f8e00ff */
[----:B------:R-:W-:Y:S01]  /*6b90*/  SHF.R.U32.HI R0, RZ, 0x3, R0 ;  /* 0x00000003ff007819 */ /* 0x000fe20000011600 */
[----:B------:R-:W-:Y:S01]  /*6ba0*/  BSSY B0, `(.L_x_590) ;  /* 0x0000028000007945 */ /* 0x000fe20003800000 */
[----:B------:R-:W-:-:S02]  /*6bb0*/  IADD3 R28, R2, 0x40, RZ ;  /* 0x00000040021c7810 */ /* 0x000fc40007ffe0ff */
[----:B------:R-:W-:Y:S02]  /*6bc0*/  LOP3.LUT R0, R3, R0, RZ, 0x3c, !PT ;  /* 0x0000000003007212 */ /* 0x000fe400078e3cff */
[----:B------:R-:W-:-:S03]  /*6bd0*/  SHF.R.S32.HI R3, RZ, 0x1f, R2 ;  /* 0x0000001fff037819 */ /* 0x000fc60000011402 */
[----:B------:R-:W-:Y:S02]  /*6be0*/  IMAD R0, R27, 0x200, R0 ;  /* 0x000002001b007824 */ /* 0x000fe400078e0200 */
[----:B------:R-:W-:-:S04]  /*6bf0*/  IMAD.WIDE.U32 R4, R243, c[0x0][0x338], R2 ;  /* 0x0000ce00f3047a25 */ /* 0x000fc800078e0002 */
[----:B------:R-:W-:Y:S02]  /*6c00*/  IMAD.SHL.U32 R0, R0, 0x2, RZ ;  /* 0x0000000200007824 */ /* 0x000fe400078e00ff */
[----:B------:R-:W-:Y:S01]  /*6c10*/  IMAD.IADD R5, R5, 0x1, R6 ;  /* 0x0000000105057824 */ /* 0x000fe200078e0206 */
[----:B------:R-:W-:Y:S02]  /*6c20*/  IADD3 R6, P0, R14, UR10, RZ ;  /* 0x0000000a0e067c10 */ /* 0x000fe4000ff1e0ff */
[----:B------:R1:W2:Y:S01]  /*6c30*/  LDS.128 R40, [R0+0x7080] ;  /* 0x0070800000287984 */ /* 0x0002a20000000c00 */
[----:B------:R-:W-:Y:S01]  /*6c40*/  IMAD.WIDE.U32 R12, R30, c[0x0][0x340], R4 ;  /* 0x0000d0001e0c7a25 */ /* 0x000fe200078e0004 */
[----:B------:R-:W-:Y:S02]  /*6c50*/  LEA.HI.X.SX32 R7, R14, UR11, 0x1, P0 ;  /* 0x0000000b0e077c11 */ /* 0x000fe400080f0eff */
[----:B------:R1:W3:Y:S02]  /*6c60*/  LDS.128 R36, [R0+0x9080] ;  /* 0x0090800000247984 */ /* 0x0002e40000000c00 */
[----:B------:R-:W-:Y:S01]  /*6c70*/  IADD3 R9, R13, UR4, RZ ;  /* 0x000000040d097c10 */ /* 0x000fe2000fffe0ff */
[----:B------:R-:W-:Y:S01]  /*6c80*/  IMAD.WIDE R4, R8, 0x40, R6 ;  /* 0x0000004008047825 */ /* 0x000fe200078e0206 */
        /* <DEDUP_REMOVED lines=25> */
.L_x_591:
[----:B------:R-:W-:Y:S05]  /*6e20*/  BSYNC B0 ;  /* 0x0000000000007941 */ /* 0x000fea0003800000 */
.L_x_590:
        /* <DEDUP_REMOVED lines=21> */
.L_x_593:
[----:B------:R-:W-:Y:S05]  /*6f80*/  BSYNC B0 ;  /* 0x0000000000007941 */ /* 0x000fea0003800000 */
.L_x_592:
[----:B-1----:R-:W-:Y:S01]  /*6f90*/  IMAD R0, R29, c[0x0][0x308], RZ ;  /* 0x0000c2001d007a24 */ /* 0x002fe200078e02ff */
[----:B------:R-:W-:Y:S01]  /*6fa0*/  ULDC.64 UR4, c[0x0][0x310] ;  /* 0x0000c40000047ab9 */ /* 0x000fe20000000a00 */
[C---:B------:R-:W-:Y:S01]  /*6fb0*/  IMAD.WIDE.U32 R6, R243.reuse, c[0x0][0x308], R2 ;  /* 0x0000c200f3067a25 */ /* 0x040fe200078e0002 */
[----:B------:R-:W-:Y:S01]  /*6fc0*/  UIMAD UR4, UR6, UR4, URZ ;  /* 0x00000004060472a4 */ /* 0x000fe2000f8e023f */
[----:B------:R-:W-:Y:S02]  /*6fd0*/  BSSY B0, `(.L_x_594) ;  /* 0x0000015000007945 */ /* 0x000fe40003800000 */
[----:B------:R-:W-:Y:S01]  /*6fe0*/  IMAD R0, R243, c[0x0][0x30c], R0 ;  /* 0x0000c300f3007a24 */ /* 0x000fe200078e0200 */
[----:B------:R-:W-:-:S04]  /*6ff0*/  UIMAD UR4, UR15, UR5, UR4 ;  /* 0x000000050f0472a4 */ /* 0x000fc8000f8e0204 */
[----:B------:R-:W-:-:S05]  /*7000*/  IADD3 R7, R7, R0, RZ ;  /* 0x0000000007077210 */ /* 0x000fca0007ffe0ff */
        /* <DEDUP_REMOVED lines=17> */
.L_x_595:
[----:B------:R-:W-:Y:S05]  /*7120*/  BSYNC B0 ;  /* 0x0000000000007941 */ /* 0x000fea0003800000 */
.L_x_594:
        /* <DEDUP_REMOVED lines=19> */
.L_x_588:
        /* <DEDUP_REMOVED lines=31> */
.L_x_596:
[----:B-1----:R-:W1:Y:S01]  /*7450*/  S2R R2, SR_TID.X ;  /* 0x0000000000027919 */ /* 0x002e620000002100 */
[----:B------:R-:W-:Y:S01]  /*7460*/  SHF.R.S32.HI R18, RZ, 0x1f, R243 ;  /* 0x0000001fff127819 */ /* 0x000fe200000114f3 */
[----:B------:R-:W-:Y:S01]  /*7470*/  USHF.R.S32.HI UR6, URZ, 0x1f, UR15 ;  /* 0x0000001f3f067899 */ /* 0x000fe2000801140f */
[----:B-----5:R-:W-:Y:S01]  /*7480*/  IADD3 R14, R6, -UR9, RZ ;  /* 0x80000009060e7c10 */ /* 0x020fe2000fffe0ff */
[----:B------:R-:W-:Y:S01]  /*7490*/  USEL UR15, UR15, URZ, !UP1 ;  /* 0x0000003f0f0f7287 */ /* 0x000fe2000c800000 */
[----:B------:R-:W-:Y:S01]  /*74a0*/  IMAD.U32 R6, RZ, RZ, UR16 ;  /* 0x00000010ff067e24 */ /* 0x000fe2000f8e00ff */
[----:B------:R-:W-:Y:S01]  /*74b0*/  USEL UR6, UR6, URZ, !UP1 ;  /* 0x0000003f06067287 */ /* 0x000fe2000c800000 */
[----:B------:R-:W-:Y:S01]  /*74c0*/  BSSY B0, `(.L_x_597) ;  /* 0x0000026000007945 */ /* 0x000fe20003800000 */
[----:B------:R-:W-:-:S02]  /*74d0*/  ULDC.64 UR4, c[0x0][0x310] ;  /* 0x0000c40000047ab9 */ /* 0x000fc40000000a00 */
[----:B------:R-:W-:Y:S01]  /*74e0*/  UIMAD UR4, UR6, UR4, URZ ;  /* 0x00000004060472a4 */ /* 0x000fe2000f8e023f */
[----:B------:R-:W-:-:S03]  /*74f0*/  IMAD.U32 R17, RZ, RZ, UR15 ;  /* 0x0000000fff117e24 */ /* 0x000fc6000f8e00ff */
[----:B------:R-:W-:Y:S01]  /*7500*/  UIMAD UR4, UR15, UR5, UR4 ;  /* 0x000000050f0472a4 */ /* 0x000fe2000f8e0204 */
[----:B-1----:R-:W-:-:S04]  /*7510*/  SHF.R.S32.HI R4, RZ, 0x1f, R2 ;  /* 0x0000001fff047819 */ /* 0x002fc80000011402 */
[----:B------:R-:W-:-:S04]  /*7520*/  LEA.HI R4, R4, R2, RZ, 0x3 ;  /* 0x0000000204047211 */ /* 0x000fc800078f18ff */
[----:B------:R-:W-:-:S05]  /*7530*/  LOP3.LUT R0, R4, 0x1ffffff8, RZ, 0xc0, !PT ;  /* 0x1ffffff804007812 */ /* 0x000fca00078ec0ff */
[----:B------:R-:W-:-:S04]  /*7540*/  IMAD.IADD R0, R2, 0x1, -R0 ;  /* 0x0000000102007824 */ /* 0x000fc800078e0a00 */
[----:B------:R-:W-:Y:S02]  /*7550*/  IMAD.SHL.U32 R12, R0, 0x8, RZ ;  /* 0x00000008000c7824 */ /* 0x000fe400078e00ff */
[----:B------:R-:W-:-:S03]  /*7560*/  IMAD R0, R18, c[0x0][0x308], RZ ;  /* 0x0000c20012007a24 */ /* 0x000fc600078e02ff */
[----:B------:R-:W-:Y:S01]  /*7570*/  SHF.R.S32.HI R13, RZ, 0x1f, R12 ;  /* 0x0000001fff0d7819 */ /* 0x000fe2000001140c */
[C---:B------:R-:W-:Y:S01]  /*7580*/  IMAD R0, R243.reuse, c[0x0][0x30c], R0 ;  /* 0x0000c300f3007a24 */ /* 0x040fe200078e0200 */
[C---:B------:R-:W-:Y:S02]  /*7590*/  IADD3 R15, R12.reuse, 0x40, RZ ;  /* 0x000000400c0f7810 */ /* 0x040fe40007ffe0ff */
[----:B------:R-:W-:Y:S01]  /*75a0*/  IADD3 R16, R12, 0x80, RZ ;  /* 0x000000800c107810 */ /* 0x000fe20007ffe0ff */
[----:B------:R-:W-:-:S04]  /*75b0*/  IMAD.WIDE.U32 R2, R243, c[0x0][0x308], R12 ;  /* 0x0000c200f3027a25 */ /* 0x000fc800078e000c */
[----:B------:R-:W-:Y:S01]  /*75c0*/  IMAD.IADD R3, R3, 0x1, R0 ;  /* 0x0000000103037824 */ /* 0x000fe200078e0200 */
[----:B------:R-:W-:-:S03]  /*75d0*/  SHF.R.S32.HI R0, RZ, 0x3, R4 ;  /* 0x00000003ff007819 */ /* 0x000fc60000011404 */
[----:B------:R-:W-:Y:S01]  /*75e0*/  IMAD.WIDE.U32 R10, R17, c[0x0][0x310], R2 ;  /* 0x0000c400110a7a25 */ /* 0x000fe200078e0002 */
[C---:B------:R-:W-:Y:S02]  /*75f0*/  ISETP.GE.AND P4, PT, R0.reuse, R14, PT ;  /* 0x0000000e0000720c */ /* 0x040fe40003f86270 */
[C---:B------:R-:W-:Y:S02]  /*7600*/  IADD3 R4, P0, R0.reuse, UR10, RZ ;  /* 0x0000000a00047c10 */ /* 0x040fe4000ff1e0ff */
[----:B------:R-:W-:Y:S02]  /*7610*/  IADD3 R3, R11, UR4, RZ ;  /* 0x000000040b037c10 */ /* 0x000fe4000fffe0ff */
[----:B------:R-:W-:-:S05]  /*7620*/  LEA.HI.X.SX32 R5, R0, UR11, 0x1, P0 ;  /* 0x0000000b00057c11 */ /* 0x000fca00080f0eff */
[----:B------:R-:W-:Y:S02]  /*7630*/  IMAD.WIDE R6, R6, 0x40, R4 ;  /* 0x0000004006067825 */ /* 0x000fe400078e0204 */
        /* <DEDUP_REMOVED lines=14> */
.L_x_598:
[----:B------:R-:W-:Y:S05]  /*7720*/  BSYNC B0 ;  /* 0x0000000000007941 */ /* 0x000fea0003800000 */
.L_x_597:
        /* <DEDUP_REMOVED lines=19> */
.L_x_600:
[----:B------:R-:W-:Y:S05]  /*7860*/  BSYNC B0 ;  /* 0x0000000000007941 */ /* 0x000fea0003800000 */
.L_x_599:
[----:B------:R-:W-:Y:S01]  /*7870*/  IMAD R0, R18, c[0x0][0x338], RZ ;  /* 0x0000ce0012007a24 */ /* 0x000fe200078e02ff */
[----:B------:R-:W-:Y:S01]  /*7880*/  ULDC.64 UR4, c[0x0][0x340] ;  /* 0x0000d00000047ab9 */ /* 0x000fe20000000a00 */
[C---:B-1----:R-:W-:Y:S01]  /*7890*/  IMAD.WIDE.U32 R2, R243.reuse, c[0x0][0x338], R12 ;  /* 0x0000ce00f3027a25 */ /* 0x042fe200078e000c */
        /* <DEDUP_REMOVED lines=21> */
.L_x_602:
[----:B------:R-:W-:Y:S05]  /*79f0*/  BSYNC B0 ;  /* 0x0000000000007941 */ /* 0x000fea0003800000 */
.L_x_601:
        /* <DEDUP_REMOVED lines=18> */
.L_x_603:
        /* <DEDUP_REMOVED lines=14> */
.L_x_1397:


//--------------------- .text._ZN7cutlass13device_kernelIN5flash19enable_sm80_to_sm89INS1_16FlashAttnBwdSm80INS1_25CollectiveMainloopBwdSm80ILi1ELi1EN4cute5tupleIJNS5_1CILi64EEES8_NS7_ILi192EEEEEENS_10bfloat16_tEfNS_4arch4Sm80ELb1ELb0ELb1ELb1ELb0ELb0ELb0ELb0ELi2ELi2ELi2ELi2ELb1EEENS1_24CollectiveEpilogueBwdGQAISA_fSD_Li256ELb1ELb0EEENS1_25SingleTileBwdLPTSchedulerILb1ELi64ELb0EEEEEEEEEvNT_6ParamsE --------------------------
	.section	.text._ZN7cutlass13device_kernelIN5flash19enable_sm80_to_sm89INS1_16FlashAttnBwdSm80INS1_25CollectiveMainloopBwdSm80ILi1ELi1EN4cute5tupleIJNS5_1CILi64EEES8_NS7_ILi192EEEEEENS_10bfloat16_tEfNS_4arch4Sm80ELb1ELb0ELb1ELb1ELb0ELb0ELb0ELb0ELi2ELi2ELi2ELi2ELb1EEENS1_24CollectiveEpilogueBwdGQAISA_fSD_Li256ELb1ELb0EEENS1_25SingleTileBwdLPTSchedulerILb1ELi64ELb0EEEEEEEEEvNT_6ParamsE,"ax",@progbits
	.sectioninfo	@"SHI_REGISTERS=255"
	.align	128
.text._ZN7cutlass13device_kernelIN5flash19enable_sm80_to_sm89INS1_16FlashAttnBwdSm80INS1_25CollectiveMainloopBwdSm80ILi1ELi1EN4cute5tupleIJNS5_1CILi64EEES8_NS7_ILi192EEEEEENS_10bfloat16_tEfNS_4arch4Sm80ELb1ELb0ELb1ELb1ELb0ELb0ELb0ELb0ELi2ELi2ELi2ELi2ELb1EEENS1_24CollectiveEpilogueBwdGQAISA_fSD_Li256ELb1ELb0EEENS1_25SingleTileBwdLPTSchedulerILb1ELi64ELb0EEEEEEEEEvNT_6ParamsE:
        .type           _ZN7cutlass13device_kernelIN5flash19enable_sm80_to_sm89INS1_16FlashAttnBwdSm80INS1_25CollectiveMainloopBwdSm80ILi1ELi1EN4cute5tupleIJNS5_1CILi64EEES8_NS7_ILi192EEEEEENS_10bfloat16_tEfNS_4arch4Sm80ELb1ELb0ELb1ELb1ELb0ELb0ELb0ELb0ELi2ELi2ELi2ELi2ELb1EEENS1_24CollectiveEpilogueBwdGQAISA_fSD_Li256ELb1ELb0EEENS1_25SingleTileBwdLPTSchedulerILb1ELi64ELb0EEEEEEEEEvNT_6ParamsE,@function
        .size           _ZN7cutlass13device_kernelIN5flash19enable_sm80_to_sm89INS1_16FlashAttnBwdSm80INS1_25CollectiveMainloopBwdSm80ILi1ELi1EN4cute5tupleIJNS5_1CILi64EEES8_NS7_ILi192EEEEEENS_10bfloat16_tEfNS_4arch4Sm80ELb1ELb0ELb1ELb1ELb0ELb0ELb0ELb0ELi2ELi2ELi2ELi2ELb1EEENS1_24CollectiveEpilogueBwdGQAISA_fSD_Li256ELb1ELb0EEENS1_25SingleTileBwdLPTSchedulerILb1ELi64ELb0EEEEEEEEEvNT_6ParamsE,(.L_x_1398 - _ZN7cutlass13device_kernelIN5flash19enable_sm80_to_sm89INS1_16FlashAttnBwdSm80INS1_25CollectiveMainloopBwdSm80ILi1ELi1EN4cute5tupleIJNS5_1CILi64EEES8_NS7_ILi192EEEEEENS_10bfloat16_tEfNS_4arch4Sm80ELb1ELb0ELb1ELb1ELb0ELb0ELb0ELb0ELi2ELi2ELi2ELi2ELb1EEENS1_24CollectiveEpilogueBwdGQAISA_fSD_Li256ELb1ELb0EEENS1_25SingleTileBwdLPTSchedulerILb1ELi64ELb0EEEEEEEEEvNT_6ParamsE)
        .other          _ZN7cutlass13device_kernelIN5flash19enable_sm80_to_sm89INS1_16FlashAttnBwdSm80INS1_25CollectiveMainloopBwdSm80ILi1ELi1EN4cute5tupleIJNS5_1CILi64EEES8_NS7_ILi192EEEEEENS_10bfloat16_tEfNS_4arch4Sm80ELb1ELb0ELb1ELb1ELb0ELb0ELb0ELb0ELi2ELi2ELi2ELi2ELb1EEENS1_24CollectiveEpilogueBwdGQAISA_fSD_Li256ELb1ELb0EEENS1_25SingleTileBwdLPTSchedulerILb1ELi64ELb0EEEEEEEEEvNT_6ParamsE,@"STO_CUDA_ENTRY STV_DEFAULT"
_ZN7cutlass13device_kernelIN5flash19enable_sm80_to_sm89INS1_16FlashAttnBwdSm80INS1_25CollectiveMainloopBwdSm80ILi1ELi1EN4cute5tupleIJNS5_1CILi64EEES8_NS7_ILi192EEEEEENS_10bfloat16_tEfNS_4arch4Sm80ELb1ELb0ELb1ELb1ELb0ELb0ELb0ELb0ELi2ELi2ELi2ELi2ELb1EEENS1_24CollectiveEpilogueBwdGQAISA_fSD_Li256ELb1ELb0EEENS1_25SingleTileBwdLPTSchedulerILb1ELi64ELb0EEEEEEEEEvNT_6ParamsE:
        /* <DEDUP_REMOVED lines=31> */
.L_x_605:
        /* <DEDUP_REMOVED lines=8> */
.L_x_606:
        /* <DEDUP_REMOVED lines=8> */
[----:B------:R-:W-:Y:S02]  /*02f0*/  UMOV UR7, UR5 ;  /* 0x0000000500077c82 */ /* 0x000fe40008000000 */
        /* <DEDUP_REMOVED lines=12> */
.L_x_607:
        /* <DEDUP_REMOVED lines=14> */
.L_x_609:
[----:B------:R-:W-:Y:S02]  /*04a0*/  ULDC UR5, c[0x0][0x3dc] ;  /* 0x0000f70000057ab9 */ /* 0x000fe40000000800 */
.L_x_608:
[----:B------:R-:W-:-:S04]  /*04b0*/  UIADD3 UR5, UR5, 0x3f, URZ ;  /* 0x0000003f05057890 */ /* 0x000fc8000fffe03f */
[----:B------:R-:W-:-:S04]  /*04c0*/  USHF.R.S32.HI UR4, URZ, 0x1f, UR5 ;  /* 0x0000001f3f047899 */ /* 0x000fc80008011405 */
[----:B------:R-:W-:-:S04]  /*04d0*/  ULEA.HI UR4, UR4, UR5, URZ, 0x6 ;  /* 0x0000000504047291 */ /* 0x000fc8000f8f303f */
[----:B------:R-:W-:-:S04]  /*04e0*/  USHF.R.S32.HI UR4, URZ, 0x6, UR4 ;  /* 0x000000063f047899 */ /* 0x000fc80008011404 */
[----:B------:R-:W-:-:S04]  /*04f0*/  UISETP.GE.AND UP0, UPT, UR13, UR4, UPT ;  /* 0x000000040d00728c */ /* 0x000fc8000bf06270 */
[----:B------:R-:W-:-:S06]  /*0500*/  USEL UR7, UR7, 0xffffffff, !UP0 ;  /* 0xffffffff07077887 */ /* 0x000fcc000c000000 */
[----:B------:R-:W-:-:S05]  /*0510*/  MOV R0, UR7 ;  /* 0x0000000700007c02 */ /* 0x000fca0008000f00 */
[----:B------:R1:W-:Y:S01]  /*0520*/  STL [R1], R0 ;  /* 0x0000000001007387 */ /* 0x0003e20000100800 */
[----:B------:R-:W-:Y:S05]  /*0530*/  BRA `(.L_x_610) ;  /* 0x000004a000007947 */ /* 0x000fea0003800000 */
.L_x_604:
        /* <DEDUP_REMOVED lines=22> */
.L_x_611:
        /* <DEDUP_REMOVED lines=8> */
.L_x_612:
        /* <DEDUP_REMOVED lines=21> */
.L_x_613:
        /* <DEDUP_REMOVED lines=14> */
.L_x_615:
[----:B------:R-:W-:Y:S02]  /*0950*/  ULDC UR5, c[0x0][0x3dc] ;  /* 0x0000f70000057ab9 */ /* 0x000fe40000000800 */
.L_x_614:
[----:B------:R-:W-:-:S04]  /*0960*/  UIADD3 UR5, UR5, 0x3f, URZ ;  /* 0x0000003f05057890 */ /* 0x000fc8000fffe03f */
[----:B------:R-:W-:-:S04]  /*0970*/  USHF.R.S32.HI UR4, URZ, 0x1f, UR5 ;  /* 0x0000001f3f047899 */ /* 0x000fc80008011405 */
[----:B------:R-:W-:-:S04]  /*0980*/  ULEA.HI UR4, UR4, UR5, URZ, 0x6 ;  /* 0x0000000504047291 */ /* 0x000fc8000f8f303f */
[----:B------:R-:W-:-:S04]  /*0990*/  USHF.R.S32.HI UR4, URZ, 0x6, UR4 ;  /* 0x000000063f047899 */ /* 0x000fc80008011404 */
[----:B------:R-:W-:-:S04]  /*09a0*/  UISETP.GE.AND UP0, UPT, UR13, UR4, UPT ;  /* 0x000000040d00728c */ /* 0x000fc8000bf06270 */
[----:B------:R-:W-:-:S06]  /*09b0*/  USEL UR7, UR7, 0xffffffff, !UP0 ;  /* 0xffffffff07077887 */ /* 0x000fcc000c000000 */
[----:B------:R-:W-:-:S05]  /*09c0*/  MOV R0, UR7 ;  /* 0x0000000700007c02 */ /* 0x000fca0008000f00 */
[----:B------:R1:W-:Y:S02]  /*09d0*/  STL [R1], R0 ;  /* 0x0000000001007387 */ /* 0x0003e40000100800 */
.L_x_610:
[----:B------:R-:W2:Y:S02]  /*09e0*/  LDL R23, [R1] ;  /* 0x0000000001177983 */ /* 0x000ea40000100800 */
[----:B--2---:R-:W-:-:S13]  /*09f0*/  ISETP.GE.AND P0, PT, R23, RZ, PT ;  /* 0x000000ff1700720c */ /* 0x004fda0003f06270 */
[----:B------:R-:W-:Y:S05]  /*0a00*/  @!P0 EXIT ;  /* 0x000000000000894d */ /* 0x000fea0003800000 */
[----:B------:R-:W-:Y:S01]  /*0a10*/  ISETP.NE.U32.AND P1, PT, RZ, c[0x0][0x2d8], PT ;  /* 0x0000b600ff007a0c */ /* 0x000fe20003f25070 */
[----:B------:R-:W-:Y:S01]  /*0a20*/  IMAD.MOV.U32 R13, RZ, RZ, 0x4 ;  /* 0x00000004ff0d7424 */ /* 0x000fe200078e00ff */
[----:B------:R-:W-:Y:S02]  /*0a30*/  ISETP.NE.U32.AND P3, PT, RZ, c[0x0][0x2c8], PT ;  /* 0x0000b200ff007a0c */ /* 0x000fe40003f65070 */
[----:B------:R-:W-:Y:S01]  /*0a40*/  ISETP.NE.AND.EX P1, PT, RZ, c[0x0][0x2dc], PT, P1 ;  /* 0x0000b700ff007a0c */ /* 0x000fe20003f25310 */
[----:B------:R-:W-:Y:S01]  /*0a50*/  IMAD.WIDE R4, R23, R13, c[0x0][0x2c8] ;  /* 0x0000b20017047625 */ /* 0x000fe200078e020d */
[----:B------:R-:W-:Y:S02]  /*0a60*/  ISETP.NE.AND.EX P3, PT, RZ, c[0x0][0x2cc], PT, P3 ;  /* 0x0000b300ff007a0c */ /* 0x000fe40003f65330 */
[----:B------:R-:W-:-:S04]  /*0a70*/  ISETP.NE.U32.AND P0, PT, RZ, c[0x0][0x2d0], PT ;  /* 0x0000b400ff007a0c */ /* 0x000fc80003f05070 */
[----:B------:R-:W-:-:S05]  /*0a80*/  ISETP.NE.AND.EX P0, PT, RZ, c[0x0][0x2d4], PT, P0 ;  /* 0x0000b500ff007a0c */ /* 0x000fca0003f05300 */
[CC--:B------:R-:W-:Y:S02]  /*0a90*/  @P1 IMAD.WIDE R2, R23.reuse, R13.reuse, c[0x0][0x2d8] ;  /* 0x0000b60017021625 */ /* 0x0c0fe400078e020d */
[----:B-1----:R-:W2:Y:S04]  /*0aa0*/  @P3 LDG.E R0, [R4.64] ;  /* 0x0000000e04003981 */ /* 0x002ea8000c1e1900 */
[----:B------:R1:W3:Y:S04]  /*0ab0*/  @P1 LDG.E R8, [R2.64] ;  /* 0x0000000e02081981 */ /* 0x0002e8000c1e1900 */
[----:B------:R-:W4:Y:S01]  /*0ac0*/  @P3 LDG.E R7, [R4.64] ;  /* 0x0000000e04073981 */ /* 0x000f22000c1e1900 */
[----:B-1----:R-:W-:-:S05]  /*0ad0*/  IMAD.WIDE R2, R23, R13, c[0x0][0x2d0] ;  /* 0x0000b40017027625 */ /* 0x002fca00078e020d */
[----:B------:R-:W5:Y:S01]  /*0ae0*/  @P0 LDG.E R6, [R2.64] ;  /* 0x0000000e02060981 */ /* 0x000f62000c1e1900 */
[----:B------:R-:W-:Y:S01]  /*0af0*/  ULDC UR11, c[0x0][0x168] ;  /* 0x00005a00000b7ab9 */ /* 0x000fe20000000800 */
[----:B------:R-:W-:Y:S01]  /*0b00*/  CS2R R10, SRZ ;  /* 0x00000000000a7805 */ /* 0x000fe2000001ff00 */
[----:B------:R-:W-:Y:S01]  /*0b10*/  ULDC UR10, c[0x0][0x198] ;  /* 0x00006600000a7ab9 */ /* 0x000fe20000000800 */
[----:B------:R-:W-:Y:S02]  /*0b20*/  IMAD.MOV.U32 R12, RZ, RZ, RZ ;  /* 0x000000ffff0c7224 */ /* 0x000fe400078e00ff */
        /* <DEDUP_REMOVED lines=17> */
.L_x_616:
[----:B------:R-:W-:-:S04]  /*0c40*/  ISETP.NE.U32.AND P1, PT, RZ, c[0x0][0x2e0], PT ;  /* 0x0000b800ff007a0c */ /* 0x000fc80003f25070 */
[----:B------:R-:W-:-:S13]  /*0c50*/  ISETP.NE.AND.EX P1, PT, RZ, c[0x0][0x2e4], PT, P1 ;  /* 0x0000b900ff007a0c */ /* 0x000fda0003f25310 */
[----:B------:R-:W-:Y:S05]  /*0c60*/  @!P1 BRA `(.L_x_617) ;  /* 0x0000004000009947 */ /* 0x000fea0003800000 */
[----:B------:R-:W-:-:S05]  /*0c70*/  IMAD.WIDE R2, R23, R13, c[0x0][0x2e0] ;  /* 0x0000b80017027625 */ /* 0x000fca00078e020d */
[----:B------:R-:W2:Y:S02]  /*0c80*/  LDG.E R0, [R2.64] ;  /* 0x0000000e02007981 */ /* 0x000ea4000c1e1900 */
[----:B--2---:R1:W2:Y:S02]  /*0c90*/  R2UR UR10, R0 ;  /* 0x00000000000a73c2 */ /* 0x0042a400000e0000 */
[----:B-12---:R-:W-:Y:S05]  /*0ca0*/  BRA `(.L_x_618) ;  /* 0x0000006000007947 */ /* 0x006fea0003800000 */
.L_x_617:
[----:B------:R-:W-:Y:S05]  /*0cb0*/  @!P0 BRA `(.L_x_618) ;  /* 0x0000005000008947 */ /* 0x000fea0003800000 */
[----:B------:R1:W2:Y:S04]  /*0cc0*/  LDG.E R0, [R2.64] ;  /* 0x0000000e02007981 */ /* 0x0002a8000c1e1900 */
[----:B-1----:R-:W3:Y:S01]  /*0cd0*/  LDG.E R2, [R2.64+0x4] ;  /* 0x0000040e02027981 */ /* 0x002ee2000c1e1900 */
[----:B--2---:R-:W1:Y:S08]  /*0ce0*/  R2UR UR10, R0 ;  /* 0x00000000000a73c2 */ /* 0x004e7000000e0000 */
[----:B---3--:R-:W1:Y:S02]  /*0cf0*/  R2UR UR4, R2 ;  /* 0x00000000020473c2 */ /* 0x008e6400000e0000 */
[----:B-1----:R-:W-:-:S06]  /*0d00*/  UIADD3 UR10, -UR10, UR4, URZ ;  /* 0x000000040a0a7290 */ /* 0x002fcc000fffe13f */
.L_x_618:
        /* <DEDUP_REMOVED lines=67> */
[----:B------:R-:W-:Y:S01]  /*1140*/  IMAD R0, R12, 0xc0, RZ ;  /* 0x000000c00c007824 */ /* 0x000fe200078e02ff */
[--C-:B------:R-:W-:Y:S01]  /*1150*/  SHF.R.S32.HI R13, RZ, 0x1f, R132.reuse ;  /* 0x0000001fff0d7819 */ /* 0x100fe20000011484 */
[----:B------:R-:W-:Y:S01]  /*1160*/  ULDC.64 UR4, c[0x0][0x248] ;  /* 0x0000920000047ab9 */ /* 0x000fe20000000a00 */
[----:B------:R-:W-:Y:S01]  /*1170*/  IADD3 R24, P1, R3, R12, RZ ;  /* 0x0000000c03187210 */ /* 0x000fe20007f3e0ff */
[----:B------:R-:W-:Y:S01]  /*1180*/  UISETP.NE.AND UP0, UPT, UR4, 0x1, UPT ;  /* 0x000000010400788c */ /* 0x000fe2000bf05270 */
[----:B------:R-:W-:Y:S01]  /*1190*/  LEA.HI R33, R13, R132, RZ, 0x3 ;  /* 0x000000840d217211 */ /* 0x000fe200078f18ff */
[----:B------:R-:W-:Y:S01]  /*11a0*/  UIMAD.WIDE.U32 UR20, UR12, UR5, URZ ;  /* 0x000000050c1472a5 */ /* 0x000fe2000f8e003f */
[----:B------:R-:W-:Y:S01]  /*11b0*/  LEA.HI.X.SX32 R25, R3, R2, 0x1, P1 ;  /* 0x0000000203197211 */ /* 0x000fe200008f0eff */
[----:B------:R-:W-:Y:S01]  /*11c0*/  ULDC UR4, c[0x0][0x250] ;  /* 0x0000940000047ab9 */ /* 0x000fe20000000800 */
[----:B------:R-:W-:Y:S01]  /*11d0*/  SHF.R.S32.HI R2, RZ, 0x1f, R132 ;  /* 0x0000001fff027819 */ /* 0x000fe20000011484 */
[----:B------:R-:W-:Y:S01]  /*11e0*/  UMOV UR18, UR12 ;  /* 0x0000000c00127c82 */ /* 0x000fe20008000000 */
[CC--:B------:R-:W-:Y:S01]  /*11f0*/  IADD3 R28, P1, R0.reuse, R132.reuse, RZ ;  /* 0x00000084001c7210 */ /* 0x0c0fe20007f3e0ff */
[----:B------:R-:W-:Y:S01]  /*1200*/  ULDC.64 UR6, c[0x0][0x1e0] ;  /* 0x0000780000067ab9 */ /* 0x000fe20000000a00 */
[C---:B------:R-:W-:Y:S01]  /*1210*/  LEA.HI R36, R13.reuse, R132, RZ, 0x5 ;  /* 0x000000840d247211 */ /* 0x040fe200078f28ff */
[----:B------:R-:W-:Y:S01]  /*1220*/  USHF.R.S32.HI UR19, URZ, 0x1f, UR17 ;  /* 0x0000001f3f137899 */ /* 0x000fe20008011411 */
[----:B------:R-:W-:Y:S01]  /*1230*/  LEA.HI.X.SX32 R29, R0, R2, 0x1, P1 ;  /* 0x00000002001d7211 */ /* 0x000fe200008f0eff */
[----:B------:R-:W-:Y:S01]  /*1240*/  @UP0 UMOV UR5, UR21 ;  /* 0x0000001500050c82 */ /* 0x000fe20008000000 */
[----:B------:R-:W-:Y:S01]  /*1250*/  SHF.R.S32.HI R242, RZ, 0x3, R33 ;  /* 0x00000003fff27819 */ /* 0x000fe20000011421 */
[----:B------:R-:W-:Y:S01]  /*1260*/  @UP0 USHF.R.U32.HI UR18, URZ, UR4, UR5 ;  /* 0x000000043f120299 */ /* 0x000fe20008011605 */
[----:B------:R-:W-:Y:S01]  /*1270*/  SHF.R.S32.HI R2, RZ, 0x5, R36 ;  /* 0x00000005ff027819 */ /* 0x000fe20000011424 */
[----:B------:R-:W-:Y:S01]  /*1280*/  IMAD.MOV.U32 R220, RZ, RZ, 0x20 ;  /* 0x00000020ffdc7424 */ /* 0x000fe200078e00ff */
[----:B------:R-:W-:Y:S01]  /*1290*/  LEA.HI R35, R13, R132, RZ, 0x4 ;  /* 0x000000840d237211 */ /* 0x000fe200078f20ff */
[----:B------:R-:W-:Y:S01]  /*12a0*/  USHF.R.S32.HI UR16, URZ, 0x1f, UR18 ;  /* 0x0000001f3f107899 */ /* 0x000fe20008011412 */
[----:B------:R-:W-:Y:S01]  /*12b0*/  SHF.R.S32.HI R5, RZ, 0x1f, R242 ;  /* 0x0000001fff057819 */ /* 0x000fe200000114f2 */
[----:B------:R-:W-:Y:S01]  /*12c0*/  IMAD.U32 R14, RZ, RZ, UR18 ;  /* 0x00000012ff0e7e24 */ /* 0x000fe2000f8e00ff */
[----:B------:R-:W-:Y:S01]  /*12d0*/  IADD3 R3, P2, R242, R8, RZ ;  /* 0x00000008f2037210 */ /* 0x000fe20007f5e0ff */
[----:B------:R-:W-:Y:S01]  /*12e0*/  UIMAD UR6, UR16, UR6, URZ ;  /* 0x00000006100672a4 */ /* 0x000fe2000f8e023f */
[----:B------:R-:W-:Y:S01]  /*12f0*/  LEA.HI R0, R36, R2, RZ, 0x1 ;  /* 0x0000000224007211 */ /* 0x000fe200078f08ff */
[----:B------:R-:W-:Y:S01]  /*1300*/  ULDC.64 UR4, c[0x0][0x1b0] ;  /* 0x00006c0000047ab9 */ /* 0x000fe20000000a00 */
[----:B------:R-:W-:Y:S01]  /*1310*/  SHF.R.S32.HI R8, RZ, 0x4, R35 ;  /* 0x00000004ff087819 */ /* 0x000fe20000011423 */
[----:B------:R-:W-:Y:S01]  /*1320*/  IMAD.X R7, R5, 0x1, R9, P2 ;  /* 0x0000000105077824 */ /* 0x000fe200010e0609 */
[----:B------:R-:W-:Y:S01]  /*1330*/  LEA.HI R22, R13, R132, RZ, 0x2 ;  /* 0x000000840d167211 */ /* 0x000fe200078f10ff */
[----:B------:R-:W-:Y:S01]  /*1340*/  UIMAD UR6, UR18, UR7, UR6 ;  /* 0x00000007120672a4 */ /* 0x000fe2000f8e0206 */
[----:B------:R-:W-:Y:S01]  /*1350*/  LOP3.LUT R0, R0, 0xfffffffe, RZ, 0xc0, !PT ;  /* 0xfffffffe00007812 */ /* 0x000fe200078ec0ff */
[----:B------:R-:W-:Y:S01]  /*1360*/  UIMAD UR4, UR16, UR4, URZ ;  /* 0x00000004100472a4 */ /* 0x000fe2000f8e023f */
[----:B------:R-:W-:Y:S01]  /*1370*/  LEA.HI R9, R35, R8, RZ, 0x1 ;  /* 0x0000000823097211 */ /* 0x000fe200078f08ff */
[----:B------:R-:W-:Y:S01]  /*1380*/  USHF.R.S32.HI UR16, URZ, 0x1f, UR12 ;  /* 0x0000001f3f107899 */ /* 0x000fe2000801140c */
[----:B------:R-:W-:Y:S01]  /*1390*/  SHF.R.S32.HI R18, RZ, 0x2, R22 ;  /* 0x00000002ff127819 */ /* 0x000fe20000011416 */
[----:B------:R-:W-:Y:S01]  /*13a0*/  IMAD.IADD R229, R2, 0x1, -R0 ;  /* 0x0000000102e57824 */ /* 0x000fe200078e0a00 */
[----:B------:R-:W-:Y:S01]  /*13b0*/  SHF.R.S32.HI R6, RZ, 0x1f, R22 ;  /* 0x0000001fff067819 */ /* 0x000fe20000011416 */
[----:B------:R-:W-:Y:S01]  /*13c0*/  UIMAD UR4, UR18, UR5, UR4 ;  /* 0x00000005120472a4 */ /* 0x000fe2000f8e0204 */
[----:B------:R-:W-:Y:S01]  /*13d0*/  LOP3.LUT R2, R9, 0xfffffffe, RZ, 0xc0, !PT ;  /* 0xfffffffe09027812 */ /* 0x000fe200078ec0ff */
[----:B------:R-:W-:Y:S01]  /*13e0*/  IMAD.SHL.U32 R32, R229, 0x400, RZ ;  /* 0x00000400e5207824 */ /* 0x000fe200078e00ff */
[----:B------:R-:W-:Y:S01]  /*13f0*/  LEA.HI R0, R6, R18, RZ, 0x3 ;  /* 0x0000001206007211 */ /* 0x000fe200078f18ff */
[C---:B------:R-:W-:Y:S01]  /*1400*/  IMAD.SHL.U32 R6, R242.reuse, 0x40, RZ ;  /* 0x00000040f2067824 */ /* 0x040fe200078e00ff */
[----:B------:R-:W-:Y:S01]  /*1410*/  IADD3 R4, P1, R242, R10, RZ ;  /* 0x0000000af2047210 */ /* 0x000fe20007f3e0ff */
[----:B------:R-:W-:Y:S01]  /*1420*/  IMAD.IADD R26, R8, 0x1, -R2 ;  /* 0x00000001081a7824 */ /* 0x000fe200078e0a02 */
[----:B------:R-:W-:Y:S01]  /*1430*/  LOP3.LUT R0, R0, 0xfffffff8, RZ, 0xc0, !PT ;  /* 0xfffffff800007812 */ /* 0x000fe200078ec0ff */
[----:B------:R-:W-:Y:S01]  /*1440*/  IMAD.U32 R2, RZ, RZ, UR13 ;  /* 0x0000000dff027e24 */ /* 0x000fe2000f8e00ff */
[----:B------:R-:W-:Y:S01]  /*1450*/  LOP3.LUT R8, R33, 0xfffffff8, RZ, 0xc0, !PT ;  /* 0xfffffff821087812 */ /* 0x000fe200078ec0ff */
[----:B------:R-:W-:Y:S01]  /*1460*/  IMAD.X R5, R5, 0x1, R11, P1 ;  /* 0x0000000105057824 */ /* 0x000fe200008e060b */
[----:B------:R-:W-:Y:S01]  /*1470*/  SHF.R.S32.HI R19, RZ, 0x1f, R23 ;  /* 0x0000001fff137819 */ /* 0x000fe20000011417 */
[----:B------:R-:W-:Y:S01]  /*1480*/  IMAD.IADD R18, R18, 0x1, -R0 ;  /* 0x0000000112127824 */ /* 0x000fe200078e0a00 */
[----:B------:R-:W-:Y:S01]  /*1490*/  LEA.HI R0, R13, R132, RZ, 0x6 ;  /* 0x000000840d007211 */ /* 0x000fe200078f30ff */
[----:B------:R-:W-:Y:S01]  /*14a0*/  IMAD.IADD R20, R132, 0x1, -R8 ;  /* 0x0000000184147824 */ /* 0x000fe200078e0a08 */
[----:B------:R-:W-:Y:S01]  /*14b0*/  UIADD3 UR18, -UR8, UR10, URZ ;  /* 0x0000000a08127290 */ /* 0x000fe2000fffe13f */
[----:B------:R-:W-:Y:S01]  /*14c0*/  IMAD.WIDE R12, R2, 0x40, R4 ;  /* 0x00000040020c7825 */ /* 0x000fe200078e0204 */
[----:B------:R-:W-:Y:S01]  /*14d0*/  SHF.R.S32.HI R21, RZ, 0x6, R0 ;  /* 0x00000006ff157819 */ /* 0x000fe20000011400 */
[----:B------:R-:W-:Y:S01]  /*14e0*/  CS2R R130, SRZ ;  /* 0x0000000000827805 */ /* 0x000fe2000001ff00 */
[----:B------:R-:W-:Y:S01]  /*14f0*/  LOP3.LUT R0, R6, 0x1c0, RZ, 0xc0, !PT ;  /* 0x000001c006007812 */ /* 0x000fe200078ec0ff */
[----:B------:R-:W-:Y:S01]  /*1500*/  IMAD.SHL.U32 R16, R20, 0x8, RZ ;  /* 0x0000000814107824 */ /* 0x000fe200078e00ff */
[----:B------:R-:W-:Y:S01]  /*1510*/  LOP3.LUT P2, RZ, R18, 0x4, RZ, 0xc0, !PT ;  /* 0x0000000412ff7812 */ /* 0x000fe2000784c0ff */
[----:B------:R-:W-:Y:S01]  /*1520*/  IMAD.SHL.U32 R34, R21, 0x200, RZ ;  /* 0x0000020015227824 */ /* 0x000fe200078e00ff */
[----:B------:R-:W-:Y:S01]  /*1530*/  CS2R R128, SRZ ;  /* 0x0000000000807805 */ /* 0x000fe2000001ff00 */
[----:B------:R-:W-:Y:S01]  /*1540*/  IMAD R2, R7, c[0x0][0x178], RZ ;  /* 0x00005e0007027a24 */ /* 0x000fe200078e02ff */
[----:B------:R-:W-:Y:S01]  /*1550*/  LOP3.LUT R6, R0, 0x38, R16, 0xf8, !PT ;  /* 0x0000003800067812 */ /* 0x000fe200078ef810 */
[----:B------:R-:W-:Y:S01]  /*1560*/  IMAD.MOV.U32 R222, RZ, RZ, 0x40 ;  /* 0x00000040ffde7424 */ /* 0x000fe200078e00ff */
[----:B------:R-:W-:Y:S01]  /*1570*/  SHF.R.U32.HI R0, RZ, 0x3, R0 ;  /* 0x00000003ff007819 */ /* 0x000fe20000011600 */
[----:B------:R-:W-:Y:S01]  /*1580*/  IMAD R8, R3, c[0x0][0x17c], R2 ;  /* 0x00005f0003087a24 */ /* 0x000fe200078e0202 */
[----:B------:R-:W-:Y:S01]  /*1590*/  SHF.R.S32.HI R17, RZ, 0x1f, R16 ;  /* 0x0000001fff117819 */ /* 0x000fe20000011410 */
[----:B------:R-:W-:Y:S01]  /*15a0*/  IMAD.SHL.U32 R229, R229, 0x10, RZ ;  /* 0x00000010e5e57824 */ /* 0x000fe200078e00ff */
[----:B------:R-:W-:Y:S01]  /*15b0*/  LOP3.LUT R228, R34, R6, R0, 0xf6, !PT ;  /* 0x0000000622e47212 */ /* 0x000fe200078ef600 */
[----:B------:R-:W-:Y:S01]  /*15c0*/  IMAD R0, R7, c[0x0][0x208], RZ ;  /* 0x0000820007007a24 */ /* 0x000fe200078e02ff */
[C---:B------:R-:W-:Y:S01]  /*15d0*/  IADD3 R30, R16.reuse, 0x40, RZ ;  /* 0x00000040101e7810 */ /* 0x040fe20007ffe0ff */
[C---:B------:R-:W-:Y:S01]  /*15e0*/  IMAD.WIDE.U32 R4, R3.reuse, c[0x0][0x178], R16 ;  /* 0x00005e0003047a25 */ /* 0x040fe200078e0010 */
[C---:B------:R-:W-:Y:S01]  /*15f0*/  IADD3 R27, R16.reuse, 0x80, RZ ;  /* 0x00000080101b7810 */ /* 0x040fe20007ffe0ff */
[----:B------:R-:W-:Y:S01]  /*1600*/  CS2R R126, SRZ ;  /* 0x00000000007e7805 */ /* 0x000fe2000001ff00 */
[----:B------:R-:W-:Y:S01]  /*1610*/  ISETP.GE.AND P6, PT, R16, c[0x0][0x1cc], PT ;  /* 0x0000730010007a0c */ /* 0x000fe20003fc6270 */
[----:B------:R-:W-:Y:S01]  /*1620*/  IMAD R6, R3, c[0x0][0x20c], R0 ;  /* 0x0000830003067a24 */ /* 0x000fe200078e0200 */
[----:B------:R-:W-:Y:S01]  /*1630*/  ISETP.GE.AND P5, PT, R30, c[0x0][0x1cc], PT ;  /* 0x000073001e007a0c */ /* 0x000fe20003fa6270 */
[----:B------:R-:W-:Y:S01]  /*1640*/  IMAD.SHL.U32 R0, R18, 0x40, RZ ;  /* 0x0000004012007824 */ /* 0x000fe200078e00ff */
[----:B------:R-:W-:Y:S01]  /*1650*/  CS2R R124, SRZ ;  /* 0x00000000007c7805 */ /* 0x000fe2000001ff00 */
[----:B------:R-:W-:Y:S01]  /*1660*/  IMAD.IADD R9, R5, 0x1, R8 ;  /* 0x0000000105097824 */ /* 0x000fe200078e0208 */
[----:B------:R-:W-:Y:S01]  /*1670*/  CS2R R122, SRZ ;  /* 0x00000000007a7805 */ /* 0x000fe2000001ff00 */
[----:B------:R-:W-:Y:S01]  /*1680*/  IMAD.WIDE.U32 R10, R14, c[0x0][0x1e0], R16 ;  /* 0x000078000e0a7a25 */ /* 0x000fe200078e0010 */
[----:B------:R-:W-:Y:S01]  /*1690*/  LOP3.LUT R0, R0, 0x1c0, RZ, 0xc0, !PT ;  /* 0x000001c000007812 */ /* 0x000fe200078ec0ff */
[----:B------:R-:W-:Y:S01]  /*16a0*/  CS2R R120, SRZ ;  /* 0x0000000000787805 */ /* 0x000fe2000001ff00 */
[----:B------:R-:W-:Y:S01]  /*16b0*/  CS2R R118, SRZ ;  /* 0x0000000000767805 */ /* 0x000fe2000001ff00 */
[----:B------:R-:W-:Y:S01]  /*16c0*/  IMAD.MOV.U32 R8, RZ, RZ, R4 ;  /* 0x000000ffff087224 */ /* 0x000fe200078e0004 */
[----:B------:R-:W-:Y:S01]  /*16d0*/  IADD3 R5, R11, UR6, RZ ;  /* 0x000000060b057c10 */ /* 0x000fe2000fffe0ff */
[----:B------:R-:W-:Y:S01]  /*16e0*/  IMAD.SHL.U32 R4, R21, 0x8, RZ ;  /* 0x0000000815047824 */ /* 0x000fe200078e00ff */
[----:B------:R-:W-:Y:S01]  /*16f0*/  SHF.R.U32.HI R11, RZ, 0x3, R0 ;  /* 0x00000003ff0b7819 */ /* 0x000fe20000011600 */
[--C-:B------:R-:W-:Y:S01]  /*1700*/  IMAD.WIDE.U32 R2, R3, c[0x0][0x208], R16.reuse ;  /* 0x0000820003027a25 */ /* 0x100fe200078e0010 */
[----:B------:R-:W-:Y:S01]  /*1710*/  CS2R R116, SRZ ;  /* 0x0000000000747805 */ /* 0x000fe2000001ff00 */
[----:B------:R-:W-:Y:S01]  /*1720*/  CS2R R114, SRZ ;  /* 0x0000000000727805 */ /* 0x000fe2000001ff00 */
[----:B------:R-:W-:Y:S01]  /*1730*/  LOP3.LUT R31, R4, 0x18, RZ, 0xc0, !PT ;  /* 0x00000018041f7812 */ /* 0x000fe200078ec0ff */
[----:B------:R-:W-:Y:S01]  /*1740*/  IMAD.WIDE.U32 R14, R14, c[0x0][0x1b0], R16 ;  /* 0x00006c000e0e7a25 */ /* 0x000fe200078e0010 */
[----:B------:R-:W-:Y:S01]  /*1750*/  CS2R R112, SRZ ;  /* 0x0000000000707805 */ /* 0x000fe2000001ff00 */
[----:B------:R-:W-:Y:S01]  /*1760*/  CS2R R110, SRZ ;  /* 0x00000000006e7805 */ /* 0x000fe2000001ff00 */
[----:B------:R-:W-:Y:S01]  /*1770*/  LOP3.LUT R17, R11, R0, R31, 0x1e, !PT ;  /* 0x000000000b117212 */ /* 0x000fe200078e1e1f */
[----:B------:R-:W-:Y:S01]  /*1780*/  IMAD.U32 R0, RZ, RZ, UR12 ;  /* 0x0000000cff007e24 */ /* 0x000fe2000f8e00ff */
[----:B------:R-:W-:Y:S01]  /*1790*/  CS2R R108, SRZ ;  /* 0x00000000006c7805 */ /* 0x000fe2000001ff00 */
[----:B------:R-:W-:Y:S01]  /*17a0*/  IMAD.IADD R7, R3, 0x1, R6 ;  /* 0x0000000103077824 */ /* 0x000fe200078e0206 */
[----:B------:R-:W-:Y:S01]  /*17b0*/  IADD3 R3, R15, UR4, RZ ;  /* 0x000000040f037c10 */ /* 0x000fe2000fffe0ff */
[----:B------:R-:W-:Y:S01]  /*17c0*/  IMAD.MOV.U32 R6, RZ, RZ, R2 ;  /* 0x000000ffff067224 */ /* 0x000fe200078e0002 */
[----:B------:R-:W-:Y:S01]  /*17d0*/  ULDC.64 UR4, c[0x0][0x180] ;  /* 0x0000600000047ab9 */ /* 0x000fe20000000a00 */
[----:B------:R-:W-:Y:S01]  /*17e0*/  IMAD.MOV.U32 R4, RZ, RZ, R10 ;  /* 0x000000ffff047224 */ /* 0x000fe200078e000a */
[----:B------:R-:W-:Y:S01]  /*17f0*/  UIMAD UR4, UR16, UR4, URZ ;  /* 0x00000004100472a4 */ /* 0x000fe2000f8e023f */
[----:B------:R-:W-:Y:S01]  /*1800*/  IMAD.MOV.U32 R2, RZ, RZ, R14 ;  /* 0x000000ffff027224 */ /* 0x000fe200078e000e */
[----:B------:R-:W-:Y:S01]  /*1810*/  LOP3.LUT R14, R22, 0x3ffffffc, RZ, 0xc0, !PT ;  /* 0x3ffffffc160e7812 */ /* 0x000fe200078ec0ff */
[----:B------:R-:W-:Y:S01]  /*1820*/  IMAD.U32 R10, RZ, RZ, UR12 ;  /* 0x0000000cff0a7e24 */ /* 0x000fe2000f8e00ff */
[----:B------:R-:W-:Y:S01]  /*1830*/  UIMAD UR4, UR12, UR5, UR4 ;  /* 0x000000050c0472a4 */ /* 0x000fe2000f8e0204 */
[----:B------:R-:W-:Y:S01]  /*1840*/  IMAD.WIDE.U32 R8, R0, c[0x0][0x180], R8 ;  /* 0x0000600000087a25 */ /* 0x000fe200078e0008 */
[C---:B------:R-:W-:Y:S01]  /*1850*/  SEL R0, R19.reuse, RZ, !P0 ;  /* 0x000000ff13007207 */ /* 0x040fe20004000000 */
[----:B------:R-:W-:Y:S01]  /*1860*/  CS2R R106, SRZ ;  /* 0x00000000006a7805 */ /* 0x000fe2000001ff00 */
[----:B------:R-:W-:Y:S01]  /*1870*/  SEL R19, R19, RZ, !P3 ;  /* 0x000000ff13137207 */ /* 0x000fe20005800000 */
[----:B------:R-:W-:Y:S01]  /*1880*/  IMAD.WIDE.U32 R10, R10, c[0x0][0x210], R6 ;  /* 0x000084000a0a7a25 */ /* 0x000fe200078e0006 */
[----:B------:R-:W-:Y:S01]  /*1890*/  SEL R6, R23, RZ, !P0 ;  /* 0x000000ff17067207 */ /* 0x000fe20004000000 */
[----:B------:R-:W-:Y:S01]  /*18a0*/  CS2R R104, SRZ ;  /* 0x0000000000687805 */ /* 0x000fe2000001ff00 */
[----:B------:R-:W-:Y:S01]  /*18b0*/  IADD3 R15, R9, UR4, RZ ;  /* 0x00000004090f7c10 */ /* 0x000fe2000fffe0ff */
[----:B------:R-:W-:Y:S01]  /*18c0*/  IMAD.IADD R14, R132, 0x1, -R14 ;  /* 0x00000001840e7824 */ /* 0x000fe200078e0a0e */
[----:B------:R-:W-:Y:S01]  /*18d0*/  ULDC.64 UR4, c[0x0][0x210] ;  /* 0x0000840000047ab9 */ /* 0x000fe20000000a00 */
[C---:B------:R-:W-:Y:S01]  /*18e0*/  IMAD R7, R0.reuse, c[0x0][0x1e8], RZ ;  /* 0x00007a0000077a24 */ /* 0x040fe200078e02ff */
[----:B------:R-:W-:Y:S01]  /*18f0*/  UIMAD UR4, UR16, UR4, URZ ;  /* 0x00000004100472a4 */ /* 0x000fe2000f8e023f */
[----:B------:R-:W-:Y:S01]  /*1900*/  IMAD R0, R0, c[0x0][0x1b8], RZ ;  /* 0x00006e0000007a24 */ /* 0x000fe200078e02ff */
[----:B------:R-:W-:Y:S01]  /*1910*/  SEL R23, R23, RZ, !P3 ;  /* 0x000000ff17177207 */ /* 0x000fe20005800000 */
[----:B------:R-:W-:Y:S01]  /*1920*/  IMAD R14, R14, 0x2, R32 ;  /* 0x000000020e0e7824 */ /* 0x000fe200078e0220 */
[----:B------:R-:W-:Y:S01]  /*1930*/  UIMAD UR4, UR12, UR5, UR4 ;  /* 0x000000050c0472a4 */ /* 0x000fe2000f8e0204 */
[C---:B------:R-:W-:Y:S01]  /*1940*/  IMAD R7, R6.reuse, c[0x0][0x1ec], R7 ;  /* 0x00007b0006077a24 */ /* 0x040fe200078e0207 */
[----:B------:R-:W-:Y:S01]  /*1950*/  ISETP.GE.AND P3, PT, R27, c[0x0][0x1cc], PT ;  /* 0x000073001b007a0c */ /* 0x000fe20003f66270 */
        /* <DEDUP_REMOVED lines=12> */
[----:B------:R-:W-:Y:S01]  /*1a20*/  IMAD.IADD R5, R5, 0x1, R7 ;  /* 0x0000000105057824 */ /* 0x000fe200078e0207 */
[----:B------:R-:W-:Y:S01]  /*1a30*/  CS2R R86, SRZ ;  /* 0x0000000000567805 */ /* 0x000fe2000001ff00 */
[----:B------:R-:W-:Y:S01]  /*1a40*/  IMAD R6, R13, c[0x0][0x1d8], RZ ;  /* 0x000076000d067a24 */ /* 0x000fe200078e02ff */
[----:B------:R-:W-:Y:S01]  /*1a50*/  CS2R R84, SRZ ;  /* 0x0000000000547805 */ /* 0x000fe2000001ff00 */
[----:B------:R-:W-:Y:S01]  /*1a60*/  IMAD.IADD R3, R3, 0x1, R0 ;  /* 0x0000000103037824 */ /* 0x000fe200078e0200 */
[----:B------:R-:W-:Y:S01]  /*1a70*/  CS2R R82, SRZ ;  /* 0x0000000000527805 */ /* 0x000fe2000001ff00 */
[----:B------:R-:W-:Y:S01]  /*1a80*/  IMAD.MOV.U32 R14, RZ, RZ, R8 ;  /* 0x000000ffff0e7224 */ /* 0x000fe200078e0008 */
[----:B------:R-:W-:Y:S01]  /*1a90*/  CS2R R80, SRZ ;  /* 0x0000000000507805 */ /* 0x000fe2000001ff00 */
[----:B------:R-:W-:Y:S01]  /*1aa0*/  IMAD R0, R13, c[0x0][0x1a8], RZ ;  /* 0x00006a000d007a24 */ /* 0x000fe200078e02ff */
[----:B------:R-:W-:Y:S01]  /*1ab0*/  IADD3 R13, R11, UR4, RZ ;  /* 0x000000040b0d7c10 */ /* 0x000fe2000fffe0ff */
[----:B------:R-:W-:Y:S01]  /*1ac0*/  IMAD.SHL.U32 R230, R9, 0x2, RZ ;  /* 0x0000000209e67824 */ /* 0x000fe200078e00ff */
[----:B------:R-:W-:Y:S01]  /*1ad0*/  ULDC.64 UR4, c[0x0][0x178] ;  /* 0x00005e0000047ab9 */ /* 0x000fe20000000a00 */
[C---:B------:R-:W-:Y:S01]  /*1ae0*/  IMAD R7, R12.reuse, c[0x0][0x1dc], R6 ;  /* 0x000077000c077a24 */ /* 0x040fe200078e0206 */
[----:B------:R-:W-:Y:S01]  /*1af0*/  UIMAD UR6, UR19, UR4, URZ ;  /* 0x00000004130672a4 */ /* 0x000fe2000f8e023f */
[----:B------:R-:W-:Y:S01]  /*1b00*/  IMAD.WIDE.U32 R8, R12, c[0x0][0x1d8], R4 ;  /* 0x000076000c087a25 */ /* 0x000fe200078e0004 */
[----:B------:R-:W-:Y:S01]  /*1b10*/  IADD3 R231, R230, 0x122c0, RZ ;  /* 0x000122c0e6e77810 */ /* 0x000fe20007ffe0ff */
[----:B------:R-:W-:Y:S01]  /*1b20*/  UIMAD.WIDE.U32 UR20, UR17, UR4, URZ ;  /* 0x00000004111472a5 */ /* 0x000fe2000f8e003f */
[----:B------:R-:W-:Y:S01]  /*1b30*/  CS2R R78, SRZ ;  /* 0x00000000004e7805 */ /* 0x000fe2000001ff00 */
[C---:B------:R-:W-:Y:S01]  /*1b40*/  IMAD R6, R12.reuse, c[0x0][0x1ac], R0 ;  /* 0x00006b000c067a24 */ /* 0x040fe200078e0200 */
[----:B------:R-:W-:Y:S01]  /*1b50*/  UIMAD UR5, UR17, UR5, UR6 ;  /* 0x00000005110572a4 */ /* 0x000fe2000f8e0206 */
[----:B------:R-:W-:Y:S01]  /*1b60*/  IMAD.WIDE.U32 R4, R12, c[0x0][0x1a8], R2 ;  /* 0x00006a000c047a25 */ /* 0x000fe200078e0002 */
[----:B------:R-:W-:Y:S01]  /*1b70*/  IADD3 R3, R230, 0x12280, RZ ;  /* 0x00012280e6037810 */ /* 0x000fe20007ffe0ff */
[----:B------:R-:W-:Y:S01]  /*1b80*/  ULDC.64 UR6, c[0x0][0x208] ;  /* 0x0000820000067ab9 */ /* 0x000fe20000000a00 */
[----:B------:R-:W-:Y:S01]  /*1b90*/  LEA R2, P1, R8, c[0x0][0x1c0], 0x1 ;  /* 0x0000700008027a11 */ /* 0x000fe200078208ff */
[----:B------:R-:W-:Y:S01]  /*1ba0*/  IMAD.IADD R0, R9, 0x1, R7 ;  /* 0x0000000109007824 */ /* 0x000fe200078e0207 */
[----:B------:R-:W-:Y:S01]  /*1bb0*/  @P2 IADD3 R231, R3, -0x40, RZ ;  /* 0xffffffc003e72810 */ /* 0x000fe20007ffe0ff */
[----:B------:R-:W-:Y:S01]  /*1bc0*/  IMAD.IADD R5, R5, 0x1, R6 ;  /* 0x0000000105057824 */ /* 0x000fe200078e0206 */
[----:B------:R-:W-:Y:S01]  /*1bd0*/  LEA R6, P0, R4, c[0x0][0x190], 0x1 ;  /* 0x0000640004067a11 */ /* 0x000fe200078008ff */
[----:B------:R-:W-:Y:S01]  /*1be0*/  IMAD.MOV.U32 R12, RZ, RZ, R10 ;  /* 0x000000ffff0c7224 */ /* 0x000fe200078e000a */
[----:B------:R-:W-:Y:S01]  /*1bf0*/  LEA.HI.X R3, R8, c[0x0][0x1c4], R0, 0x1, P1 ;  /* 0x0000710008037a11 */ /* 0x000fe200008f0c00 */
[----:B------:R-:W-:Y:S01]  /*1c00*/  IMAD.MOV.U32 R0, RZ, RZ, c[0x0][0x1d8] ;  /* 0x00007600ff007624 */ /* 0x000fe200078e00ff */
[----:B------:R-:W-:Y:S01]  /*1c10*/  LEA.HI.X R7, R4, c[0x0][0x194], R5, 0x1, P0 ;  /* 0x0000650004077a11 */ /* 0x000fe200000f0c05 */
[----:B------:R-:W-:Y:S01]  /*1c20*/  IMAD.MOV.U32 R5, RZ, RZ, c[0x0][0x1dc] ;  /* 0x00007700ff057624 */ /* 0x000fe200078e00ff */
[----:B------:R-:W-:Y:S01]  /*1c30*/  UIADD3 UR5, UR21, UR5, URZ ;  /* 0x0000000515057290 */ /* 0x000fe2000fffe03f */
[----:B------:R-:W-:Y:S01]  /*1c40*/  IMAD.MOV.U32 R8, RZ, RZ, c[0x0][0x1a8] ;  /* 0x00006a00ff087624 */ /* 0x000fe200078e00ff */
[C---:B------:R-:W-:Y:S01]  /*1c50*/  LEA R4, P0, R0.reuse, R2, 0x6 ;  /* 0x0000000200047211 */ /* 0x040fe200078030ff */
[----:B------:R-:W-:Y:S01]  /*1c60*/  IMAD R17, R19, c[0x0][0x188], RZ ;  /* 0x0000620013117a24 */ /* 0x000fe200078e02ff */
[----:B------:R-:W-:Y:S01]  /*1c70*/  USHF.L.U32 UR4, UR6, 0x6, URZ ;  /* 0x0000000606047899 */ /* 0x000fe2000800063f */
[C---:B------:R-:W-:Y:S01]  /*1c80*/  IMAD.WIDE.U32 R240, R23.reuse, c[0x0][0x188], R14 ;  /* 0x0000620017f07a25 */ /* 0x040fe200078e000e */
[----:B------:R-:W-:Y:S01]  /*1c90*/  LEA.HI.X R5, R0, R3, R5, 0x6, P0 ;  /* 0x0000000300057211 */ /* 0x000fe200000f3405 */
[----:B------:R-:W-:Y:S01]  /*1ca0*/  CS2R R76, SRZ ;  /* 0x00000000004c7805 */ /* 0x000fe2000001ff00 */
[C---:B------:R-:W-:Y:S01]  /*1cb0*/  LEA R10, P0, R8.reuse, R6, 0x6 ;  /* 0x00000006080a7211 */ /* 0x040fe200078030ff */
[----:B------:R-:W-:Y:S01]  /*1cc0*/  IMAD.MOV.U32 R0, RZ, RZ, c[0x0][0x1ac] ;  /* 0x00006b00ff007624 */ /* 0x000fe200078e00ff */
[----:B------:R-:W-:Y:S01]  /*1cd0*/  CS2R R74, SRZ ;  /* 0x00000000004a7805 */ /* 0x000fe2000001ff00 */
[----:B------:R-:W-:Y:S01]  /*1ce0*/  IMAD R18, R23, c[0x0][0x18c], R17 ;  /* 0x0000630017127a24 */ /* 0x000fe200078e0211 */
[----:B------:R-:W-:Y:S01]  /*1cf0*/  CS2R R72, SRZ ;  /* 0x0000000000487805 */ /* 0x000fe2000001ff00 */
[----:B------:R-:W-:Y:S01]  /*1d00*/  IMAD.U32 R9, RZ, RZ, UR21 ;  /* 0x00000015ff097e24 */ /* 0x000fe2000f8e00ff */
[----:B------:R-:W-:Y:S01]  /*1d10*/  LEA.HI.X R11, R8, R7, R0, 0x6, P0 ;  /* 0x00000007080b7211 */ /* 0x000fe200000f3400 */
[----:B------:R-:W-:Y:S01]  /*1d20*/  IMAD R0, R19, c[0x0][0x218], RZ ;  /* 0x0000860013007a24 */ /* 0x000fe200078e02ff */
[----:B------:R-:W-:Y:S01]  /*1d30*/  CS2R R70, SRZ ;  /* 0x0000000000467805 */ /* 0x000fe2000001ff00 */
[----:B------:R-:W-:Y:S01]  /*1d40*/  IMAD.U32 R8, RZ, RZ, UR20 ;  /* 0x00000014ff087e24 */ /* 0x000fe2000f8e00ff */
[----:B------:R-:W-:Y:S01]  /*1d50*/  CS2R R68, SRZ ;  /* 0x0000000000447805 */ /* 0x000fe2000001ff00 */
[C---:B------:R-:W-:Y:S01]  /*1d60*/  IMAD R17, R23.reuse, c[0x0][0x21c], R0 ;  /* 0x0000870017117a24 */ /* 0x040fe200078e0200 */
[----:B------:R-:W-:Y:S01]  /*1d70*/  IADD3 R0, -R242, UR18, RZ ;  /* 0x00000012f2007c10 */ /* 0x000fe2000fffe1ff */
[----:B------:R-:W-:Y:S01]  /*1d80*/  IMAD.U32 R9, RZ, RZ, UR5 ;  /* 0x00000005ff097e24 */ /* 0x000fe2000f8e00ff */
[----:B------:R-:W-:Y:S01]  /*1d90*/  UMOV UR5, 0x6 ;  /* 0x0000000600057882 */ /* 0x000fe20000000000 */
[----:B------:R-:W-:Y:S01]  /*1da0*/  IMAD.WIDE.U32 R238, R23, c[0x0][0x218], R12 ;  /* 0x0000860017ee7a25 */ /* 0x000fe200078e000c */
[----:B------:R-:W-:Y:S01]  /*1db0*/  LEA R12, P1, R8, R240, 0x6 ;  /* 0x000000f0080c7211 */ /* 0x000fe200078230ff */
[----:B------:R-:W-:Y:S01]  /*1dc0*/  USHF.L.U64.HI UR5, UR6, UR5, UR7 ;  /* 0x0000000506057299 */ /* 0x000fe20008010207 */
[C---:B------:R-:W-:Y:S01]  /*1dd0*/  ISETP.LT.OR P4, PT, R0.reuse, 0x1, P6 ;  /* 0x000000010000780c */ /* 0x040fe20003781670 */
[----:B------:R-:W-:Y:S01]  /*1de0*/  IMAD.IADD R235, R241, 0x1, R18 ;  /* 0x00000001f1eb7824 */ /* 0x000fe200078e0212 */
[----:B------:R-:W-:Y:S01]  /*1df0*/  ISETP.LT.OR P2, PT, R0, 0x1, P5 ;  /* 0x000000010000780c */ /* 0x000fe20002f41670 */
[----:B------:R-:W-:Y:S01]  /*1e00*/  IMAD.SHL.U32 R228, R228, 0x2, RZ ;  /* 0x00000002e4e47824 */ /* 0x000fe200078e00ff */
[----:B------:R-:W-:Y:S01]  /*1e10*/  ISETP.LT.OR P0, PT, R0, 0x1, P3 ;  /* 0x000000010000780c */ /* 0x000fe20001f01670 */
[----:B------:R-:W-:Y:S01]  /*1e20*/  UIMAD UR5, UR5, UR17, URZ ;  /* 0x00000011050572a4 */ /* 0x000fe2000f8e023f */
[----:B------:R-:W-:Y:S01]  /*1e30*/  LEA.HI.X R13, R8, R235, R9, 0x6, P1 ;  /* 0x000000eb080d7211 */ /* 0x000fe200008f3409 */
[----:B------:R-:W-:Y:S01]  /*1e40*/  IMAD.U32 R22, RZ, RZ, UR4 ;  /* 0x00000004ff167e24 */ /* 0x000fe2000f8e00ff */
[C---:B------:R-:W-:Y:S01]  /*1e50*/  ISETP.LT.OR P1, PT, R0.reuse, 0x21, P6 ;  /* 0x000000210000780c */ /* 0x040fe20003721670 */
[----:B------:R-:W-:Y:S01]  /*1e60*/  IMAD.IADD R237, R239, 0x1, R17 ;  /* 0x00000001efed7824 */ /* 0x000fe200078e0211 */
[C---:B------:R-:W-:Y:S01]  /*1e70*/  ISETP.LT.OR P5, PT, R0.reuse, 0x21, P5 ;  /* 0x000000210000780c */ /* 0x040fe20002fa1670 */
[----:B------:R-:W-:Y:S01]  /*1e80*/  IMAD.MOV.U32 R236, RZ, RZ, R238 ;  /* 0x000000ffffec7224 */ /* 0x000fe200078e00ee */
[----:B------:R-:W-:Y:S01]  /*1e90*/  ISETP.LT.OR P3, PT, R0, 0x21, P3 ;  /* 0x000000210000780c */ /* 0x000fe20001f61670 */
[----:B------:R-:W-:Y:S01]  /*1ea0*/  @!PT LDS RZ, [RZ] ;  /* 0x00000000fffff984 */ /* 0x000fe20000000800 */
[----:B------:R-:W-:Y:S01]  /*1eb0*/  @!PT LDS RZ, [RZ] ;  /* 0x00000000fffff984 */ /* 0x000fe20000000800 */
[----:B------:R-:W-:Y:S01]  /*1ec0*/  @!PT LDS RZ, [RZ] ;  /* 0x00000000fffff984 */ /* 0x000fe20000000800 */
[----:B------:R1:W-:Y:S01]  /*1ed0*/  LDGSTS.E.BYPASS.LTC128B.128 [R228+0x6080], [R2.64], !P4 ;  /* 0x0608000002e47fae */ /* 0x0003e2000e101d4e */
[----:B------:R-:W-:Y:S01]  /*1ee0*/  ISETP.GE.AND P4, PT, R30, c[0x0][0x19c], PT ;  /* 0x000067001e007a0c */ /* 0x000fe20003f86270 */
[----:B------:R-:W-:Y:S01]  /*1ef0*/  UIMAD UR5, UR19, UR4, UR5 ;  /* 0x00000004130572a4 */ /* 0x000fe2000f8e0205 */
[----:B------:R-:W-:Y:S01]  /*1f00*/  IMAD.WIDE.U32 R8, R22, UR17, R236 ;  /* 0x0000001116087c25 */ /* 0x000fe2000f8e00ec */
[----:B------:R1:W-:Y:S01]  /*1f10*/  LDGSTS.E.BYPASS.LTC128B.128 [R228+0x8080], [R2.64+0x80], !P2 ;  /* 0x0808008002e47fae */ /* 0x0003e2000d101d4e */
[----:B------:R-:W-:Y:S01]  /*1f20*/  LOP3.LUT P6, RZ, R20, 0x4, RZ, 0xc0, !PT ;  /* 0x0000000414ff7812 */ /* 0x000fe200078cc0ff */
[----:B------:R-:W-:Y:S01]  /*1f30*/  USHF.L.U32 UR19, UR17, 0x6, URZ ;  /* 0x0000000611137899 */ /* 0x000fe2000800063f */
[----:B------:R-:W-:Y:S01]  /*1f40*/  CS2R R66, SRZ ;  /* 0x0000000000427805 */ /* 0x000fe2000001ff00 */
[----:B------:R1:W-:Y:S01]  /*1f50*/  LDGSTS.E.BYPASS.LTC128B.128 [R228+0xa080], [R2.64+0x100], !P0 ;  /* 0x0a08010002e47fae */ /* 0x0003e2000c101d4e */
[----:B------:R-:W-:Y:S01]  /*1f60*/  ISETP.GE.AND P0, PT, R16, c[0x0][0x19c], PT ;  /* 0x0000670010007a0c */ /* 0x000fe20003f06270 */
[----:B------:R-:W-:Y:S01]  /*1f70*/  ULDC UR7, c[0x0][0x20c] ;  /* 0x0000830000077ab9 */ /* 0x000fe20000000800 */
[----:B------:R-:W-:Y:S01]  /*1f80*/  SEL R222, R222, 0xffffffc0, !P6 ;  /* 0xffffffc0dede7807 */ /* 0x000fe20007000000 */
[----:B------:R2:W-:Y:S01]  /*1f90*/  LDGSTS.E.BYPASS.LTC128B.128 [R228+0x7080], [R4.64], !P1 ;  /* 0x0708000004e47fae */ /* 0x0005e2000c901d4e */
[C---:B------:R-:W-:Y:S01]  /*1fa0*/  ISETP.LT.OR P2, PT, R0.reuse, 0x1, P0 ;  /* 0x000000010000780c */ /* 0x040fe20000741670 */
[----:B------:R-:W-:Y:S01]  /*1fb0*/  CS2R R64, SRZ ;  /* 0x0000000000407805 */ /* 0x000fe2000001ff00 */
[C---:B------:R-:W-:Y:S01]  /*1fc0*/  ISETP.LT.OR P1, PT, R0.reuse, 0x1, P4 ;  /* 0x000000010000780c */ /* 0x040fe20002721670 */
[----:B------:R2:W-:Y:S01]  /*1fd0*/  LDGSTS.E.BYPASS.LTC128B.128 [R228+0x9080], [R4.64+0x80], !P5 ;  /* 0x0908008004e47fae */ /* 0x0005e2000e901d4e */
[C---:B------:R-:W-:Y:S01]  /*1fe0*/  ISETP.LT.OR P0, PT, R0.reuse, 0x21, P0 ;  /* 0x000000210000780c */ /* 0x040fe20000701670 */
[----:B------:R-:W-:Y:S01]  /*1ff0*/  CS2R R62, SRZ ;  /* 0x00000000003e7805 */ /* 0x000fe2000001ff00 */
[C---:B------:R-:W-:Y:S01]  /*2000*/  ISETP.LT.OR P4, PT, R0.reuse, 0x21, P4 ;  /* 0x000000210000780c */ /* 0x040fe20002781670 */
[----:B------:R2:W-:Y:S01]  /*2010*/  LDGSTS.E.BYPASS.LTC128B.128 [R228+0xb080], [R4.64+0x100], !P3 ;  /* 0x0b08010004e47fae */ /* 0x0005e2000d901d4e */
[C---:B------:R-:W-:Y:S01]  /*2020*/  ISETP.GE.AND P3, PT, R27.reuse, c[0x0][0x19c], PT ;  /* 0x000067001b007a0c */ /* 0x040fe20003f66270 */
[----:B------:R-:W-:Y:S01]  /*2030*/  CS2R R60, SRZ ;  /* 0x00000000003c7805 */ /* 0x000fe2000001ff00 */
[----:B------:R-:W-:Y:S01]  /*2040*/  CS2R R58, SRZ ;  /* 0x00000000003a7805 */ /* 0x000fe2000001ff00 */
[----:B------:R-:W0:Y:S01]  /*2050*/  LDGDEPBAR ;  /* 0x00000000000079af */ /* 0x000e220000000000 */
[C---:B------:R-:W-:Y:S01]  /*2060*/  ISETP.LT.OR P5, PT, R0.reuse, 0x1, P3 ;  /* 0x000000010000780c */ /* 0x040fe20001fa1670 */
[----:B------:R-:W-:Y:S01]  /*2070*/  CS2R R56, SRZ ;  /* 0x0000000000387805 */ /* 0x000fe2000001ff00 */
[----:B------:R-:W-:Y:S01]  /*2080*/  ISETP.LT.OR P3, PT, R0, 0x21, P3 ;  /* 0x000000210000780c */ /* 0x000fe20001f61670 */
[----:B------:R3:W-:Y:S01]  /*2090*/  LDGSTS.E.BYPASS.LTC128B.128 [R228+0x80], [R6.64], !P2 ;  /* 0x0008000006e47fae */ /* 0x0007e2000d101d4e */
[----:B------:R-:W-:Y:S01]  /*20a0*/  LOP3.LUT P2, RZ, R20, 0x2, RZ, 0xc0, !PT ;  /* 0x0000000214ff7812 */ /* 0x000fe2000784c0ff */
[----:B------:R-:W-:Y:S01]  /*20b0*/  CS2R R54, SRZ ;  /* 0x0000000000367805 */ /* 0x000fe2000001ff00 */
[----:B------:R-:W-:Y:S01]  /*20c0*/  CS2R R52, SRZ ;  /* 0x0000000000347805 */ /* 0x000fe2000001ff00 */
[----:B------:R3:W-:Y:S01]  /*20d0*/  LDGSTS.E.BYPASS.LTC128B.128 [R228+0x2080], [R6.64+0x80], !P1 ;  /* 0x0208008006e47fae */ /* 0x0007e2000c901d4e */
[----:B------:R-:W-:Y:S01]  /*20e0*/  LEA R14, P1, R8, c[0x0][0x1f0], 0x1 ;  /* 0x00007c00080e7a11 */ /* 0x000fe200078208ff */
[----:B------:R-:W-:Y:S01]  /*20f0*/  CS2R R50, SRZ ;  /* 0x0000000000327805 */ /* 0x000fe2000001ff00 */
[----:B-1----:R-:W-:Y:S01]  /*2100*/  IMAD.SHL.U32 R2, R20, 0x40, RZ ;  /* 0x0000004014027824 */ /* 0x002fe200078e00ff */
[----:B------:R-:W-:Y:S01]  /*2110*/  CS2R R48, SRZ ;  /* 0x0000000000307805 */ /* 0x000fe2000001ff00 */
[----:B------:R-:W-:Y:S01]  /*2120*/  IMAD R3, R26, 0x800, R34 ;  /* 0x000008001a037824 */ /* 0x000fe200078e0222 */
[----:B------:R3:W-:Y:S01]  /*2130*/  LDGSTS.E.BYPASS.LTC128B.128 [R228+0x4080], [R6.64+0x100], !P5 ;  /* 0x0408010006e47fae */ /* 0x0007e2000e901d4e */
[----:B------:R-:W-:Y:S01]  /*2140*/  ISETP.GE.AND P5, PT, R27, c[0x0][0x16c], PT ;  /* 0x00005b001b007a0c */ /* 0x000fe20003fa6270 */
[----:B------:R-:W-:Y:S01]  /*2150*/  IMAD.U32 R20, RZ, RZ, UR19 ;  /* 0x00000013ff147e24 */ /* 0x000fe2000f8e00ff */
[----:B------:R-:W-:Y:S01]  /*2160*/  LOP3.LUT R17, R2, 0x1c0, RZ, 0xc0, !PT ;  /* 0x000001c002117812 */ /* 0x000fe200078ec0ff */
[----:B------:R1:W-:Y:S01]  /*2170*/  LDGSTS.E.BYPASS.LTC128B.128 [R228+0x1080], [R10.64], !P0 ;  /* 0x010800000ae47fae */ /* 0x0003e2000c101d4e */
[----:B------:R-:W-:Y:S01]  /*2180*/  IADD3 R2, R9, UR5, RZ ;  /* 0x0000000509027c10 */ /* 0x000fe2000fffe0ff */
[----:B------:R-:W-:Y:S01]  /*2190*/  ULDC.64 UR4, c[0x0][0x270] ;  /* 0x00009c0000047ab9 */ /* 0x000fe20000000a00 */
[----:B------:R-:W-:Y:S01]  /*21a0*/  SHF.R.U32.HI R223, RZ, 0x3, R17 ;  /* 0x00000003ffdf7819 */ /* 0x000fe20000011611 */
[----:B------:R1:W-:Y:S01]  /*21b0*/  LDGSTS.E.BYPASS.LTC128B.128 [R228+0x3080], [R10.64+0x80], !P4 ;  /* 0x030800800ae47fae */ /* 0x0003e2000e101d4e */
[----:B--2---:R-:W-:Y:S01]  /*21c0*/  LOP3.LUT R4, R17, 0x8, R33, 0xf8, !PT ;  /* 0x0000000811047812 */ /* 0x004fe200078ef821 */
[----:B------:R-:W-:Y:S01]  /*21d0*/  UIMAD UR4, UR16, UR4, URZ ;  /* 0x00000004100472a4 */ /* 0x000fe2000f8e023f */
[----:B------:R-:W-:Y:S01]  /*21e0*/  LEA.HI.X R15, R8, c[0x0][0x1f4], R2, 0x1, P1 ;  /* 0x00007d00080f7a11 */ /* 0x000fe200008f0c02 */
[----:B------:R1:W-:Y:S01]  /*21f0*/  LDGSTS.E.BYPASS.LTC128B.128 [R228+0x5080], [R10.64+0x100], !P3 ;  /* 0x050801000ae47fae */ /* 0x0003e2000d901d4e */
[----:B------:R-:W-:Y:S01]  /*2200*/  LOP3.LUT R2, R4, R223, RZ, 0x3c, !PT ;  /* 0x000000df04027212 */ /* 0x000fe200078e3cff */
[----:B------:R-:W-:Y:S01]  /*2210*/  IMAD.MOV.U32 R8, RZ, RZ, c[0x0][0x17c] ;  /* 0x00005f00ff087624 */ /* 0x000fe200078e00ff */
[----:B------:R-:W-:Y:S01]  /*2220*/  LEA R4, P1, R12, c[0x0][0x160], 0x1 ;  /* 0x000058000c047a11 */ /* 0x000fe200078208ff */
[----:B------:R-:W0:Y:S01]  /*2230*/  LDGDEPBAR ;  /* 0x00000000000079af */ /* 0x000e220000000000 */
[----:B------:R-:W-:Y:S01]  /*2240*/  ISETP.GE.AND P0, PT, R30, c[0x0][0x16c], PT ;  /* 0x00005b001e007a0c */ /* 0x000fe20003f06270 */
[----:B------:R-:W-:Y:S01]  /*2250*/  IMAD.IADD R2, R3, 0x1, R2 ;  /* 0x0000000103027824 */ /* 0x000fe200078e0202 */
[----:B------:R-:W-:Y:S01]  /*2260*/  LEA.HI.X R5, R12, c[0x0][0x164], R13, 0x1, P1 ;  /* 0x000059000c057a11 */ /* 0x000fe200008f0c0d */
[----:B------:R-:W-:Y:S01]  /*2270*/  UIMAD UR20, UR12, UR5, UR4 ;  /* 0x000000050c1472a4 */ /* 0x000fe2000f8e0204 */
[----:B------:R-:W-:Y:S01]  /*2280*/  ISETP.GE.AND P1, PT, R16, c[0x0][0x16c], PT ;  /* 0x00005b0010007a0c */ /* 0x000fe20003f26270 */
[----:B------:R-:W-:Y:S01]  /*2290*/  IMAD.SHL.U32 R224, R2, 0x2, RZ ;  /* 0x0000000202e07824 */ /* 0x000fe200078e00ff */
[----:B------:R-:W-:Y:S01]  /*22a0*/  SEL R3, RZ, 0x2, P0 ;  /* 0x00000002ff037807 */ /* 0x000fe20000000000 */
[----:B------:R-:W-:Y:S01]  /*22b0*/  ULDC.64 UR4, c[0x0][0x288] ;  /* 0x0000a20000047ab9 */ /* 0x000fe20000000a00 */
[----:B------:R-:W-:Y:S01]  /*22c0*/  SEL R18, RZ, 0x1, P1 ;  /* 0x00000001ff127807 */ /* 0x000fe20000800000 */
[----:B------:R-:W-:Y:S01]  /*22d0*/  IMAD.IADD R227, R224, 0x1, R222 ;  /* 0x00000001e0e37824 */ /* 0x000fe200078e02de */
[----:B------:R-:W-:Y:S01]  /*22e0*/  SEL R0, RZ, 0x4, P5 ;  /* 0x00000004ff007807 */ /* 0x000fe20002800000 */
[----:B---3--:R-:W-:Y:S01]  /*22f0*/  IMAD.MOV.U32 R7, RZ, RZ, c[0x0][0x178] ;  /* 0x00005e00ff077624 */ /* 0x008fe200078e00ff */
[----:B------:R-:W-:Y:S01]  /*2300*/  IADD3 R2, -R242, UR11, -R20 ;  /* 0x0000000bf2027c10 */ /* 0x000fe2000fffe914 */
[----:B------:R-:W-:Y:S01]  /*2310*/  UIMAD UR4, UR16, UR4, URZ ;  /* 0x00000004100472a4 */ /* 0x000fe2000f8e023f */
[----:B------:R-:W-:Y:S01]  /*2320*/  IADD3 R0, R0, R3, R18 ;  /* 0x0000000300007210 */ /* 0x000fe20007ffe012 */
[----:B------:R-:W-:Y:S01]  /*2330*/  IMAD.U32 R12, RZ, RZ, UR12 ;  /* 0x0000000cff0c7e24 */ /* 0x000fe2000f8e00ff */
[C---:B------:R-:W-:Y:S01]  /*2340*/  LEA R6, P1, R7.reuse, R4, 0x6 ;  /* 0x0000000407067211 */ /* 0x040fe200078230ff */
[----:B------:R-:W-:Y:S01]  /*2350*/  UIMAD UR5, UR12, UR5, UR4 ;  /* 0x000000050c0572a4 */ /* 0x000fe2000f8e0204 */
[----:B------:R-:W-:Y:S01]  /*2360*/  LOP3.LUT P4, RZ, R0, 0x1, RZ, 0xc0, !PT ;  /* 0x0000000100ff7812 */ /* 0x000fe2000788c0ff */
[----:B------:R-:W-:Y:S01]  /*2370*/  IMAD.WIDE.U32 R12, R12, c[0x0][0x238], R28 ;  /* 0x00008e000c0c7a25 */ /* 0x000fe200078e001c */
[----:B------:R-:W-:Y:S01]  /*2380*/  LEA.HI.X R7, R7, R5, R8, 0x6, P1 ;  /* 0x0000000507077211 */ /* 0x000fe200008f3408 */
[----:B------:R-:W-:Y:S01]  /*2390*/  UMOV UR4, 0x5 ;  /* 0x0000000500047882 */ /* 0x000fe20000000000 */
[----:B------:R-:W-:Y:S01]  /*23a0*/  LOP3.LUT P3, RZ, R0, 0x2, RZ, 0xc0, !PT ;  /* 0x0000000200ff7812 */ /* 0x000fe2000786c0ff */
[----:B------:R-:W-:-:S04]  /*23b0*/  DEPBAR.LE SB0, 0x1 ;  /* 0x000080400000791a */ /* 0x000fc80000000000 */
[----:B------:R-:W-:Y:S01]  /*23c0*/  BAR.SYNC.DEFER_BLOCKING 0x0 ;  /* 0x0000000000007b1d */ /* 0x000fe20000010000 */
[----:B------:R-:W-:Y:S01]  /*23d0*/  LOP3.LUT P1, RZ, R0, 0x4, RZ, 0xc0, !PT ;  /* 0x0000000400ff7812 */ /* 0x000fe2000782c0ff */
[----:B------:R-:W-:Y:S01]  /*23e0*/  IMAD.U32 R8, RZ, RZ, UR12 ;  /* 0x0000000cff087e24 */ /* 0x000fe2000f8e00ff */
[----:B------:R-:W-:Y:S01]  /*23f0*/  SEL R0, R220, 0xffffffe0, !P2 ;  /* 0xffffffe0dc007807 */ /* 0x000fe20005000000 */
[----:B-1----:R-:W-:Y:S01]  /*2400*/  IMAD.U32 R10, RZ, RZ, UR12 ;  /* 0x0000000cff0a7e24 */ /* 0x002fe2000f8e00ff */
[----:B------:R-:W-:Y:S01]  /*2410*/  ISETP.LT.OR P2, PT, R2, 0x1, !P4 ;  /* 0x000000010200780c */ /* 0x000fe20006741670 */
[----:B------:R-:W-:Y:S01]  /*2420*/  IMAD.WIDE.U32 R8, R8, c[0x0][0x270], R24 ;  /* 0x00009c0008087a25 */ /* 0x000fe200078e0018 */
[C---:B------:R-:W-:Y:S01]  /*2430*/  ISETP.LT.OR P6, PT, R2.reuse, 0x1, !P3 ;  /* 0x000000010200780c */ /* 0x040fe20005fc1670 */
[----:B------:R-:W-:Y:S01]  /*2440*/  USHF.L.U64.HI UR7, UR6, UR4, UR7 ;  /* 0x0000000406077299 */ /* 0x000fe20008010207 */
[----:B------:R-:W-:Y:S01]  /*2450*/  ISETP.LT.OR P4, PT, R2, 0x21, !P4 ;  /* 0x000000210200780c */ /* 0x000fe20006781670 */
[----:B------:R-:W-:Y:S01]  /*2460*/  IMAD.IADD R225, R224, 0x1, R0 ;  /* 0x00000001e0e17824 */ /* 0x000fe200078e0200 */
[----:B------:R-:W-:Y:S01]  /*2470*/  ISETP.LT.OR P3, PT, R2, 0x21, !P3 ;  /* 0x000000210200780c */ /* 0x000fe20005f61670 */
[----:B------:R-:W-:Y:S01]  /*2480*/  IMAD.WIDE.U32 R10, R10, c[0x0][0x288], R24 ;  /* 0x0000a2000a0a7a25 */ /* 0x000fe200078e0018 */
[----:B------:R-:W-:Y:S01]  /*2490*/  USHF.L.U32 UR6, UR6, 0x5, URZ ;  /* 0x0000000506067899 */ /* 0x000fe2000800063f */
[----:B------:R-:W-:Y:S01]  /*24a0*/  IADD3 R3, R9, UR20, RZ ;  /* 0x0000001409037c10 */ /* 0x000fe2000fffe0ff */
[----:B------:R-:W-:Y:S01]  /*24b0*/  CS2R R46, SRZ ;  /* 0x00000000002e7805 */ /* 0x000fe2000001ff00 */
[----:B------:R-:W-:Y:S01]  /*24c0*/  IMAD.IADD R226, R222, 0x1, R225 ;  /* 0x00000001dee27824 */ /* 0x000fe200078e02e1 */
[----:B------:R-:W-:Y:S01]  /*24d0*/  IADD3 R9, R11, UR5, RZ ;  /* 0x000000050b097c10 */ /* 0x000fe2000fffe0ff */
[----:B------:R-:W-:Y:S01]  /*24e0*/  ULDC.64 UR4, c[0x0][0x238] ;  /* 0x00008e0000047ab9 */ /* 0x000fe20000000a00 */
[----:B------:R-:W-:Y:S01]  /*24f0*/  IMAD R0, R19, c[0x0][0x278], RZ ;  /* 0x00009e0013007a24 */ /* 0x000fe200078e02ff */
[----:B------:R-:W-:Y:S01]  /*2500*/  UIMAD UR4, UR16, UR4, URZ ;  /* 0x00000004100472a4 */ /* 0x000fe2000f8e023f */
[----:B------:R-:W-:Y:S01]  /*2510*/  LOP3.LUT R17, R17, 0x10, R229, 0xf8, !PT ;  /* 0x0000001011117812 */ /* 0x000fe200078ef8e5 */
[----:B------:R-:W-:Y:S01]  /*2520*/  CS2R R44, SRZ ;  /* 0x00000000002c7805 */ /* 0x000fe2000001ff00 */
[----:B------:R-:W-:Y:S01]  /*2530*/  IMAD R0, R23, c[0x0][0x27c], R0 ;  /* 0x00009f0017007a24 */ /* 0x000fe200078e0200 */
[----:B------:R1:W2:Y:S01]  /*2540*/  LDSM.16.M88.4 R148, [R224+0x6080] ;  /* 0x00608000e094783b */ /* 0x0002a20000000200 */
[----:B------:R-:W-:Y:S01]  /*2550*/  UIMAD UR5, UR12, UR5, UR4 ;  /* 0x000000050c0572a4 */ /* 0x000fe2000f8e0204 */
[----:B------:R-:W-:Y:S01]  /*2560*/  SEL R234, RZ, 0xffffffff, P0 ;  /* 0xffffffffffea7807 */ /* 0x000fe20000000000 */
[----:B------:R-:W-:Y:S01]  /*2570*/  USHF.R.S32.HI UR4, URZ, 0x1f, UR19 ;  /* 0x0000001f3f047899 */ /* 0x000fe20008011413 */
[----:B------:R1:W3:Y:S01]  /*2580*/  LDSM.16.M88.4 R152, [R225+0x6080] ;  /* 0x00608000e198783b */ /* 0x0002e20000000200 */
[----:B------:R-:W-:Y:S01]  /*2590*/  ISETP.GE.AND P0, PT, R30, c[0x0][0x1fc], PT ;  /* 0x00007f001e007a0c */ /* 0x000fe20003f06270 */
[----:B------:R-:W-:Y:S01]  /*25a0*/  CS2R R42, SRZ ;  /* 0x00000000002a7805 */ /* 0x000fe2000001ff00 */
[----:B------:R-:W-:Y:S01]  /*25b0*/  IMAD.SHL.U32 R234, R234, 0x2, RZ ;  /* 0x00000002eaea7824 */ /* 0x000fe200078e00ff */
[----:B------:R1:W4:Y:S01]  /*25c0*/  LDSM.16.M88.4 R156, [R227+0x6080] ;  /* 0x00608000e39c783b */ /* 0x0003220000000200 */
[----:B------:R-:W-:Y:S01]  /*25d0*/  CS2R R40, SRZ ;  /* 0x0000000000287805 */ /* 0x000fe2000001ff00 */
[----:B------:R-:W-:-:S02]  /*25e0*/  CS2R R38, SRZ ;  /* 0x0000000000267805 */ /* 0x000fc4000001ff00 */
[----:B------:R1:W1:Y:S01]  /*25f0*/  LDSM.16.M88.4 R168, [R224+0x8080] ;  /* 0x00808000e0a8783b */ /* 0x0002620000000200 */
[----:B------:R-:W-:-:S03]  /*2600*/  LOP3.LUT R234, R234, 0x2, R18, 0xe2, !PT ;  /* 0x00000002eaea7812 */ /* 0x000fc600078ee212 */
        /* <DEDUP_REMOVED lines=16> */
[----:B------:R-:W-:Y:S01]  /*2710*/  IMAD.MOV.U32 R2, RZ, RZ, R8 ;  /* 0x000000ffff027224 */ /* 0x000fe200078e0008 */
[C---:B------:R-:W-:Y:S01]  /*2720*/  ISETP.GE.AND P6, PT, R16.reuse, c[0x0][0x1fc], PT ;  /* 0x00007f0010007a0c */ /* 0x040fe20003fc6270 */
[----:B------:R-:W-:Y:S02]  /*2730*/  IMAD.MOV.U32 R8, RZ, RZ, R10 ;  /* 0x000000ffff087224 */ /* 0x000fe400078e000a */
[----:B------:R-:W-:Y:S01]  /*2740*/  IMAD.U32 R10, RZ, RZ, UR6 ;  /* 0x00000006ff0a7e24 */ /* 0x000fe2000f8e00ff */
[----:B------:R-:W-:Y:S01]  /*2750*/  SEL R22, RZ, 0x1, P6 ;  /* 0x00000001ff167807 */ /* 0x000fe20003000000 */
[----:B------:R-:W-:Y:S01]  /*2760*/  IMAD.WIDE.U32 R246, R23, c[0x0][0x278], R2 ;  /* 0x00009e0017f67a25 */ /* 0x000fe200078e0002 */
[----:B------:R-:W-:Y:S02]  /*2770*/  IADD3 R3, R13, UR5, RZ ;  /* 0x000000050d037c10 */ /* 0x000fe4000fffe0ff */
[----:B------:R5:W-:Y:S01]  /*2780*/  LDGSTS.E.BYPASS.LTC128B.128 [R228+0xa080], [R4.64+0x100], !P2 ;  /* 0x0a08010004e47fae */ /* 0x000be2000d101d4e */
[----:B------:R-:W-:Y:S01]  /*2790*/  IMAD.IADD R249, R247, 0x1, R0 ;  /* 0x00000001f7f97824 */ /* 0x000fe200078e0200 */
[----:B------:R-:W-:Y:S01]  /*27a0*/  ISETP.GE.AND P2, PT, R16, c[0x0][0x1fc], PT ;  /* 0x00007f0010007a0c */ /* 0x000fe20003f46270 */
[----:B------:R-:W-:Y:S01]  /*27b0*/  IMAD.MOV.U32 R2, RZ, RZ, R12 ;  /* 0x000000ffff027224 */ /* 0x000fe200078e000c */
[----:B------:R1:W-:Y:S01]  /*27c0*/  LDGSTS.E.BYPASS.LTC128B.128 [R228+0x7080], [R6.64], !P4 ;  /* 0x0708000006e47fae */ /* 0x0003e2000e101d4e */
[----:B------:R-:W-:Y:S01]  /*27d0*/  ISETP.GE.AND P6, PT, R27, c[0x0][0x1fc], PT ;  /* 0x00007f001b007a0c */ /* 0x000fe20003fc6270 */
[----:B------:R-:W-:-:S02]  /*27e0*/  IMAD.WIDE.U32 R244, R23, c[0x0][0x290], R8 ;  /* 0x0000a40017f47a25 */ /* 0x000fc400078e0008 */
[----:B------:R1:W-:Y:S01]  /*27f0*/  LDGSTS.E.BYPASS.LTC128B.128 [R228+0x9080], [R6.64+0x80], !P3 ;  /* 0x0908008006e47fae */ /* 0x0003e2000d901d4e */
[----:B------:R-:W-:Y:S01]  /*2800*/  ISETP.GT.AND P3, PT, R132, 0xf, PT ;  /* 0x0000000f8400780c */ /* 0x000fe20003f64270 */
[----:B------:R-:W-:Y:S02]  /*2810*/  IMAD.WIDE.U32 R250, R23, c[0x0][0x240], R2 ;  /* 0x0000900017fa7a25 */ /* 0x000fe400078e0002 */
[----:B------:R1:W-:Y:S02]  /*2820*/  LDGSTS.E.BYPASS.LTC128B.128 [R228+0xb080], [R6.64+0x100], !P1 ;  /* 0x0b08010006e47fae */ /* 0x0003e4000c901d4e */
[----:B------:R-:W-:-:S05]  /*2830*/  IMAD.SHL.U32 R9, R26, 0x20, RZ ;  /* 0x000000201a097824 */ /* 0x000fca00078e00ff */
[----:B------:R-:W-:-:S03]  /*2840*/  LOP3.LUT R12, R31, 0x20, R9, 0xf8, !PT ;  /* 0x000000201f0c7812 */ /* 0x000fc600078ef809 */
[----:B------:R-:W-:Y:S01]  /*2850*/  @!P3 IADD3 R0, P4, R246, UR19, RZ ;  /* 0x00000013f600bc10 */ /* 0x000fe2000ff9e0ff */
[----:B------:R-:W-:Y:S01]  /*2860*/  @!P3 IMAD.SHL.U32 R16, R132, 0x10, RZ ;  /* 0x000000108410b824 */ /* 0x000fe200078e00ff */
[----:B-----5:R-:W-:-:S04]  /*2870*/  SHF.R.S32.HI R4, RZ, 0x1f, R21 ;  /* 0x0000001fff047819 */ /* 0x020fc80000011415 */
[----:B------:R-:W-:-:S04]  /*2880*/  LEA.HI R4, R4, R21, RZ, 0x2 ;  /* 0x0000001504047211 */ /* 0x000fc800078f10ff */
[----:B------:R-:W-:Y:S02]  /*2890*/  LOP3.LUT R5, R4, 0x1ffffffc, RZ, 0xc0, !PT ;  /* 0x1ffffffc04057812 */ /* 0x000fe400078ec0ff */
[----:B------:R-:W-:Y:S01]  /*28a0*/  LEA R4, P1, R10, R14, 0x1 ;  /* 0x0000000e0a047211 */ /* 0x000fe200078208ff */
[----:B-1----:R-:W-:Y:S02]  /*28b0*/  IMAD.U32 R7, RZ, RZ, UR6 ;  /* 0x00000006ff077e24 */ /* 0x002fe4000f8e00ff */
[----:B------:R-:W-:Y:S02]  /*28c0*/  IMAD.U32 R6, RZ, RZ, UR7 ;  /* 0x00000007ff067e24 */ /* 0x000fe4000f8e00ff */
[----:B------:R-:W-:-:S03]  /*28d0*/  IMAD.IADD R21, R21, 0x1, -R5 ;  /* 0x0000000115157824 */ /* 0x000fc600078e0a05 */
[----:B------:R-:W-:Y:S02]  /*28e0*/  LEA.HI.X R5, R7, R15, R6, 0x1, P1 ;  /* 0x0000000f07057211 */ /* 0x000fe400008f0c06 */
[----:B------:R-:W-:Y:S02]  /*28f0*/  @!P3 IADD3.X R6, R249, UR4, RZ, P4, !PT ;  /* 0x00000004f906bc10 */ /* 0x000fe4000a7fe4ff */
[----:B------:R-:W-:Y:S02]  /*2900*/  @!P3 LEA R10, P4, R0, c[0x0][0x258], 0x2 ;  /* 0x00009600000aba11 */ /* 0x000fe400078810ff */
[----:B------:R-:W-:Y:S02]  /*2910*/  ISETP.GE.AND P1, PT, R30, c[0x0][0x1fc], PT ;  /* 0x00007f001e007a0c */ /* 0x000fe40003f26270 */
[----:B------:R-:W-:Y:S01]  /*2920*/  @!P3 LEA.HI.X R11, R0, c[0x0][0x25c], R6, 0x2, P4 ;  /* 0x00009700000bba11 */ /* 0x000fe200020f1406 */
[C---:B------:R-:W-:Y:S01]  /*2930*/  IMAD R0, R19.reuse, c[0x0][0x290], RZ ;  /* 0x0000a40013007a24 */ /* 0x040fe200078e02ff */
[----:B------:R-:W-:Y:S01]  /*2940*/  LOP3.LUT R6, R36, 0xffffffe0, RZ, 0xc0, !PT ;  /* 0xffffffe024067812 */ /* 0x000fe200078ec0ff */
[----:B------:R-:W-:Y:S01]  /*2950*/  IMAD R19, R19, c[0x0][0x240], RZ ;  /* 0x0000900013137a24 */ /* 0x000fe200078e02ff */
[----:B------:R-:W-:Y:S01]  /*2960*/  SEL R233, RZ, 0xffffffff, P1 ;  /* 0xffffffffffe97807 */ /* 0x000fe20000800000 */
[----:B------:R-:W-:Y:S01]  /*2970*/  IMAD R13, R23, c[0x0][0x294], R0 ;  /* 0x0000a500170d7a24 */ /* 0x000fe200078e0200 */
[----:B------:R-:W-:Y:S01]  /*2980*/  LOP3.LUT R7, R35, 0xfffffff0, RZ, 0xc0, !PT ;  /* 0xfffffff023077812 */ /* 0x000fe200078ec0ff */
[C---:B------:R-:W-:Y:S01]  /*2990*/  IMAD.IADD R6, R132.reuse, 0x1, -R6 ;  /* 0x0000000184067824 */ /* 0x040fe200078e0a06 */
[----:B------:R-:W-:Y:S01]  /*29a0*/  ISETP.GE.AND P4, PT, R27, c[0x0][0x1fc], PT ;  /* 0x00007f001b007a0c */ /* 0x000fe20003f86270 */
[----:B------:R1:W-:Y:S01]  /*29b0*/  @!P3 LDGSTS.E.BYPASS.LTC128B.128 [R16+0x12080], [R10.64] ;  /* 0x120800000a10bfae */ /* 0x0003e2000b901d4e */
[----:B------:R-:W-:Y:S01]  /*29c0*/  IMAD.SHL.U32 R233, R233, 0x2, RZ ;  /* 0x00000002e9e97824 */ /* 0x000fe200078e00ff */
[----:B------:R-:W-:Y:S01]  /*29d0*/  CS2R R36, SRZ ;  /* 0x0000000000247805 */ /* 0x000fe2000001ff00 */
[----:B------:R-:W-:Y:S01]  /*29e0*/  SHF.R.S32.HI R0, RZ, 0x1f, R6 ;  /* 0x0000001fff007819 */ /* 0x000fe20000011406 */
[----:B------:R-:W-:Y:S01]  /*29f0*/  IMAD.IADD R7, R132, 0x1, -R7 ;  /* 0x0000000184077824 */ /* 0x000fe200078e0a07 */
[----:B------:R-:W0:Y:S01]  /*2a00*/  LDGDEPBAR ;  /* 0x00000000000079af */ /* 0x000e220000000000 */
[----:B------:R-:W-:Y:S01]  /*2a10*/  LOP3.LUT R233, R233, 0x2, R22, 0xe2, !PT ;  /* 0x00000002e9e97812 */ /* 0x000fe200078ee216 */
[----:B------:R-:W-:Y:S01]  /*2a20*/  IMAD.IADD R248, R245, 0x1, R13 ;  /* 0x00000001f5f87824 */ /* 0x000fe200078e020d */
[----:B------:R-:W-:Y:S01]  /*2a30*/  LEA.HI R2, R0, R6, RZ, 0x2 ;  /* 0x0000000600027211 */ /* 0x000fe200078f10ff */
[----:B------:R-:W-:Y:S01]  /*2a40*/  IMAD R19, R23, c[0x0][0x244], R19 ;  /* 0x0000910017137a24 */ /* 0x000fe200078e0213 */
[----:B------:R-:W-:-:S02]  /*2a50*/  IADD3 R0, -R20, UR11, -R242 ;  /* 0x0000000b14007c10 */ /* 0x000fc4000fffe9f2 */
[----:B------:R-:W-:Y:S01]  /*2a60*/  LEA.HI.SX32 R229, R2, R229, 0x1e ;  /* 0x000000e502e57211 */ /* 0x000fe200078ff2ff */
[----:B------:R-:W-:Y:S01]  /*2a70*/  IMAD.IADD R252, R251, 0x1, R19 ;  /* 0x00000001fbfc7824 */ /* 0x000fe200078e0213 */
[----:B------:R-:W-:Y:S02]  /*2a80*/  ISETP.LT.OR P1, PT, R0, 0x1, P2 ;  /* 0x000000010000780c */ /* 0x000fe40001721670 */
[----:B------:R-:W-:Y:S02]  /*2a90*/  LOP3.LUT R2, R2, 0x7ffffffc, RZ, 0xc0, !PT ;  /* 0x7ffffffc02027812 */ /* 0x000fe400078ec0ff */
[----:B------:R-:W-:Y:S02]  /*2aa0*/  SHF.R.S32.HI R3, RZ, 0x1f, R7 ;  /* 0x0000001fff037819 */ /* 0x000fe40000011407 */
[----:B------:R-:W-:Y:S01]  /*2ab0*/  ISETP.LT.OR P2, PT, R0, 0x21, P2 ;  /* 0x000000210000780c */ /* 0x000fe20001741670 */
[----:B------:R-:W-:Y:S01]  /*2ac0*/  IMAD.IADD R2, R6, 0x1, -R2 ;  /* 0x0000000106027824 */ /* 0x000fe200078e0a02 */
[----:B------:R-:W-:-:S02]  /*2ad0*/  SEL R6, RZ, 0x4, P4 ;  /* 0x00000004ff067807 */ /* 0x000fc40002000000 */
[C---:B------:R-:W-:Y:S01]  /*2ae0*/  ISETP.LT.OR P4, PT, R0.reuse, 0x1, P0 ;  /* 0x000000010000780c */ /* 0x040fe20000781670 */
[----:B------:R-:W-:Y:S01]  /*2af0*/  IMAD R21, R21, 0x4, R2 ;  /* 0x0000000415157824 */ /* 0x000fe200078e0202 */
[----:B------:R-:W-:Y:S01]  /*2b00*/  LEA.HI R3, R3, R7, RZ, 0x3 ;  /* 0x0000000703037211 */ /* 0x000fe200078f18ff */
[----:B------:R1:W-:Y:S01]  /*2b10*/  LDGSTS.E.BYPASS.LTC128B.128 [R228+0xc080], [R14.64], !P1 ;  /* 0x0c0800000ee47fae */ /* 0x0003e2000c901d4e */
[C---:B------:R-:W-:Y:S01]  /*2b20*/  ISETP.LT.OR P1, PT, R0.reuse, 0x1, P6 ;  /* 0x000000010000780c */ /* 0x040fe20003721670 */
[----:B------:R-:W-:Y:S01]  /*2b30*/  IMAD.SHL.U32 R243, R21, 0x2, RZ ;  /* 0x0000000215f37824 */ /* 0x000fe200078e00ff */
[----:B------:R-:W-:Y:S02]  /*2b40*/  LOP3.LUT R8, R3, 0xfffffff8, RZ, 0xc0, !PT ;  /* 0xfffffff803087812 */ /* 0x000fe400078ec0ff */
[C---:B------:R-:W-:Y:S02]  /*2b50*/  ISETP.LT.OR P0, PT, R0.reuse, 0x21, P0 ;  /* 0x000000210000780c */ /* 0x040fe40000701670 */
[----:B------:R-:W-:Y:S01]  /*2b60*/  ISETP.LT.OR P6, PT, R0, 0x21, P6 ;  /* 0x000000210000780c */ /* 0x000fe200037c1670 */
[----:B------:R-:W-:Y:S01]  /*2b70*/  IMAD.IADD R7, R7, 0x1, -R8 ;  /* 0x0000000107077824 */ /* 0x000fe200078e0a08 */
[----:B------:R-:W-:Y:S01]  /*2b80*/  LOP3.LUT R0, R17, 0x8, R33, 0xf8, !PT ;  /* 0x0000000811007812 */ /* 0x000fe200078ef821 */
[----:B------:R1:W-:Y:S01]  /*2b90*/  LDGSTS.E.BYPASS.LTC128B.128 [R228+0xe080], [R14.64+0x80], !P4 ;  /* 0x0e0800800ee47fae */ /* 0x0003e2000e101d4e */
[----:B------:R-:W-:Y:S01]  /*2ba0*/  LOP3.LUT R233, R233, R6, RZ, 0xfc, !PT ;  /* 0x00000006e9e97212 */ /* 0x000fe200078efcff */
[----:B------:R-:W-:Y:S01]  /*2bb0*/  IMAD.SHL.U32 R6, R26, 0x8, RZ ;  /* 0x000000081a067824 */ /* 0x000fe200078e00ff */
[----:B------:R-:W-:Y:S01]  /*2bc0*/  LOP3.LUT R223, R0, R223, RZ, 0x3c, !PT ;  /* 0x000000df00df7212 */ /* 0x000fe200078e3cff */
[----:B------:R1:W-:Y:S01]  /*2bd0*/  LDGSTS.E.BYPASS.LTC128B.128 [R228+0x10080], [R14.64+0x100], !P1 ;  /* 0x100801000ee47fae */ /* 0x0003e2000c901d4e */
[----:B------:R-:W-:Y:S01]  /*2be0*/  IMAD.SHL.U32 R0, R7, 0x40, RZ ;  /* 0x0000004007007824 */ /* 0x000fe200078e00ff */
[----:B------:R-:W-:Y:S01]  /*2bf0*/  ISETP.GE.AND P1, PT, R132, 0x10, PT ;  /* 0x000000108400780c */ /* 0x000fe20003f26270 */
[----:B------:R-:W-:Y:S01]  /*2c00*/  IMAD.SHL.U32 R8, R3, 0x40, RZ ;  /* 0x0000004003087824 */ /* 0x000fe200078e00ff */
[----:B------:R1:W-:Y:S01]  /*2c10*/  LDGSTS.E.BYPASS.LTC128B.128 [R228+0xd080], [R4.64], !P2 ;  /* 0x0d08000004e47fae */ /* 0x0003e2000d101d4e */
[----:B------:R-:W-:Y:S01]  /*2c20*/  LOP3.LUT P4, RZ, R7, 0x4, RZ, 0xc0, !PT ;  /* 0x0000000407ff7812 */ /* 0x000fe2000788c0ff */
[----:B------:R-:W-:Y:S01]  /*2c30*/  IMAD R223, R26, 0x200, R223 ;  /* 0x000002001adf7824 */ /* 0x000fe200078e02df */
[----:B------:R-:W-:Y:S01]  /*2c40*/  LOP3.LUT R0, R0, 0x1c0, RZ, 0xc0, !PT ;  /* 0x000001c000007812 */ /* 0x000fe200078ec0ff */
[----:B------:R1:W-:Y:S01]  /*2c50*/  LDGSTS.E.BYPASS.LTC128B.128 [R228+0xf080], [R4.64+0x80], !P0 ;  /* 0x0f08008004e47fae */ /* 0x0003e2000c101d4e */
[----:B------:R-:W-:Y:S01]  /*2c60*/  IADD3 R2, P0, R244, UR19, RZ ;  /* 0x00000013f4027c10 */ /* 0x000fe2000ff1e0ff */
[----:B------:R-:W-:Y:S01]  /*2c70*/  IMAD R222, R223, 0x2, R222 ;  /* 0x00000002dfde7824 */ /* 0x000fe200078e02de */
[----:B------:R-:W-:Y:S01]  /*2c80*/  LOP3.LUT P2, RZ, R7, 0x2, RZ, 0xc0, !PT ;  /* 0x0000000207ff7812 */ /* 0x000fe2000784c0ff */
[----:B------:R1:W-:Y:S01]  /*2c90*/  LDGSTS.E.BYPASS.LTC128B.128 [R228+0x11080], [R4.64+0x100], !P6 ;  /* 0x1108010004e47fae */ /* 0x0003e2000f101d4e */
[----:B------:R-:W-:Y:S01]  /*2ca0*/  LOP3.LUT R9, R0, 0x8, R6, 0xf8, !PT ;  /* 0x0000000800097812 */ /* 0x000fe200078ef806 */
[----:B------:R-:W-:Y:S01]  /*2cb0*/  IMAD.SHL.U32 R223, R223, 0x2, RZ ;  /* 0x00000002dfdf7824 */ /* 0x000fe200078e00ff */
[----:B------:R-:W-:-:S02]  /*2cc0*/  SHF.R.U32.HI R3, RZ, 0x3, R0 ;  /* 0x00000003ff037819 */ /* 0x000fc40000011600 */
[----:B------:R-:W-:Y:S02]  /*2cd0*/  IADD3.X R7, R248, UR4, RZ, P0, !PT ;  /* 0x00000004f8077c10 */ /* 0x000fe400087fe4ff */
[----:B------:R-:W-:Y:S02]  /*2ce0*/  LEA R6, P0, R2, c[0x0][0x280], 0x2 ;  /* 0x0000a00002067a11 */ /* 0x000fe400078010ff */
[----:B------:R-:W-:Y:S02]  /*2cf0*/  LOP3.LUT R9, R9, R3, RZ, 0x3c, !PT ;  /* 0x0000000309097212 */ /* 0x000fe400078e3cff */
[----:B------:R-:W-:Y:S01]  /*2d00*/  LOP3.LUT R0, R3, R12, R0, 0x1e, !PT ;  /* 0x0000000c03007212 */ /* 0x000fe200078e1e00 */
[----:B------:R-:W-:Y:S01]  /*2d10*/  @!P1 IMAD.SHL.U32 R3, R132, 0x10, RZ ;  /* 0x0000001084039824 */ /* 0x000fe200078e00ff */
[----:B------:R-:W-:Y:S02]  /*2d20*/  LEA.HI.X R7, R2, c[0x0][0x284], R7, 0x2, P0 ;  /* 0x0000a10002077a11 */ /* 0x000fe400000f1407 */
[----:B------:R-:W-:-:S02]  /*2d30*/  LOP3.LUT R8, R8, 0xfffffe00, RZ, 0xc0, !PT ;  /* 0xfffffe0008087812 */ /* 0x000fc400078ec0ff */
[----:B------:R-:W-:Y:S01]  /*2d40*/  SEL R220, R220, 0xffffffe0, !P4 ;  /* 0xffffffe0dcdc7807 */ /* 0x000fe20006000000 */
[----:B------:R5:W-:Y:S01]  /*2d50*/  @!P1 LDGSTS.E.BYPASS.LTC128B.128 [R3+0x12180], [R6.64] ;  /* 0x1218000006039fae */ /* 0x000be2000b901d4e */
[-C--:B------:R-:W-:Y:S02]  /*2d60*/  IADD3 R2, R9, R8.reuse, R32 ;  /* 0x0000000809027210 */ /* 0x080fe40007ffe020 */
[----:B------:R-:W-:Y:S01]  /*2d70*/  LOP3.LUT R0, R0, R8, RZ, 0xfc, !PT ;  /* 0x0000000800007212 */ /* 0x000fe200078efcff */
[----:B------:R-:W0:Y:S01]  /*2d80*/  LDGDEPBAR ;  /* 0x00000000000079af */ /* 0x000e220000000000 */
[----:B------:R-:W-:Y:S01]  /*2d90*/  IMAD.MOV.U32 R8, RZ, RZ, 0x10 ;  /* 0x00000010ff087424 */ /* 0x000fe200078e00ff */
[----:B------:R-:W-:Y:S01]  /*2da0*/  IADD3 R232, -R243, UR18, RZ ;  /* 0x00000012f3e87c10 */ /* 0x000fe2000fffe1ff */
[----:B------:R-:W-:Y:S02]  /*2db0*/  IMAD.SHL.U32 R2, R2, 0x2, RZ ;  /* 0x0000000202027824 */ /* 0x000fe400078e00ff */
[----:B------:R-:W-:-:S02]  /*2dc0*/  IMAD.SHL.U32 R0, R0, 0x2, RZ ;  /* 0x0000000200007824 */ /* 0x000fc400078e00ff */
[----:B------:R-:W-:Y:S01]  /*2dd0*/  IMAD R221, R220, 0x2, R2 ;  /* 0x00000002dcdd7824 */ /* 0x000fe200078e0202 */
[----:B-----5:R-:W-:-:S05]  /*2de0*/  SEL R3, R8, 0xfffffff0, !P2 ;  /* 0xfffffff008037807 */ /* 0x020fca0005000000 */
[----:B------:R-:W-:-:S04]  /*2df0*/  IMAD R3, R3, 0x2, R2 ;  /* 0x0000000203037824 */ /* 0x000fc800078e0202 */
[----:B-1234-:R-:W-:Y:S02]  /*2e00*/  IMAD R220, R220, 0x2, R3 ;  /* 0x00000002dcdc7824 */ /* 0x01efe400078e0203 */
.L_x_622:
        /* <DEDUP_REMOVED lines=503> */
.L_x_620:
        /* <DEDUP_REMOVED lines=118> */
.L_x_621:
        /* <DEDUP_REMOVED lines=166> */
.L_x_619:
[----:B------:R-:W-:Y:S05]  /*5f40*/  @P2 EXIT ;  /* 0x000000000000294d */ /* 0x000fea0003800000 */
[----:B-1----:R-:W2:Y:S01]  /*5f50*/  LDL.LU R7, [R1] ;  /* 0x0000000001077983 */ /* 0x002ea20000300800 */
[----:B------:R-:W-:Y:S01]  /*5f60*/  ISETP.NE.U32.AND P2, PT, RZ, c[0x0][0x360], PT ;  /* 0x0000d800ff007a0c */ /* 0x000fe20003f45070 */
[----:B------:R-:W-:-:S03]  /*5f70*/  ULDC.64 UR4, c[0x0][0x338] ;  /* 0x0000ce0000047ab9 */ /* 0x000fc60000000a00 */
[----:B------:R-:W-:-:S13]  /*5f80*/  ISETP.NE.AND.EX P2, PT, RZ, c[0x0][0x364], PT, P2 ;  /* 0x0000d900ff007a0c */ /* 0x000fda0003f45320 */
[----:B------:R-:W-:-:S04]  /*5f90*/  @P2 IMAD.MOV.U32 R2, RZ, RZ, 0x4 ;  /* 0x00000004ff022424 */ /* 0x000fc800078e00ff */
[----:B--2---:R-:W-:-:S05]  /*5fa0*/  @P2 IMAD.WIDE R2, R7, R2, c[0x0][0x360] ;  /* 0x0000d80007022625 */ /* 0x004fca00078e0202 */
[----:B------:R-:W2:Y:S01]  /*5fb0*/  @P2 LDG.E R0, [R2.64] ;  /* 0x0000000e02002981 */ /* 0x000ea2000c1e1900 */
[----:B------:R-:W-:Y:S01]  /*5fc0*/  UISETP.NE.AND UP0, UPT, UR4, 0x1, UPT ;  /* 0x000000010400788c */ /* 0x000fe2000bf05270 */
[----:B------:R-:W-:Y:S01]  /*5fd0*/  SHF.R.S32.HI R6, RZ, 0x1f, R7 ;  /* 0x0000001fff067819 */ /* 0x000fe20000011407 */
[----:B------:R-:W-:Y:S01]  /*5fe0*/  UIMAD.WIDE.U32 UR6, UR12, UR5, URZ ;  /* 0x000000050c0672a5 */ /* 0x000fe2000f8e003f */
[----:B------:R-:W1:Y:S01]  /*5ff0*/  S2R R4, SR_TID.X ;  /* 0x0000000000047919 */ /* 0x000e620000002100 */
[----:B------:R-:W-:Y:S02]  /*6000*/  ULDC UR4, c[0x0][0x340] ;  /* 0x0000d00000047ab9 */ /* 0x000fe40000000800 */
[----:B------:R-:W-:-:S04]  /*6010*/  UIMAD UR13, UR13, 0x3000, URZ ;  /* 0x000030000d0d78a4 */ /* 0x000fc8000f8e023f */
[----:B------:R-:W-:Y:S02]  /*6020*/  USHF.R.S32.HI UR6, URZ, 0x1f, UR13 ;  /* 0x0000001f3f067899 */ /* 0x000fe4000801140d */
[----:B------:R-:W-:Y:S02]  /*6030*/  @UP0 UMOV UR5, UR7 ;  /* 0x0000000700050c82 */ /* 0x000fe40008000000 */
[----:B------:R-:W-:-:S03]  /*6040*/  @UP0 USHF.R.U32.HI UR12, URZ, UR4, UR5 ;  /* 0x000000043f0c0299 */ /* 0x000fc60008011605 */
[----:B------:R-:W-:Y:S02]  /*6050*/  ULDC.64 UR4, c[0x0][0x328] ;  /* 0x0000ca0000047ab9 */ /* 0x000fe40000000a00 */
[----:B------:R-:W-:-:S04]  /*6060*/  USHF.R.S32.HI UR7, URZ, 0x1f, UR12 ;  /* 0x0000001f3f077899 */ /* 0x000fc8000801140c */
[----:B------:R-:W-:-:S04]  /*6070*/  UIMAD UR4, UR7, UR4, URZ ;  /* 0x00000004070472a4 */ /* 0x000fc8000f8e023f */
[----:B------:R-:W-:-:S03]  /*6080*/  UIMAD UR8, UR12, UR5, UR4 ;  /* 0x000000050c0872a4 */ /* 0x000fc6000f8e0204 */
[----:B------:R-:W-:Y:S02]  /*6090*/  ULDC.64 UR4, c[0x0][0x300] ;  /* 0x0000c00000047ab9 */ /* 0x000fe40000000a00 */
[----:B------:R-:W-:-:S04]  /*60a0*/  UIMAD UR4, UR7, UR4, URZ ;  /* 0x00000004070472a4 */ /* 0x000fc8000f8e023f */
[----:B------:R-:W-:Y:S01]  /*60b0*/  UIMAD UR4, UR12, UR5, UR4 ;  /* 0x000000050c0472a4 */ /* 0x000fe2000f8e0204 */
[----:B------:R-:W-:Y:S01]  /*60c0*/  BAR.SYNC.DEFER_BLOCKING 0x1, 0x100 ;  /* 0x0044000000007b1d */ /* 0x000fe20000010000 */
[----:B--2---:R-:W-:-:S05]  /*60d0*/  @P2 IMAD R0, R7, 0x40, R0 ;  /* 0x0000004007002824 */ /* 0x004fca00078e0200 */
[----:B------:R-:W-:-:S04]  /*60e0*/  @P2 SHF.R.S32.HI R2, RZ, 0x1f, R0 ;  /* 0x0000001fff022819 */ /* 0x000fc80000011400 */
[----:B------:R-:W-:Y:S02]  /*60f0*/  @P2 LEA.HI R2, R2, R0, RZ, 0x6 ;  /* 0x0000000002022211 */ /* 0x000fe400078f30ff */
[----:B-1----:R-:W-:Y:S02]  /*6100*/  SHF.R.S32.HI R0, RZ, 0x1f, R4 ;  /* 0x0000001fff007819 */ /* 0x002fe40000011404 */
[----:B------:R-:W-:-:S05]  /*6110*/  @P2 SHF.R.S32.HI R2, RZ, 0x6, R2 ;  /* 0x00000006ff022819 */ /* 0x000fca0000011402 */
[----:B------:R-:W-:-:S05]  /*6120*/  @P2 IMAD R2, R2, 0x3000, RZ ;  /* 0x0000300002022824 */ /* 0x000fca00078e02ff */
[----:B------:R-:W-:Y:S02]  /*6130*/  @P2 SHF.R.S32.HI R3, RZ, 0x1f, R2 ;  /* 0x0000001fff032819 */ /* 0x000fe40000011402 */
[----:B------:R-:W-:-:S06]  /*6140*/  @!P2 CS2R R2, SRZ ;  /* 0x000000000002a805 */ /* 0x000fcc000001ff00 */
[----:B------:R-:W-:Y:S01]  /*6150*/  IADD3 R2, P1, P0, R2, UR13, R4 ;  /* 0x0000000d02027c10 */ /* 0x000fe2000f83e004 */
[----:B------:R-:W-:-:S03]  /*6160*/  IMAD.U32 R4, RZ, RZ, UR12 ;  /* 0x0000000cff047e24 */ /* 0x000fc6000f8e00ff */
[----:B------:R-:W-:Y:S01]  /*6170*/  IADD3.X R3, R3, UR6, R0, P1, P0 ;  /* 0x0000000603037c10 */ /* 0x000fe20008fe0400 */
[----:B------:R-:W-:-:S04]  /*6180*/  IMAD.U32 R0, RZ, RZ, UR12 ;  /* 0x0000000cff007e24 */ /* 0x000fc8000f8e00ff */
[----:B------:R-:W-:-:S04]  /*6190*/  IMAD.WIDE.U32 R4, R4, c[0x0][0x328], R2 ;  /* 0x0000ca0004047a25 */ /* 0x000fc800078e0002 */
[----:B------:R-:W-:Y:S01]  /*61a0*/  IMAD.WIDE.U32 R2, R0, c[0x0][0x300], R2 ;  /* 0x0000c00000027a25 */ /* 0x000fe200078e0002 */
[----:B------:R-:W-:Y:S02]  /*61b0*/  SEL R0, R6, RZ, !P2 ;  /* 0x000000ff06007207 */ /* 0x000fe40005000000 */
[----:B------:R-:W-:Y:S02]  /*61c0*/  IADD3 R5, R5, UR8, RZ ;  /* 0x0000000805057c10 */ /* 0x000fe4000fffe0ff */
[----:B------:R-:W-:Y:S01]  /*61d0*/  SEL R6, R7, RZ, !P2 ;  /* 0x000000ff07067207 */ /* 0x000fe20005000000 */
[C---:B------:R-:W-:Y:S01]  /*61e0*/  IMAD R10, R0.reuse, c[0x0][0x330], RZ ;  /* 0x0000cc00000a7a24 */ /* 0x040fe200078e02ff */
[----:B------:R-:W-:Y:S01]  /*61f0*/  IADD3 R3, R3, UR4, RZ ;  /* 0x0000000403037c10 */ /* 0x000fe2000fffe0ff */
[----:B------:R-:W-:Y:S02]  /*6200*/  IMAD R0, R0, c[0x0][0x308], RZ ;  /* 0x0000c20000007a24 */ /* 0x000fe400078e02ff */
[----:B------:R-:W-:-:S02]  /*6210*/  IMAD R10, R6, c[0x0][0x334], R10 ;  /* 0x0000cd00060a7a24 */ /* 0x000fc400078e020a */
[----:B------:R-:W-:-:S04]  /*6220*/  IMAD.WIDE.U32 R8, R6, c[0x0][0x330], R4 ;  /* 0x0000cc0006087a25 */ /* 0x000fc800078e0004 */
[----:B------:R-:W-:Y:S01]  /*6230*/  IMAD R0, R6, c[0x0][0x30c], R0 ;  /* 0x0000c30006007a24 */ /* 0x000fe200078e0200 */
[----:B------:R-:W-:Y:S01]  /*6240*/  LEA R4, P1, R8, c[0x0][0x310], 0x2 ;  /* 0x0000c40008047a11 */ /* 0x000fe200078210ff */
[----:B------:R-:W-:-:S04]  /*6250*/  IMAD.WIDE.U32 R6, R6, c[0x0][0x308], R2 ;  /* 0x0000c20006067a25 */ /* 0x000fc800078e0002 */
[----:B------:R-:W-:Y:S01]  /*6260*/  IMAD.IADD R3, R9, 0x1, R10 ;  /* 0x0000000109037824 */ /* 0x000fe200078e020a */
[----:B------:R-:W-:Y:S01]  /*6270*/  LEA R2, P0, R6, c[0x0][0x2e8], 0x2 ;  /* 0x0000ba0006027a11 */ /* 0x000fe200078010ff */
[----:B------:R-:W-:-:S03]  /*6280*/  IMAD.IADD R0, R7, 0x1, R0 ;  /* 0x0000000107007824 */ /* 0x000fc600078e0200 */
        /* <DEDUP_REMOVED lines=99> */
.L_x_623:
        /* <DEDUP_REMOVED lines=12> */
.L_x_1398:


//--------------------- .text._ZN7cutlass13device_kernelIN5flash19enable_sm80_to_sm89INS1_16FlashAttnBwdSm80INS1_25CollectiveMainloopBwdSm80ILi1ELi1EN4cute5tupleIJNS5_1CILi64EEES8_NS7_ILi192EEEEEENS_10bfloat16_tEfNS_4arch4Sm80ELb1ELb0ELb1ELb1ELb1ELb0ELb0ELb0ELi2ELi2ELi2ELi2ELb1EEENS1_24CollectiveEpilogueBwdGQAISA_fSD_Li256ELb1ELb1EEENS1_25SingleTileBwdLPTSchedulerILb1ELi64ELb1EEEEEEEEEvNT_6ParamsE --------------------------
	.section	.text._ZN7cutlass13device_kernelIN5flash19enable_sm80_to_sm89INS1_16FlashAttnBwdSm80INS1_25CollectiveMainloopBwdSm80ILi1ELi1EN4cute5tupleIJNS5_1CILi64EEES8_NS7_ILi192EEEEEENS_10bfloat16_tEfNS_4arch4Sm80ELb1ELb0ELb1ELb1ELb1ELb0ELb0ELb0ELi2ELi2ELi2ELi2ELb1EEENS1_24CollectiveEpilogueBwdGQAISA_fSD_Li256ELb1ELb1EEENS1_25SingleTileBwdLPTSchedulerILb1ELi64ELb1EEEEEEEEEvNT_6ParamsE,"ax",@progbits
	.sectioninfo	@"SHI_REGISTERS=255"
	.align	128
.text._ZN7cutlass13device_kernelIN5flash19enable_sm80_to_sm89INS1_16FlashAttnBwdSm80INS1_25CollectiveMainloopBwdSm80ILi1ELi1EN4cute5tupleIJNS5_1CILi64EEES8_NS7_ILi192EEEEEENS_10bfloat16_tEfNS_4arch4Sm80ELb1ELb0ELb1ELb1ELb1ELb0ELb0ELb0ELi2ELi2ELi2ELi2ELb1EEENS1_24CollectiveEpilogueBwdGQAISA_fSD_Li256ELb1ELb1EEENS1_25SingleTileBwdLPTSchedulerILb1ELi64ELb1EEEEEEEEEvNT_6ParamsE:
        .type           _ZN7cutlass13device_kernelIN5flash19enable_sm80_to_sm89INS1_16FlashAttnBwdSm80INS1_25CollectiveMainloopBwdSm80ILi1ELi1EN4cute5tupleIJNS5_1CILi64EEES8_NS7_ILi192EEEEEENS_10bfloat16_tEfNS_4arch4Sm80ELb1ELb0ELb1ELb1ELb1ELb0ELb0ELb0ELi2ELi2ELi2ELi2ELb1EEENS1_24CollectiveEpilogueBwdGQAISA_fSD_Li256ELb1ELb1EEENS1_25SingleTileBwdLPTSchedulerILb1ELi64ELb1EEEEEEEEEvNT_6ParamsE,@function
        .size           _ZN7cutlass13device_kernelIN5flash19enable_sm80_to_sm89INS1_16FlashAttnBwdSm80INS1_25CollectiveMainloopBwdSm80ILi1ELi1EN4cute5tupleIJNS5_1CILi64EEES8_NS7_ILi192EEEEEENS_10bfloat16_tEfNS_4arch4Sm80ELb1ELb0ELb1ELb1ELb1ELb0ELb0ELb0ELi2ELi2ELi2ELi2ELb1EEENS1_24CollectiveEpilogueBwdGQAISA_fSD_Li256ELb1ELb1EEENS1_25SingleTileBwdLPTSchedulerILb1ELi64ELb1EEEEEEEEEvNT_6ParamsE,(.L_x_1399 - _ZN7cutlass13device_kernelIN5flash19enable_sm80_to_sm89INS1_16FlashAttnBwdSm80INS1_25CollectiveMainloopBwdSm80ILi1ELi1EN4cute5tupleIJNS5_1CILi64EEES8_NS7_ILi192EEEEEENS_10bfloat16_tEfNS_4arch4Sm80ELb1ELb0ELb1ELb1ELb1ELb0ELb0ELb0ELi2ELi2ELi2ELi2ELb1EEENS1_24CollectiveEpilogueBwdGQAISA_fSD_Li256ELb1ELb1EEENS1_25SingleTileBwdLPTSchedulerILb1ELi64ELb1EEEEEEEEEvNT_6ParamsE)
        .other          _ZN7cutlass13device_kernelIN5flash19enable_sm80_to_sm89INS1_16FlashAttnBwdSm80INS1_25CollectiveMainloopBwdSm80ILi1ELi1EN4cute5tupleIJNS5_1CILi64EEES8_NS7_ILi192EEEEEENS_10bfloat16_tEfNS_4arch4Sm80ELb1ELb0ELb1ELb1ELb1ELb0ELb0ELb0ELi2ELi2ELi2ELi2ELb1EEENS1_24CollectiveEpilogueBwdGQAISA_fSD_Li256ELb1ELb1EEENS1_25SingleTileBwdLPTSchedulerILb1ELi64ELb1EEEEEEEEEvNT_6ParamsE,@"STO_CUDA_ENTRY STV_DEFAULT"
_ZN7cutlass13device_kernelIN5flash19enable_sm80_to_sm89INS1_16FlashAttnBwdSm80INS1_25CollectiveMainloopBwdSm80ILi1ELi1EN4cute5tupleIJNS5_1CILi64EEES8_NS7_ILi192EEEEEENS_10bfloat16_tEfNS_4arch4Sm80ELb1ELb0ELb1ELb1ELb1ELb0ELb0ELb0ELi2ELi2ELi2ELi2ELb1EEENS1_24CollectiveEpilogueBwdGQAISA_fSD_Li256ELb1ELb1EEENS1_25SingleTileBwdLPTSchedulerILb1ELi64ELb1EEEEEEEEEvNT_6ParamsE:
        /* <DEDUP_REMOVED lines=29> */
.L_x_625:
[----:B------:R-:W-:Y:S02]  /*01d0*/  ULDC UR9, c[0x0][0x3b4] ;  /* 0x0000ed0000097ab9 */ /* 0x000fe40000000800 */
[----:B------:R-:W-:Y:S02]  /*01e0*/  UISETP.NE.AND UP0, UPT, UR9, 0x1, UPT ;  /* 0x000000010900788c */ /* 0x000fe4000bf05270 */
[----:B------:R-:W-:Y:S02]  /*01f0*/  ULDC.64 UR4, c[0x0][0x3b8] ;  /* 0x0000ee0000047ab9 */ /* 0x000fe40000000a00 */
[----:B------:R-:W-:Y:S02]  /*0200*/  UIMAD.WIDE.U32 UR10, UR8, UR4, URZ ;  /* 0x00000004080a72a5 */ /* 0x000fe4000f8e003f */
[----:B------:R-:W-:-:S05]  /*0210*/  UMOV UR6, UR8 ;  /* 0x0000000800067c82 */ /* 0x000fca0008000000 */
[----:B------:R-:W-:-:S04]  /*0220*/  @UP0 USHF.R.U32.HI UR6, URZ, UR5, UR11 ;  /* 0x000000053f060299 */ /* 0x000fc8000801160b */
[----:B------:R-:W-:-:S04]  /*0230*/  UIMAD UR9, UR6, UR9, URZ ;  /* 0x00000009060972a4 */ /* 0x000fc8000f8e023f */
.L_x_626:
        /* <DEDUP_REMOVED lines=22> */
.L_x_627:
        /* <DEDUP_REMOVED lines=14> */
.L_x_629:
[----:B------:R-:W-:Y:S02]  /*0480*/  ULDC UR5, c[0x0][0x3dc] ;  /* 0x0000f70000057ab9 */ /* 0x000fe40000000800 */
.L_x_628:
        /* <DEDUP_REMOVED lines=9> */
.L_x_624:
        /* <DEDUP_REMOVED lines=21> */
.L_x_631:
[----:B------:R-:W-:Y:S02]  /*0670*/  ULDC UR9, c[0x0][0x3b4] ;  /* 0x0000ed0000097ab9 */ /* 0x000fe40000000800 */
[----:B------:R-:W-:Y:S02]  /*0680*/  UISETP.NE.AND UP0, UPT, UR9, 0x1, UPT ;  /* 0x000000010900788c */ /* 0x000fe4000bf05270 */
[----:B------:R-:W-:Y:S02]  /*0690*/  ULDC.64 UR4, c[0x0][0x3b8] ;  /* 0x0000ee0000047ab9 */ /* 0x000fe40000000a00 */
[----:B------:R-:W-:Y:S02]  /*06a0*/  UIMAD.WIDE.U32 UR10, UR8, UR4, URZ ;  /* 0x00000004080a72a5 */ /* 0x000fe4000f8e003f */
[----:B------:R-:W-:-:S05]  /*06b0*/  UMOV UR6, UR8 ;  /* 0x0000000800067c82 */ /* 0x000fca0008000000 */
[----:B------:R-:W-:-:S04]  /*06c0*/  @UP0 USHF.R.U32.HI UR6, URZ, UR5, UR11 ;  /* 0x000000053f060299 */ /* 0x000fc8000801160b */
[----:B------:R-:W-:-:S04]  /*06d0*/  UIMAD UR9, UR6, UR9, URZ ;  /* 0x00000009060972a4 */ /* 0x000fc8000f8e023f */
.L_x_632:
        /* <DEDUP_REMOVED lines=22> */
.L_x_633:
        /* <DEDUP_REMOVED lines=14> */
.L_x_635:
[----:B------:R-:W-:Y:S02]  /*0920*/  ULDC UR5, c[0x0][0x3dc] ;  /* 0x0000f70000057ab9 */ /* 0x000fe40000000800 */
.L_x_634:
        /* <DEDUP_REMOVED lines=8> */
.L_x_630:
[----:B------:R-:W-:-:S13]  /*09b0*/  ISETP.LE.AND P0, PT, RZ, UR16, PT ;  /* 0x00000010ff007c0c */ /* 0x000fda000bf03270 */
[----:B------:R-:W-:Y:S05]  /*09c0*/  @!P0 EXIT ;  /* 0x000000000000894d */ /* 0x000fea0003800000 */
[----:B------:R-:W-:Y:S02]  /*09d0*/  ULDC.64 UR4, c[0x0][0x2c8] ;  /* 0x0000b20000047ab9 */ /* 0x000fe40000000a00 */
[----:B------:R-:W-:Y:S02]  /*09e0*/  UISETP.NE.U32.AND UP2, UPT, URZ, UR4, UPT ;  /* 0x000000043f00728c */ /* 0x000fe4000bf45070 */
[----:B------:R-:W-:Y:S02]  /*09f0*/  ULDC.64 UR6, c[0x0][0x2d0] ;  /* 0x0000b40000067ab9 */ /* 0x000fe40000000a00 */
[----:B------:R-:W-:Y:S02]  /*0a00*/  UISETP.NE.AND.EX UP2, UPT, URZ, UR5, UPT, UP2 ;  /* 0x000000053f00728c */ /* 0x000fe4000bf45320 */
[----:B------:R-:W-:Y:S02]  /*0a10*/  UISETP.NE.U32.AND UP1, UPT, URZ, UR6, UPT ;  /* 0x000000063f00728c */ /* 0x000fe4000bf25070 */
[----:B------:R-:W-:-:S02]  /*0a20*/  UMOV UR4, 0x4 ;  /* 0x0000000400047882 */ /* 0x000fc40000000000 */
[----:B------:R-:W-:Y:S01]  /*0a30*/  ULDC.64 UR8, c[0x0][0x2c8] ;  /* 0x0000b20000087ab9 */ /* 0x000fe20000000a00 */
[----:B------:R-:W-:Y:S01]  /*0a40*/  PLOP3.LUT P2, PT, PT, PT, UP2, 0x80, 0x0 ;  /* 0x000000000000781c */ /* 0x000fe20003f4f028 */
[----:B------:R-:W-:Y:S02]  /*0a50*/  UIMAD.WIDE UR8, UR16, UR4, UR8 ;  /* 0x00000004100872a5 */ /* 0x000fe4000f8e0208 */
[----:B------:R-:W-:Y:S02]  /*0a60*/  UISETP.NE.AND.EX UP1, UPT, URZ, UR7, UPT, UP1 ;  /* 0x000000073f00728c */ /* 0x000fe4000bf25310 */
[----:B------:R-:W-:Y:S02]  /*0a70*/  ULDC.64 UR10, c[0x0][0x2d0] ;  /* 0x0000b400000a7ab9 */ /* 0x000fe40000000a00 */
[----:B------:R-:W-:Y:S01]  /*0a80*/  IMAD.U32 R8, RZ, RZ, UR8 ;  /* 0x00000008ff087e24 */ /* 0x000fe2000f8e00ff */
[----:B------:R-:W-:Y:S01]  /*0a90*/  UIMAD.WIDE UR10, UR16, UR4, UR10 ;  /* 0x00000004100a72a5 */ /* 0x000fe2000f8e020a */
[----:B------:R-:W-:Y:S01]  /*0aa0*/  IMAD.U32 R9, RZ, RZ, UR9 ;  /* 0x00000009ff097e24 */ /* 0x000fe2000f8e00ff */
[----:B------:R-:W-:Y:S01]  /*0ab0*/  PLOP3.LUT P1, PT, PT, PT, UP1, 0x80, 0x0 ;  /* 0x000000000000781c */ /* 0x000fe20003f2f018 */
[----:B------:R-:W-:-:S02]  /*0ac0*/  ULDC.64 UR6, c[0x0][0x2d8] ;  /* 0x0000b60000067ab9 */ /* 0x000fc40000000a00 */
[----:B------:R-:W-:Y:S01]  /*0ad0*/  UISETP.NE.U32.AND UP0, UPT, URZ, UR6, UPT ;  /* 0x000000063f00728c */ /* 0x000fe2000bf05070 */
[----:B------:R-:W2:Y:S01]  /*0ae0*/  @P2 LDG.E R0, [R8.64] ;  /* 0x0000001408002981 */ /* 0x000ea2000c1e1900 */
[----:B------:R-:W-:Y:S01]  /*0af0*/  MOV R2, UR10 ;  /* 0x0000000a00027c02 */ /* 0x000fe20008000f00 */
[----:B------:R-:W-:Y:S01]  /*0b00*/  IMAD.U32 R3, RZ, RZ, UR11 ;  /* 0x0000000bff037e24 */ /* 0x000fe2000f8e00ff */
[----:B------:R-:W-:Y:S01]  /*0b10*/  UISETP.NE.AND.EX UP0, UPT, URZ, UR7, UPT, UP0 ;  /* 0x000000073f00728c */ /* 0x000fe2000bf05300 */
[----:B------:R-:W3:Y:S02]  /*0b20*/  @P2 LDG.E R5, [R8.64] ;  /* 0x0000001408052981 */ /* 0x000ee4000c1e1900 */
[----:B------:R-:W-:-:S03]  /*0b30*/  ULDC.64 UR6, c[0x0][0x2d8] ;  /* 0x0000b60000067ab9 */ /* 0x000fc60000000a00 */
[----:B------:R-:W4:Y:S01]  /*0b40*/  @P1 LDG.E R4, [R2.64] ;  /* 0x0000001402041981 */ /* 0x000f22000c1e1900 */
[----:B------:R-:W-:-:S04]  /*0b50*/  PLOP3.LUT P0, PT, PT, PT, UP0, 0x80, 0x0 ;  /* 0x000000000000781c */ /* 0x000fc80003f0f008 */
[----:B------:R-:W-:-:S06]  /*0b60*/  @UP0 UIMAD.WIDE UR6, UR16, UR4, UR6 ;  /* 0x00000004100602a5 */ /* 0x000fcc000f8e0206 */
[----:B------:R-:W-:Y:S01]  /*0b70*/  MOV R6, UR6 ;  /* 0x0000000600067c02 */ /* 0x000fe20008000f00 */
[----:B------:R-:W-:-:S05]  /*0b80*/  IMAD.U32 R7, RZ, RZ, UR7 ;  /* 0x00000007ff077e24 */ /* 0x000fca000f8e00ff */
[----:B------:R-:W5:Y:S01]  /*0b90*/  @P0 LDG.E R6, [R6.64] ;  /* 0x0000001406060981 */ /* 0x000f62000c1e1900 */
[----:B------:R-:W-:Y:S02]  /*0ba0*/  ULDC UR15, c[0x0][0x168] ;  /* 0x00005a00000f7ab9 */ /* 0x000fe40000000800 */
[----:B------:R-:W-:Y:S02]  /*0bb0*/  UMOV UR22, URZ ;  /* 0x0000003f00167c82 */ /* 0x000fe40008000000 */
[----:B------:R-:W-:Y:S02]  /*0bc0*/  UMOV UR26, URZ ;  /* 0x0000003f001a7c82 */ /* 0x000fe40008000000 */
[----:B------:R-:W-:Y:S02]  /*0bd0*/  UMOV UR27, URZ ;  /* 0x0000003f001b7c82 */ /* 0x000fe40008000000 */
[----:B------:R-:W-:Y:S02]  /*0be0*/  UMOV UR24, URZ ;  /* 0x0000003f00187c82 */ /* 0x000fe40008000000 */
[----:B------:R-:W-:-:S02]  /*0bf0*/  UMOV UR25, URZ ;  /* 0x0000003f00197c82 */ /* 0x000fc40008000000 */
[----:B------:R-:W-:Y:S01]  /*0c00*/  ULDC UR14, c[0x0][0x198] ;  /* 0x00006600000e7ab9 */ /* 0x000fe20000000800 */
[----:B--2---:R-:W1:Y:S08]  /*0c10*/  @P2 R2UR UR5, R0 ;  /* 0x00000000000523c2 */ /* 0x004e7000000e0000 */
[----:B---3--:R-:W2:Y:S08]  /*0c20*/  @P2 R2UR UR8, R5 ;  /* 0x00000000050823c2 */ /* 0x008eb000000e0000 */
[----:B----4-:R-:W3:Y:S01]  /*0c30*/  @P1 R2UR UR7, R4 ;  /* 0x00000000040713c2 */ /* 0x010ee200000e0000 */
[----:B-1----:R-:W-:-:S04]  /*0c40*/  @UP2 ULEA UR5, UR16, UR5, 0x6 ;  /* 0x0000000510052291 */ /* 0x002fc8000f8e303f */
[----:B------:R-:W-:-:S04]  /*0c50*/  @UP2 USHF.R.S32.HI UR9, URZ, 0x1f, UR5 ;  /* 0x0000001f3f092899 */ /* 0x000fc80008011405 */
[----:B------:R-:W-:Y:S02]  /*0c60*/  @UP2 ULEA.HI UR9, UR9, UR5, URZ, 0x6 ;  /* 0x0000000509092291 */ /* 0x000fe4000f8f303f */
[----:B--2---:R-:W-:Y:S02]  /*0c70*/  @UP2 USHF.R.S32.HI UR6, URZ, 0x1f, UR8 ;  /* 0x0000001f3f062899 */ /* 0x004fe40008011408 */
[----:B---3--:R-:W-:Y:S01]  /*0c80*/  @UP1 USHF.R.S32.HI UR5, URZ, 0x1f, UR7 ;  /* 0x0000001f3f051899 */ /* 0x008fe20008011407 */
[----:B-----5:R1:W2:Y:S01]  /*0c90*/  @P0 R2UR UR15, R6 ;  /* 0x00000000060f03c2 */ /* 0x0202a200000e0000 */
[----:B------:R-:W-:Y:S02]  /*0ca0*/  @UP2 ULOP3.LUT UR22, UR9, 0xffffffc0, URZ, 0xc0, !UPT ;  /* 0xffffffc009162892 */ /* 0x000fe4000f8ec03f */
[----:B------:R-:W-:Y:S02]  /*0cb0*/  @UP2 UMOV UR24, UR8 ;  /* 0x0000000800182c82 */ /* 0x000fe40008000000 */
[----:B------:R-:W-:-:S02]  /*0cc0*/  @UP2 UMOV UR25, UR6 ;  /* 0x0000000600192c82 */ /* 0x000fc40008000000 */
[----:B------:R-:W-:Y:S02]  /*0cd0*/  @UP1 UMOV UR26, UR7 ;  /* 0x00000007001a1c82 */ /* 0x000fe40008000000 */
[----:B------:R-:W-:Y:S01]  /*0ce0*/  @UP1 UMOV UR27, UR5 ;  /* 0x00000005001b1c82 */ /* 0x000fe20008000000 */
[----:B-12---:R-:W-:Y:S05]  /*0cf0*/  @P0 BRA `(.L_x_636) ;  /* 0x0000006000000947 */ /* 0x006fea0003800000 */
[----:B------:R-:W-:Y:S05]  /*0d00*/  @!P2 BRA `(.L_x_636) ;  /* 0x000000500000a947 */ /* 0x000fea0003800000 */
[----:B------:R-:W2:Y:S04]  /*0d10*/  LDG.E R4, [R8.64] ;  /* 0x0000001408047981 */ /* 0x000ea8000c1e1900 */
[----:B------:R-:W3:Y:S01]  /*0d20*/  LDG.E R0, [R8.64+0x4] ;  /* 0x0000041408007981 */ /* 0x000ee2000c1e1900 */
[----:B--2---:R-:W1:Y:S08]  /*0d30*/  R2UR UR15, R4 ;  /* 0x00000000040f73c2 */ /* 0x004e7000000e0000 */
[----:B---3--:R-:W1:Y:S02]  /*0d40*/  R2UR UR5, R0 ;  /* 0x00000000000573c2 */ /* 0x008e6400000e0000 */
[----:B-1----:R-:W-:-:S06]  /*0d50*/  UIADD3 UR15, -UR15, UR5, URZ ;  /* 0x000000050f0f7290 */ /* 0x002fcc000fffe13f */
.L_x_636:
        /* <DEDUP_REMOVED lines=10> */
.L_x_637:
[----:B------:R-:W-:Y:S05]  /*0e00*/  @!P1 BRA `(.L_x_638) ;  /* 0x0000005000009947 */ /* 0x000fea0003800000 */
[----:B------:R1:W2:Y:S04]  /*0e10*/  LDG.E R0, [R2.64] ;  /* 0x0000001402007981 */ /* 0x0002a8000c1e1900 */
[----:B-1----:R-:W3:Y:S01]  /*0e20*/  LDG.E R2, [R2.64+0x4] ;  /* 0x0000041402027981 */ /* 0x002ee2000c1e1900 */
[----:B--2---:R-:W1:Y:S08]  /*0e30*/  R2UR UR14, R0 ;  /* 0x00000000000e73c2 */ /* 0x004e7000000e0000 */
[----:B---3--:R-:W1:Y:S02]  /*0e40*/  R2UR UR4, R2 ;  /* 0x00000000020473c2 */ /* 0x008e6400000e0000 */
[----:B-1----:R-:W-:-:S06]  /*0e50*/  UIADD3 UR14, -UR14, UR4, URZ ;  /* 0x000000040e0e7290 */ /* 0x002fcc000fffe13f */
.L_x_638:
        /* <DEDUP_REMOVED lines=73> */
[----:B------:R-:W-:Y:S01]  /*12f0*/  IADD3 R24, P0, R33, UR6, RZ ;  /* 0x0000000621187c10 */ /* 0x000fe2000ff1e0ff */
[----:B------:R-:W-:Y:S01]  /*1300*/  UIMAD.WIDE.U32 UR6, UR18, UR5, URZ ;  /* 0x00000005120672a5 */ /* 0x000fe2000f8e003f */
[----:B------:R-:W-:Y:S01]  /*1310*/  SHF.R.S32.HI R3, RZ, 0x5, R31 ;  /* 0x00000005ff037819 */ /* 0x000fe2000001141f */
[----:B------:R-:W-:Y:S01]  /*1320*/  ULDC UR4, c[0x0][0x250] ;  /* 0x0000940000047ab9 */ /* 0x000fe20000000800 */
[----:B------:R-:W-:Y:S01]  /*1330*/  LEA.HI.X.SX32 R25, R0, R4, 0x1, P0 ;  /* 0x0000000400197211 */ /* 0x000fe200000f0eff */
[----:B------:R-:W-:Y:S01]  /*1340*/  UMOV UR8, UR18 ;  /* 0x0000001200087c82 */ /* 0x000fe20008000000 */
[----:B------:R-:W-:Y:S01]  /*1350*/  LEA.HI R2, R31, R3, RZ, 0x1 ;  /* 0x000000031f027211 */ /* 0x000fe200078f08ff */
[----:B------:R-:W-:Y:S01]  /*1360*/  USHF.R.S32.HI UR19, URZ, 0x1f, UR18 ;  /* 0x0000001f3f137899 */ /* 0x000fe20008011412 */
[----:B------:R-:W-:Y:S01]  /*1370*/  SHF.R.S32.HI R4, RZ, 0x4, R32 ;  /* 0x00000004ff047819 */ /* 0x000fe20000011420 */
[----:B------:R-:W-:Y:S01]  /*1380*/  @UP0 UMOV UR5, UR7 ;  /* 0x0000000700050c82 */ /* 0x000fe20008000000 */
[----:B------:R-:W-:Y:S01]  /*1390*/  LOP3.LUT R2, R2, 0xfffffffe, RZ, 0xc0, !PT ;  /* 0xfffffffe02027812 */ /* 0x000fe200078ec0ff */
[----:B------:R-:W-:Y:S01]  /*13a0*/  @UP0 USHF.R.U32.HI UR8, URZ, UR4, UR5 ;  /* 0x000000043f080299 */ /* 0x000fe20008011605 */
[----:B------:R-:W-:Y:S01]  /*13b0*/  LEA.HI R0, R32, R4, RZ, 0x1 ;  /* 0x0000000420007211 */ /* 0x000fe200078f08ff */
[----:B------:R-:W-:Y:S01]  /*13c0*/  ULDC.64 UR6, c[0x0][0x1e0] ;  /* 0x0000780000067ab9 */ /* 0x000fe20000000a00 */
[-C--:B------:R-:W-:Y:S01]  /*13d0*/  LEA.HI R19, R7, R33.reuse, RZ, 0x2 ;  /* 0x0000002107137211 */ /* 0x080fe200078f10ff */
[----:B------:R-:W-:Y:S01]  /*13e0*/  IMAD.IADD R229, R3, 0x1, -R2 ;  /* 0x0000000103e57824 */ /* 0x000fe200078e0a02 */
[----:B------:R-:W-:Y:S01]  /*13f0*/  LEA.HI R29, R7, R33, RZ, 0x3 ;  /* 0x00000021071d7211 */ /* 0x000fe200078f18ff */
[----:B------:R-:W-:Y:S01]  /*1400*/  USHF.R.S32.HI UR11, URZ, 0x1f, UR8 ;  /* 0x0000001f3f0b7899 */ /* 0x000fe20008011408 */
[----:B------:R-:W-:Y:S01]  /*1410*/  LOP3.LUT R0, R0, 0xfffffffe, RZ, 0xc0, !PT ;  /* 0xfffffffe00007812 */ /* 0x000fe200078ec0ff */
[----:B------:R-:W-:Y:S01]  /*1420*/  IMAD.U32 R14, RZ, RZ, UR8 ;  /* 0x00000008ff0e7e24 */ /* 0x000fe2000f8e00ff */
[--C-:B------:R-:W-:Y:S01]  /*1430*/  SHF.R.S32.HI R5, RZ, 0x2, R19.reuse ;  /* 0x00000002ff057819 */ /* 0x100fe20000011413 */
[----:B------:R-:W-:Y:S01]  /*1440*/  UIMAD UR6, UR11, UR6, URZ ;  /* 0x000000060b0672a4 */ /* 0x000fe2000f8e023f */
[----:B------:R-:W-:Y:S01]  /*1450*/  SHF.R.S32.HI R2, RZ, 0x1f, R19 ;  /* 0x0000001fff027819 */ /* 0x000fe20000011413 */
[----:B------:R-:W-:Y:S01]  /*1460*/  IMAD.IADD R22, R4, 0x1, -R0 ;  /* 0x0000000104167824 */ /* 0x000fe200078e0a00 */
[----:B------:R-:W-:Y:S01]  /*1470*/  SHF.R.S32.HI R242, RZ, 0x3, R29 ;  /* 0x00000003fff27819 */ /* 0x000fe2000001141d */
[----:B------:R-:W-:Y:S01]  /*1480*/  ULDC.64 UR4, c[0x0][0x1b0] ;  /* 0x00006c0000047ab9 */ /* 0x000fe20000000a00 */
[----:B------:R-:W-:Y:S01]  /*1490*/  LEA.HI R0, R2, R5, RZ, 0x3 ;  /* 0x0000000502007211 */ /* 0x000fe200078f18ff */
[----:B------:R-:W-:Y:S01]  /*14a0*/  UIMAD UR4, UR11, UR4, URZ ;  /* 0x000000040b0472a4 */ /* 0x000fe2000f8e023f */
[----:B------:R-:W-:Y:S01]  /*14b0*/  SHF.R.S32.HI R6, RZ, 0x1f, R242 ;  /* 0x0000001fff067819 */ /* 0x000fe200000114f2 */
[----:B------:R-:W-:Y:S01]  /*14c0*/  UIMAD UR12, UR8, UR7, UR6 ;  /* 0x00000007080c72a4 */ /* 0x000fe2000f8e0206 */
[----:B------:R-:W-:Y:S01]  /*14d0*/  IADD3 R2, P0, R242, UR26, RZ ;  /* 0x0000001af2027c10 */ /* 0x000fe2000ff1e0ff */
[----:B------:R-:W-:Y:S01]  /*14e0*/  USHF.R.S32.HI UR11, URZ, 0x1f, UR16 ;  /* 0x0000001f3f0b7899 */ /* 0x000fe20008011410 */
[----:B------:R-:W-:Y:S01]  /*14f0*/  LOP3.LUT R4, R0, 0xfffffff8, RZ, 0xc0, !PT ;  /* 0xfffffff800047812 */ /* 0x000fe200078ec0ff */
[----:B------:R-:W-:Y:S01]  /*1500*/  IMAD.U32 R0, RZ, RZ, UR17 ;  /* 0x00000011ff007e24 */ /* 0x000fe2000f8e00ff */
[----:B------:R-:W-:Y:S01]  /*1510*/  IADD3.X R3, R6, UR27, RZ, P0, !PT ;  /* 0x0000001b06037c10 */ /* 0x000fe200087fe4ff */
[----:B------:R-:W-:Y:S01]  /*1520*/  ULDC.64 UR6, c[0x0][0x180] ;  /* 0x0000600000067ab9 */ /* 0x000fe20000000a00 */
[----:B------:R-:W-:Y:S01]  /*1530*/  IMAD.SHL.U32 R28, R229, 0x400, RZ ;  /* 0x00000400e51c7824 */ /* 0x000fe200078e00ff */
[----:B------:R-:W-:Y:S01]  /*1540*/  UIMAD UR23, UR8, UR5, UR4 ;  /* 0x00000005081772a4 */ /* 0x000fe2000f8e0204 */
[----:B------:R-:W-:Y:S01]  /*1550*/  IMAD.IADD R18, R5, 0x1, -R4 ;  /* 0x0000000105127824 */ /* 0x000fe200078e0a04 */
[----:B------:R-:W-:Y:S01]  /*1560*/  USEL UR8, UR16, URZ, !UP1 ;  /* 0x0000003f10087287 */ /* 0x000fe2000c800000 */
[----:B------:R-:W-:Y:S01]  /*1570*/  IMAD.WIDE R12, R0, 0x40, R2 ;  /* 0x00000040000c7825 */ /* 0x000fe200078e0202 */
[----:B------:R-:W-:Y:S01]  /*1580*/  LOP3.LUT R3, R29, 0xfffffff8, RZ, 0xc0, !PT ;  /* 0xfffffff81d037812 */ /* 0x000fe200078ec0ff */
[----:B------:R-:W-:Y:S01]  /*1590*/  ULDC.64 UR4, c[0x0][0x1e8] ;  /* 0x00007a0000047ab9 */ /* 0x000fe20000000a00 */
[----:B------:R-:W-:Y:S01]  /*15a0*/  LEA.HI R2, R7, R33, RZ, 0x6 ;  /* 0x0000002107027211 */ /* 0x000fe200078f30ff */
[----:B------:R-:W-:Y:S01]  /*15b0*/  IMAD.MOV.U32 R220, RZ, RZ, 0x20 ;  /* 0x00000020ffdc7424 */ /* 0x000fe200078e00ff */
[C---:B------:R-:W-:Y:S01]  /*15c0*/  IADD3 R0, P0, R242.reuse, UR24, RZ ;  /* 0x00000018f2007c10 */ /* 0x040fe2000ff1e0ff */
[----:B------:R-:W-:Y:S01]  /*15d0*/  IMAD.IADD R20, R33, 0x1, -R3 ;  /* 0x0000000121147824 */ /* 0x000fe200078e0a03 */
[----:B------:R-:W-:Y:S01]  /*15e0*/  SHF.R.S32.HI R21, RZ, 0x6, R2 ;  /* 0x00000006ff157819 */ /* 0x000fe20000011402 */
[----:B------:R-:W-:Y:S01]  /*15f0*/  IMAD.SHL.U32 R3, R242, 0x40, RZ ;  /* 0x00000040f2037824 */ /* 0x000fe200078e00ff */
[----:B------:R-:W-:Y:S01]  /*1600*/  IADD3.X R2, R6, UR25, RZ, P0, !PT ;  /* 0x0000001906027c10 */ /* 0x000fe200087fe4ff */
[----:B------:R-:W-:Y:S01]  /*1610*/  IMAD.SHL.U32 R16, R20, 0x8, RZ ;  /* 0x0000000814107824 */ /* 0x000fe200078e00ff */
[----:B------:R-:W-:Y:S01]  /*1620*/  UIMAD UR24, UR19, UR6, URZ ;  /* 0x00000006131872a4 */ /* 0x000fe2000f8e023f */
[----:B------:R-:W-:Y:S01]  /*1630*/  IMAD.SHL.U32 R30, R21, 0x200, RZ ;  /* 0x00000200151e7824 */ /* 0x000fe200078e00ff */
[----:B------:R-:W-:Y:S01]  /*1640*/  LOP3.LUT R3, R3, 0x1c0, RZ, 0xc0, !PT ;  /* 0x000001c003037812 */ /* 0x000fe200078ec0ff */
[C---:B------:R-:W-:Y:S01]  /*1650*/  IMAD R4, R2.reuse, c[0x0][0x178], RZ ;  /* 0x00005e0002047a24 */ /* 0x040fe200078e02ff */
[--C-:B------:R-:W-:Y:S01]  /*1660*/  SHF.R.S32.HI R17, RZ, 0x1f, R16.reuse ;  /* 0x0000001fff117819 */ /* 0x100fe20000011410 */
[----:B------:R-:W-:Y:S01]  /*1670*/  IMAD R2, R2, c[0x0][0x208], RZ ;  /* 0x0000820002027a24 */ /* 0x000fe200078e02ff */
[----:B------:R-:W-:Y:S01]  /*1680*/  LOP3.LUT R7, R3, 0x38, R16, 0xf8, !PT ;  /* 0x0000003803077812 */ /* 0x000fe200078ef810 */
[C---:B------:R-:W-:Y:S01]  /*1690*/  IMAD R8, R0.reuse, c[0x0][0x17c], R4 ;  /* 0x00005f0000087a24 */ /* 0x040fe200078e0204 */
[----:B------:R-:W-:Y:S01]  /*16a0*/  SHF.R.U32.HI R6, RZ, 0x3, R3 ;  /* 0x00000003ff067819 */ /* 0x000fe20000011603 */
[--C-:B------:R-:W-:Y:S01]  /*16b0*/  IMAD.WIDE.U32 R4, R0, c[0x0][0x178], R16.reuse ;  /* 0x00005e0000047a25 */ /* 0x100fe200078e0010 */
[----:B------:R-:W-:Y:S01]  /*16c0*/  USEL UR6, UR11, URZ, !UP1 ;  /* 0x0000003f0b067287 */ /* 0x000fe2000c800000 */
[----:B------:R-:W-:Y:S01]  /*16d0*/  LOP3.LUT P0, RZ, R18, 0x4, RZ, 0xc0, !PT ;  /* 0x0000000412ff7812 */ /* 0x000fe2000780c0ff */
[----:B------:R-:W-:Y:S01]  /*16e0*/  UIMAD UR7, UR18, UR7, UR24 ;  /* 0x00000007120772a4 */ /* 0x000fe2000f8e0218 */
[----:B------:R-:W-:Y:S01]  /*16f0*/  IMAD.WIDE.U32 R10, R14, c[0x0][0x1e0], R16 ;  /* 0x000078000e0a7a25 */ /* 0x000fe200078e0010 */
[----:B------:R-:W-:Y:S01]  /*1700*/  LOP3.LUT R228, R30, R7, R6, 0xf6, !PT ;  /* 0x000000071ee47212 */ /* 0x000fe200078ef606 */
[----:B------:R-:W-:Y:S01]  /*1710*/  UIMAD UR4, UR6, UR4, URZ ;  /* 0x00000004060472a4 */ /* 0x000fe2000f8e023f */
[----:B------:R-:W-:Y:S01]  /*1720*/  ISETP.GE.AND P6, PT, R16, c[0x0][0x1cc], PT ;  /* 0x0000730010007a0c */ /* 0x000fe20003fc6270 */
[----:B------:R-:W-:Y:S01]  /*1730*/  IMAD.IADD R9, R5, 0x1, R8 ;  /* 0x0000000105097824 */ /* 0x000fe200078e0208 */
[----:B------:R-:W-:Y:S01]  /*1740*/  IADD3 R5, R11, UR12, RZ ;  /* 0x0000000c0b057c10 */ /* 0x000fe2000fffe0ff */
[C---:B------:R-:W-:Y:S01]  /*1750*/  IMAD R15, R0.reuse, c[0x0][0x20c], R2 ;  /* 0x00008300000f7a24 */ /* 0x040fe200078e0202 */
[----:B------:R-:W-:Y:S01]  /*1760*/  UIMAD UR12, UR8, UR5, UR4 ;  /* 0x00000005080c72a4 */ /* 0x000fe2000f8e0204 */
[----:B------:R-:W-:Y:S01]  /*1770*/  IMAD.MOV.U32 R8, RZ, RZ, R4 ;  /* 0x000000ffff087224 */ /* 0x000fe200078e0004 */
[----:B------:R-:W-:Y:S01]  /*1780*/  USEL UR11, UR11, URZ, !UP2 ;  /* 0x0000003f0b0b7287 */ /* 0x000fe2000d000000 */
[----:B------:R-:W-:Y:S01]  /*1790*/  IMAD.WIDE.U32 R2, R0, c[0x0][0x208], R16 ;  /* 0x0000820000027a25 */ /* 0x000fe200078e0010 */
[----:B------:R-:W-:Y:S01]  /*17a0*/  ULDC.64 UR4, c[0x0][0x1b8] ;  /* 0x00006e0000047ab9 */ /* 0x000fe20000000a00 */
[----:B------:R-:W-:Y:S01]  /*17b0*/  IADD3 R23, R16, 0x40, RZ ;  /* 0x0000004010177810 */ /* 0x000fe20007ffe0ff */
[----:B------:R-:W-:Y:S01]  /*17c0*/  UIMAD UR4, UR6, UR4, URZ ;  /* 0x00000004060472a4 */ /* 0x000fe2000f8e023f */
[----:B------:R-:W-:Y:S01]  /*17d0*/  IMAD.MOV.U32 R4, RZ, RZ, R10 ;  /* 0x000000ffff047224 */ /* 0x000fe200078e000a */
[----:B------:R-:W-:Y:S01]  /*17e0*/  USHF.R.S32.HI UR24, URZ, 0x1f, UR13 ;  /* 0x0000001f3f187899 */ /* 0x000fe2000801140d */
[----:B------:R-:W-:Y:S01]  /*17f0*/  IMAD.SHL.U32 R0, R18, 0x40, RZ ;  /* 0x0000004012007824 */ /* 0x000fe200078e00ff */
[----:B------:R-:W-:Y:S01]  /*1800*/  IADD3 R26, R16, 0x80, RZ ;  /* 0x00000080101a7810 */ /* 0x000fe20007ffe0ff */
[----:B------:R-:W-:Y:S01]  /*1810*/  IMAD.U32 R10, RZ, RZ, UR18 ;  /* 0x00000012ff0a7e24 */ /* 0x000fe2000f8e00ff */
[----:B------:R-:W-:Y:S01]  /*1820*/  ISETP.GE.AND P5, PT, R23, c[0x0][0x1cc], PT ;  /* 0x0000730017007a0c */ /* 0x000fe20003fa6270 */
[----:B------:R-:W-:Y:S01]  /*1830*/  IMAD.MOV.U32 R6, RZ, RZ, R2 ;  /* 0x000000ffff067224 */ /* 0x000fe200078e0002 */
[----:B------:R-:W-:Y:S01]  /*1840*/  LOP3.LUT R0, R0, 0x1c0, RZ, 0xc0, !PT ;  /* 0x000001c000007812 */ /* 0x000fe200078ec0ff */
[----:B------:R-:W-:Y:S01]  /*1850*/  IMAD.SHL.U32 R2, R21, 0x8, RZ ;  /* 0x0000000815027824 */ /* 0x000fe200078e00ff */
[----:B------:R-:W-:Y:S01]  /*1860*/  ISETP.GE.AND P3, PT, R26, c[0x0][0x1cc], PT ;  /* 0x000073001a007a0c */ /* 0x000fe20003f66270 */
        /* <DEDUP_REMOVED lines=18> */
[----:B------:R-:W-:Y:S01]  /*1990*/  IMAD.WIDE.U32 R4, R0, c[0x0][0x1e8], R4 ;  /* 0x00007a0000047a25 */ /* 0x000fe200078e0004 */
[----:B------:R-:W-:Y:S01]  /*19a0*/  ULDC.64 UR4, c[0x0][0x210] ;  /* 0x0000840000047ab9 */ /* 0x000fe20000000a00 */
[----:B------:R-:W-:Y:S01]  /*19b0*/  CS2R R122, SRZ ;  /* 0x00000000007a7805 */ /* 0x000fe2000001ff00 */
[----:B------:R-:W-:Y:S01]  /*19c0*/  UIMAD UR4, UR19, UR4, URZ ;  /* 0x00000004130472a4 */ /* 0x000fe2000f8e023f */
[----:B------:R-:W-:Y:S01]  /*19d0*/  IMAD.IADD R10, R10, 0x1, R14 ;  /* 0x000000010a0a7824 */ /* 0x000fe200078e020e */
[----:B------:R-:W-:Y:S01]  /*19e0*/  IADD3 R5, R5, UR12, RZ ;  /* 0x0000000c05057c10 */ /* 0x000fe2000fffe0ff */
[----:B------:R-:W-:Y:S01]  /*19f0*/  IMAD.U32 R11, RZ, RZ, UR18 ;  /* 0x00000012ff0b7e24 */ /* 0x000fe2000f8e00ff */
[----:B------:R-:W-:Y:S01]  /*1a00*/  UIMAD UR23, UR18, UR5, UR4 ;  /* 0x00000005121772a4 */ /* 0x000fe2000f8e0204 */
[----:B------:R-:W-:Y:S01]  /*1a10*/  IMAD.WIDE.U32 R2, R0, c[0x0][0x1b8], R2 ;  /* 0x00006e0000027a25 */ /* 0x000fe200078e0002 */
[----:B------:R-:W-:Y:S01]  /*1a20*/  USEL UR12, UR16, URZ, !UP2 ;  /* 0x0000003f100c7287 */ /* 0x000fe2000d000000 */
[----:B------:R-:W-:Y:S01]  /*1a30*/  CS2R R120, SRZ ;  /* 0x0000000000787805 */ /* 0x000fe2000001ff00 */
[----:B------:R-:W-:Y:S01]  /*1a40*/  ULDC.64 UR4, c[0x0][0x188] ;  /* 0x0000620000047ab9 */ /* 0x000fe20000000a00 */
[----:B------:R-:W-:Y:S01]  /*1a50*/  IMAD R0, R13, c[0x0][0x1a8], RZ ;  /* 0x00006a000d007a24 */ /* 0x000fe200078e02ff */
[----:B------:R-:W-:Y:S01]  /*1a60*/  IADD3 R3, R3, UR8, RZ ;  /* 0x0000000803037c10 */ /* 0x000fe2000fffe0ff */
[----:B------:R-:W-:Y:S01]  /*1a70*/  IMAD.SHL.U32 R230, R10, 0x2, RZ ;  /* 0x000000020ae67824 */ /* 0x000fe200078e00ff */
[----:B------:R-:W-:Y:S01]  /*1a80*/  UIMAD UR4, UR11, UR4, URZ ;  /* 0x000000040b0472a4 */ /* 0x000fe2000f8e023f */
[----:B------:R-:W-:Y:S01]  /*1a90*/  IMAD.WIDE.U32 R18, R11, c[0x0][0x210], R6 ;  /* 0x000084000b127a25 */ /* 0x000fe200078e0006 */
[----:B------:R-:W-:Y:S01]  /*1aa0*/  UIADD3 UR8, -UR9, UR14, URZ ;  /* 0x0000000e09087290 */ /* 0x000fe2000fffe13f */
[----:B------:R-:W-:Y:S01]  /*1ab0*/  CS2R R118, SRZ ;  /* 0x0000000000767805 */ /* 0x000fe2000001ff00 */
[----:B------:R-:W-:Y:S01]  /*1ac0*/  IADD3 R231, R230, 0x122c0, RZ ;  /* 0x000122c0e6e77810 */ /* 0x000fe20007ffe0ff */
[----:B------:R-:W-:Y:S01]  /*1ad0*/  IMAD R6, R13, c[0x0][0x1d8], RZ ;  /* 0x000076000d067a24 */ /* 0x000fe200078e02ff */
[----:B------:R-:W-:Y:S01]  /*1ae0*/  UIMAD UR25, UR12, UR5, UR4 ;  /* 0x000000050c1972a4 */ /* 0x000fe2000f8e0204 */
[----:B------:R-:W-:Y:S01]  /*1af0*/  IMAD R11, R12, c[0x0][0x1ac], R0 ;  /* 0x00006b000c0b7a24 */ /* 0x000fe200078e0200 */
[----:B------:R-:W-:Y:S01]  /*1b00*/  IADD3 R0, R230, 0x12280, RZ ;  /* 0x00012280e6007810 */ /* 0x000fe20007ffe0ff */
[----:B------:R-:W-:Y:S01]  /*1b10*/  IMAD.MOV.U32 R14, RZ, RZ, R8 ;  /* 0x000000ffff0e7224 */ /* 0x000fe200078e0008 */
[----:B------:R-:W-:Y:S01]  /*1b20*/  ULDC.64 UR6, c[0x0][0x218] ;  /* 0x0000860000067ab9 */ /* 0x000fe20000000a00 */
[----:B------:R-:W-:Y:S01]  /*1b30*/  IMAD R10, R12, c[0x0][0x1dc], R6 ;  /* 0x000077000c0a7a24 */ /* 0x000fe200078e0206 */
[----:B------:R-:W-:Y:S01]  /*1b40*/  @P0 IADD3 R231, R0, -0x40, RZ ;  /* 0xffffffc000e70810 */ /* 0x000fe20007ffe0ff */
[----:B------:R-:W-:Y:S01]  /*1b50*/  IMAD.WIDE.U32 R8, R12, c[0x0][0x1d8], R4 ;  /* 0x000076000c087a25 */ /* 0x000fe200078e0004 */
[----:B------:R-:W-:Y:S01]  /*1b60*/  ULDC.64 UR4, c[0x0][0x178] ;  /* 0x00005e0000047ab9 */ /* 0x000fe20000000a00 */
[----:B------:R-:W-:Y:S01]  /*1b70*/  CS2R R116, SRZ ;  /* 0x0000000000747805 */ /* 0x000fe2000001ff00 */
[----:B------:R-:W-:Y:S01]  /*1b80*/  UIMAD UR28, UR11, UR6, URZ ;  /* 0x000000060b1c72a4 */ /* 0x000fe2000f8e023f */
[----:B------:R-:W-:Y:S01]  /*1b90*/  IMAD.IADD R0, R9, 0x1, R10 ;  /* 0x0000000109007824 */ /* 0x000fe200078e020a */
[----:B------:R-:W-:Y:S01]  /*1ba0*/  LEA R4, P1, R8, c[0x0][0x1c0], 0x1 ;  /* 0x0000700008047a11 */ /* 0x000fe200078208ff */
[----:B------:R-:W-:Y:S01]  /*1bb0*/  IMAD.WIDE.U32 R6, R12, c[0x0][0x1a8], R2 ;  /* 0x00006a000c067a25 */ /* 0x000fe200078e0002 */
[----:B------:R-:W-:Y:S01]  /*1bc0*/  UIMAD UR6, UR24, UR4, URZ ;  /* 0x00000004180672a4 */ /* 0x000fe2000f8e023f */
[----:B------:R-:W-:Y:S01]  /*1bd0*/  CS2R R114, SRZ ;  /* 0x0000000000727805 */ /* 0x000fe2000001ff00 */
[----:B------:R-:W-:Y:S01]  /*1be0*/  LEA.HI.X R5, R8, c[0x0][0x1c4], R0, 0x1, P1 ;  /* 0x0000710008057a11 */ /* 0x000fe200008f0c00 */
[----:B------:R-:W-:Y:S01]  /*1bf0*/  IMAD.IADD R3, R7, 0x1, R11 ;  /* 0x0000000107037824 */ /* 0x000fe200078e020b */
[C---:B------:R-:W-:Y:S01]  /*1c00*/  LEA R2, P0, R6.reuse, c[0x0][0x190], 0x1 ;  /* 0x0000640006027a11 */ /* 0x040fe200078008ff */
[----:B------:R-:W-:Y:S01]  /*1c10*/  IMAD.MOV.U32 R0, RZ, RZ, c[0x0][0x1a8] ;  /* 0x00006a00ff007624 */ /* 0x000fe200078e00ff */
[----:B------:R-:W-:Y:S01]  /*1c20*/  UIMAD.WIDE.U32 UR26, UR13, UR4, URZ ;  /* 0x000000040d1a72a5 */ /* 0x000fe2000f8e003f */
[----:B------:R-:W-:Y:S01]  /*1c30*/  IMAD.MOV.U32 R8, RZ, RZ, c[0x0][0x1ac] ;  /* 0x00006b00ff087624 */ /* 0x000fe200078e00ff */
[----:B------:R-:W-:Y:S01]  /*1c40*/  LEA.HI.X R3, R6, c[0x0][0x194], R3, 0x1, P0 ;  /* 0x0000650006037a11 */ /* 0x000fe200000f0c03 */
[----:B------:R-:W-:Y:S01]  /*1c50*/  UIMAD UR5, UR13, UR5, UR6 ;  /* 0x000000050d0572a4 */ /* 0x000fe2000f8e0206 */
[C---:B------:R-:W-:Y:S01]  /*1c60*/  LEA R12, P0, R0.reuse, R2, 0x6 ;  /* 0x00000002000c7211 */ /* 0x040fe200078030ff */
[----:B------:R-:W-:Y:S01]  /*1c70*/  IMAD.MOV.U32 R7, RZ, RZ, c[0x0][0x1d8] ;  /* 0x00007600ff077624 */ /* 0x000fe200078e00ff */
[----:B------:R-:W-:Y:S01]  /*1c80*/  UIMAD UR4, UR12, UR7, UR28 ;  /* 0x000000070c0472a4 */ /* 0x000fe2000f8e021c */
[----:B------:R-:W-:Y:S01]  /*1c90*/  IMAD.U32 R17, RZ, RZ, UR12 ;  /* 0x0000000cff117e24 */ /* 0x000fe2000f8e00ff */
[----:B------:R-:W-:Y:S01]  /*1ca0*/  LEA.HI.X R13, R0, R3, R8, 0x6, P0 ;  /* 0x00000003000d7211 */ /* 0x000fe200000f3408 */
[----:B------:R-:W-:Y:S01]  /*1cb0*/  UIADD3 UR5, UR27, UR5, URZ ;  /* 0x000000051b057290 */ /* 0x000fe2000fffe03f */
[----:B------:R-:W-:Y:S01]  /*1cc0*/  IADD3 R0, -R242, UR8, RZ ;  /* 0x00000008f2007c10 */ /* 0x000fe2000fffe1ff */
[----:B------:R-:W-:Y:S01]  /*1cd0*/  IMAD.MOV.U32 R9, RZ, RZ, c[0x0][0x1dc] ;  /* 0x00007700ff097624 */ /* 0x000fe200078e00ff */
[----:B------:R-:W-:Y:S01]  /*1ce0*/  LEA R6, P1, R7, R4, 0x6 ;  /* 0x0000000407067211 */ /* 0x000fe200078230ff */
[----:B------:R-:W-:Y:S01]  /*1cf0*/  IMAD.U32 R10, RZ, RZ, UR26 ;  /* 0x0000001aff0a7e24 */ /* 0x000fe2000f8e00ff */
[C---:B------:R-:W-:Y:S01]  /*1d00*/  ISETP.LT.OR P4, PT, R0.reuse, 0x1, P6 ;  /* 0x000000010000780c */ /* 0x040fe20003781670 */
[----:B------:R-:W-:Y:S01]  /*1d10*/  IMAD.WIDE.U32 R240, R17, c[0x0][0x188], R14 ;  /* 0x0000620011f07a25 */ /* 0x000fe200078e000e */
[----:B------:R-:W-:Y:S01]  /*1d20*/  LEA.HI.X R7, R7, R5, R9, 0x6, P1 ;  /* 0x0000000507077211 */ /* 0x000fe200008f3409 */
[----:B------:R-:W-:Y:S01]  /*1d30*/  ULDC.64 UR6, c[0x0][0x208] ;  /* 0x0000820000067ab9 */ /* 0x000fe20000000a00 */
[----:B------:R-:W-:Y:S01]  /*1d40*/  ISETP.LT.OR P2, PT, R0, 0x1, P5 ;  /* 0x000000010000780c */ /* 0x000fe20002f41670 */
[----:B------:R-:W-:Y:S01]  /*1d50*/  IMAD.U32 R11, RZ, RZ, UR27 ;  /* 0x0000001bff0b7e24 */ /* 0x000fe2000f8e00ff */
[----:B------:R-:W-:Y:S01]  /*1d60*/  IADD3 R235, R241, UR25, RZ ;  /* 0x00000019f1eb7c10 */ /* 0x000fe2000fffe0ff */
[----:B------:R-:W-:Y:S01]  /*1d70*/  IMAD.U32 R11, RZ, RZ, UR5 ;  /* 0x00000005ff0b7e24 */ /* 0x000fe2000f8e00ff */
[----:B------:R-:W-:Y:S01]  /*1d80*/  LEA R14, P1, R10, R240, 0x6 ;  /* 0x000000f00a0e7211 */ /* 0x000fe200078230ff */
[----:B------:R-:W-:Y:S01]  /*1d90*/  IMAD.SHL.U32 R228, R228, 0x2, RZ ;  /* 0x00000002e4e47824 */ /* 0x000fe200078e00ff */
[----:B------:R-:W-:Y:S01]  /*1da0*/  ISETP.LT.OR P0, PT, R0, 0x1, P3 ;  /* 0x000000010000780c */ /* 0x000fe20001f01670 */
[----:B------:R-:W-:Y:S01]  /*1db0*/  IMAD.MOV.U32 R8, RZ, RZ, R18 ;  /* 0x000000ffff087224 */ /* 0x000fe200078e0012 */
[----:B------:R-:W-:Y:S01]  /*1dc0*/  LEA.HI.X R11, R10, R235, R11, 0x6, P1 ;  /* 0x000000eb0a0b7211 */ /* 0x000fe200008f340b */
[----:B------:R-:W-:Y:S01]  /*1dd0*/  UMOV UR5, 0x6 ;  /* 0x0000000600057882 */ /* 0x000fe20000000000 */
[C---:B------:R-:W-:Y:S01]  /*1de0*/  ISETP.LT.OR P1, PT, R0.reuse, 0x21, P6 ;  /* 0x000000210000780c */ /* 0x040fe20003721670 */
[----:B------:R-:W-:Y:S01]  /*1df0*/  @!PT LDS RZ, [RZ] ;  /* 0x00000000fffff984 */ /* 0x000fe20000000800 */
[----:B------:R-:W-:Y:S01]  /*1e00*/  @!PT LDS RZ, [RZ] ;  /* 0x00000000fffff984 */ /* 0x000fe20000000800 */
[----:B------:R-:W-:Y:S01]  /*1e10*/  @!PT LDS RZ, [RZ] ;  /* 0x00000000fffff984 */ /* 0x000fe20000000800 */
[----:B------:R1:W-:Y:S01]  /*1e20*/  LDGSTS.E.BYPASS.LTC128B.128 [R228+0x6080], [R4.64], !P4 ;  /* 0x0608000004e47fae */ /* 0x0003e2000e101d54 */
[C---:B------:R-:W-:Y:S01]  /*1e30*/  ISETP.LT.OR P4, PT, R0.reuse, 0x21, P5 ;  /* 0x000000210000780c */ /* 0x040fe20002f81670 */
[----:B------:R-:W-:Y:S01]  /*1e40*/  USHF.L.U64.HI UR5, UR6, UR5, UR7 ;  /* 0x0000000506057299 */ /* 0x000fe20008010207 */
[----:B------:R-:W-:Y:S01]  /*1e50*/  ISETP.GE.AND P6, PT, R23, c[0x0][0x19c], PT ;  /* 0x0000670017007a0c */ /* 0x000fe20003fc6270 */
[----:B------:R1:W-:Y:S01]  /*1e60*/  LDGSTS.E.BYPASS.LTC128B.128 [R228+0x8080], [R4.64+0x80], !P2 ;  /* 0x0808008004e47fae */ /* 0x0003e2000d101d54 */
[----:B------:R-:W-:Y:S01]  /*1e70*/  ISETP.LT.OR P3, PT, R0, 0x21, P3 ;  /* 0x000000210000780c */ /* 0x000fe20001f61670 */
[----:B------:R-:W-:Y:S01]  /*1e80*/  UIMAD UR5, UR5, UR13, URZ ;  /* 0x0000000d050572a4 */ /* 0x000fe2000f8e023f */
[----:B------:R-:W-:Y:S01]  /*1e90*/  IADD3 R9, R19, UR23, RZ ;  /* 0x0000001713097c10 */ /* 0x000fe2000fffe0ff */
[----:B------:R1:W-:Y:S01]  /*1ea0*/  LDGSTS.E.BYPASS.LTC128B.128 [R228+0xa080], [R4.64+0x100], !P0 ;  /* 0x0a08010004e47fae */ /* 0x0003e2000c101d54 */
[----:B------:R-:W-:Y:S01]  /*1eb0*/  ISETP.GE.AND P0, PT, R16, c[0x0][0x19c], PT ;  /* 0x0000670010007a0c */ /* 0x000fe20003f06270 */
[----:B------:R-:W-:Y:S01]  /*1ec0*/  USHF.L.U32 UR23, UR6, 0x6, URZ ;  /* 0x0000000606177899 */ /* 0x000fe2000800063f */
[----:B------:R-:W-:Y:S01]  /*1ed0*/  IMAD.MOV.U32 R10, RZ, RZ, c[0x0][0x17c] ;  /* 0x00005f00ff0a7624 */ /* 0x000fe200078e00ff */
[----:B------:R2:W-:Y:S01]  /*1ee0*/  LDGSTS.E.BYPASS.LTC128B.128 [R228+0x7080], [R6.64], !P1 ;  /* 0x0708000006e47fae */ /* 0x0005e2000c901d54 */
[C---:B------:R-:W-:Y:S01]  /*1ef0*/  ISETP.LT.OR P2, PT, R0.reuse, 0x1, P0 ;  /* 0x000000010000780c */ /* 0x040fe20000741670 */
[----:B------:R-:W-:Y:S01]  /*1f00*/  IMAD.WIDE.U32 R238, R17, c[0x0][0x218], R8 ;  /* 0x0000860011ee7a25 */ /* 0x000fe200078e0008 */
[----:B------:R-:W-:Y:S01]  /*1f10*/  ISETP.LT.OR P1, PT, R0, 0x1, P6 ;  /* 0x000000010000780c */ /* 0x000fe20003721670 */
[----:B------:R2:W-:Y:S01]  /*1f20*/  LDGSTS.E.BYPASS.LTC128B.128 [R228+0x9080], [R6.64+0x80], !P4 ;  /* 0x0908008006e47fae */ /* 0x0005e2000e101d54 */
[----:B------:R-:W-:Y:S01]  /*1f30*/  ISETP.GE.AND P4, PT, R26, c[0x0][0x19c], PT ;  /* 0x000067001a007a0c */ /* 0x000fe20003f86270 */
[----:B------:R-:W-:Y:S01]  /*1f40*/  IMAD.MOV.U32 R236, RZ, RZ, R238 ;  /* 0x000000ffffec7224 */ /* 0x000fe200078e00ee */
[C---:B------:R-:W-:Y:S01]  /*1f50*/  ISETP.LT.OR P0, PT, R0.reuse, 0x21, P0 ;  /* 0x000000210000780c */ /* 0x040fe20000701670 */
[----:B------:R2:W-:Y:S01]  /*1f60*/  LDGSTS.E.BYPASS.LTC128B.128 [R228+0xb080], [R6.64+0x100], !P3 ;  /* 0x0b08010006e47fae */ /* 0x0005e2000d901d54 */
[C---:B------:R-:W-:Y:S01]  /*1f70*/  ISETP.LT.OR P5, PT, R0.reuse, 0x1, P4 ;  /* 0x000000010000780c */ /* 0x040fe200027a1670 */
[----:B------:R-:W-:Y:S01]  /*1f80*/  UIMAD UR5, UR24, UR23, UR5 ;  /* 0x00000017180572a4 */ /* 0x000fe2000f8e0205 */
[C---:B------:R-:W-:Y:S01]  /*1f90*/  ISETP.LT.OR P6, PT, R0.reuse, 0x21, P6 ;  /* 0x000000210000780c */ /* 0x040fe200037c1670 */
[----:B------:R-:W0:Y:S01]  /*1fa0*/  LDGDEPBAR ;  /* 0x00000000000079af */ /* 0x000e220000000000 */
[----:B------:R-:W-:Y:S01]  /*1fb0*/  ISETP.LT.OR P4, PT, R0, 0x21, P4 ;  /* 0x000000210000780c */ /* 0x000fe20002781670 */
[----:B------:R-:W-:Y:S01]  /*1fc0*/  IMAD R0, R22, 0x800, R30 ;  /* 0x0000080016007824 */ /* 0x000fe200078e021e */
[----:B------:R-:W-:Y:S01]  /*1fd0*/  IADD3 R237, R239, UR4, RZ ;  /* 0x00000004efed7c10 */ /* 0x000fe2000fffe0ff */
[----:B------:R3:W-:Y:S01]  /*1fe0*/  LDGSTS.E.BYPASS.LTC128B.128 [R228+0x80], [R2.64], !P2 ;  /* 0x0008000002e47fae */ /* 0x0007e2000d101d54 */
[C---:B------:R-:W-:Y:S01]  /*1ff0*/  LOP3.LUT P2, RZ, R20.reuse, 0x4, RZ, 0xc0, !PT ;  /* 0x0000000414ff7812 */ /* 0x040fe2000784c0ff */
[----:B------:R-:W-:Y:S01]  /*2000*/  USHF.R.S32.HI UR7, URZ, 0x1f, UR22 ;  /* 0x0000001f3f077899 */ /* 0x000fe20008011416 */
[----:B------:R-:W-:Y:S01]  /*2010*/  IMAD.MOV.U32 R222, RZ, RZ, 0x40 ;  /* 0x00000040ffde7424 */ /* 0x000fe200078e00ff */
[----:B------:R3:W-:Y:S01]  /*2020*/  LDGSTS.E.BYPASS.LTC128B.128 [R228+0x2080], [R2.64+0x80], !P1 ;  /* 0x0208008002e47fae */ /* 0x0007e2000c901d54 */
[----:B------:R-:W-:Y:S01]  /*2030*/  LOP3.LUT P1, RZ, R20, 0x2, RZ, 0xc0, !PT ;  /* 0x0000000214ff7812 */ /* 0x000fe2000782c0ff */
[----:B------:R-:W-:Y:S01]  /*2040*/  UMOV UR24, 0x5 ;  /* 0x0000000500187882 */ /* 0x000fe20000000000 */
[----:B-1----:R-:W-:Y:S01]  /*2050*/  IMAD.U32 R4, RZ, RZ, UR23 ;  /* 0x00000017ff047e24 */ /* 0x002fe2000f8e00ff */
[----:B------:R3:W-:Y:S01]  /*2060*/  LDGSTS.E.BYPASS.LTC128B.128 [R228+0x4080], [R2.64+0x100], !P5 ;  /* 0x0408010002e47fae */ /* 0x0007e2000e901d54 */
[----:B------:R-:W-:Y:S01]  /*2070*/  ISETP.GE.AND P5, PT, R26, c[0x0][0x16c], PT ;  /* 0x00005b001a007a0c */ /* 0x000fe20003fa6270 */
[----:B------:R-:W-:Y:S01]  /*2080*/  ULDC UR23, c[0x0][0x20c] ;  /* 0x0000830000177ab9 */ /* 0x000fe20000000800 */
[----:B------:R-:W-:Y:S01]  /*2090*/  IMAD.WIDE.U32 R4, R4, UR13, R236 ;  /* 0x0000000d04047c25 */ /* 0x000fe2000f8e00ec */
[----:B------:R1:W-:Y:S01]  /*20a0*/  LDGSTS.E.BYPASS.LTC128B.128 [R228+0x1080], [R12.64], !P0 ;  /* 0x010800000ce47fae */ /* 0x0003e2000c101d54 */
[----:B------:R-:W-:Y:S01]  /*20b0*/  ISETP.GE.AND P0, PT, R23, c[0x0][0x16c], PT ;  /* 0x00005b0017007a0c */ /* 0x000fe20003f06270 */
[----:B------:R-:W-:Y:S01]  /*20c0*/  USHF.L.U64.HI UR23, UR6, UR24, UR23 ;  /* 0x0000001806177299 */ /* 0x000fe20008010217 */
[----:B------:R-:W-:Y:S01]  /*20d0*/  SEL R222, R222, 0xffffffc0, !P2 ;  /* 0xffffffc0dede7807 */ /* 0x000fe20005000000 */
[----:B------:R1:W-:Y:S01]  /*20e0*/  LDGSTS.E.BYPASS.LTC128B.128 [R228+0x3080], [R12.64+0x80], !P6 ;  /* 0x030800800ce47fae */ /* 0x0003e2000f101d54 */
[----:B------:R-:W-:Y:S01]  /*20f0*/  IADD3 R5, R5, UR5, RZ ;  /* 0x0000000505057c10 */ /* 0x000fe2000fffe0ff */
[----:B------:R-:W-:Y:S01]  /*2100*/  USHF.L.U32 UR24, UR13, 0x6, URZ ;  /* 0x000000060d187899 */ /* 0x000fe2000800063f */
[----:B--2---:R-:W-:Y:S01]  /*2110*/  IMAD.SHL.U32 R6, R20, 0x40, RZ ;  /* 0x0000004014067824 */ /* 0x004fe200078e00ff */
[----:B------:R1:W-:Y:S01]  /*2120*/  LDGSTS.E.BYPASS.LTC128B.128 [R228+0x5080], [R12.64+0x100], !P4 ;  /* 0x050801000ce47fae */ /* 0x0003e2000e101d54 */
[----:B------:R-:W-:Y:S01]  /*2130*/  LEA R8, P3, R4, c[0x0][0x1f0], 0x1 ;  /* 0x00007c0004087a11 */ /* 0x000fe200078608ff */
[----:B------:R-:W-:Y:S01]  /*2140*/  ULDC.64 UR4, c[0x0][0x270] ;  /* 0x00009c0000047ab9 */ /* 0x000fe20000000a00 */
[----:B------:R-:W-:Y:S01]  /*2150*/  IMAD.U32 R18, RZ, RZ, UR18 ;  /* 0x00000012ff127e24 */ /* 0x000fe2000f8e00ff */
        /* <DEDUP_REMOVED lines=8> */
[----:B------:R-:W-:Y:S01]  /*21e0*/  IMAD.WIDE.U32 R18, R18, c[0x0][0x238], R24 ;  /* 0x00008e0012127a25 */ /* 0x000fe200078e0018 */
[----:B------:R-:W-:Y:S01]  /*21f0*/  SEL R4, RZ, 0x2, P0 ;  /* 0x00000002ff047807 */ /* 0x000fe20000000000 */
[----:B------:R-:W-:Y:S01]  /*2200*/  ULDC.64 UR4, c[0x0][0x288] ;  /* 0x0000a20000047ab9 */ /* 0x000fe20000000a00 */
[----:B---3--:R-:W-:Y:S01]  /*2210*/  LOP3.LUT R2, R15, 0x8, R29, 0xf8, !PT ;  /* 0x000000080f027812 */ /* 0x008fe200078ef81d */
[----:B------:R-:W-:Y:S01]  /*2220*/  UIMAD UR4, UR19, UR4, URZ ;  /* 0x00000004130472a4 */ /* 0x000fe2000f8e023f */
[----:B------:R-:W-:Y:S01]  /*2230*/  SEL R20, RZ, 0x1, P3 ;  /* 0x00000001ff147807 */ /* 0x000fe20001800000 */
[----:B------:R-:W-:Y:S01]  /*2240*/  IMAD.SHL.U32 R229, R229, 0x10, RZ ;  /* 0x00000010e5e57824 */ /* 0x000fe200078e00ff */
        /* <DEDUP_REMOVED lines=125> */
[----:B-----5:R-:W-:-:S03]  /*2a20*/  IMAD.MOV.U32 R6, RZ, RZ, R18 ;  /* 0x000000ffff067224 */ /* 0x020fc600078e0012 */
        /* <DEDUP_REMOVED lines=10> */
[----:B-1----:R-:W-:-:S02]  /*2ad0*/  IMAD.U32 R4, RZ, RZ, UR22 ;  /* 0x00000016ff047e24 */ /* 0x002fc4000f8e00ff */
        /* <DEDUP_REMOVED lines=12> */
[----:B------:R-:W-:Y:S01]  /*2ba0*/  IMAD.IADD R3, R33, 0x1, -R3 ;  /* 0x0000000121037824 */ /* 0x000fe200078e0a03 */
        /* <DEDUP_REMOVED lines=50> */
[----:B-----5:R-:W-:Y:S01]  /*2ed0*/  IMAD.SHL.U32 R8, R13, 0x40, RZ ;  /* 0x000000400d087824 */ /* 0x020fe200078e00ff */
        /* <DEDUP_REMOVED lines=14> */
[----:B-----5:R-:W-:-:S05]  /*2fc0*/  SEL R3, R8, 0xfffffff0, !P2 ;  /* 0xfffffff008037807 */ /* 0x020fca0005000000 */
[----:B------:R-:W-:-:S04]  /*2fd0*/  IMAD R3, R3, 0x2, R2 ;  /* 0x0000000203037824 */ /* 0x000fc800078e0202 */
[----:B-1234-:R-:W-:Y:S02]  /*2fe0*/  IMAD R220, R220, 0x2, R3 ;  /* 0x00000002dcdc7824 */ /* 0x01efe400078e0203 */
.L_x_642:
        /* <DEDUP_REMOVED lines=503> */
.L_x_640:
        /* <DEDUP_REMOVED lines=118> */
.L_x_641:
        /* <DEDUP_REMOVED lines=166> */
.L_x_639:
[----:B------:R-:W-:Y:S05]  /*6120*/  @P1 EXIT ;  /* 0x000000000000194d */ /* 0x000fea0003800000 */
[----:B------:R-:W-:Y:S02]  /*6130*/  ULDC.64 UR4, c[0x0][0x360] ;  /* 0x0000d80000047ab9 */ /* 0x000fe40000000a00 */
[----:B------:R-:W-:Y:S02]  /*6140*/  UISETP.NE.U32.AND UP2, UPT, URZ, UR4, UPT ;  /* 0x000000043f00728c */ /* 0x000fe4000bf45070 */
[----:B------:R-:W-:-:S02]  /*6150*/  ULDC.64 UR6, c[0x0][0x360] ;  /* 0x0000d80000067ab9 */ /* 0x000fc40000000a00 */
[----:B------:R-:W-:Y:S02]  /*6160*/  UISETP.NE.AND.EX UP2, UPT, URZ, UR5, UPT, UP2 ;  /* 0x000000053f00728c */ /* 0x000fe4000bf45320 */
[----:B------:R-:W-:-:S04]  /*6170*/  ULDC.64 UR10, c[0x0][0x338] ;  /* 0x0000ce00000a7ab9 */ /* 0x000fc80000000a00 */
[----:B------:R-:W-:-:S05]  /*6180*/  PLOP3.LUT P0, PT, PT, PT, UP2, 0x80, 0x0 ;  /* 0x000000000000781c */ /* 0x000fca0003f0f028 */
[----:B------:R-:W-:Y:S02]  /*6190*/  @UP2 UMOV UR4, 0x4 ;  /* 0x0000000400042882 */ /* 0x000fe40000000000 */
[----:B------:R-:W-:-:S06]  /*61a0*/  @UP2 UIMAD.WIDE UR4, UR16, UR4, UR6 ;  /* 0x00000004100422a5 */ /* 0x000fcc000f8e0206 */
[----:B------:R-:W-:Y:S02]  /*61b0*/  IMAD.U32 R2, RZ, RZ, UR4 ;  /* 0x00000004ff027e24 */ /* 0x000fe4000f8e00ff */
[----:B------:R-:W-:-:S05]  /*61c0*/  IMAD.U32 R3, RZ, RZ, UR5 ;  /* 0x00000005ff037e24 */ /* 0x000fca000f8e00ff */
[----:B------:R-:W2:Y:S01]  /*61d0*/  @P0 LDG.E R0, [R2.64] ;  /* 0x0000001402000981 */ /* 0x000ea2000c1e1900 */
[----:B------:R-:W-:Y:S01]  /*61e0*/  UISETP.NE.AND UP0, UPT, UR10, 0x1, UPT ;  /* 0x000000010a00788c */ /* 0x000fe2000bf05270 */
[----:B------:R-:W-:Y:S01]  /*61f0*/  BSSY B0, `(.L_x_643) ;  /* 0x000002e000007945 */ /* 0x000fe20003800000 */
[----:B------:R-:W-:Y:S01]  /*6200*/  UIMAD.WIDE.U32 UR8, UR18, UR11, URZ ;  /* 0x0000000b120872a5 */ /* 0x000fe2000f8e003f */
[----:B-1----:R-:W1:Y:S01]  /*6210*/  S2R R4, SR_TID.X ;  /* 0x0000000000047919 */ /* 0x002e620000002100 */
[----:B------:R-:W-:Y:S02]  /*6220*/  ULDC UR4, c[0x0][0x340] ;  /* 0x0000d00000047ab9 */ /* 0x000fe40000000800 */
[----:B------:R-:W-:Y:S02]  /*6230*/  UMOV UR6, UR18 ;  /* 0x0000001200067c82 */ /* 0x000fe40008000000 */
[----:B------:R-:W-:Y:S02]  /*6240*/  ULDC UR13, c[0x0][0x358] ;  /* 0x0000d600000d7ab9 */ /* 0x000fe40000000800 */
[----:B------:R-:W-:-:S02]  /*6250*/  UIMAD UR13, UR17, UR13, URZ ;  /* 0x0000000d110d72a4 */ /* 0x000fc4000f8e023f */
[----:B------:R-:W-:Y:S02]  /*6260*/  @UP0 UMOV UR5, UR9 ;  /* 0x0000000900050c82 */ /* 0x000fe40008000000 */
[----:B------:R-:W-:-:S04]  /*6270*/  @UP0 USHF.R.U32.HI UR6, URZ, UR4, UR5 ;  /* 0x000000043f060299 */ /* 0x000fc80008011605 */
[----:B------:R-:W-:Y:S02]  /*6280*/  UIADD3 UR4, -UR6, URZ, URZ ;  /* 0x0000003f06047290 */ /* 0x000fe4000fffe13f */
[----:B------:R-:W-:Y:S02]  /*6290*/  USHF.R.S32.HI UR9, URZ, 0x1f, UR6 ;  /* 0x0000001f3f097899 */ /* 0x000fe40008011406 */
[----:B------:R-:W-:-:S03]  /*62a0*/  UIMAD UR10, UR4, UR10, UR18 ;  /* 0x0000000a040a72a4 */ /* 0x000fc6000f8e0212 */
[----:B------:R-:W-:Y:S02]  /*62b0*/  ULDC UR4, c[0x0][0x2f4] ;  /* 0x0000bd0000047ab9 */ /* 0x000fe40000000800 */
[----:B------:R-:W-:Y:S01]  /*62c0*/  UIMAD UR13, UR13, UR4, URZ ;  /* 0x000000040d0d72a4 */ /* 0x000fe2000f8e023f */
[----:B------:R-:W-:Y:S01]  /*62d0*/  BAR.SYNC.DEFER_BLOCKING 0x1, 0x100 ;  /* 0x0044000000007b1d */ /* 0x000fe20000010000 */
[----:B------:R-:W-:Y:S01]  /*62e0*/  UIMAD UR11, UR16, UR4, URZ ;  /* 0x00000004100b72a4 */ /* 0x000fe2000f8e023f */
[----:B-1----:R-:W-:Y:S01]  /*62f0*/  ISETP.NE.AND P2, PT, R4, RZ, PT ;  /* 0x000000ff0400720c */ /* 0x002fe20003f45270 */
[----:B------:R-:W-:Y:S02]  /*6300*/  USHF.R.S32.HI UR8, URZ, 0x1f, UR13 ;  /* 0x0000001f3f087899 */ /* 0x000fe4000801140d */
[----:B------:R-:W-:Y:S02]  /*6310*/  USHF.R.S32.HI UR7, URZ, 0x1f, UR11 ;  /* 0x0000001f3f077899 */ /* 0x000fe4000801140b */
[----:B------:R-:W-:-:S02]  /*6320*/  UIADD3 UR13, UP1, UP0, UR13, UR11, UR6 ;  /* 0x0000000b0d0d7290 */ /* 0x000fc4000f83e006 */
[----:B------:R-:W-:Y:S02]  /*6330*/  ULDC.64 UR4, c[0x0][0x350] ;  /* 0x0000d40000047ab9 */ /* 0x000fe40000000a00 */
[----:B------:R-:W-:Y:S02]  /*6340*/  UIADD3.X UR8, UR8, UR7, UR9, UP1, UP0 ;  /* 0x0000000708087290 */ /* 0x000fe40008fe0409 */
[----:B------:R-:W-:Y:S02]  /*6350*/  USHF.L.U32 UR7, UR13, 0x2, URZ ;  /* 0x000000020d077899 */ /* 0x000fe4000800063f */
[----:B------:R-:W-:Y:S02]  /*6360*/  USHF.L.U64.HI UR8, UR13, 0x2, UR8 ;  /* 0x000000020d087899 */ /* 0x000fe40008010208 */
[----:B------:R-:W-:-:S04]  /*6370*/  UIADD3 UR4, UP0, UR7, UR4, URZ ;  /* 0x0000000407047290 */ /* 0x000fc8000ff1e03f */
[----:B------:R-:W-:Y:S02]  /*6380*/  UIADD3.X UR5, UR8, UR5, URZ, UP0, !UPT ;  /* 0x0000000508057290 */ /* 0x000fe400087fe43f */
[----:B------:R-:W-:-:S04]  /*6390*/  MOV R4, UR4 ;  /* 0x0000000400047c02 */ /* 0x000fc80008000f00 */
[----:B------:R-:W-:Y:S01]  /*63a0*/  IMAD.U32 R5, RZ, RZ, UR5 ;  /* 0x00000005ff057e24 */ /* 0x000fe2000f8e00ff */
[----:B--2---:R-:W1:Y:S02]  /*63b0*/  @P0 R2UR UR12, R0 ;  /* 0x00000000000c03c2 */ /* 0x004e6400000e0000 */
[----:B-1----:R-:W-:-:S04]  /*63c0*/  @UP2 ULEA UR12, UR16, UR12, 0x6 ;  /* 0x0000000c100c2291 */ /* 0x002fc8000f8e303f */
[----:B------:R-:W-:-:S04]  /*63d0*/  @UP2 USHF.R.S32.HI UR11, URZ, 0x1f, UR12 ;  /* 0x0000001f3f0b2899 */ /* 0x000fc8000801140c */
[----:B------:R-:W-:Y:S02]  /*63e0*/  @UP2 ULEA.HI UR12, UR11, UR12, URZ, 0x6 ;  /* 0x0000000c0b0c2291 */ /* 0x000fe4000f8f303f */
[----:B------:R-:W-:Y:S02]  /*63f0*/  USHF.R.S32.HI UR11, URZ, 0x1f, UR16 ;  /* 0x0000001f3f0b7899 */ /* 0x000fe40008011410 */
[----:B------:R-:W-:Y:S02]  /*6400*/  @UP2 USHF.R.S32.HI UR12, URZ, 0x6, UR12 ;  /* 0x000000063f0c2899 */ /* 0x000fe4000801140c */
[----:B------:R-:W-:Y:S02]  /*6410*/  USEL UR16, UR16, URZ, !UP2 ;  /* 0x0000003f10107287 */ /* 0x000fe4000d000000 */
[----:B------:R-:W-:Y:S02]  /*6420*/  @UP2 UIMAD UR12, UR12, 0x3000, URZ ;  /* 0x000030000c0c28a4 */ /* 0x000fe4000f8e023f */
[----:B------:R-:W-:-:S02]  /*6430*/  USEL UR11, UR11, URZ, !UP2 ;  /* 0x0000003f0b0b7287 */ /* 0x000fc4000d000000 */
[----:B------:R-:W-:-:S03]  /*6440*/  @UP2 USHF.R.S32.HI UR13, URZ, 0x1f, UR12 ;  /* 0x0000001f3f0d2899 */ /* 0x000fc6000801140c */
[----:B------:R-:W-:-:S04]  /*6450*/  @!UP2 UMOV UR12, URZ ;  /* 0x0000003f000cac82 */ /* 0x000fc80008000000 */
[----:B------:R-:W-:Y:S01]  /*6460*/  @!UP2 UMOV UR13, URZ ;  /* 0x0000003f000dac82 */ /* 0x000fe20008000000 */
[----:B------:R-:W-:Y:S05]  /*6470*/  @P2 BRA `(.L_x_644) ;  /* 0x0000005000002947 */ /* 0x000fea0003800000 */
.L_x_645:
[----:B------:R-:W2:Y:S01]  /*6480*/  LDG.E.STRONG.GPU R0, [R4.64] ;  /* 0x0000001404007981 */ /* 0x000ea2000c1ef900 */
[----:B------:R-:W-:Y:S01]  /*6490*/  YIELD ;  /* 0x0000000000007946 */ /* 0x000fe20003800000 */
[----:B--2---:R-:W-:Y:S01]  /*64a0*/  ISETP.NE.AND P0, PT, R0, UR10, PT ;  /* 0x0000000a00007c0c */ /* 0x004fe2000bf05270 */
[----:B------:R-:W-:-:S12]  /*64b0*/  CCTL.IVALL ;  /* 0x00000000ff00798f */ /* 0x000fd80002000000 */
[----:B------:R-:W-:Y:S05]  /*64c0*/  @P0 BRA `(.L_x_645) ;  /* 0xffffffb000000947 */ /* 0x000fea000383ffff */
.L_x_644:
[----:B------:R-:W-:Y:S05]  /*64d0*/  BSYNC B0 ;  /* 0x0000000000007941 */ /* 0x000fea0003800000 */
.L_x_643:
[----:B------:R-:W-:Y:S01]  /*64e0*/  MOV R11, 0xffffffff ;  /* 0xffffffff000b7802 */ /* 0x000fe20000000f00 */
[----:B------:R-:W-:Y:S05]  /*64f0*/  BRA.CONV ~URZ, `(.L_x_646) ;  /* 0x000000237f007947 */ /* 0x000fea000b800000 */
[----:B------:R-:W-:Y:S02]  /*6500*/  MOV R2, 0x6520 ;  /* 0x0000652000027802 */ /* 0x000fe40000000f00 */
[----:B------:R-:W-:Y:S05]  /*6510*/  CALL.REL.NOINC `($__internal_5_$__cuda_sm70_warpsync) ;  /* 0x00000b6000007944 */ /* 0x000fea0003c00000 */
.L_x_646:
[----:B------:R-:W1:Y:S01]  /*6520*/  S2R R0, SR_TID.X ;  /* 0x0000000000007919 */ /* 0x000e620000002100 */
[----:B------:R-:W-:Y:S01]  /*6530*/  UIMAD UR5, UR17, 0x3000, URZ ;  /* 0x00003000110578a4 */ /* 0x000fe2000f8e023f */
[----:B------:R-:W-:Y:S01]  /*6540*/  IMAD.U32 R10, RZ, RZ, UR16 ;  /* 0x00000010ff0a7e24 */ /* 0x000fe2000f8e00ff */
[----:B------:R-:W-:-:S06]  /*6550*/  NOP ;  /* 0x0000000000007918 */ /* 0x000fcc0000000000 */
[----:B------:R-:W-:Y:S01]  /*6560*/  USHF.R.S32.HI UR4, URZ, 0x1f, UR5 ;  /* 0x0000001f3f047899 */ /* 0x000fe20008011405 */
[----:B------:R-:W-:Y:S01]  /*6570*/  IMAD.U32 R8, RZ, RZ, UR5 ;  /* 0x00000005ff087e24 */ /* 0x000fe2000f8e00ff */
[----:B-1----:R-:W-:-:S04]  /*6580*/  SHF.R.S32.HI R2, RZ, 0x1f, R0 ;  /* 0x0000001fff027819 */ /* 0x002fc80000011400 */
[----:B------:R-:W-:Y:S01]  /*6590*/  IADD3 R8, P1, P0, R8, UR12, R0 ;  /* 0x0000000c08087c10 */ /* 0x000fe2000f83e000 */
[----:B------:R-:W-:Y:S01]  /*65a0*/  IMAD.U32 R0, RZ, RZ, UR4 ;  /* 0x00000004ff007e24 */ /* 0x000fe2000f8e00ff */
[----:B------:R-:W-:Y:S02]  /*65b0*/  ULDC.64 UR4, c[0x0][0x328] ;  /* 0x0000ca0000047ab9 */ /* 0x000fe40000000a00 */
[----:B------:R-:W-:Y:S02]  /*65c0*/  UIMAD UR4, UR9, UR4, URZ ;  /* 0x00000004090472a4 */ /* 0x000fe4000f8e023f */
[----:B------:R-:W-:Y:S01]  /*65d0*/  IADD3.X R9, R0, UR13, R2, P1, P0 ;  /* 0x0000000d00097c10 */ /* 0x000fe20008fe0402 */
[----:B------:R-:W-:Y:S01]  /*65e0*/  IMAD.U32 R2, RZ, RZ, UR6 ;  /* 0x00000006ff027e24 */ /* 0x000fe2000f8e00ff */
[----:B------:R-:W-:-:S03]  /*65f0*/  UIMAD UR14, UR6, UR5, UR4 ;  /* 0x00000005060e72a4 */ /* 0x000fc6000f8e0204 */
        /* <DEDUP_REMOVED lines=59> */
[----:B------:R-:W-:Y:S05]  /*69b0*/  CALL.REL.NOINC `($__internal_5_$__cuda_sm70_warpsync) ;  /* 0x000006c000007944 */ /* 0x000fea0003c00000 */
.L_x_647:
        /* <DEDUP_REMOVED lines=12> */
.L_x_649:
[----:B------:R-:W-:Y:S05]  /*6a80*/  BSYNC B0 ;  /* 0x0000000000007941 */ /* 0x000fea0003800000 */
.L_x_648:
[----:B------:R-:W-:Y:S01]  /*6a90*/  ULDC.64 UR4, c[0x0][0x348] ;  /* 0x0000d20000047ab9 */ /* 0x000fe20000000a00 */
[----:B------:R-:W-:Y:S01]  /*6aa0*/  BSSY B0, `(.L_x_650) ;  /* 0x000000b000007945 */ /* 0x000fe20003800000 */
[----:B------:R-:W-:-:S04]  /*6ab0*/  UIADD3 UR4, UP0, UR7, UR4, URZ ;  /* 0x0000000407047290 */ /* 0x000fc8000ff1e03f */
[----:B------:R-:W-:Y:S02]  /*6ac0*/  UIADD3.X UR5, UR8, UR5, URZ, UP0, !UPT ;  /* 0x0000000508057290 */ /* 0x000fe400087fe43f */
[----:B--2---:R-:W-:-:S04]  /*6ad0*/  MOV R4, UR4 ;  /* 0x0000000400047c02 */ /* 0x004fc80008000f00 */
[----:B------:R-:W-:Y:S01]  /*6ae0*/  MOV R5, UR5 ;  /* 0x0000000500057c02 */ /* 0x000fe20008000f00 */
[----:B------:R-:W-:Y:S05]  /*6af0*/  @P2 BRA `(.L_x_651) ;  /* 0x0000005000002947 */ /* 0x000fea0003800000 */
.L_x_652:
[----:B------:R-:W2:Y:S01]  /*6b00*/  LDG.E.STRONG.GPU R0, [R4.64] ;  /* 0x0000001404007981 */ /* 0x000ea2000c1ef900 */
[----:B------:R-:W-:Y:S01]  /*6b10*/  YIELD ;  /* 0x0000000000007946 */ /* 0x000fe20003800000 */
[----:B--2---:R-:W-:Y:S01]  /*6b20*/  ISETP.NE.AND P0, PT, R0, UR10, PT ;  /* 0x0000000a00007c0c */ /* 0x004fe2000bf05270 */
[----:B------:R-:W-:-:S12]  /*6b30*/  CCTL.IVALL ;  /* 0x00000000ff00798f */ /* 0x000fd80002000000 */
[----:B------:R-:W-:Y:S05]  /*6b40*/  @P0 BRA `(.L_x_652) ;  /* 0xffffffb000000947 */ /* 0x000fea000383ffff */
.L_x_651:
[----:B------:R-:W-:Y:S05]  /*6b50*/  BSYNC B0 ;  /* 0x0000000000007941 */ /* 0x000fea0003800000 */
.L_x_650:
[----:B------:R-:W-:Y:S05]  /*6b60*/  BRA.CONV ~URZ, `(.L_x_653) ;  /* 0x000000237f007947 */ /* 0x000fea000b800000 */
[----:B-1----:R-:W-:Y:S02]  /*6b70*/  MOV R2, 0x6b90 ;  /* 0x00006b9000027802 */ /* 0x002fe40000000f00 */
[----:B------:R-:W-:Y:S05]  /*6b80*/  CALL.REL.NOINC `($__internal_5_$__cuda_sm70_warpsync) ;  /* 0x000004f000007944 */ /* 0x000fea0003c00000 */
.L_x_653:
[----:B------:R-:W-:Y:S01]  /*6b90*/  ULDC.64 UR4, c[0x0][0x300] ;  /* 0x0000c00000047ab9 */ /* 0x000fe20000000a00 */
[----:B-1----:R-:W-:Y:S01]  /*6ba0*/  MOV R2, R8 ;  /* 0x0000000800027202 */ /* 0x002fe20000000f00 */
[----:B------:R-:W-:Y:S01]  /*6bb0*/  UIMAD UR4, UR9, UR4, URZ ;  /* 0x00000004090472a4 */ /* 0x000fe2000f8e023f */
[----:B------:R-:W-:Y:S02]  /*6bc0*/  IMAD.U32 R0, RZ, RZ, UR6 ;  /* 0x00000006ff007e24 */ /* 0x000fe4000f8e00ff */
[----:B------:R-:W-:Y:S01]  /*6bd0*/  IMAD.MOV.U32 R3, RZ, RZ, R9 ;  /* 0x000000ffff037224 */ /* 0x000fe200078e0009 */
        /* <DEDUP_REMOVED lines=62> */
.L_x_654:
        /* <DEDUP_REMOVED lines=12> */
        .weak           $__internal_5_$__cuda_sm70_warpsync
        .type           $__internal_5_$__cuda_sm70_warpsync,@function
        .size           $__internal_5_$__cuda_sm70_warpsync,(.L_x_1399 - $__internal_5_$__cuda_sm70_warpsync)
$__internal_5_$__cuda_sm70_warpsync:
[----:B------:R-:W-:Y:S01]  /*7080*/  MOV R3, 0x0 ;  /* 0x0000000000037802 */ /* 0x000fe20000000f00 */
[----:B------:R-:W-:Y:S04]  /*7090*/  WARPSYNC R11 ;  /* 0x0000000b00007348 */ /* 0x000fe80003800000 */
[----:B------:R-:W-:Y:S05]  /*70a0*/  RET.REL.NODEC R2 `(_ZN7cutlass13device_kernelIN5flash19enable_sm80_to_sm89INS1_16FlashAttnBwdSm80INS1_25CollectiveMainloopBwdSm80ILi1ELi1EN4cute5tupleIJNS5_1CILi64EEES8_NS7_ILi192EEEEEENS_10bfloat16_tEfNS_4arch4Sm80ELb1ELb0ELb1ELb1ELb1ELb0ELb0ELb0ELi2ELi2ELi2ELi2ELb1EEENS1_24CollectiveEpilogueBwdGQAISA_fSD_Li256ELb1ELb1EEENS1_25SingleTileBwdLPTSchedulerILb1ELi64ELb1EEEEEEEEEvNT_6ParamsE) ;  /* 0xffff8f5002007950 */ /* 0x000fea0003c3ffff */
.L_x_655:
        /* <DEDUP_REMOVED lines=13> */
.L_x_1399:


//--------------------- .text._ZN7cutlass13device_kernelIN5flash19enable_sm80_to_sm89INS1_16FlashAttnBwdSm80INS1_25CollectiveMainloopBwdSm80ILi2ELi1EN4cute5tupleIJNS5_1CILi64EEENS7_ILi80EEENS7_ILi192EEEEEENS_10bfloat16_tEfNS_4arch4Sm80ELb0ELb0ELb1ELb0ELb0ELb0ELb1ELb0ELi2ELi4ELi2ELi2ELb0EEENS1_21CollectiveEpilogueBwdISB_SC_SE_Li256ELb0ELb1ELi4EEENS1_19SingleTileSchedulerILb0ELb0ELb0ELi80EEEEEEEEEvNT_6ParamsE --------------------------
	.section	.text._ZN7cutlass13device_kernelIN5flash19enable_sm80_to_sm89INS1_16FlashAttnBwdSm80INS1_25CollectiveMainloopBwdSm80ILi2ELi1EN4cute5tupleIJNS5_1CILi64EEENS7_ILi80EEENS7_ILi192EEEEEENS_10bfloat16_tEfNS_4arch4Sm80ELb0ELb0ELb1ELb0ELb0ELb0ELb1ELb0ELi2ELi4ELi2ELi2ELb0EEENS1_21CollectiveEpilogueBwdISB_SC_SE_Li256ELb0ELb1ELi4EEENS1_19SingleTileSchedulerILb0ELb0ELb0ELi80EEEEEEEEEvNT_6ParamsE,"ax",@progbits
	.sectioninfo	@"SHI_REGISTERS=255"
	.align	128
.text._ZN7cutlass13device_kernelIN5flash19enable_sm80_to_sm89INS1_16FlashAttnBwdSm80INS1_25CollectiveMainloopBwdSm80ILi2ELi1EN4cute5tupleIJNS5_1CILi64EEENS7_ILi80EEENS7_ILi192EEEEEENS_10bfloat16_tEfNS_4arch4Sm80ELb0ELb0ELb1ELb0ELb0ELb0ELb1ELb0ELi2ELi4ELi2ELi2ELb0EEENS1_21CollectiveEpilogueBwdISB_SC_SE_Li256ELb0ELb1ELi4EEENS1_19SingleTileSchedulerILb0ELb0ELb0ELi80EEEEEEEEEvNT_6ParamsE:
        .type           _ZN7cutlass13device_kernelIN5flash19enable_sm80_to_sm89INS1_16FlashAttnBwdSm80INS1_25CollectiveMainloopBwdSm80ILi2ELi1EN4cute5tupleIJNS5_1CILi64EEENS7_ILi80EEENS7_ILi192EEEEEENS_10bfloat16_tEfNS_4arch4Sm80ELb0ELb0ELb1ELb0ELb0ELb0ELb1ELb0ELi2ELi4ELi2ELi2ELb0EEENS1_21CollectiveEpilogueBwdISB_SC_SE_Li256ELb0ELb1ELi4EEENS1_19SingleTileSchedulerILb0ELb0ELb0ELi80EEEEEEEEEvNT_6ParamsE,@function
        .size           _ZN7cutlass13device_kernelIN5flash19enable_sm80_to_sm89INS1_16FlashAttnBwdSm80INS1_25CollectiveMainloopBwdSm80ILi2ELi1EN4cute5tupleIJNS5_1CILi64EEENS7_ILi80EEENS7_ILi192EEEEEENS_10bfloat16_tEfNS_4arch4Sm80ELb0ELb0ELb1ELb0ELb0ELb0ELb1ELb0ELi2ELi4ELi2ELi2ELb0EEENS1_21CollectiveEpilogueBwdISB_SC_SE_Li256ELb0ELb1ELi4EEENS1_19SingleTileSchedulerILb0ELb0ELb0ELi80EEEEEEEEEvNT_6ParamsE,(.L_x_1401 - _ZN7cutlass13device_kernelIN5flash19enable_sm80_to_sm89INS1_16FlashAttnBwdSm80INS1_25CollectiveMainloopBwdSm80ILi2ELi1EN4cute5tupleIJNS5_1CILi64EEENS7_ILi80EEENS7_ILi192EEEEEENS_10bfloat16_tEfNS_4arch4Sm80ELb0ELb0ELb1ELb0ELb0ELb0ELb1ELb0ELi2ELi4ELi2ELi2ELb0EEENS1_21CollectiveEpilogueBwdISB_SC_SE_Li256ELb0ELb1ELi4EEENS1_19SingleTileSchedulerILb0ELb0ELb0ELi80EEEEEEEEEvNT_6ParamsE)
        .other          _ZN7cutlass13device_kernelIN5flash19enable_sm80_to_sm89INS1_16FlashAttnBwdSm80INS1_25CollectiveMainloopBwdSm80ILi2ELi1EN4cute5tupleIJNS5_1CILi64EEENS7_ILi80EEENS7_ILi192EEEEEENS_10bfloat16_tEfNS_4arch4Sm80ELb0ELb0ELb1ELb0ELb0ELb0ELb1ELb0ELi2ELi4ELi2ELi2ELb0EEENS1_21CollectiveEpilogueBwdISB_SC_SE_Li256ELb0ELb1ELi4EEENS1_19SingleTileSchedulerILb0ELb0ELb0ELi80EEEEEEEEEvNT_6ParamsE,@"STO_CUDA_ENTRY STV_DEFAULT"
_ZN7cutlass13device_kernelIN5flash19enable_sm80_to_sm89INS1_16FlashAttnBwdSm80INS1_25CollectiveMainloopBwdSm80ILi2ELi1EN4cute5tupleIJNS5_1CILi64EEENS7_ILi80EEENS7_ILi192EEEEEENS_10bfloat16_tEfNS_4arch4Sm80ELb0ELb0ELb1ELb0ELb0ELb0ELb1ELb0ELi2ELi4ELi2ELi2ELb0EEENS1_21CollectiveEpilogueBwdISB_SC_SE_Li256ELb0ELb1ELi4EEENS1_19SingleTileSchedulerILb0ELb0ELb0ELi80EEEEEEEEEvNT_6ParamsE:
        /* <DEDUP_REMOVED lines=8> */
[----:B------:R-:W-:Y:S01]  /*0080*/  IMAD.U32 R6, RZ, RZ, UR20 ;  /* 0x00000014ff067e24 */ /* 0x000fe2000f8e00ff */
[----:B------:R-:W2:Y:S01]  /*0090*/  S2R R5, SR_CTAID.Y ;  /* 0x0000000000057919 */ /* 0x000ea20000002600 */
[----:B------:R-:W-:Y:S01]  /*00a0*/  ULDC.64 UR4, c[0x0][0x1e8] ;  /* 0x00007a0000047ab9 */ /* 0x000fe20000000a00 */
[----:B------:R-:W-:Y:S01]  /*00b0*/  ISETP.NE.AND P0, PT, R0, 0x1, PT ;  /* 0x000000010000780c */ /* 0x000fe20003f05270 */
[----:B------:R-:W-:Y:S01]  /*00c0*/  UIMAD UR4, UR8, UR4, URZ ;  /* 0x00000004080472a4 */ /* 0x000fe2000f8e023f */
[----:B------:R-:W3:Y:S01]  /*00d0*/  S2R R227, SR_CTAID.X ;  /* 0x0000000000e37919 */ /* 0x000ee20000002500 */
[----:B------:R-:W-:Y:S01]  /*00e0*/  UMOV UR9, 0x5 ;  /* 0x0000000500097882 */ /* 0x000fe20000000000 */
[----:B------:R-:W-:Y:S01]  /*00f0*/  LOP3.LUT R233, R233, 0xfffffffe, RZ, 0xc0, !PT ;  /* 0xfffffffee9e97812 */ /* 0x000fe200078ec0ff */
[----:B------:R-:W-:Y:S01]  /*0100*/  UIMAD UR6, UR20, UR5, UR4 ;  /* 0x00000005140672a4 */ /* 0x000fe2000f8e0204 */
[----:B------:R-:W-:Y:S01]  /*0110*/  IMAD.MOV.U32 R215, RZ, RZ, 0x10 ;  /* 0x00000010ffd77424 */ /* 0x000fe200078e00ff */
[----:B------:R-:W-:Y:S01]  /*0120*/  ULDC.64 UR24, c[0x0][0x118] ;  /* 0x0000460000187ab9 */ /* 0x000fe20000000a00 */
[----:B------:R-:W-:Y:S01]  /*0130*/  IMAD.MOV.U32 R223, RZ, RZ, 0x20 ;  /* 0x00000020ffdf7424 */ /* 0x000fe200078e00ff */
[----:B------:R-:W-:Y:S01]  /*0140*/  ULDC.64 UR4, c[0x0][0x1b8] ;  /* 0x00006e0000047ab9 */ /* 0x000fe20000000a00 */
[----:B------:R-:W-:Y:S01]  /*0150*/  CS2R R170, SRZ ;  /* 0x0000000000aa7805 */ /* 0x000fe2000001ff00 */
[----:B------:R-:W-:Y:S01]  /*0160*/  UIMAD UR4, UR8, UR4, URZ ;  /* 0x00000004080472a4 */ /* 0x000fe2000f8e023f */
[----:B------:R-:W-:Y:S01]  /*0170*/  CS2R R168, SRZ ;  /* 0x0000000000a87805 */ /* 0x000fe2000001ff00 */
[----:B------:R-:W-:Y:S01]  /*0180*/  CS2R R166, SRZ ;  /* 0x0000000000a67805 */ /* 0x000fe2000001ff00 */
[----:B------:R-:W-:Y:S01]  /*0190*/  CS2R R164, SRZ ;  /* 0x0000000000a47805 */ /* 0x000fe2000001ff00 */
[----:B------:R-:W-:Y:S01]  /*01a0*/  UIMAD UR4, UR20, UR5, UR4 ;  /* 0x00000005140472a4 */ /* 0x000fe2000f8e0204 */
[----:B------:R-:W-:Y:S01]  /*01b0*/  CS2R R162, SRZ ;  /* 0x0000000000a27805 */ /* 0x000fe2000001ff00 */
[----:B------:R-:W-:Y:S01]  /*01c0*/  CS2R R160, SRZ ;  /* 0x0000000000a07805 */ /* 0x000fe2000001ff00 */
[----:B-1----:R-:W-:Y:S01]  /*01d0*/  SHF.R.S32.HI R19, RZ, 0x1f, R234 ;  /* 0x0000001fff137819 */ /* 0x002fe200000114ea */
[C---:B------:R-:W-:Y:S01]  /*01e0*/  IMAD.SHL.U32 R238, R234.reuse, 0x4, RZ ;  /* 0x00000004eaee7824 */ /* 0x040fe200078e00ff */
[----:B------:R-:W-:Y:S01]  /*01f0*/  ISETP.GT.AND P2, PT, R234, 0x7f, PT ;  /* 0x0000007fea00780c */ /* 0x000fe20003f44270 */
[----:B------:R-:W-:Y:S01]  /*0200*/  CS2R R150, SRZ ;  /* 0x0000000000967805 */ /* 0x000fe2000001ff00 */
[----:B------:R-:W-:Y:S01]  /*0210*/  LEA.HI R16, R19, R234, RZ, 0x3 ;  /* 0x000000ea13107211 */ /* 0x000fe200078f18ff */
[----:B--2---:R-:W-:Y:S01]  /*0220*/  @P0 IMAD.HI.U32 R0, R5, c[0x0][0x24c], RZ ;  /* 0x0000930005000a27 */ /* 0x004fe200078e00ff */
[----:B------:R-:W-:Y:S01]  /*0230*/  SHF.R.S32.HI R239, RZ, 0x1f, R238 ;  /* 0x0000001fffef7819 */ /* 0x000fe200000114ee */
        /* <DEDUP_REMOVED lines=11> */
[----:B------:R-:W-:Y:S01]  /*02f0*/  IADD3 R4, -R236, c[0x0][0x198], RZ ;  /* 0x00006600ec047a10 */ /* 0x000fe20007ffe1ff */
[C---:B------:R-:W-:Y:S01]  /*0300*/  IMAD R0, R2.reuse, c[0x0][0x1e0], RZ ;  /* 0x0000780002007a24 */ /* 0x040fe200078e02ff */
[----:B------:R-:W-:Y:S01]  /*0310*/  CS2R R158, SRZ ;  /* 0x00000000009e7805 */ /* 0x000fe2000001ff00 */
[----:B------:R-:W-:Y:S01]  /*0320*/  IMAD R2, R2, c[0x0][0x1b0], RZ ;  /* 0x00006c0002027a24 */ /* 0x000fe200078e02ff */
[----:B------:R-:W-:Y:S01]  /*0330*/  SHF.R.S32.HI R251, RZ, 0x1f, R250 ;  /* 0x0000001ffffb7819 */ /* 0x000fe200000114fa */
[C---:B------:R-:W-:Y:S01]  /*0340*/  IMAD R0, R3.reuse, c[0x0][0x1e4], R0 ;  /* 0x0000790003007a24 */ /* 0x040fe200078e0200 */
[C---:B------:R-:W-:Y:S01]  /*0350*/  ISETP.GE.AND P1, PT, R250.reuse, c[0x0][0x1cc], PT ;  /* 0x00007300fa007a0c */ /* 0x040fe20003f26270 */
[C---:B------:R-:W-:Y:S01]  /*0360*/  IMAD R2, R3.reuse, c[0x0][0x1b4], R2 ;  /* 0x00006d0003027a24 */ /* 0x040fe200078e0202 */
[C---:B------:R-:W-:Y:S01]  /*0370*/  IADD3 R231, R250.reuse, 0x40, RZ ;  /* 0x00000040fae77810 */ /* 0x040fe20007ffe0ff */
[--C-:B------:R-:W-:Y:S01]  /*0380*/  IMAD.WIDE.U32 R10, R3, c[0x0][0x1e0], R250.reuse ;  /* 0x00007800030a7a25 */ /* 0x100fe200078e00fa */
[----:B------:R-:W-:Y:S01]  /*0390*/  IADD3 R230, R250, 0x80, RZ ;  /* 0x00000080fae67810 */ /* 0x000fe20007ffe0ff */
[----:B------:R-:W-:Y:S01]  /*03a0*/  CS2R R156, SRZ ;  /* 0x00000000009c7805 */ /* 0x000fe2000001ff00 */
[----:B------:R-:W-:Y:S01]  /*03b0*/  ISETP.GE.AND P4, PT, R231, c[0x0][0x1cc], PT ;  /* 0x00007300e7007a0c */ /* 0x000fe20003f86270 */
[----:B------:R-:W-:Y:S01]  /*03c0*/  IMAD.WIDE.U32 R12, R3, c[0x0][0x1b0], R250 ;  /* 0x00006c00030c7a25 */ /* 0x000fe200078e00fa */
[----:B------:R-:W-:Y:S01]  /*03d0*/  ISETP.GE.AND P3, PT, R230, c[0x0][0x1cc], PT ;  /* 0x00007300e6007a0c */ /* 0x000fe20003f66270 */
[----:B------:R-:W-:Y:S01]  /*03e0*/  CS2R R146, SRZ ;  /* 0x0000000000927805 */ /* 0x000fe2000001ff00 */
[----:B------:R-:W-:Y:S01]  /*03f0*/  CS2R R144, SRZ ;  /* 0x0000000000907805 */ /* 0x000fe2000001ff00 */
[----:B------:R-:W-:Y:S01]  /*0400*/  IMAD.IADD R11, R11, 0x1, R0 ;  /* 0x000000010b0b7824 */ /* 0x000fe200078e0200 */
[----:B------:R-:W-:Y:S01]  /*0410*/  CS2R R142, SRZ ;  /* 0x00000000008e7805 */ /* 0x000fe2000001ff00 */
[----:B------:R-:W-:Y:S01]  /*0420*/  IMAD.IADD R3, R13, 0x1, R2 ;  /* 0x000000010d037824 */ /* 0x000fe200078e0202 */
[----:B------:R-:W-:Y:S01]  /*0430*/  CS2R R140, SRZ ;  /* 0x00000000008c7805 */ /* 0x000fe2000001ff00 */
[----:B------:R-:W-:Y:S01]  /*0440*/  IMAD.WIDE.U32 R6, R6, c[0x0][0x1e8], R10 ;  /* 0x00007a0006067a25 */ /* 0x000fe200078e000a */
[----:B------:R-:W-:Y:S01]  /*0450*/  CS2R R138, SRZ ;  /* 0x00000000008a7805 */ /* 0x000fe2000001ff00 */
[----:B------:R-:W-:Y:S01]  /*0460*/  CS2R R136, SRZ ;  /* 0x0000000000887805 */ /* 0x000fe2000001ff00 */
[----:B------:R-:W-:Y:S01]  /*0470*/  CS2R R126, SRZ ;  /* 0x00000000007e7805 */ /* 0x000fe2000001ff00 */
[----:B------:R-:W-:Y:S01]  /*0480*/  IMAD.MOV.U32 R2, RZ, RZ, R12 ;  /* 0x000000ffff027224 */ /* 0x000fe200078e000c */
[----:B------:R-:W-:Y:S01]  /*0490*/  IADD3 R7, R7, UR6, RZ ;  /* 0x0000000607077c10 */ /* 0x000fe2000fffe0ff */
[----:B------:R-:W-:Y:S01]  /*04a0*/  IMAD.U32 R10, RZ, RZ, UR20 ;  /* 0x00000014ff0a7e24 */ /* 0x000fe2000f8e00ff */
[----:B------:R-:W-:Y:S01]  /*04b0*/  CS2R R124, SRZ ;  /* 0x00000000007c7805 */ /* 0x000fe2000001ff00 */
[----:B---3--:R-:W-:Y:S01]  /*04c0*/  IMAD.WIDE R22, R227, 0x50, R236 ;  /* 0x00000050e3167825 */ /* 0x008fe200078e02ec */
[----:B------:R-:W-:Y:S01]  /*04d0*/  CS2R R130, SRZ ;  /* 0x0000000000827805 */ /* 0x000fe2000001ff00 */
        /* <DEDUP_REMOVED lines=8> */
[----:B------:R-:W-:Y:S01]  /*0560*/  IMAD.SHL.U32 R229, R236, 0x40, RZ ;  /* 0x00000040ece57824 */ /* 0x000fe200078e00ff */
[----:B------:R-:W-:Y:S01]  /*0570*/  ULDC.64 UR4, c[0x0][0x1d8] ;  /* 0x0000760000047ab9 */ /* 0x000fe20000000a00 */
[C---:B------:R-:W-:Y:S01]  /*0580*/  IMAD R0, R22.reuse, c[0x0][0x1dc], R3 ;  /* 0x0000770016007a24 */ /* 0x040fe200078e0203 */
[----:B------:R-:W-:Y:S01]  /*0590*/  USHF.L.U64.HI UR5, UR4, UR9, UR5 ;  /* 0x0000000904057299 */ /* 0x000fe20008010205 */
[----:B------:R-:W-:Y:S01]  /*05a0*/  IMAD.WIDE.U32 R6, R22, c[0x0][0x1d8], R6 ;  /* 0x0000760016067a25 */ /* 0x000fe200078e0006 */
[----:B------:R-:W-:Y:S01]  /*05b0*/  LOP3.LUT R229, R229, 0x1c0, RZ, 0xc0, !PT ;  /* 0x000001c0e5e57812 */ /* 0x000fe200078ec0ff */
[----:B------:R-:W-:Y:S01]  /*05c0*/  USHF.L.U32 UR4, UR4, 0x5, URZ ;  /* 0x0000000504047899 */ /* 0x000fe2000800063f */
[----:B------:R-:W-:Y:S01]  /*05d0*/  CS2R R118, SRZ ;  /* 0x0000000000767805 */ /* 0x000fe2000001ff00 */
[----:B------:R-:W-:Y:S01]  /*05e0*/  IMAD.IADD R0, R7, 0x1, R0 ;  /* 0x0000000107007824 */ /* 0x000fe200078e0200 */
[----:B------:R-:W-:Y:S01]  /*05f0*/  LEA R20, P0, R6, c[0x0][0x1c0], 0x1 ;  /* 0x0000700006147a11 */ /* 0x000fe200078008ff */
[----:B------:R-:W-:Y:S01]  /*0600*/  IMAD.MOV.U32 R3, RZ, RZ, c[0x0][0x1d8] ;  /* 0x00007600ff037624 */ /* 0x000fe200078e00ff */
[----:B------:R-:W-:Y:S01]  /*0610*/  LOP3.LUT R2, R229, 0x38, R250, 0xf8, !PT ;  /* 0x00000038e5027812 */ /* 0x000fe200078ef8fa */
[----:B------:R-:W-:Y:S01]  /*0620*/  IMAD R4, R227, -0x50, R4 ;  /* 0xffffffb0e3047824 */ /* 0x000fe200078e0204 */
[----:B------:R-:W-:Y:S01]  /*0630*/  SHF.R.U32.HI R229, RZ, 0x3, R229 ;  /* 0x00000003ffe57819 */ /* 0x000fe200000116e5 */
[----:B------:R-:W-:Y:S01]  /*0640*/  IMAD.WIDE.U32 R10, R22, c[0x0][0x1a8], R10 ;  /* 0x00006a00160a7a25 */ /* 0x000fe200078e000a */
[----:B------:R-:W-:Y:S01]  /*0650*/  LEA.HI.X R21, R6, c[0x0][0x1c4], R0, 0x1, P0 ;  /* 0x0000710006157a11 */ /* 0x000fe200000f0c00 */
[----:B------:R-:W-:Y:S01]  /*0660*/  CS2R R116, SRZ ;  /* 0x0000000000747805 */ /* 0x000fe2000001ff00 */
[----:B------:R-:W-:Y:S01]  /*0670*/  LOP3.LUT R229, R2, R229, RZ, 0x3c, !PT ;  /* 0x000000e502e57212 */ /* 0x000fe200078e3cff */
[----:B------:R-:W-:Y:S01]  /*0680*/  IMAD.MOV.U32 R0, RZ, RZ, c[0x0][0x1dc] ;  /* 0x00007700ff007624 */ /* 0x000fe200078e00ff */
[----:B------:R-:W-:Y:S01]  /*0690*/  LEA R14, P0, R3, R20, 0x6 ;  /* 0x00000014030e7211 */ /* 0x000fe200078030ff */
[----:B------:R-:W-:Y:S01]  /*06a0*/  IMAD R6, R23, c[0x0][0x1a8], RZ ;  /* 0x00006a0017067a24 */ /* 0x000fe200078e02ff */
[----:B------:R-:W-:Y:S01]  /*06b0*/  LEA.HI R2, R19, R234, RZ, 0x6 ;  /* 0x000000ea13027211 */ /* 0x000fe200078f30ff */
[----:B------:R-:W-:Y:S01]  /*06c0*/  IMAD.WIDE.U32 R24, R236, c[0x0][0x178], R250 ;  /* 0x00005e00ec187a25 */ /* 0x000fe200078e00fa */
[----:B------:R-:W-:Y:S01]  /*06d0*/  LEA.HI.X R15, R3, R21, R0, 0x6, P0 ;  /* 0x00000015030f7211 */ /* 0x000fe200000f3400 */
[----:B------:R-:W-:Y:S01]  /*06e0*/  CS2R R114, SRZ ;  /* 0x0000000000727805 */ /* 0x000fe2000001ff00 */
[----:B------:R-:W-:Y:S01]  /*06f0*/  SHF.R.S32.HI R0, RZ, 0x6, R2 ;  /* 0x00000006ff007819 */ /* 0x000fe20000011402 */
[----:B------:R-:W-:Y:S01]  /*0700*/  IMAD.U32 R3, RZ, RZ, UR4 ;  /* 0x00000004ff037e24 */ /* 0x000fe2000f8e00ff */
[C---:B------:R-:W-:Y:S01]  /*0710*/  ISETP.LT.OR P0, PT, R4.reuse, 0x1, P1 ;  /* 0x000000010400780c */ /* 0x040fe20000f01670 */
[----:B------:R-:W-:Y:S01]  /*0720*/  IMAD.U32 R2, RZ, RZ, UR5 ;  /* 0x00000005ff027e24 */ /* 0x000fe2000f8e00ff */
[----:B------:R-:W-:Y:S01]  /*0730*/  ISETP.LT.OR P6, PT, R4, 0x1, P4 ;  /* 0x000000010400780c */ /* 0x000fe200027c1670 */
[----:B------:R-:W-:Y:S01]  /*0740*/  IMAD R229, R0, 0x200, R229 ;  /* 0x0000020000e57824 */ /* 0x000fe200078e02e5 */
[----:B------:R-:W-:Y:S01]  /*0750*/  ISETP.LT.OR P5, PT, R4, 0x1, P3 ;  /* 0x000000010400780c */ /* 0x000fe20001fa1670 */
[----:B------:R-:W-:Y:S01]  /*0760*/  IMAD R6, R22, c[0x0][0x1ac], R6 ;  /* 0x00006b0016067a24 */ /* 0x000fe200078e0206 */
[C---:B------:R-:W-:Y:S01]  /*0770*/  ISETP.LT.OR P1, PT, R4.reuse, 0x21, P1 ;  /* 0x000000210400780c */ /* 0x040fe20000f21670 */
[----:B------:R-:W-:Y:S01]  /*0780*/  IMAD.SHL.U32 R229, R229, 0x2, RZ ;  /* 0x00000002e5e57824 */ /* 0x000fe200078e00ff */
[----:B------:R-:W-:Y:S01]  /*0790*/  ISETP.LT.OR P3, PT, R4, 0x21, P3 ;  /* 0x000000210400780c */ /* 0x000fe20001f61670 */
[----:B------:R-:W-:Y:S01]  /*07a0*/  IMAD.IADD R6, R11, 0x1, R6 ;  /* 0x000000010b067824 */ /* 0x000fe200078e0206 */
[----:B------:R-:W-:Y:S01]  /*07b0*/  ULDC.64 UR4, c[0x0][0x1a8] ;  /* 0x00006a0000047ab9 */ /* 0x000fe20000000a00 */
[----:B------:R-:W-:Y:S01]  /*07c0*/  IMAD R241, R237, c[0x0][0x208], RZ ;  /* 0x00008200edf17a24 */ /* 0x000fe200078e02ff */
[----:B------:R-:W-:Y:S01]  /*07d0*/  USHF.L.U32 UR7, UR4, 0x5, URZ ;  /* 0x0000000504077899 */ /* 0x000fe2000800063f */
[----:B------:R1:W-:Y:S01]  /*07e0*/  LDGSTS.E.BYPASS.LTC128B.128 [R229+0x7880], [R20.64], !P0 ;  /* 0x0788000014e57fae */ /* 0x0003e2000c101d58 */
[C---:B------:R-:W-:Y:S01]  /*07f0*/  @!P2 LEA R12, P0, R3.reuse, R14, 0x1 ;  /* 0x0000000e030ca211 */ /* 0x040fe200078008ff */
[----:B------:R-:W-:Y:S01]  /*0800*/  USHF.L.U64.HI UR6, UR4, UR9, UR5 ;  /* 0x0000000904067299 */ /* 0x000fe20008010205 */
[----:B------:R-:W-:Y:S01]  /*0810*/  IMAD R241, R236, c[0x0][0x20c], R241 ;  /* 0x00008300ecf17a24 */ /* 0x000fe200078e02f1 */
[----:B------:R1:W-:Y:S01]  /*0820*/  LDGSTS.E.BYPASS.LTC128B.128 [R229+0xa080], [R20.64+0x80], !P6 ;  /* 0x0a08008014e57fae */ /* 0x0003e2000f101d58 */
[----:B------:R-:W-:Y:S01]  /*0830*/  @!P2 LEA.HI.X R13, R3, R15, R2, 0x1, P0 ;  /* 0x0000000f030da211 */ /* 0x000fe200000f0c02 */
[----:B------:R-:W-:Y:S01]  /*0840*/  IMAD.MOV.U32 R2, RZ, RZ, c[0x0][0x1a8] ;  /* 0x00006a00ff027624 */ /* 0x000fe200078e00ff */
[----:B------:R-:W-:Y:S01]  /*0850*/  LEA R22, P0, R10, c[0x0][0x190], 0x1 ;  /* 0x000064000a167a11 */ /* 0x000fe200078008ff */
[----:B------:R1:W-:Y:S01]  /*0860*/  LDGSTS.E.BYPASS.LTC128B.128 [R229+0xc880], [R20.64+0x100], !P5 ;  /* 0x0c88010014e57fae */ /* 0x0003e2000e901d58 */
[----:B------:R-:W-:Y:S01]  /*0870*/  ISETP.LT.OR P5, PT, R4, 0x21, P4 ;  /* 0x000000210400780c */ /* 0x000fe200027a1670 */
[----:B------:R-:W-:Y:S01]  /*0880*/  IMAD.MOV.U32 R3, RZ, RZ, c[0x0][0x1ac] ;  /* 0x00006b00ff037624 */ /* 0x000fe200078e00ff */
[----:B------:R-:W-:Y:S01]  /*0890*/  LEA.HI.X R23, R10, c[0x0][0x194], R6, 0x1, P0 ;  /* 0x000065000a177a11 */ /* 0x000fe200000f0c06 */
[----:B------:R2:W-:Y:S01]  /*08a0*/  LDGSTS.E.BYPASS.LTC128B.128 [R229+0x8880], [R14.64], !P1 ;  /* 0x088800000ee57fae */ /* 0x0005e2000c901d58 */
[C---:B------:R-:W-:Y:S01]  /*08b0*/  @!P2 ISETP.GE.AND P0, PT, R4.reuse, 0x41, PT ;  /* 0x000000410400a80c */ /* 0x040fe20003f06270 */
[----:B------:R-:W-:Y:S01]  /*08c0*/  ULDC.64 UR4, c[0x0][0x188] ;  /* 0x0000620000047ab9 */ /* 0x000fe20000000a00 */
[----:B------:R-:W-:Y:S01]  /*08d0*/  P2R R6, PR, RZ, 0x20 ;  /* 0x00000020ff067803 */ /* 0x000fe20000000000 */
[----:B------:R-:W-:Y:S01]  /*08e0*/  UIMAD.WIDE.U32 UR10, UR20, UR4, URZ ;  /* 0x00000004140a72a5 */ /* 0x000fe2000f8e003f */
[----:B------:R-:W-:Y:S01]  /*08f0*/  @!P2 ISETP.LT.OR P5, PT, R4, 0x41, P4 ;  /* 0x000000410400a80c */ /* 0x000fe200027a1670 */
[----:B------:R-:W-:Y:S01]  /*0900*/  UIMAD UR4, UR8, UR4, URZ ;  /* 0x00000004080472a4 */ /* 0x000fe2000f8e023f */
[----:B------:R-:W-:Y:S01]  /*0910*/  @!P2 ISETP.GE.OR P6, PT, R250, c[0x0][0x1cc], !P0 ;  /* 0x00007300fa00aa0c */ /* 0x000fe200047c6670 */
[----:B------:R-:W-:Y:S01]  /*0920*/  IMAD.WIDE.U32 R242, R236, c[0x0][0x208], R250 ;  /* 0x00008200ecf27a25 */ /* 0x000fe200078e00fa */
[----:B------:R-:W-:Y:S01]  /*0930*/  @!P2 ISETP.GE.OR P4, PT, R230, c[0x0][0x1cc], !P0 ;  /* 0x00007300e600aa0c */ /* 0x000fe20004786670 */
[----:B------:R-:W-:Y:S01]  /*0940*/  UIMAD UR4, UR20, UR5, UR4 ;  /* 0x00000005140472a4 */ /* 0x000fe2000f8e0204 */
[----:B------:R-:W-:Y:S01]  /*0950*/  ISETP.NE.AND P0, PT, R6, RZ, PT ;  /* 0x000000ff0600720c */ /* 0x000fe20003f05270 */
[----:B------:R-:W-:Y:S01]  /*0960*/  IMAD.IADD R241, R243, 0x1, R241 ;  /* 0x00000001f3f17824 */ /* 0x000fe200078e02f1 */
[C---:B------:R-:W-:Y:S01]  /*0970*/  LEA R10, P1, R2.reuse, R22, 0x6 ;  /* 0x00000016020a7211 */ /* 0x040fe200078230ff */
[----:B------:R-:W-:Y:S01]  /*0980*/  UIADD3 UR13, UR11, UR4, URZ ;  /* 0x000000040b0d7290 */ /* 0x000fe2000fffe03f */
[----:B------:R-:W-:Y:S01]  /*0990*/  IMAD.MOV.U32 R240, RZ, RZ, R242 ;  /* 0x000000fffff07224 */ /* 0x000fe200078e00f2 */
[----:B------:R3:W-:Y:S01]  /*09a0*/  STL.64 [R1], R24 ;  /* 0x0000001801007387 */ /* 0x0007e20000100a00 */
[----:B------:R-:W-:Y:S01]  /*09b0*/  LEA.HI.X R11, R2, R23, R3, 0x6, P1 ;  /* 0x00000017020b7211 */ /* 0x000fe200008f3403 */
[----:B------:R-:W-:Y:S01]  /*09c0*/  IMAD R3, R237, c[0x0][0x178], RZ ;  /* 0x00005e00ed037a24 */ /* 0x000fe200078e02ff */
[----:B------:R-:W-:Y:S01]  /*09d0*/  ISETP.GE.AND P1, PT, R250, c[0x0][0x19c], PT ;  /* 0x00006700fa007a0c */ /* 0x000fe20003f26270 */
[----:B------:R-:W-:Y:S01]  /*09e0*/  IMAD.SHL.U32 R0, R0, 0x8, RZ ;  /* 0x0000000800007824 */ /* 0x000fe200078e00ff */
[----:B------:R-:W-:Y:S01]  /*09f0*/  CS2R R112, SRZ ;  /* 0x0000000000707805 */ /* 0x000fe2000001ff00 */
[----:B------:R-:W-:Y:S01]  /*0a00*/  IMAD R248, R236, c[0x0][0x17c], R3 ;  /* 0x00005f00ecf87a24 */ /* 0x000fe200078e0203 */
[----:B------:R-:W-:Y:S01]  /*0a10*/  CS2R R82, SRZ ;  /* 0x0000000000527805 */ /* 0x000fe2000001ff00 */
[----:B------:R2:W-:Y:S01]  /*0a20*/  LDGSTS.E.BYPASS.LTC128B.128 [R229+0xb080], [R14.64+0x80], !P0 ;  /* 0x0b0800800ee57fae */ /* 0x0005e2000c101d58 */
[----:B------:R-:W-:Y:S01]  /*0a30*/  ISETP.GE.AND P0, PT, R231, c[0x0][0x19c], PT ;  /* 0x00006700e7007a0c */ /* 0x000fe20003f06270 */
[----:B------:R-:W-:Y:S01]  /*0a40*/  IMAD.U32 R3, RZ, RZ, UR6 ;  /* 0x00000006ff037e24 */ /* 0x000fe2000f8e00ff */
[----:B------:R-:W-:Y:S01]  /*0a50*/  CS2R R80, SRZ ;  /* 0x0000000000507805 */ /* 0x000fe2000001ff00 */
[----:B------:R2:W-:Y:S01]  /*0a60*/  LDGSTS.E.BYPASS.LTC128B.128 [R229+0xd880], [R14.64+0x100], !P3 ;  /* 0x0d8801000ee57fae */ /* 0x0005e2000d901d58 */
[----:B------:R-:W-:Y:S01]  /*0a70*/  ISETP.GE.AND P3, PT, R230, c[0x0][0x19c], PT ;  /* 0x00006700e6007a0c */ /* 0x000fe20003f66270 */
[----:B------:R-:W-:Y:S01]  /*0a80*/  IMAD.IADD R249, R25, 0x1, R248 ;  /* 0x0000000119f97824 */ /* 0x000fe200078e02f8 */
[----:B------:R-:W-:Y:S01]  /*0a90*/  CS2R R78, SRZ ;  /* 0x00000000004e7805 */ /* 0x000fe2000001ff00 */
[----:B------:R4:W-:Y:S01]  /*0aa0*/  @!P2 LDGSTS.E.BYPASS.LTC128B.128 [R229+0x9880], [R12.64], !P6 ;  /* 0x098800000ce5afae */ /* 0x0009e2000f101d58 */
[C---:B------:R-:W-:Y:S01]  /*0ab0*/  ISETP.LT.OR P6, PT, R4.reuse, 0x1, P1 ;  /* 0x000000010400780c */ /* 0x040fe20000fc1670 */
[----:B------:R-:W-:Y:S01]  /*0ac0*/  IMAD.MOV.U32 R248, RZ, RZ, R24 ;  /* 0x000000fffff87224 */ /* 0x000fe200078e0018 */
[----:B------:R-:W-:Y:S01]  /*0ad0*/  CS2R R76, SRZ ;  /* 0x00000000004c7805 */ /* 0x000fe2000001ff00 */
[----:B------:R4:W-:Y:S01]  /*0ae0*/  @!P2 LDGSTS.E.BYPASS.LTC128B.128 [R229+0xc080], [R12.64+0x80], !P5 ;  /* 0x0c0800800ce5afae */ /* 0x0009e2000e901d58 */
[C---:B------:R-:W-:Y:S01]  /*0af0*/  ISETP.LT.OR P5, PT, R4.reuse, 0x1, P0 ;  /* 0x000000010400780c */ /* 0x040fe200007a1670 */
[----:B------:R-:W-:Y:S01]  /*0b00*/  CS2R R74, SRZ ;  /* 0x00000000004a7805 */ /* 0x000fe2000001ff00 */
[----:B------:R-:W-:Y:S01]  /*0b10*/  CS2R R72, SRZ ;  /* 0x0000000000487805 */ /* 0x000fe2000001ff00 */
[----:B------:R4:W-:Y:S01]  /*0b20*/  @!P2 LDGSTS.E.BYPASS.LTC128B.128 [R229+0xe880], [R12.64+0x100], !P4 ;  /* 0x0e8801000ce5afae */ /* 0x0009e2000e101d58 */
[C---:B------:R-:W-:Y:S01]  /*0b30*/  ISETP.LT.OR P4, PT, R4.reuse, 0x1, P3 ;  /* 0x000000010400780c */ /* 0x040fe20001f81670 */
[----:B------:R-:W-:Y:S01]  /*0b40*/  CS2R R62, SRZ ;  /* 0x00000000003e7805 */ /* 0x000fe2000001ff00 */
[----:B------:R-:W-:Y:S01]  /*0b50*/  CS2R R60, SRZ ;  /* 0x00000000003c7805 */ /* 0x000fe2000001ff00 */
[----:B------:R-:W-:Y:S01]  /*0b60*/  CS2R R66, SRZ ;  /* 0x0000000000427805 */ /* 0x000fe2000001ff00 */
[----:B------:R-:W-:Y:S01]  /*0b70*/  CS2R R64, SRZ ;  /* 0x0000000000407805 */ /* 0x000fe2000001ff00 */
[----:B------:R5:W-:Y:S01]  /*0b80*/  LDGSTS.E.BYPASS.LTC128B.128 [R229+0x80], [R22.64], !P6 ;  /* 0x0008000016e57fae */ /* 0x000be2000f101d58 */
[C---:B------:R-:W-:Y:S01]  /*0b90*/  ISETP.LT.OR P6, PT, R4.reuse, 0x21, P1 ;  /* 0x000000210400780c */ /* 0x040fe20000fc1670 */
[----:B------:R-:W-:Y:S01]  /*0ba0*/  CS2R R70, SRZ ;  /* 0x0000000000467805 */ /* 0x000fe2000001ff00 */
[C---:B------:R-:W-:Y:S01]  /*0bb0*/  @!P2 ISETP.LT.OR P1, PT, R4.reuse, 0x41, P1 ;  /* 0x000000410400a80c */ /* 0x040fe20000f21670 */
[----:B------:R5:W-:Y:S01]  /*0bc0*/  LDGSTS.E.BYPASS.LTC128B.128 [R229+0x2880], [R22.64+0x80], !P5 ;  /* 0x0288008016e57fae */ /* 0x000be2000e901d58 */
[C---:B------:R-:W-:Y:S01]  /*0bd0*/  ISETP.LT.OR P5, PT, R4.reuse, 0x21, P0 ;  /* 0x000000210400780c */ /* 0x040fe200007a1670 */
[----:B------:R-:W-:Y:S01]  /*0be0*/  CS2R R68, SRZ ;  /* 0x0000000000447805 */ /* 0x000fe2000001ff00 */
[----:B------:R-:W-:Y:S01]  /*0bf0*/  CS2R R58, SRZ ;  /* 0x00000000003a7805 */ /* 0x000fe2000001ff00 */
[----:B------:R5:W-:Y:S01]  /*0c00*/  LDGSTS.E.BYPASS.LTC128B.128 [R229+0x5080], [R22.64+0x100], !P4 ;  /* 0x0508010016e57fae */ /* 0x000be2000e101d58 */
[C---:B------:R-:W-:Y:S01]  /*0c10*/  ISETP.LT.OR P4, PT, R4.reuse, 0x21, P3 ;  /* 0x000000210400780c */ /* 0x040fe20001f81670 */
[----:B--2---:R-:W-:Y:S01]  /*0c20*/  IMAD.WIDE.U32 R14, R5, c[0x0][0x270], R238 ;  /* 0x00009c00050e7a25 */ /* 0x004fe200078e00ee */
[----:B------:R-:W-:Y:S01]  /*0c30*/  CS2R R56, SRZ ;  /* 0x0000000000387805 */ /* 0x000fe2000001ff00 */
[----:B------:R-:W-:Y:S01]  /*0c40*/  CS2R R54, SRZ ;  /* 0x0000000000367805 */ /* 0x000fe2000001ff00 */
[----:B------:R-:W-:Y:S01]  /*0c50*/  CS2R R52, SRZ ;  /* 0x0000000000347805 */ /* 0x000fe2000001ff00 */
[----:B------:R2:W-:Y:S01]  /*0c60*/  LDGSTS.E.BYPASS.LTC128B.128 [R229+0x1080], [R10.64], !P6 ;  /* 0x010800000ae57fae */ /* 0x0005e2000f101d58 */
[----:B------:R-:W-:Y:S01]  /*0c70*/  ISETP.GE.AND P6, PT, R231, c[0x0][0x16c], PT ;  /* 0x00005b00e7007a0c */ /* 0x000fe20003fc6270 */
[----:B------:R-:W-:Y:S01]  /*0c80*/  CS2R R50, SRZ ;  /* 0x0000000000327805 */ /* 0x000fe2000001ff00 */
[----:B------:R-:W-:Y:S01]  /*0c90*/  P2R R2, PR, RZ, 0x2 ;  /* 0x00000002ff027803 */ /* 0x000fe20000000000 */
[----:B------:R2:W-:Y:S01]  /*0ca0*/  LDGSTS.E.BYPASS.LTC128B.128 [R229+0x3880], [R10.64+0x80], !P5 ;  /* 0x038800800ae57fae */ /* 0x0005e2000e901d58 */
[C---:B------:R-:W-:Y:S01]  /*0cb0*/  @!P2 ISETP.LT.OR P1, PT, R4.reuse, 0x41, P0 ;  /* 0x000000410400a80c */ /* 0x040fe20000721670 */
[----:B------:R-:W-:Y:S01]  /*0cc0*/  CS2R R48, SRZ ;  /* 0x0000000000307805 */ /* 0x000fe2000001ff00 */
[----:B------:R-:W-:Y:S01]  /*0cd0*/  @!P2 ISETP.LT.OR P0, PT, R4, 0x41, P3 ;  /* 0x000000410400a80c */ /* 0x000fe20001f01670 */
[----:B------:R-:W-:Y:S01]  /*0ce0*/  IMAD.U32 R4, RZ, RZ, UR7 ;  /* 0x00000007ff047e24 */ /* 0x000fe2000f8e00ff */
[----:B------:R-:W-:Y:S01]  /*0cf0*/  ISETP.NE.AND P3, PT, R2, RZ, PT ;  /* 0x000000ff0200720c */ /* 0x000fe20003f65270 */
[----:B------:R2:W-:Y:S01]  /*0d00*/  LDGSTS.E.BYPASS.LTC128B.128 [R229+0x6080], [R10.64+0x100], !P4 ;  /* 0x060801000ae57fae */ /* 0x0005e2000e101d58 */
[----:B------:R-:W-:Y:S01]  /*0d10*/  SEL R6, RZ, 0xffffffff, P6 ;  /* 0xffffffffff067807 */ /* 0x000fe20003000000 */
[----:B----4-:R-:W-:Y:S01]  /*0d20*/  IMAD.WIDE.U32 R12, R5, c[0x0][0x180], R248 ;  /* 0x00006000050c7a25 */ /* 0x010fe200078e00f8 */
[----:B------:R-:W-:Y:S01]  /*0d30*/  ISETP.GE.AND P5, PT, R230, c[0x0][0x16c], PT ;  /* 0x00005b00e6007a0c */ /* 0x000fe20003fa6270 */
[----:B------:R-:W-:Y:S01]  /*0d40*/  ULDC.64 UR6, c[0x0][0x178] ;  /* 0x00005e0000067ab9 */ /* 0x000fe20000000a00 */
[----:B------:R-:W-:Y:S01]  /*0d50*/  CS2R R38, SRZ ;  /* 0x0000000000267805 */ /* 0x000fe2000001ff00 */
[----:B------:R-:W-:Y:S01]  /*0d60*/  IMAD.SHL.U32 R6, R6, 0x2, RZ ;  /* 0x0000000206067824 */ /* 0x000fe200078e00ff */
[----:B------:R-:W-:Y:S01]  /*0d70*/  USHF.L.U32 UR4, UR6, 0x5, URZ ;  /* 0x0000000506047899 */ /* 0x000fe2000800063f */
[----:B------:R-:W-:Y:S01]  /*0d80*/  CS2R R36, SRZ ;  /* 0x0000000000247805 */ /* 0x000fe2000001ff00 */
[----:B------:R-:W-:Y:S01]  /*0d90*/  USHF.L.U64.HI UR7, UR6, UR9, UR7 ;  /* 0x0000000906077299 */ /* 0x000fe20008010207 */
[----:B------:R-:W-:Y:S01]  /*0da0*/  P2R R2, PR, RZ, 0x1 ;  /* 0x00000001ff027803 */ /* 0x000fe20000000000 */
[----:B------:R-:W-:Y:S01]  /*0db0*/  CS2R R42, SRZ ;  /* 0x00000000002a7805 */ /* 0x000fe2000001ff00 */
[----:B------:R-:W-:Y:S01]  /*0dc0*/  ISETP.GE.AND P0, PT, R250, c[0x0][0x16c], PT ;  /* 0x00005b00fa007a0c */ /* 0x000fe20003f06270 */
[----:B------:R-:W-:Y:S01]  /*0dd0*/  USHF.L.U64.HI UR7, UR4, 0x1, UR7 ;  /* 0x0000000104077899 */ /* 0x000fe20008010207 */
[----:B------:R-:W-:Y:S01]  /*0de0*/  ISETP.NE.AND P4, PT, R2, RZ, PT ;  /* 0x000000ff0200720c */ /* 0x000fe20003f85270 */
[----:B------:R-:W-:Y:S01]  /*0df0*/  CS2R R40, SRZ ;  /* 0x0000000000287805 */ /* 0x000fe2000001ff00 */
[----:B------:R-:W-:Y:S01]  /*0e00*/  SEL R7, RZ, 0x1, P0 ;  /* 0x00000001ff077807 */ /* 0x000fe20000000000 */
[----:B------:R-:W-:Y:S01]  /*0e10*/  CS2R R46, SRZ ;  /* 0x00000000002e7805 */ /* 0x000fe2000001ff00 */
[----:B------:R-:W-:Y:S01]  /*0e20*/  SHF.R.S32.HI R2, RZ, 0x1f, R5 ;  /* 0x0000001fff027819 */ /* 0x000fe20000011405 */
[----:B------:R-:W-:Y:S01]  /*0e30*/  CS2R R44, SRZ ;  /* 0x00000000002c7805 */ /* 0x000fe2000001ff00 */
[----:B------:R-:W-:Y:S01]  /*0e40*/  LOP3.LUT R6, R6, 0x2, R7, 0xe2, !PT ;  /* 0x0000000206067812 */ /* 0x000fe200078ee207 */
[----:B------:R-:W-:Y:S01]  /*0e50*/  CS2R R34, SRZ ;  /* 0x0000000000227805 */ /* 0x000fe2000001ff00 */
[----:B------:R-:W-:Y:S01]  /*0e60*/  CS2R R32, SRZ ;  /* 0x0000000000207805 */ /* 0x000fe2000001ff00 */
[----:B------:R-:W-:Y:S01]  /*0e70*/  CS2R R30, SRZ ;  /* 0x00000000001e7805 */ /* 0x000fe2000001ff00 */
[----:B------:R-:W-:Y:S01]  /*0e80*/  CS2R R28, SRZ ;  /* 0x00000000001c7805 */ /* 0x000fe2000001ff00 */
[----:B------:R-:W-:Y:S01]  /*0e90*/  @P0 LOP3.LUT R233, R233, 0x1, RZ, 0xfc, !PT ;  /* 0x00000001e9e90812 */ /* 0x000fe200078efcff */
[----:B------:R-:W-:Y:S01]  /*0ea0*/  CS2R R26, SRZ ;  /* 0x00000000001a7805 */ /* 0x000fe2000001ff00 */
[----:B--2---:R-:W-:-:S04]  /*0eb0*/  @!P2 LEA R10, P0, R4, R10, 0x1 ;  /* 0x0000000a040aa211 */ /* 0x004fc800078008ff */
[----:B------:R-:W-:Y:S01]  /*0ec0*/  @!P2 LEA.HI.X R11, R4, R11, R3, 0x1, P0 ;  /* 0x0000000b040ba211 */ /* 0x000fe200000f0c03 */
[----:B------:R-:W-:Y:S01]  /*0ed0*/  IMAD R4, R2, c[0x0][0x180], RZ ;  /* 0x0000600002047a24 */ /* 0x000fe200078e02ff */
[----:B------:R-:W-:Y:S02]  /*0ee0*/  SEL R3, RZ, 0x4, P5 ;  /* 0x00000004ff037807 */ /* 0x000fe40002800000 */
[----:B------:R-:W-:Y:S01]  /*0ef0*/  IADD3 R7, P0, R12, UR10, RZ ;  /* 0x0000000a0c077c10 */ /* 0x000fe2000ff1e0ff */
[----:B------:R-:W-:Y:S01]  /*0f00*/  IMAD R4, R5, c[0x0][0x184], R4 ;  /* 0x0000610005047a24 */ /* 0x000fe200078e0204 */
[----:B------:R-:W-:Y:S01]  /*0f10*/  LOP3.LUT R3, R6, R3, RZ, 0xfc, !PT ;  /* 0x0000000306037212 */ /* 0x000fe200078efcff */
[----:B------:R-:W-:Y:S01]  /*0f20*/  USHF.L.U32 UR10, UR4, 0x1, URZ ;  /* 0x00000001040a7899 */ /* 0x000fe2000800063f */
[----:B------:R2:W-:Y:S02]  /*0f30*/  @!P2 LDGSTS.E.BYPASS.LTC128B.128 [R229+0x2080], [R10.64], !P3 ;  /* 0x020800000ae5afae */ /* 0x0005e4000d901d58 */
[----:B------:R-:W-:Y:S01]  /*0f40*/  IADD3.X R4, R13, UR13, R4, P0, !PT ;  /* 0x0000000d0d047c10 */ /* 0x000fe200087fe404 */
[----:B------:R-:W-:Y:S01]  /*0f50*/  ULDC.64 UR4, c[0x0][0x278] ;  /* 0x00009e0000047ab9 */ /* 0x000fe20000000a00 */
[----:B-1----:R-:W-:Y:S01]  /*0f60*/  LEA R20, P0, R7, c[0x0][0x160], 0x1 ;  /* 0x0000580007147a11 */ /* 0x002fe200078008ff */
[----:B------:R2:W-:Y:S01]  /*0f70*/  @!P2 LDGSTS.E.BYPASS.LTC128B.128 [R229+0x4880], [R10.64+0x80], !P1 ;  /* 0x048800800ae5afae */ /* 0x0005e2000c901d58 */
[----:B------:R-:W-:Y:S01]  /*0f80*/  LOP3.LUT R6, R3, 0x1, RZ, 0xc0, !PT ;  /* 0x0000000103067812 */ /* 0x000fe200078ec0ff */
[----:B------:R-:W-:Y:S01]  /*0f90*/  UIMAD UR15, UR8, UR4, URZ ;  /* 0x00000004080f72a4 */ /* 0x000fe2000f8e023f */
[----:B------:R-:W-:Y:S01]  /*0fa0*/  LEA.HI.X R21, R7, c[0x0][0x164], R4, 0x1, P0 ;  /* 0x0000590007157a11 */ /* 0x000fe200000f0c04 */
[----:B------:R2:W-:Y:S01]  /*0fb0*/  @!P2 LDGSTS.E.BYPASS.LTC128B.128 [R229+0x7080], [R10.64+0x100], !P4 ;  /* 0x070801000ae5afae */ /* 0x0005e2000e101d58 */
[----:B------:R-:W-:Y:S01]  /*0fc0*/  ISETP.NE.U32.AND P3, PT, R6, 0x1, PT ;  /* 0x000000010600780c */ /* 0x000fe20003f65070 */
[----:B------:R-:W-:Y:S01]  /*0fd0*/  UIMAD.WIDE.U32 UR16, UR20, UR4, URZ ;  /* 0x00000004141072a5 */ /* 0x000fe2000f8e003f */
[----:B------:R-:W-:Y:S01]  /*0fe0*/  IADD3 R7, -R236, c[0x0][0x168], RZ ;  /* 0x00005a00ec077a10 */ /* 0x000fe20007ffe1ff */
[----:B------:R-:W0:Y:S01]  /*0ff0*/  LDGDEPBAR ;  /* 0x00000000000079af */ /* 0x000e220000000000 */
[----:B------:R-:W-:Y:S01]  /*1000*/  IADD3 R12, P0, R20, UR10, RZ ;  /* 0x0000000a140c7c10 */ /* 0x000fe2000ff1e0ff */
[----:B------:R-:W-:Y:S01]  /*1010*/  UIMAD UR15, UR20, UR5, UR15 ;  /* 0x00000005140f72a4 */ /* 0x000fe2000f8e020f */
[----:B------:R-:W-:Y:S01]  /*1020*/  LOP3.LUT P2, RZ, R3, 0x2, RZ, 0xc0, !PT ;  /* 0x0000000203ff7812 */ /* 0x000fe2000784c0ff */
[C---:B------:R-:W-:Y:S01]  /*1030*/  IMAD R4, R2.reuse, c[0x0][0x270], RZ ;  /* 0x00009c0002047a24 */ /* 0x040fe200078e02ff */
[----:B------:R-:W-:Y:S01]  /*1040*/  ISETP.LT.OR P1, PT, R7, 0x1, P3 ;  /* 0x000000010700780c */ /* 0x000fe20001f21670 */
[----:B------:R-:W-:Y:S01]  /*1050*/  ULDC.64 UR4, c[0x0][0x218] ;  /* 0x0000860000047ab9 */ /* 0x000fe20000000a00 */
[----:B------:R-:W-:Y:S01]  /*1060*/  IADD3.X R13, R21, UR7, RZ, P0, !PT ;  /* 0x00000007150d7c10 */ /* 0x000fe200087fe4ff */
[----:B------:R-:W-:Y:S01]  /*1070*/  UIMAD.WIDE.U32 UR18, UR20, UR4, URZ ;  /* 0x00000004141272a5 */ /* 0x000fe2000f8e003f */
[----:B------:R-:W-:Y:S01]  /*1080*/  ISETP.LT.OR P0, PT, R7, 0x1, !P2 ;  /* 0x000000010700780c */ /* 0x000fe20005701670 */
[----:B------:R-:W-:Y:S01]  /*1090*/  UIMAD UR4, UR8, UR4, URZ ;  /* 0x00000004080472a4 */ /* 0x000fe2000f8e023f */
[----:B------:R-:W-:Y:S01]  /*10a0*/  LOP3.LUT P4, RZ, R3, 0x4, RZ, 0xc0, !PT ;  /* 0x0000000403ff7812 */ /* 0x000fe2000788c0ff */
[----:B------:R-:W-:Y:S01]  /*10b0*/  UIADD3 UR15, UR17, UR15, URZ ;  /* 0x0000000f110f7290 */ /* 0x000fe2000fffe03f */
[----:B------:R-:W-:Y:S01]  /*10c0*/  IMAD R3, R5, c[0x0][0x274], R4 ;  /* 0x00009d0005037a24 */ /* 0x000fe200078e0204 */
[----:B------:R-:W-:Y:S01]  /*10d0*/  UIMAD UR5, UR20, UR5, UR4 ;  /* 0x00000005140572a4 */ /* 0x000fe2000f8e0204 */
[----:B------:R-:W-:Y:S01]  /*10e0*/  IMAD R6, R2, c[0x0][0x210], RZ ;  /* 0x0000840002067a24 */ /* 0x000fe200078e02ff */
[----:B------:R-:W-:-:S02]  /*10f0*/  ISETP.LT.OR P2, PT, R7, 0x21, !P2 ;  /* 0x000000210700780c */ /* 0x000fc40005741670 */
[----:B------:R1:W-:Y:S01]  /*1100*/  LDGSTS.E.BYPASS.LTC128B.128 [R229+0xf080], [R20.64], !P1 ;  /* 0x0f08000014e57fae */ /* 0x0003e2000c901d58 */
[----:B------:R-:W-:Y:S01]  /*1110*/  ISETP.LT.OR P1, PT, R7, 0x21, P3 ;  /* 0x000000210700780c */ /* 0x000fe20001f21670 */
[----:B------:R-:W-:Y:S01]  /*1120*/  UIADD3 UR14, UR19, UR5, URZ ;  /* 0x00000005130e7290 */ /* 0x000fe2000fffe03f */
[----:B------:R-:W-:Y:S01]  /*1130*/  IMAD R6, R5, c[0x0][0x214], R6 ;  /* 0x0000850005067a24 */ /* 0x000fe200078e0206 */
[----:B------:R1:W-:Y:S01]  /*1140*/  LDGSTS.E.BYPASS.LTC128B.128 [R229+0x11080], [R20.64+0x80], !P0 ;  /* 0x1108008014e57fae */ /* 0x0003e2000c101d58 */
[----:B------:R-:W-:Y:S01]  /*1150*/  ISETP.LT.OR P0, PT, R7, 0x1, !P4 ;  /* 0x000000010700780c */ /* 0x000fe20006701670 */
[----:B--2---:R-:W-:Y:S01]  /*1160*/  IMAD.WIDE.U32 R10, R5, c[0x0][0x210], R240 ;  /* 0x00008400050a7a25 */ /* 0x004fe200078e00f0 */
[----:B------:R-:W-:Y:S01]  /*1170*/  ULDC.64 UR4, c[0x0][0x208] ;  /* 0x0000820000047ab9 */ /* 0x000fe20000000a00 */
[----:B------:R-:W-:Y:S01]  /*1180*/  ISETP.LT.OR P3, PT, R7, 0x21, !P4 ;  /* 0x000000210700780c */ /* 0x000fe20006761670 */
[----:B------:R-:W-:Y:S01]  /*1190*/  USHF.L.U32 UR11, UR4, 0x5, URZ ;  /* 0x00000005040b7899 */ /* 0x000fe2000800063f */
[----:B------:R-:W-:Y:S01]  /*11a0*/  ISETP.GT.AND P4, PT, R234, 0xf, PT ;  /* 0x0000000fea00780c */ /* 0x000fe20003f84270 */
[----:B------:R-:W-:-:S04]  /*11b0*/  USHF.L.U64.HI UR5, UR4, UR9, UR5 ;  /* 0x0000000904057299 */ /* 0x000fc80008010205 */
[----:B------:R-:W-:-:S03]  /*11c0*/  USHF.L.U64.HI UR5, UR11, 0x1, UR5 ;  /* 0x000000010b057899 */ /* 0x000fc60008010205 */
[----:B------:R1:W-:Y:S01]  /*11d0*/  LDGSTS.E.BYPASS.LTC128B.128 [R229+0x13080], [R20.64+0x100], !P0 ;  /* 0x1308010014e57fae */ /* 0x0003e2000c101d58 */
[----:B------:R-:W-:-:S03]  /*11e0*/  IADD3 R4, P0, R14, UR16, RZ ;  /* 0x000000100e047c10 */ /* 0x000fc6000ff1e0ff */
[----:B------:R2:W-:Y:S01]  /*11f0*/  LDGSTS.E.BYPASS.LTC128B.128 [R229+0x10080], [R12.64], !P1 ;  /* 0x100800000ce57fae */ /* 0x0005e2000c901d58 */
[----:B------:R-:W-:Y:S02]  /*1200*/  IADD3.X R3, R15, UR15, R3, P0, !PT ;  /* 0x0000000f0f037c10 */ /* 0x000fe400087fe403 */
[----:B------:R-:W-:-:S04]  /*1210*/  IADD3 R8, P0, R10, UR18, RZ ;  /* 0x000000120a087c10 */ /* 0x000fc8000ff1e0ff */
[----:B------:R-:W-:Y:S01]  /*1220*/  IADD3.X R11, R11, UR14, R6, P0, !PT ;  /* 0x0000000e0b0b7c10 */ /* 0x000fe200087fe406 */
[----:B------:R-:W-:Y:S01]  /*1230*/  IMAD.U32 R6, RZ, RZ, UR10 ;  /* 0x0000000aff067e24 */ /* 0x000fe2000f8e00ff */
[----:B------:R-:W-:Y:S01]  /*1240*/  LEA R14, P0, R8, c[0x0][0x1f0], 0x1 ;  /* 0x00007c00080e7a11 */ /* 0x000fe200078008ff */
[----:B------:R-:W-:-:S03]  /*1250*/  USHF.L.U32 UR10, UR11, 0x1, URZ ;  /* 0x000000010b0a7899 */ /* 0x000fc6000800063f */
[----:B------:R-:W-:Y:S02]  /*1260*/  LEA.HI.X R15, R8, c[0x0][0x1f4], R11, 0x1, P0 ;  /* 0x00007d00080f7a11 */ /* 0x000fe400000f0c0b */
[----:B-----5:R-:W-:-:S04]  /*1270*/  IADD3 R22, P1, P0, R6, 0x80, R20 ;  /* 0x0000008006167810 */ /* 0x020fc8000783e014 */
[--C-:B------:R-:W-:Y:S02]  /*1280*/  IADD3.X R23, RZ, UR7, R21.reuse, P1, P0 ;  /* 0x00000007ff177c10 */ /* 0x100fe40008fe0415 */
[----:B---3--:R-:W-:Y:S01]  /*1290*/  IADD3 R24, P1, P0, R6, 0x100, R20 ;  /* 0x0000010006187810 */ /* 0x008fe2000783e014 */
[----:B-1----:R-:W-:Y:S02]  /*12a0*/  IMAD.U32 R20, RZ, RZ, UR10 ;  /* 0x0000000aff147e24 */ /* 0x002fe4000f8e00ff */
[----:B------:R1:W-:Y:S01]  /*12b0*/  LDGSTS.E.BYPASS.LTC128B.128 [R229+0x12080], [R22.64], !P2 ;  /* 0x1208000016e57fae */ /* 0x0003e2000d101d58 */
[----:B------:R-:W-:Y:S02]  /*12c0*/  IADD3.X R25, RZ, UR7, R21, P1, P0 ;  /* 0x00000007ff197c10 */ /* 0x000fe40008fe0415 */
[----:B------:R-:W-:Y:S02]  /*12d0*/  ISETP.GE.AND P2, PT, R250, c[0x0][0x1fc], PT ;  /* 0x00007f00fa007a0c */ /* 0x000fe40003f46270 */
[----:B------:R-:W-:Y:S01]  /*12e0*/  IADD3 R20, P1, P0, R20, 0x100, R14 ;  /* 0x0000010014147810 */ /* 0x000fe2000783e00e */
[----:B------:R3:W-:Y:S01]  /*12f0*/  LDGSTS.E.BYPASS.LTC128B.128 [R229+0x14080], [R24.64], !P3 ;  /* 0x1408000018e57fae */ /* 0x0007e2000d901d58 */
[----:B------:R-:W-:-:S02]  /*1300*/  ISETP.GE.AND P3, PT, R231, c[0x0][0x1fc], PT ;  /* 0x00007f00e7007a0c */ /* 0x000fc40003f66270 */
[----:B------:R-:W-:Y:S02]  /*1310*/  IADD3.X R21, RZ, UR5, R15, P1, P0 ;  /* 0x00000005ff157c10 */ /* 0x000fe40008fe040f */
[C---:B------:R-:W-:Y:S02]  /*1320*/  LEA R10, P0, R4.reuse, c[0x0][0x258], 0x2 ;  /* 0x00009600040a7a11 */ /* 0x040fe400078010ff */
[C---:B------:R-:W-:Y:S02]  /*1330*/  ISETP.LT.OR P1, PT, R7.reuse, 0x1, P2 ;  /* 0x000000010700780c */ /* 0x040fe40001721670 */
[----:B------:R-:W-:Y:S01]  /*1340*/  LEA.HI.X R11, R4, c[0x0][0x25c], R3, 0x2, P0 ;  /* 0x00009700040b7a11 */ /* 0x000fe200000f1403 */
[----:B------:R-:W-:Y:S01]  /*1350*/  @!P4 IMAD.SHL.U32 R3, R234, 0x10, RZ ;  /* 0x00000010ea03c824 */ /* 0x000fe200078e00ff */
[----:B------:R-:W-:Y:S01]  /*1360*/  ISETP.LT.OR P0, PT, R7, 0x1, P3 ;  /* 0x000000010700780c */ /* 0x000fe20001f01670 */
[----:B------:R-:W-:Y:S01]  /*1370*/  IMAD R4, R2, c[0x0][0x288], RZ ;  /* 0x0000a20002047a24 */ /* 0x000fe200078e02ff */
[----:B------:R-:W-:-:S02]  /*1380*/  ISETP.GE.AND P2, PT, R230, c[0x0][0x1fc], PT ;  /* 0x00007f00e6007a0c */ /* 0x000fc40003f46270 */
[----:B------:R4:W-:Y:S01]  /*1390*/  @!P4 LDGSTS.E.BYPASS.LTC128B.128 [R3+0x21080], [R10.64] ;  /* 0x210800000a03cfae */ /* 0x0009e2000b901d58 */
[-C--:B--2---:R-:W-:Y:S01]  /*13a0*/  LEA.HI R13, R19, R234.reuse, RZ, 0x4 ;  /* 0x000000ea130d7211 */ /* 0x084fe200078f20ff */
[----:B------:R-:W-:Y:S01]  /*13b0*/  IMAD R4, R5, c[0x0][0x28c], R4 ;  /* 0x0000a30005047a24 */ /* 0x000fe200078e0204 */
[CC--:B------:R-:W-:Y:S01]  /*13c0*/  LEA.HI R6, R19.reuse, R234.reuse, RZ, 0x5 ;  /* 0x000000ea13067211 */ /* 0x0c0fe200078f28ff */
[----:B------:R-:W0:Y:S01]  /*13d0*/  LDGDEPBAR ;  /* 0x00000000000079af */ /* 0x000e220000000000 */
[----:B------:R-:W-:Y:S02]  /*13e0*/  SHF.R.S32.HI R8, RZ, 0x4, R13 ;  /* 0x00000004ff087819 */ /* 0x000fe4000001140d */
[----:B------:R-:W-:Y:S01]  /*13f0*/  LEA.HI R12, R19, R234, RZ, 0x7 ;  /* 0x000000ea130c7211 */ /* 0x000fe200078f38ff */
[----:B------:R2:W-:Y:S01]  /*1400*/  LDGSTS.E.BYPASS.LTC128B.128 [R229+0x1b080], [R14.64], !P1 ;  /* 0x1b0800000ee57fae */ /* 0x0005e2000c901d58 */
[----:B------:R-:W-:-:S03]  /*1410*/  ISETP.GE.AND P1, PT, R250, c[0x0][0x1fc], PT ;  /* 0x00007f00fa007a0c */ /* 0x000fc60003f26270 */
[----:B------:R2:W-:Y:S01]  /*1420*/  LDGSTS.E.BYPASS.LTC128B.128 [R229+0x1d080], [R14.64+0x80], !P0 ;  /* 0x1d0800800ee57fae */ /* 0x0005e2000c101d58 */
[----:B-1----:R-:W-:Y:S01]  /*1430*/  IADD3 R22, P0, R14, UR10, RZ ;  /* 0x0000000a0e167c10 */ /* 0x002fe2000ff1e0ff */
[----:B---3--:R-:W-:-:S03]  /*1440*/  IMAD.WIDE.U32 R24, R5, c[0x0][0x288], R238 ;  /* 0x0000a20005187a25 */ /* 0x008fc600078e00ee */
[----:B------:R-:W-:Y:S01]  /*1450*/  IADD3.X R23, R15, UR5, RZ, P0, !PT ;  /* 0x000000050f177c10 */ /* 0x000fe200087fe4ff */
[----:B------:R-:W-:Y:S01]  /*1460*/  ULDC.64 UR4, c[0x0][0x290] ;  /* 0x0000a40000047ab9 */ /* 0x000fe20000000a00 */
[----:B------:R-:W-:Y:S01]  /*1470*/  ISETP.LT.OR P0, PT, R7, 0x1, P2 ;  /* 0x000000010700780c */ /* 0x000fe20001701670 */
[----:B------:R-:W-:Y:S02]  /*1480*/  UIMAD UR7, UR8, UR4, URZ ;  /* 0x00000004080772a4 */ /* 0x000fe4000f8e023f */
[----:B------:R-:W-:Y:S02]  /*1490*/  UIMAD.WIDE.U32 UR10, UR20, UR4, URZ ;  /* 0x00000004140a72a5 */ /* 0x000fe4000f8e003f */
[----:B------:R-:W-:Y:S01]  /*14a0*/  UIMAD UR5, UR20, UR5, UR7 ;  /* 0x00000005140572a4 */ /* 0x000fe2000f8e0207 */
[----:B----4-:R-:W-:-:S03]  /*14b0*/  LEA.HI R11, R19, R234, RZ, 0x2 ;  /* 0x000000ea130b7211 */ /* 0x010fc600078f10ff */
[----:B------:R-:W-:Y:S01]  /*14c0*/  UIADD3 UR16, UR11, UR5, URZ ;  /* 0x000000050b107290 */ /* 0x000fe2000fffe03f */
[----:B------:R-:W-:Y:S02]  /*14d0*/  LEA.HI R3, R13, R8, RZ, 0x1 ;  /* 0x000000080d037211 */ /* 0x000fe400078f08ff */
[--C-:B------:R-:W-:Y:S01]  /*14e0*/  SHF.R.S32.HI R17, RZ, 0x2, R11.reuse ;  /* 0x00000002ff117819 */ /* 0x100fe2000001140b */
[----:B------:R2:W-:Y:S01]  /*14f0*/  LDGSTS.E.BYPASS.LTC128B.128 [R229+0x1f080], [R14.64+0x100], !P0 ;  /* 0x1f0801000ee57fae */ /* 0x0005e2000c101d58 */
[----:B------:R-:W-:Y:S01]  /*1500*/  SHF.R.S32.HI R232, RZ, 0x1f, R11 ;  /* 0x0000001fffe87819 */ /* 0x000fe2000001140b */
[----:B------:R-:W-:Y:S01]  /*1510*/  ULDC UR11, c[0x0][0x168] ;  /* 0x00005a00000b7ab9 */ /* 0x000fe20000000800 */
[----:B------:R-:W-:Y:S01]  /*1520*/  ISETP.LT.OR P0, PT, R7, 0x21, P1 ;  /* 0x000000210700780c */ /* 0x000fe20000f01670 */
[----:B------:R-:W-:Y:S01]  /*1530*/  UISETP.GE.AND UP0, UPT, UR11, 0x1, UPT ;  /* 0x000000010b00788c */ /* 0x000fe2000bf06270 */
[----:B------:R-:W-:Y:S02]  /*1540*/  LEA.HI R232, R232, R17, RZ, 0x3 ;  /* 0x00000011e8e87211 */ /* 0x000fe400078f18ff */
[----:B------:R-:W-:-:S02]  /*1550*/  LOP3.LUT R3, R3, 0xfffffffe, RZ, 0xc0, !PT ;  /* 0xfffffffe03037812 */ /* 0x000fc400078ec0ff */
[----:B------:R-:W-:Y:S02]  /*1560*/  LOP3.LUT R232, R232, 0xfffffff8, RZ, 0xc0, !PT ;  /* 0xfffffff8e8e87812 */ /* 0x000fe400078ec0ff */
[----:B------:R-:W-:Y:S01]  /*1570*/  SHF.R.S32.HI R10, RZ, 0x5, R6 ;  /* 0x00000005ff0a7819 */ /* 0x000fe20000011406 */
[----:B------:R-:W-:Y:S01]  /*1580*/  IMAD.IADD R3, R8, 0x1, -R3 ;  /* 0x0000000108037824 */ /* 0x000fe200078e0a03 */
[----:B------:R-:W-:Y:S01]  /*1590*/  LOP3.LUT R13, R13, 0xfffffff0, RZ, 0xc0, !PT ;  /* 0xfffffff00d0d7812 */ /* 0x000fe200078ec0ff */
[----:B------:R-:W-:Y:S01]  /*15a0*/  IMAD.IADD R232, R17, 0x1, -R232 ;  /* 0x0000000111e87824 */ /* 0x000fe200078e0ae8 */
[----:B------:R-:W-:Y:S01]  /*15b0*/  SHF.R.S32.HI R17, RZ, 0x1f, R6 ;  /* 0x0000001fff117819 */ /* 0x000fe20000011406 */
[----:B------:R1:W-:Y:S01]  /*15c0*/  LDGSTS.E.BYPASS.LTC128B.128 [R229+0x1c080], [R22.64], !P0 ;  /* 0x1c08000016e57fae */ /* 0x0003e2000c101d58 */
[----:B------:R-:W-:Y:S01]  /*15d0*/  ISETP.LT.OR P1, PT, R7, 0x21, P3 ;  /* 0x000000210700780c */ /* 0x000fe20001f21670 */
[----:B------:R-:W-:Y:S01]  /*15e0*/  IMAD.IADD R13, R234, 0x1, -R13 ;  /* 0x00000001ea0d7824 */ /* 0x000fe200078e0a0d */
[----:B------:R-:W-:Y:S01]  /*15f0*/  LEA.HI R8, R17, R10, RZ, 0x2 ;  /* 0x0000000a11087211 */ /* 0x000fe200078f10ff */
[----:B------:R-:W-:Y:S01]  /*1600*/  IMAD.SHL.U32 R228, R3, 0x8, RZ ;  /* 0x0000000803e47824 */ /* 0x000fe200078e00ff */
[----:B------:R-:W-:Y:S01]  /*1610*/  LOP3.LUT R11, R11, 0xfffffffc, RZ, 0xc0, !PT ;  /* 0xfffffffc0b0b7812 */ /* 0x000fe200078ec0ff */
[----:B------:R-:W-:Y:S01]  /*1620*/  IMAD.SHL.U32 R219, R13, 0x10, RZ ;  /* 0x000000100ddb7824 */ /* 0x000fe200078e00ff */
[----:B------:R-:W-:-:S02]  /*1630*/  LOP3.LUT R17, R8, 0xfffffffc, RZ, 0xc0, !PT ;  /* 0xfffffffc08117812 */ /* 0x000fc400078ec0ff */
[----:B------:R-:W-:Y:S02]  /*1640*/  SHF.R.S32.HI R18, RZ, 0x1f, R13 ;  /* 0x0000001fff127819 */ /* 0x000fe4000001140d */
[----:B--2---:R-:W-:Y:S02]  /*1650*/  IADD3 R15, P0, R24, UR10, RZ ;  /* 0x0000000a180f7c10 */ /* 0x004fe4000ff1e0ff */
[----:B------:R-:W-:Y:S01]  /*1660*/  LOP3.LUT R219, R219, 0xf0, RZ, 0xc0, !PT ;  /* 0x000000f0dbdb7812 */ /* 0x000fe200078ec0ff */
[----:B------:R1:W-:Y:S01]  /*1670*/  LDGSTS.E.BYPASS.LTC128B.128 [R229+0x1e080], [R22.64+0x80], !P1 ;  /* 0x1e08008016e57fae */ /* 0x0003e2000c901d58 */
[----:B------:R-:W-:Y:S02]  /*1680*/  IADD3.X R4, R25, UR16, R4, P0, !PT ;  /* 0x0000001019047c10 */ /* 0x000fe400087fe404 */
[----:B------:R-:W-:Y:S01]  /*1690*/  LEA R14, P0, R15, c[0x0][0x280], 0x2 ;  /* 0x0000a0000f0e7a11 */ /* 0x000fe200078010ff */
[----:B------:R-:W-:Y:S01]  /*16a0*/  CS2R R24, SRZ ;  /* 0x0000000000187805 */ /* 0x000fe2000001ff00 */
[----:B------:R-:W-:Y:S01]  /*16b0*/  LEA.HI R217, R18, R13, RZ, 0x3 ;  /* 0x0000000d12d97211 */ /* 0x000fe200078f18ff */
[----:B------:R-:W-:Y:S01]  /*16c0*/  IMAD.SHL.U32 R18, R13, 0x2, RZ ;  /* 0x000000020d127824 */ /* 0x000fe200078e00ff */
[----:B------:R-:W-:-:S02]  /*16d0*/  LEA.HI.X R15, R15, c[0x0][0x284], R4, 0x2, P0 ;  /* 0x0000a1000f0f7a11 */ /* 0x000fc400000f1404 */
[----:B------:R-:W-:Y:S01]  /*16e0*/  SHF.R.S32.HI R4, RZ, 0x7, R12 ;  /* 0x00000007ff047819 */ /* 0x000fe2000001140c */
[C---:B------:R-:W-:Y:S01]  /*16f0*/  IMAD.IADD R12, R10.reuse, 0x1, -R17 ;  /* 0x000000010a0c7824 */ /* 0x040fe200078e0a11 */
[----:B------:R-:W-:Y:S01]  /*1700*/  ISETP.LT.OR P0, PT, R7, 0x21, P2 ;  /* 0x000000210700780c */ /* 0x000fe20001701670 */
[----:B------:R-:W-:Y:S01]  /*1710*/  IMAD.SHL.U32 R10, R10, 0x100, RZ ;  /* 0x000001000a0a7824 */ /* 0x000fe200078e00ff */
[----:B------:R-:W-:Y:S01]  /*1720*/  LOP3.LUT P2, RZ, R9, 0x4, RZ, 0xc0, !PT ;  /* 0x0000000409ff7812 */ /* 0x000fe2000784c0ff */
[----:B------:R-:W-:Y:S01]  /*1730*/  IMAD.SHL.U32 R8, R4, 0x8, RZ ;  /* 0x0000000804087824 */ /* 0x000fe200078e00ff */
[----:B------:R-:W-:Y:S01]  /*1740*/  LOP3.LUT R228, R228, 0x8, RZ, 0xc0, !PT ;  /* 0x00000008e4e47812 */ /* 0x000fe200078ec0ff */
[----:B------:R-:W-:Y:S01]  /*1750*/  IMAD.SHL.U32 R246, R12, 0x10, RZ ;  /* 0x000000100cf67824 */ /* 0x000fe200078e00ff */
[----:B------:R-:W-:Y:S01]  /*1760*/  LOP3.LUT R7, R219, 0x100, R10, 0xf8, !PT ;  /* 0x00000100db077812 */ /* 0x000fe200078ef80a */
[----:B------:R-:W-:Y:S01]  /*1770*/  IMAD.SHL.U32 R17, R232, 0x10, RZ ;  /* 0x00000010e8117824 */ /* 0x000fe200078e00ff */
[C---:B------:R-:W-:Y:S01]  /*1780*/  LOP3.LUT R10, R217.reuse, 0xfffffff8, RZ, 0xc0, !PT ;  /* 0xfffffff8d90a7812 */ /* 0x040fe200078ec0ff */
[----:B------:R-:W-:Y:S01]  /*1790*/  IMAD.SHL.U32 R217, R217, 0x40, RZ ;  /* 0x00000040d9d97824 */ /* 0x000fe200078e00ff */
[----:B------:R-:W-:-:S02]  /*17a0*/  LOP3.LUT R8, R8, 0x8, RZ, 0xc0, !PT ;  /* 0x0000000808087812 */ /* 0x000fc400078ec0ff */
[----:B------:R-:W-:Y:S01]  /*17b0*/  SHF.R.U32.HI R218, RZ, 0x3, R7 ;  /* 0x00000003ffda7819 */ /* 0x000fe20000011607 */
[----:B------:R-:W-:Y:S01]  /*17c0*/  IMAD.IADD R10, R13, 0x1, -R10 ;  /* 0x000000010d0a7824 */ /* 0x000fe200078e0a0a */
[----:B------:R-:W-:Y:S01]  /*17d0*/  LOP3.LUT R219, R219, R8, RZ, 0xfc, !PT ;  /* 0x00000008dbdb7212 */ /* 0x000fe200078efcff */
[----:B------:R1:W-:Y:S01]  /*17e0*/  LDGSTS.E.BYPASS.LTC128B.128 [R229+0x20080], [R20.64], !P0 ;  /* 0x2008000014e57fae */ /* 0x0003e2000c101d58 */
[----:B------:R-:W-:Y:S02]  /*17f0*/  LOP3.LUT R218, R218, 0x38, RZ, 0xc0, !PT ;  /* 0x00000038dada7812 */ /* 0x000fe400078ec0ff */
[----:B------:R-:W-:Y:S02]  /*1800*/  LOP3.LUT P0, RZ, R10, 0x2, RZ, 0xc0, !PT ;  /* 0x000000020aff7812 */ /* 0x000fe4000780c0ff */
[----:B------:R-:W-:Y:S01]  /*1810*/  LOP3.LUT R219, R219, 0x18, R18, 0x78, !PT ;  /* 0x00000018dbdb7812 */ /* 0x000fe200078e7812 */
[----:B------:R-:W-:Y:S01]  /*1820*/  IMAD.IADD R18, R234, 0x1, -R11 ;  /* 0x00000001ea127824 */ /* 0x000fe200078e0a0b */
[----:B------:R-:W-:Y:S01]  /*1830*/  SEL R225, R215, 0xfffffff0, !P0 ;  /* 0xfffffff0d7e17807 */ /* 0x000fe20004000000 */
[----:B------:R-:W-:Y:S01]  /*1840*/  IMAD.SHL.U32 R11, R3, 0x20, RZ ;  /* 0x00000020030b7824 */ /* 0x000fe200078e00ff */
[C---:B------:R-:W-:Y:S01]  /*1850*/  LOP3.LUT P0, RZ, R9.reuse, 0x2, RZ, 0xc0, !PT ;  /* 0x0000000209ff7812 */ /* 0x040fe2000780c0ff */
[----:B------:R-:W-:Y:S01]  /*1860*/  IMAD.SHL.U32 R9, R9, 0x40, RZ ;  /* 0x0000004009097824 */ /* 0x000fe200078e00ff */
[C---:B------:R-:W-:Y:S01]  /*1870*/  LOP3.LUT P1, RZ, R10.reuse, 0x4, RZ, 0xc0, !PT ;  /* 0x000000040aff7812 */ /* 0x040fe2000782c0ff */
[----:B------:R-:W-:Y:S01]  /*1880*/  IMAD.SHL.U32 R10, R10, 0x40, RZ ;  /* 0x000000400a0a7824 */ /* 0x000fe200078e00ff */
[----:B------:R-:W-:-:S02]  /*1890*/  LOP3.LUT R11, R11, 0x20, RZ, 0xc0, !PT ;  /* 0x000000200b0b7812 */ /* 0x000fc400078ec0ff */
[----:B------:R-:W-:Y:S02]  /*18a0*/  LOP3.LUT R9, R9, 0x1c0, RZ, 0xc0, !PT ;  /* 0x000001c009097812 */ /* 0x000fe400078ec0ff */
[----:B------:R-:W-:Y:S02]  /*18b0*/  LOP3.LUT R0, R11, 0x18, R0, 0xf8, !PT ;  /* 0x000000180b007812 */ /* 0x000fe400078ef800 */
[----:B------:R-:W-:Y:S02]  /*18c0*/  LOP3.LUT R11, R9, 0x30, R246, 0xf8, !PT ;  /* 0x00000030090b7812 */ /* 0x000fe400078ef8f6 */
[----:B------:R-:W-:Y:S01]  /*18d0*/  LOP3.LUT P3, RZ, R13, 0x2, RZ, 0xc0, !PT ;  /* 0x000000020dff7812 */ /* 0x000fe2000786c0ff */
[----:B------:R-:W-:Y:S01]  /*18e0*/  IMAD.SHL.U32 R13, R12, 0x100, RZ ;  /* 0x000001000c0d7824 */ /* 0x000fe200078e00ff */
[--C-:B------:R-:W-:Y:S02]  /*18f0*/  LOP3.LUT R226, R11, 0x8, R16.reuse, 0xf8, !PT ;  /* 0x000000080be27812 */ /* 0x100fe400078ef810 */
[----:B------:R-:W-:-:S02]  /*1900*/  LOP3.LUT R16, R9, 0x8, R16, 0xf8, !PT ;  /* 0x0000000809107812 */ /* 0x000fc400078ef810 */
[----:B------:R-:W-:Y:S02]  /*1910*/  SHF.R.U32.HI R9, RZ, 0x3, R9 ;  /* 0x00000003ff097819 */ /* 0x000fe40000011609 */
[----:B------:R-:W-:Y:S02]  /*1920*/  LEA.HI R245, R12, R12, RZ, 0x1 ;  /* 0x0000000c0cf57211 */ /* 0x000fe400078f08ff */
[----:B------:R-:W-:Y:S02]  /*1930*/  LOP3.LUT R10, R10, 0x1c0, RZ, 0xc0, !PT ;  /* 0x000001c00a0a7812 */ /* 0x000fe400078ec0ff */
[----:B------:R-:W-:Y:S01]  /*1940*/  LOP3.LUT R8, R8, 0x70, R17, 0xf8, !PT ;  /* 0x0000007008087812 */ /* 0x000fe200078ef811 */
[----:B------:R-:W-:Y:S01]  /*1950*/  IMAD.SHL.U32 R245, R245, 0x100, RZ ;  /* 0x00000100f5f57824 */ /* 0x000fe200078e00ff */
[----:B------:R-:W-:Y:S02]  /*1960*/  LOP3.LUT R218, R218, R7, R228, 0x1e, !PT ;  /* 0x00000007dada7212 */ /* 0x000fe400078e1ee4 */
[----:B------:R-:W-:-:S02]  /*1970*/  SEL R215, R215, 0xfffffff0, !P0 ;  /* 0xfffffff0d7d77807 */ /* 0x000fc40004000000 */
[-C--:B------:R-:W-:Y:S02]  /*1980*/  LOP3.LUT R7, R16, R9.reuse, RZ, 0x3c, !PT ;  /* 0x0000000910077212 */ /* 0x080fe400078e3cff */
[----:B------:R-:W-:Y:S02]  /*1990*/  LOP3.LUT R226, R226, R9, RZ, 0x3c, !PT ;  /* 0x00000009e2e27212 */ /* 0x000fe400078e3cff */
[----:B------:R-:W-:Y:S01]  /*19a0*/  SHF.R.U32.HI R9, RZ, 0x3, R10 ;  /* 0x00000003ff097819 */ /* 0x000fe2000001160a */
[----:B------:R-:W-:Y:S01]  /*19b0*/  IMAD R224, R4, 0x200, R7 ;  /* 0x0000020004e07824 */ /* 0x000fe200078e0207 */
[----:B------:R-:W-:Y:S01]  /*19c0*/  PLOP3.LUT P0, PT, PT, PT, UP0, 0x80, 0x0 ;  /* 0x000000000000781c */ /* 0x000fe20003f0f008 */
[----:B------:R-:W-:Y:S01]  /*19d0*/  IMAD R226, R3, 0x200, R226 ;  /* 0x0000020003e27824 */ /* 0x000fe200078e02e2 */
[----:B------:R-:W-:Y:S02]  /*19e0*/  LOP3.LUT R8, R8, 0x100, R13, 0xf8, !PT ;  /* 0x0000010008087812 */ /* 0x000fe400078ef80d */
[----:B------:R-:W-:-:S02]  /*19f0*/  LOP3.LUT R217, R217, 0xfffffe00, RZ, 0xc0, !PT ;  /* 0xfffffe00d9d97812 */ /* 0x000fc400078ec0ff */
[C---:B------:R-:W-:Y:S02]  /*1a00*/  LOP3.LUT R228, R9.reuse, R10, R228, 0x1e, !PT ;  /* 0x0000000a09e47212 */ /* 0x040fe400078e1ee4 */
[----:B------:R-:W-:Y:S01]  /*1a10*/  LOP3.LUT R0, R9, R0, R10, 0x1e, !PT ;  /* 0x0000000009007212 */ /* 0x000fe200078e1e0a */
[----:B------:R-:W-:Y:S01]  /*1a20*/  @!P4 IMAD.SHL.U32 R9, R234, 0x10, RZ ;  /* 0x00000010ea09c824 */ /* 0x000fe200078e00ff */
[----:B------:R-:W-:Y:S01]  /*1a30*/  LOP3.LUT R245, R245, 0x7ffffe00, RZ, 0xc0, !PT ;  /* 0x7ffffe00f5f57812 */ /* 0x000fe200078ec0ff */
[----:B------:R-:W-:Y:S01]  /*1a40*/  IMAD R3, R12, 0x400, R217 ;  /* 0x000004000c037824 */ /* 0x000fe200078e02d9 */
[----:B------:R-:W-:Y:S02]  /*1a50*/  SHF.R.U32.HI R11, RZ, 0x3, R8 ;  /* 0x00000003ff0b7819 */ /* 0x000fe40000011608 */
[----:B------:R-:W-:Y:S01]  /*1a60*/  LOP3.LUT R217, R0, R217, RZ, 0xfc, !PT ;  /* 0x000000d900d97212 */ /* 0x000fe200078efcff */
[----:B------:R1:W-:Y:S01]  /*1a70*/  @!P4 LDGSTS.E.BYPASS.LTC128B.128 [R9+0x21280], [R14.64] ;  /* 0x212800000e09cfae */ /* 0x0003e2000b901d58 */
[----:B------:R-:W-:Y:S01]  /*1a80*/  LOP3.LUT R8, R8, 0x28, R11, 0x78, !PT ;  /* 0x0000002808087812 */ /* 0x000fe200078e780b */
[----:B------:R-:W-:Y:S01]  /*1a90*/  IMAD.MOV.U32 R0, RZ, RZ, 0x120 ;  /* 0x00000120ff007424 */ /* 0x000fe200078e00ff */
[----:B------:R-:W-:Y:S01]  /*1aa0*/  SEL R213, R223, 0xffffffe0, !P2 ;  /* 0xffffffe0dfd57807 */ /* 0x000fe20005000000 */
[----:B------:R-:W-:Y:S01]  /*1ab0*/  IMAD R245, R18, 0x2, R245 ;  /* 0x0000000212f57824 */ /* 0x000fe200078e02f5 */
[----:B------:R-:W0:Y:S01]  /*1ac0*/  LDGDEPBAR ;  /* 0x00000000000079af */ /* 0x000e220000000000 */
[----:B------:R-:W-:Y:S01]  /*1ad0*/  IMAD.IADD R228, R3, 0x1, R228 ;  /* 0x0000000103e47824 */ /* 0x000fe200078e02e4 */
[----:B------:R-:W-:Y:S01]  /*1ae0*/  SEL R0, R0, 0xe0, !P3 ;  /* 0x000000e000007807 */ /* 0x000fe20005800000 */
[----:B------:R-:W-:Y:S01]  /*1af0*/  IMAD.IADD R245, R245, 0x1, R8 ;  /* 0x00000001f5f57824 */ /* 0x000fe200078e0208 */
[----:B------:R-:W0:Y:S01]  /*1b00*/  LDGDEPBAR ;  /* 0x00000000000079af */ /* 0x000e220000000000 */
[----:B------:R-:W-:Y:S01]  /*1b10*/  SEL R223, R223, 0xffffffe0, !P1 ;  /* 0xffffffe0dfdf7807 */ /* 0x000fe20004800000 */
[----:B------:R-:W-:Y:S05]  /*1b20*/  @!P0 BRA `(.L_x_656) ;  /* 0x0000478000008947 */ /* 0x000fea0003800000 */
[----:B------:R-:W-:Y:S01]  /*1b30*/  SHF.R.S32.HI R235, RZ, 0x1f, R234 ;  /* 0x0000001fffeb7819 */ /* 0x000fe200000114ea */
[----:B------:R-:W-:Y:S01]  /*1b40*/  IMAD R2, R2, c[0x0][0x238], RZ ;  /* 0x00008e0002027a24 */ /* 0x000fe200078e02ff */
[----:B------:R-:W-:Y:S01]  /*1b50*/  ULDC.64 UR4, c[0x0][0x240] ;  /* 0x0000900000047ab9 */ /* 0x000fe20000000a00 */
[----:B------:R-:W-:Y:S01]  /*1b60*/  LOP3.LUT R7, R6, 0xffffffe0, RZ, 0xc0, !PT ;  /* 0xffffffe006077812 */ /* 0x000fe200078ec0ff */
[----:B------:R-:W-:Y:S01]  /*1b70*/  UIMAD UR4, UR8, UR4, URZ ;  /* 0x00000004080472a4 */ /* 0x000fe2000f8e023f */
[C---:B------:R-:W-:Y:S01]  /*1b80*/  IMAD R2, R5.reuse, c[0x0][0x23c], R2 ;  /* 0x00008f0005027a24 */ /* 0x040fe200078e0202 */
[----:B------:R-:W-:Y:S01]  /*1b90*/  UMOV UR7, 0x6 ;  /* 0x0000000600077882 */ /* 0x000fe20000000000 */
[----:B-1----:R-:W-:Y:S01]  /*1ba0*/  IMAD.WIDE.U32 R8, R5, c[0x0][0x238], R234 ;  /* 0x00008e0005087a25 */ /* 0x002fe200078e00ea */
[----:B------:R-:W-:Y:S01]  /*1bb0*/  ULDC UR17, c[0x0][0x17c] ;  /* 0x00005f0000117ab9 */ /* 0x000fe20000000800 */
[----:B------:R-:W-:Y:S01]  /*1bc0*/  LEA.HI R3, R4, R4, RZ, 0x1 ;  /* 0x0000000404037211 */ /* 0x000fe200078f08ff */
[----:B------:R-:W-:Y:S01]  /*1bd0*/  USHF.L.U32 UR18, UR6, 0x6, URZ ;  /* 0x0000000606127899 */ /* 0x000fe2000800063f */
[----:B------:R-:W-:Y:S01]  /*1be0*/  IMAD.IADD R9, R9, 0x1, R2 ;  /* 0x0000000109097824 */ /* 0x000fe200078e0202 */
[----:B------:R-:W-:Y:S01]  /*1bf0*/  USHF.L.U64.HI UR17, UR6, UR7, UR17 ;  /* 0x0000000706117299 */ /* 0x000fe20008010211 */
[----:B------:R-:W-:Y:S01]  /*1c00*/  IMAD.U32 R2, RZ, RZ, UR20 ;  /* 0x00000014ff027e24 */ /* 0x000fe2000f8e00ff */
[----:B------:R-:W-:Y:S01]  /*1c10*/  UIMAD UR6, UR20, UR5, UR4 ;  /* 0x00000005140672a4 */ /* 0x000fe2000f8e0204 */
[----:B------:R-:W-:Y:S01]  /*1c20*/  IMAD.IADD R7, R234, 0x1, -R7 ;  /* 0x00000001ea077824 */ /* 0x000fe200078e0a07 */
[----:B------:R-:W-:Y:S01]  /*1c30*/  LOP3.LUT R3, R3, 0xfffffffe, RZ, 0xc0, !PT ;  /* 0xfffffffe03037812 */ /* 0x000fe200078ec0ff */
[----:B------:R-:W-:Y:S01]  /*1c40*/  IMAD.WIDE.U32 R10, R2, c[0x0][0x240], R8 ;  /* 0x00009000020a7a25 */ /* 0x000fe200078e0008 */
[----:B------:R-:W-:Y:S01]  /*1c50*/  UIADD3 UR11, UR11, 0x3f, URZ ;  /* 0x0000003f0b0b7890 */ /* 0x000fe2000fffe03f */
[----:B------:R-:W-:Y:S01]  /*1c60*/  SHF.L.U32 R219, R219, 0x1, RZ ;  /* 0x00000001dbdb7819 */ /* 0x000fe200000006ff */
[----:B------:R-:W-:Y:S01]  /*1c70*/  CS2R R170, SRZ ;  /* 0x0000000000aa7805 */ /* 0x000fe2000001ff00 */
[----:B------:R-:W-:Y:S01]  /*1c80*/  SHF.R.S32.HI R6, RZ, 0x1f, R7 ;  /* 0x0000001fff067819 */ /* 0x000fe20000011407 */
[----:B------:R1:W-:Y:S01]  /*1c90*/  STL.64 [R1+0x8], R10 ;  /* 0x0000080a01007387 */ /* 0x0003e20000100a00 */
[----:B------:R-:W-:Y:S01]  /*1ca0*/  IADD3 R2, R11, UR6, RZ ;  /* 0x000000060b027c10 */ /* 0x000fe2000fffe0ff */
[----:B------:R-:W-:Y:S01]  /*1cb0*/  IMAD.IADD R3, R4, 0x1, -R3 ;  /* 0x0000000104037824 */ /* 0x000fe200078e0a03 */
[----:B------:R-:W-:Y:S01]  /*1cc0*/  MOV R4, 0xffffffb0 ;  /* 0xffffffb000047802 */ /* 0x000fe20000000f00 */
[----:B------:R-:W-:Y:S01]  /*1cd0*/  IMAD.SHL.U32 R222, R228, 0x2, RZ ;  /* 0x00000002e4de7824 */ /* 0x000fe200078e00ff */
[----:B------:R-:W-:Y:S01]  /*1ce0*/  LEA.HI R5, R6, R7, RZ, 0x2 ;  /* 0x0000000706057211 */ /* 0x000fe200078f10ff */
[----:B------:R1:W-:Y:S01]  /*1cf0*/  STL [R1+0x10], R2 ;  /* 0x0000100201007387 */ /* 0x0003e20000100800 */
[----:B------:R-:W-:Y:S01]  /*1d00*/  IMAD.SHL.U32 R224, R224, 0x2, RZ ;  /* 0x00000002e0e07824 */ /* 0x000fe200078e00ff */
[----:B------:R-:W-:Y:S01]  /*1d10*/  USHF.R.S32.HI UR7, URZ, 0x1f, UR11 ;  /* 0x0000001f3f077899 */ /* 0x000fe2000801140b */
[----:B------:R-:W-:Y:S01]  /*1d20*/  LOP3.LUT R244, R5, 0xfffffffc, RZ, 0xc0, !PT ;  /* 0xfffffffc05f47812 */ /* 0x000fe200078ec0ff */
[----:B------:R-:W-:Y:S01]  /*1d30*/  IMAD R4, R227, R4, c[0x0][0x198] ;  /* 0x00006600e3047624 */ /* 0x000fe200078e0204 */
[----:B------:R-:W-:Y:S01]  /*1d40*/  IADD3 R220, R222, 0x1b080, RZ ;  /* 0x0001b080dedc7810 */ /* 0x000fe20007ffe0ff */
[----:B------:R-:W-:Y:S01]  /*1d50*/  IMAD.SHL.U32 R245, R245, 0x2, RZ ;  /* 0x00000002f5f57824 */ /* 0x000fe200078e00ff */
[----:B------:R-:W-:Y:S01]  /*1d60*/  IADD3 R244, R7, -R244, RZ ;  /* 0x800000f407f47210 */ /* 0x000fe20007ffe0ff */
[----:B------:R-:W-:Y:S01]  /*1d70*/  IMAD.SHL.U32 R221, R225, 0x2, RZ ;  /* 0x00000002e1dd7824 */ /* 0x000fe200078e00ff */
[----:B------:R-:W-:Y:S01]  /*1d80*/  ULEA.HI UR7, UR7, UR11, URZ, 0x6 ;  /* 0x0000000b07077291 */ /* 0x000fe2000f8f303f */
[----:B------:R-:W-:Y:S01]  /*1d90*/  IMAD R3, R3, -0x8, R4 ;  /* 0xfffffff803037824 */ /* 0x000fe200078e0204 */
[----:B------:R-:W-:Y:S01]  /*1da0*/  LEA.HI.SX32 R246, R5, R246, 0x1e ;  /* 0x000000f605f67211 */ /* 0x000fe200078ff2ff */
[----:B------:R-:W-:Y:S01]  /*1db0*/  IMAD R215, R215, 0x2, R224 ;  /* 0x00000002d7d77824 */ /* 0x000fe200078e02e0 */
[----:B------:R-:W-:Y:S01]  /*1dc0*/  LEA R218, R218, 0x23c80, 0x1 ;  /* 0x00023c80dada7811 */ /* 0x000fe200078e08ff */
[----:B------:R-:W-:Y:S01]  /*1dd0*/  IMAD R220, R223, 0x2, R220 ;  /* 0x00000002dfdc7824 */ /* 0x000fe200078e02dc */
[----:B------:R-:W-:Y:S01]  /*1de0*/  LEA R217, R217, 0x80, 0x1 ;  /* 0x00000080d9d97811 */ /* 0x000fe200078e08ff */
[----:B------:R-:W-:Y:S01]  /*1df0*/  IMAD R214, R213, 0x2, R224 ;  /* 0x00000002d5d67824 */ /* 0x000fe200078e02e0 */
[----:B------:R-:W-:Y:S01]  /*1e00*/  IADD3 R223, R228, R223, RZ ;  /* 0x000000dfe4df7210 */ /* 0x000fe20007ffe0ff */
[----:B------:R-:W-:Y:S01]  /*1e10*/  IMAD R244, R244, -0x2, R3 ;  /* 0xfffffffef4f47824 */ /* 0x000fe200078e0203 */
[----:B------:R-:W-:Y:S01]  /*1e20*/  IADD3 R247, R229, 0xf080, RZ ;  /* 0x0000f080e5f77810 */ /* 0x000fe20007ffe0ff */
        /* <DEDUP_REMOVED lines=59> */
[----:B------:R-:W-:Y:S01]  /*21e0*/  LEA R0, R0, R219, 0x1 ;  /* 0x000000db00007211 */ /* 0x000fe200078e08ff */
[----:B------:R-:W-:Y:S01]  /*21f0*/  IMAD R213, R213, 0x2, R215 ;  /* 0x00000002d5d57824 */ /* 0x000fe200078e02d7 */
[----:B------:R-:W-:Y:S01]  /*2200*/  IADD3 R212, R222, R221, RZ ;  /* 0x000000ddded47210 */ /* 0x000fe20007ffe0ff */
[----:B------:R-:W-:Y:S01]  /*2210*/  ULDC UR10, c[0x0][0x188] ;  /* 0x00006200000a7ab9 */ /* 0x000fe20000000800 */
[----:B------:R-:W-:Y:S01]  /*2220*/  IADD3 R252, R245, 0x21480, RZ ;  /* 0x00021480f5fc7810 */ /* 0x000fe20007ffe0ff */
[----:B------:R-:W-:Y:S01]  /*2230*/  ULDC UR9, c[0x0][0x278] ;  /* 0x00009e0000097ab9 */ /* 0x000fe20000000800 */
[----:B------:R-:W-:Y:S01]  /*2240*/  IADD3 R216, R228, R225, RZ ;  /* 0x000000e1e4d87210 */ /* 0x000fe20007ffe0ff */
[----:B------:R-:W-:-:S02]  /*2250*/  ULDC UR8, c[0x0][0x218] ;  /* 0x0000860000087ab9 */ /* 0x000fc40000000800 */
[----:B------:R-:W-:Y:S02]  /*2260*/  ULDC UR5, c[0x0][0x290] ;  /* 0x0000a40000057ab9 */ /* 0x000fe40000000800 */
[----:B------:R-:W-:Y:S02]  /*2270*/  UMOV UR22, 0x1 ;  /* 0x0000000100167882 */ /* 0x000fe40000000000 */
[----:B------:R-:W-:Y:S02]  /*2280*/  UMOV UR4, URZ ;  /* 0x0000003f00047c82 */ /* 0x000fe40008000000 */
[----:B------:R-:W-:Y:S02]  /*2290*/  UMOV UR12, URZ ;  /* 0x0000003f000c7c82 */ /* 0x000fe40008000000 */
[----:B------:R-:W-:Y:S02]  /*22a0*/  UIMAD UR10, UR20, UR10, URZ ;  /* 0x0000000a140a72a4 */ /* 0x000fe4000f8e023f */
[----:B------:R-:W-:-:S02]  /*22b0*/  UIMAD UR9, UR20, UR9, URZ ;  /* 0x00000009140972a4 */ /* 0x000fc4000f8e023f */
[----:B------:R-:W-:Y:S02]  /*22c0*/  UIMAD UR8, UR20, UR8, URZ ;  /* 0x00000008140872a4 */ /* 0x000fe4000f8e023f */
[----:B------:R-:W-:Y:S02]  /*22d0*/  UIMAD UR5, UR20, UR5, URZ ;  /* 0x00000005140572a4 */ /* 0x000fe4000f8e023f */
[----:B------:R-:W-:Y:S02]  /*22e0*/  USHF.R.S32.HI UR19, URZ, 0x6, UR7 ;  /* 0x000000063f137899 */ /* 0x000fe40008011407 */
[----:B-1----:R-:W-:Y:S02]  /*22f0*/  ULDC UR11, c[0x0][0x168] ;  /* 0x00005a00000b7ab9 */ /* 0x002fe40000000800 */
.L_x_659:
[----:B------:R-:W-:Y:S04]  /*2300*/  DEPBAR.LE SB0, 0x1 ;  /* 0x000080400000791a */ /* 0x000fe80000000000 */
[----:B------:R-:W-:Y:S01]  /*2310*/  BAR.SYNC.DEFER_BLOCKING 0x0 ;  /* 0x0000000000007b1d */ /* 0x000fe20000010000 */
[----:B------:R-:W-:Y:S01]  /*2320*/  MOV R3, UR4 ;  /* 0x0000000400037c02 */ /* 0x000fe20008000f00 */
[----:B------:R-:W-:Y:S01]  /*2330*/  UIADD3 UR21, UR12, 0x1, URZ ;  /* 0x000000010c157890 */ /* 0x000fe2000fffe03f */
[----:B------:R-:W-:Y:S02]  /*2340*/  MOV R108, UR4 ;  /* 0x00000004006c7c02 */ /* 0x000fe40008000f00 */
[----:B------:R-:W-:Y:S01]  /*2350*/  MOV R102, UR4 ;  /* 0x0000000400667c02 */ /* 0x000fe20008000f00 */
[----:B------:R-:W-:Y:S01]  /*2360*/  IMAD R3, R3, 0x3000, R228 ;  /* 0x0000300003037824 */ /* 0x000fe200078e02e4 */
[----:B------:R-:W-:Y:S01]  /*2370*/  MOV R197, UR4 ;  /* 0x0000000400c57c02 */ /* 0x000fe20008000f00 */
[----:B------:R-:W-:Y:S01]  /*2380*/  IMAD R108, R108, 0x3000, R225 ;  /* 0x000030006c6c7824 */ /* 0x000fe200078e02e1 */
[----:B------:R-:W-:Y:S01]  /*2390*/  UISETP.GE.AND UP0, UPT, UR21, UR19, UPT ;  /* 0x000000131500728c */ /* 0x000fe2000bf06270 */
[----:B------:R-:W-:Y:S01]  /*23a0*/  IMAD R102, R102, 0x3000, R223 ;  /* 0x0000300066667824 */ /* 0x000fe200078e02df */
[----:B------:R-:W-:Y:S02]  /*23b0*/  SHF.L.U32 R176, R3, 0x1, RZ ;  /* 0x0000000103b07819 */ /* 0x000fe400000006ff */
[-C--:B------:R-:W-:Y:S02]  /*23c0*/  IADD3 R97, R228, R108.reuse, RZ ;  /* 0x0000006ce4617210 */ /* 0x080fe40007ffe0ff */
[----:B------:R-:W-:Y:S02]  /*23d0*/  SHF.L.U32 R175, R102, 0x1, RZ ;  /* 0x0000000166af7819 */ /* 0x000fe400000006ff */
[----:B------:R-:W-:Y:S02]  /*23e0*/  SHF.L.U32 R96, R97, 0x1, RZ ;  /* 0x0000000161607819 */ /* 0x000fe400000006ff */
[----:B------:R-:W-:Y:S02]  /*23f0*/  IADD3 R108, R223, R108, RZ ;  /* 0x0000006cdf6c7210 */ /* 0x000fe40007ffe0ff */
[----:B------:R-:W-:Y:S02]  /*2400*/  LEA R195, R197, R246, 0x6 ;  /* 0x000000f6c5c37211 */ /* 0x000fe400078e30ff */
[----:B------:R-:W-:Y:S01]  /*2410*/  SHF.L.U32 R174, R108, 0x1, RZ ;  /* 0x000000016cae7819 */ /* 0x000fe200000006ff */
[----:B------:R-:W-:Y:S01]  /*2420*/  LDSM.16.M88.2 R2, [R224+0x80] ;  /* 0x00008000e002783b */ /* 0x000fe20000000100 */
[----:B------:R-:W-:Y:S03]  /*2430*/  PLOP3.LUT P0, PT, PT, PT, UP0, 0x80, 0x0 ;  /* 0x000000000000781c */ /* 0x000fe60003f0f008 */
[----:B------:R-:W1:Y:S04]  /*2440*/  LDSM.16.M88.4 R84, [R176+0xf080] ;  /* 0x00f08000b054783b */ /* 0x000e680000000200 */
[----:B------:R-:W2:Y:S04]  /*2450*/  LDSM.16.M88.2 R88, [R224+0x880] ;  /* 0x00088000e058783b */ /* 0x000ea80000000100 */
[----:B------:R-:W3:Y:S04]  /*2460*/  LDSM.16.M88.2 R90, [R224+0x1080] ;  /* 0x00108000e05a783b */ /* 0x000ee80000000100 */
[----:B------:R-:W4:Y:S04]  /*2470*/  LDSM.16.M88.2 R92, [R224+0x1880] ;  /* 0x00188000e05c783b */ /* 0x000f280000000100 */
[----:B------:R-:W5:Y:S04]  /*2480*/  LDSM.16.M88.2 R94, [R224+0x2080] ;  /* 0x00208000e05e783b */ /* 0x000f680000000100 */
[----:B------:R-:W-:Y:S04]  /*2490*/  LDSM.16.M88.2 R100, [R215+0x80] ;  /* 0x00008000d764783b */ /* 0x000fe80000000100 */
[----:B------:R-:W4:Y:S04]  /*24a0*/  LDSM.16.M88.4 R96, [R96+0xf080] ;  /* 0x00f080006060783b */ /* 0x000f280000000200 */
[----:B------:R-:W-:Y:S04]  /*24b0*/  LDSM.16.M88.2 R102, [R214+0x80] ;  /* 0x00008000d666783b */ /* 0x000fe80000000100 */
[----:B------:R-:W-:Y:S04]  /*24c0*/  LDSM.16.M88.4 R104, [R175+0xf080] ;  /* 0x00f08000af68783b */ /* 0x000fe80000000200 */
[----:B------:R-:W-:Y:S01]  /*24d0*/  LDSM.16.M88.4 R108, [R174+0xf080] ;  /* 0x00f08000ae6c783b */ /* 0x000fe20000000200 */
[C---:B-1----:R-:W-:Y:S03]  /*24e0*/  HMMA.16816.F32.BF16 R4, R84.reuse, R2, RZ ;  /* 0x000000025404723c */ /* 0x042fe600000418ff */
[----:B------:R-:W1:Y:S04]  /*24f0*/  LDSM.16.M88.2 R2, [R215+0x880] ;  /* 0x00088000d702783b */ /* 0x000e680000000100 */
[----:B------:R-:W-:Y:S01]  /*2500*/  LDSM.16.M88.2 R172, [R215+0x2880] ;  /* 0x00288000d7ac783b */ /* 0x000fe20000000100 */
[C---:B--2---:R-:W-:Y:S03]  /*2510*/  HMMA.16816.F32.BF16 R8, R84.reuse, R88, RZ ;  /* 0x000000585408723c */ /* 0x044fe600000418ff */
[----:B------:R-:W2:Y:S04]  /*2520*/  LDSM.16.M88.2 R88, [R215+0x1080] ;  /* 0x00108000d758783b */ /* 0x000ea80000000100 */
[----:B------:R-:W-:Y:S01]  /*2530*/  LDS R199, [R195.X4+0x21080] ;  /* 0x02108000c3c77984 */ /* 0x000fe20000004800 */
[C---:B---3--:R-:W-:Y:S03]  /*2540*/  HMMA.16816.F32.BF16 R12, R84.reuse, R90, RZ ;  /* 0x0000005a540c723c */ /* 0x048fe600000418ff */
[----:B------:R-:W3:Y:S04]  /*2550*/  LDSM.16.M88.2 R90, [R215+0x1880] ;  /* 0x00188000d75a783b */ /* 0x000ee80000000100 */
[----:B------:R-:W-:Y:S01]  /*2560*/  LDS R198, [R195.X4+0x210a0] ;  /* 0x0210a000c3c67984 */ /* 0x000fe20000004800 */
[C---:B----4-:R-:W-:Y:S03]  /*2570*/  HMMA.16816.F32.BF16 R16, R84.reuse, R92, RZ ;  /* 0x0000005c5410723c */ /* 0x050fe600000418ff */
[----:B------:R-:W4:Y:S05]  /*2580*/  LDSM.16.M88.2 R92, [R215+0x2080] ;  /* 0x00208000d75c783b */ /* 0x000f2a0000000100 */
[----:B-----5:R-:W-:Y:S01]  /*2590*/  HMMA.16816.F32.BF16 R20, R84, R94, RZ ;  /* 0x0000005e5414723c */ /* 0x020fe200000418ff */
[----:B------:R-:W5:Y:S04]  /*25a0*/  LDSM.16.M88.2 R84, [R214+0x880] ;  /* 0x00088000d654783b */ /* 0x000f680000000100 */
[----:B------:R-:W5:Y:S03]  /*25b0*/  LDSM.16.M88.2 R86, [R214+0x1080] ;  /* 0x00108000d656783b */ /* 0x000f660000000100 */
[C---:B------:R-:W-:Y:S01]  /*25c0*/  HMMA.16816.F32.BF16 R4, R96.reuse, R100, R4 ;  /* 0x000000646004723c */ /* 0x040fe20000041804 */
[----:B------:R-:W-:Y:S07]  /*25d0*/  LDSM.16.M88.2 R94, [R214+0x2080] ;  /* 0x00208000d65e783b */ /* 0x000fee0000000100 */
[C---:B-1----:R-:W-:Y:S01]  /*25e0*/  HMMA.16816.F32.BF16 R8, R96.reuse, R2, R8 ;  /* 0x000000026008723c */ /* 0x042fe20000041808 */
[----:B------:R-:W1:Y:S07]  /*25f0*/  LDSM.16.M88.2 R2, [R214+0x1880] ;  /* 0x00188000d602783b */ /* 0x000e6e0000000100 */
[C---:B--2---:R-:W-:Y:S01]  /*2600*/  HMMA.16816.F32.BF16 R12, R96.reuse, R88, R12 ;  /* 0x00000058600c723c */ /* 0x044fe2000004180c */
[----:B------:R-:W2:Y:S07]  /*2610*/  LDSM.16.M88.2 R88, [R213+0x80] ;  /* 0x00008000d558783b */ /* 0x000eae0000000100 */
[C---:B---3--:R-:W-:Y:S01]  /*2620*/  HMMA.16816.F32.BF16 R16, R96.reuse, R90, R16 ;  /* 0x0000005a6010723c */ /* 0x048fe20000041810 */
[----:B------:R-:W3:Y:S07]  /*2630*/  LDSM.16.M88.2 R90, [R213+0x880] ;  /* 0x00088000d55a783b */ /* 0x000eee0000000100 */
[----:B----4-:R-:W-:Y:S01]  /*2640*/  HMMA.16816.F32.BF16 R20, R96, R92, R20 ;  /* 0x0000005c6014723c */ /* 0x010fe20000041814 */
[----:B------:R-:W-:Y:S04]  /*2650*/  LDSM.16.M88.2 R92, [R213+0x1880] ;  /* 0x00188000d55c783b */ /* 0x000fe80000000100 */
[----:B------:R-:W-:Y:S03]  /*2660*/  LDSM.16.M88.2 R96, [R213+0x2080] ;  /* 0x00208000d560783b */ /* 0x000fe60000000100 */
[C---:B------:R-:W-:Y:S01]  /*2670*/  HMMA.16816.F32.BF16 R4, R104.reuse, R102, R4 ;  /* 0x000000666804723c */ /* 0x040fe20000041804 */
[----:B------:R-:W-:Y:S04]  /*2680*/  LDSM.16.M88.4 R100, [R176+0x11080] ;  /* 0x01108000b064783b */ /* 0x000fe80000000200 */
[----:B------:R-:W-:Y:S03]  /*2690*/  LDSM.16.M88.2 R98, [R224+0x4880] ;  /* 0x00488000e062783b */ /* 0x000fe60000000100 */
[C---:B-----5:R-:W-:Y:S01]  /*26a0*/  HMMA.16816.F32.BF16 R8, R104.reuse, R84, R8 ;  /* 0x000000546808723c */ /* 0x060fe20000041808 */
[----:B------:R-:W4:Y:S07]  /*26b0*/  LDSM.16.M88.2 R84, [R213+0x1080] ;  /* 0x00108000d554783b */ /* 0x000f2e0000000100 */
[C---:B------:R-:W-:Y:S01]  /*26c0*/  HMMA.16816.F32.BF16 R12, R104.reuse, R86, R12 ;  /* 0x00000056680c723c */ /* 0x040fe2000004180c */
[----:B------:R-:W5:Y:S07]  /*26d0*/  LDSM.16.M88.2 R86, [R224+0x2880] ;  /* 0x00288000e056783b */ /* 0x000f6e0000000100 */
[C---:B-1----:R-:W-:Y:S07]  /*26e0*/  HMMA.16816.F32.BF16 R16, R104.reuse, R2, R16 ;  /* 0x000000026810723c */ /* 0x042fee0000041810 */
[----:B------:R-:W-:Y:S01]  /*26f0*/  MOV R3, UR4 ;  /* 0x0000000400037c02 */ /* 0x000fe20008000f00 */
[----:B------:R-:W-:Y:S07]  /*2700*/  HMMA.16816.F32.BF16 R20, R104, R94, R20 ;  /* 0x0000005e6814723c */ /* 0x000fee0000041814 */
[----:B------:R-:W-:Y:S01]  /*2710*/  IMAD R94, R3, 0x3000, R216 ;  /* 0x00003000035e7824 */ /* 0x000fe200078e02d8 */
[C---:B--2---:R-:W-:Y:S01]  /*2720*/  HMMA.16816.F32.BF16 R4, R108.reuse, R88, R4 ;  /* 0x000000586c04723c */ /* 0x044fe20000041804 */
[----:B------:R-:W1:Y:S04]  /*2730*/  LDSM.16.M88.2 R2, [R224+0x3080] ;  /* 0x00308000e002783b */ /* 0x000e680000000100 */
[----:B------:R-:W2:Y:S01]  /*2740*/  LDSM.16.M88.2 R88, [R224+0x3880] ;  /* 0x00388000e058783b */ /* 0x000ea20000000100 */
[----:B------:R-:W-:Y:S02]  /*2750*/  SHF.L.U32 R177, R94, 0x1, RZ ;  /* 0x000000015eb17819 */ /* 0x000fe400000006ff */
[C---:B---3--:R-:W-:Y:S01]  /*2760*/  HMMA.16816.F32.BF16 R8, R108.reuse, R90, R8 ;  /* 0x0000005a6c08723c */ /* 0x048fe20000041808 */
[----:B------:R-:W3:Y:S04]  /*2770*/  LDSM.16.M88.2 R94, [R224+0x4080] ;  /* 0x00408000e05e783b */ /* 0x000ee80000000100 */
[----:B------:R-:W2:Y:S03]  /*2780*/  LDSM.16.M88.4 R104, [R177+0x11080] ;  /* 0x01108000b168783b */ /* 0x000ea60000000200 */
[C---:B----4-:R-:W-:Y:S01]  /*2790*/  HMMA.16816.F32.BF16 R12, R108.reuse, R84, R12 ;  /* 0x000000546c0c723c */ /* 0x050fe2000004180c */
[----:B------:R-:W4:Y:S04]  /*27a0*/  LDSM.16.M88.2 R84, [R215+0x3080] ;  /* 0x00308000d754783b */ /* 0x000f280000000100 */
[----:B------:R-:W-:Y:S03]  /*27b0*/  LDSM.16.M88.2 R90, [R215+0x4080] ;  /* 0x00408000d75a783b */ /* 0x000fe60000000100 */
[C---:B------:R-:W-:Y:S01]  /*27c0*/  HMMA.16816.F32.BF16 R16, R108.reuse, R92, R16 ;  /* 0x0000005c6c10723c */ /* 0x040fe20000041810 */
[----:B------:R-:W-:Y:S07]  /*27d0*/  LDSM.16.M88.2 R92, [R215+0x4880] ;  /* 0x00488000d75c783b */ /* 0x000fee0000000100 */
[----:B------:R-:W-:Y:S01]  /*27e0*/  HMMA.16816.F32.BF16 R20, R108, R96, R20 ;  /* 0x000000606c14723c */ /* 0x000fe20000041814 */
[----:B------:R-:W-:Y:S04]  /*27f0*/  LDSM.16.M88.2 R96, [R214+0x2880] ;  /* 0x00288000d660783b */ /* 0x000fe80000000100 */
[----:B------:R-:W-:Y:S03]  /*2800*/  LDSM.16.M88.4 R108, [R175+0x11080] ;  /* 0x01108000af6c783b */ /* 0x000fe60000000200 */
[C---:B-----5:R-:W-:Y:S01]  /*2810*/  HMMA.16816.F32.BF16 R4, R100.reuse, R86, R4 ;  /* 0x000000566404723c */ /* 0x060fe20000041804 */
[----:B------:R-:W5:Y:S07]  /*2820*/  LDSM.16.M88.2 R86, [R215+0x3880] ;  /* 0x00388000d756783b */ /* 0x000f6e0000000100 */
[C---:B-1----:R-:W-:Y:S01]  /*2830*/  HMMA.16816.F32.BF16 R8, R100.reuse, R2, R8 ;  /* 0x000000026408723c */ /* 0x042fe20000041808 */
[----:B------:R-:W1:Y:S07]  /*2840*/  LDSM.16.M88.2 R2, [R214+0x3080] ;  /* 0x00308000d602783b */ /* 0x000e6e0000000100 */
[C---:B--2---:R-:W-:Y:S01]  /*2850*/  HMMA.16816.F32.BF16 R12, R100.reuse, R88, R12 ;  /* 0x00000058640c723c */ /* 0x044fe2000004180c */
[----:B------:R-:W2:Y:S07]  /*2860*/  LDSM.16.M88.2 R88, [R214+0x3880] ;  /* 0x00388000d658783b */ /* 0x000eae0000000100 */
[C---:B---3--:R-:W-:Y:S01]  /*2870*/  HMMA.16816.F32.BF16 R16, R100.reuse, R94, R16 ;  /* 0x0000005e6410723c */ /* 0x048fe20000041810 */
[----:B------:R-:W3:Y:S07]  /*2880*/  LDSM.16.M88.2 R94, [R214+0x4080] ;  /* 0x00408000d65e783b */ /* 0x000eee0000000100 */
[----:B------:R-:W-:Y:S01]  /*2890*/  HMMA.16816.F32.BF16 R20, R100, R98, R20 ;  /* 0x000000626414723c */ /* 0x000fe20000041814 */
[----:B------:R-:W1:Y:S04]  /*28a0*/  LDSM.16.M88.2 R98, [R214+0x4880] ;  /* 0x00488000d662783b */ /* 0x000e680000000100 */
[----:B------:R-:W-:Y:S03]  /*28b0*/  LDSM.16.M88.4 R100, [R174+0x11080] ;  /* 0x01108000ae64783b */ /* 0x000fe60000000200 */
[C---:B------:R-:W-:Y:S01]  /*28c0*/  HMMA.16816.F32.BF16 R4, R104.reuse, R172, R4 ;  /* 0x000000ac6804723c */ /* 0x040fe20000041804 */
[----:B------:R-:W1:Y:S07]  /*28d0*/  LDSM.16.M88.2 R172, [R213+0x2880] ;  /* 0x00288000d5ac783b */ /* 0x000e6e0000000100 */
[C---:B----4-:R-:W-:Y:S01]  /*28e0*/  HMMA.16816.F32.BF16 R8, R104.reuse, R84, R8 ;  /* 0x000000546808723c */ /* 0x050fe20000041808 */
[----:B------:R-:W4:Y:S07]  /*28f0*/  LDSM.16.M88.2 R84, [R213+0x3080] ;  /* 0x00308000d554783b */ /* 0x000f2e0000000100 */
[C---:B-----5:R-:W-:Y:S01]  /*2900*/  HMMA.16816.F32.BF16 R12, R104.reuse, R86, R12 ;  /* 0x00000056680c723c */ /* 0x060fe2000004180c */
[----:B------:R-:W5:Y:S07]  /*2910*/  LDSM.16.M88.2 R86, [R213+0x3880] ;  /* 0x00388000d556783b */ /* 0x000f6e0000000100 */
[C---:B------:R-:W-:Y:S01]  /*2920*/  HMMA.16816.F32.BF16 R16, R104.reuse, R90, R16 ;  /* 0x0000005a6810723c */ /* 0x040fe20000041810 */
[----:B------:R-:W4:Y:S07]  /*2930*/  LDSM.16.M88.2 R90, [R213+0x4080] ;  /* 0x00408000d55a783b */ /* 0x000f2e0000000100 */
[----:B------:R-:W-:Y:S01]  /*2940*/  HMMA.16816.F32.BF16 R20, R104, R92, R20 ;  /* 0x0000005c6814723c */ /* 0x000fe20000041814 */
[----:B------:R-:W4:Y:S04]  /*2950*/  LDSM.16.M88.2 R92, [R213+0x4880] ;  /* 0x00488000d55c783b */ /* 0x000f280000000100 */
[----:B------:R-:W-:Y:S03]  /*2960*/  LDSM.16.M88.4 R104, [R176+0x13080] ;  /* 0x01308000b068783b */ /* 0x000fe60000000200 */
[C---:B------:R-:W-:Y:S01]  /*2970*/  HMMA.16816.F32.BF16 R4, R108.reuse, R96, R4 ;  /* 0x000000606c04723c */ /* 0x040fe20000041804 */
[----:B------:R-:W4:Y:S07]  /*2980*/  LDSM.16.M88.2 R96, [R224+0x5080] ;  /* 0x00508000e060783b */ /* 0x000f2e0000000100 */
        /* <DEDUP_REMOVED lines=34> */
[----:B------:R-:W-:Y:S07]  /*2bb0*/  LDSM.16.M88.2 R84, [R213+0x6080] ;  /* 0x00608000d554783b */ /* 0x000fee0000000100 */
[C---:B-----5:R-:W-:Y:S08]  /*2bc0*/  HMMA.16816.F32.BF16 R12, R108.reuse, R86, R12 ;  /* 0x000000566c0c723c */ /* 0x060ff0000004180c */
[C---:B------:R-:W-:Y:S08]  /*2bd0*/  HMMA.16816.F32.BF16 R16, R108.reuse, R90, R16 ;  /* 0x0000005a6c10723c */ /* 0x040ff00000041810 */
[----:B------:R-:W-:Y:S08]  /*2be0*/  HMMA.16816.F32.BF16 R20, R108, R92, R20 ;  /* 0x0000005c6c14723c */ /* 0x000ff00000041814 */
[C---:B------:R-:W-:Y:S08]  /*2bf0*/  HMMA.16816.F32.BF16 R4, R100.reuse, R96, R4 ;  /* 0x000000606404723c */ /* 0x040ff00000041804 */
[C---:B-1----:R-:W-:Y:S01]  /*2c00*/  HMMA.16816.F32.BF16 R8, R100.reuse, R2, R8 ;  /* 0x000000026408723c */ /* 0x042fe20000041808 */
[----:B------:R-:W1:Y:S07]  /*2c10*/  LDSM.16.M88.2 R2, [R213+0x5880] ;  /* 0x00588000d502783b */ /* 0x000e6e0000000100 */
[C---:B--2---:R-:W-:Y:S08]  /*2c20*/  HMMA.16816.F32.BF16 R12, R100.reuse, R88, R12 ;  /* 0x00000058640c723c */ /* 0x044ff0000004180c */
[C---:B---3--:R-:W-:Y:S08]  /*2c30*/  HMMA.16816.F32.BF16 R16, R100.reuse, R94, R16 ;  /* 0x0000005e6410723c */ /* 0x048ff00000041810 */
[----:B------:R-:W-:Y:S08]  /*2c40*/  HMMA.16816.F32.BF16 R20, R100, R98, R20 ;  /* 0x000000626414723c */ /* 0x000ff00000041814 */
[C---:B------:R-:W-:Y:S08]  /*2c50*/  HMMA.16816.F32.BF16 R4, R104.reuse, R172, R4 ;  /* 0x000000ac6804723c */ /* 0x040ff00000041804 */
[C---:B-1----:R-:W-:Y:S01]  /*2c60*/  HMMA.16816.F32.BF16 R8, R104.reuse, R2, R8 ;  /* 0x000000026808723c */ /* 0x042fe20000041808 */
[----:B------:R-:W1:Y:S07]  /*2c70*/  LDSM.16.M88.2 R2, [R213+0x6880] ;  /* 0x00688000d502783b */ /* 0x000e6e0000000100 */
[C---:B------:R-:W-:Y:S01]  /*2c80*/  HMMA.16816.F32.BF16 R12, R104.reuse, R84, R12 ;  /* 0x00000054680c723c */ /* 0x040fe2000004180c */
[----:B------:R-:W2:Y:S01]  /*2c90*/  LDSM.16.M88.2 R84, [R213+0x7080] ;  /* 0x00708000d554783b */ /* 0x000ea20000000100 */
[----:B------:R-:W-:Y:S04]  /*2ca0*/  DEPBAR.LE SB0, 0x0 ;  /* 0x000080000000791a */ /* 0x000fe80000000000 */
[----:B------:R-:W-:Y:S02]  /*2cb0*/  BAR.SYNC.DEFER_BLOCKING 0x0 ;  /* 0x0000000000007b1d */ /* 0x000fe40000010000 */
[----:B------:R-:W-:Y:S04]  /*2cc0*/  FMUL.FTZ R178, R4, c[0x0][0x2b4] ;  /* 0x0000ad0004b27a20 */ /* 0x000fe80000410000 */
[----:B------:R-:W-:Y:S02]  /*2cd0*/  FMUL.FTZ R179, R5, c[0x0][0x2b4] ;  /* 0x0000ad0005b37a20 */ /* 0x000fe40000410000 */
[----:B------:R-:W-:Y:S01]  /*2ce0*/  FMUL.FTZ R180, R6, c[0x0][0x2b4] ;  /* 0x0000ad0006b47a20 */ /* 0x000fe20000410000 */
[----:B------:R-:W3:Y:S01]  /*2cf0*/  MUFU.TANH R178, R178 ;  /* 0x000000b200b27308 */ /* 0x000ee20000002400 */
[----:B------:R-:W-:Y:S02]  /*2d00*/  FMUL.FTZ R181, R7, c[0x0][0x2b4] ;  /* 0x0000ad0007b57a20 */ /* 0x000fe40000410000 */
[----:B------:R-:W-:Y:S02]  /*2d10*/  FMUL.FTZ R182, R8, c[0x0][0x2b4] ;  /* 0x0000ad0008b67a20 */ /* 0x000fe40000410000 */
[----:B------:R-:W-:Y:S02]  /*2d20*/  FMUL.FTZ R183, R9, c[0x0][0x2b4] ;  /* 0x0000ad0009b77a20 */ /* 0x000fe40000410000 */
[----:B------:R-:W-:Y:S02]  /*2d30*/  FMUL.FTZ R184, R10, c[0x0][0x2b4] ;  /* 0x0000ad000ab87a20 */ /* 0x000fe40000410000 */
[----:B------:R-:W-:Y:S01]  /*2d40*/  FMUL.FTZ R185, R11, c[0x0][0x2b4] ;  /* 0x0000ad000bb97a20 */ /* 0x000fe20000410000 */
[----:B------:R-:W4:Y:S01]  /*2d50*/  MUFU.TANH R179, R179 ;  /* 0x000000b300b37308 */ /* 0x000f220000002400 */
[----:B------:R-:W-:Y:S02]  /*2d60*/  FMUL.FTZ R186, R12, c[0x0][0x2b4] ;  /* 0x0000ad000cba7a20 */ /* 0x000fe40000410000 */
[----:B------:R-:W-:Y:S02]  /*2d70*/  FMUL.FTZ R187, R13, c[0x0][0x2b4] ;  /* 0x0000ad000dbb7a20 */ /* 0x000fe40000410000 */
[----:B------:R-:W-:Y:S01]  /*2d80*/  FMUL.FTZ R188, R14, c[0x0][0x2b4] ;  /* 0x0000ad000ebc7a20 */ /* 0x000fe20000410000 */
[----:B------:R3:W3:Y:S01]  /*2d90*/  LDSM.16.M88.2 R88, [R224+0x8080] ;  /* 0x00808000e058783b */ /* 0x0006e20000000100 */
[----:B------:R-:W-:Y:S03]  /*2da0*/  FMUL.FTZ R189, R15, c[0x0][0x2b4] ;  /* 0x0000ad000fbd7a20 */ /* 0x000fe60000410000 */
[----:B------:R-:W3:Y:S01]  /*2db0*/  MUFU.TANH R180, R180 ;  /* 0x000000b400b47308 */ /* 0x000ee20000002400 */
[----:B------:R3:W3:Y:S01]  /*2dc0*/  LDSM.16.M88.2 R90, [R224+0x8880] ;  /* 0x00888000e05a783b */ /* 0x0006e20000000100 */
[C---:B-1----:R-:W-:Y:S03]  /*2dd0*/  HMMA.16816.F32.BF16 R16, R104.reuse, R2, R16 ;  /* 0x000000026810723c */ /* 0x042fe60000041810 */
[----:B------:R1:W1:Y:S04]  /*2de0*/  LDSM.16.M88.2 R2, [R224+0x7880] ;  /* 0x00788000e002783b */ /* 0x0002680000000100 */
[----:B------:R1:W1:Y:S01]  /*2df0*/  LDSM.16.M88.2 R92, [R224+0x9080] ;  /* 0x00908000e05c783b */ /* 0x0002620000000100 */
[----:B------:R-:W1:Y:S01]  /*2e00*/  MUFU.TANH R181, R181 ;  /* 0x000000b500b57308 */ /* 0x000e620000002400 */
[----:B--2---:R-:W-:Y:S02]  /*2e10*/  HMMA.16816.F32.BF16 R20, R104, R84, R20 ;  /* 0x000000546814723c */ /* 0x004fe40000041814 */
[----:B------:R2:W1:Y:S04]  /*2e20*/  LDSM.16.M88.2 R94, [R224+0x9880] ;  /* 0x00988000e05e783b */ /* 0x0004680000000100 */
[----:B------:R2:W1:Y:S03]  /*2e30*/  LDSM.16.M88.2 R100, [R215+0x7880] ;  /* 0x00788000d764783b */ /* 0x0004660000000100 */
[----:B------:R-:W1:Y:S01]  /*2e40*/  MUFU.TANH R182, R182 ;  /* 0x000000b600b67308 */ /* 0x000e620000002400 */
[----:B------:R2:W1:Y:S04]  /*2e50*/  LDSM.16.M88.2 R102, [R215+0x8080] ;  /* 0x00808000d766783b */ /* 0x0004680000000100 */
[----:B------:R2:W1:Y:S01]  /*2e60*/  LDSM.16.M88.2 R104, [R215+0x8880] ;  /* 0x00888000d768783b */ /* 0x0004620000000100 */
[----:B------:R-:W-:Y:S02]  /*2e70*/  FMUL.FTZ R190, R16, c[0x0][0x2b4] ;  /* 0x0000ad0010be7a20 */ /* 0x000fe40000410000 */
[----:B------:R-:W-:Y:S01]  /*2e80*/  FMUL.FTZ R191, R17, c[0x0][0x2b4] ;  /* 0x0000ad0011bf7a20 */ /* 0x000fe20000410000 */
[----:B------:R2:W1:Y:S01]  /*2e90*/  LDSM.16.M88.2 R106, [R215+0x9080] ;  /* 0x00908000d76a783b */ /* 0x0004620000000100 */
[----:B------:R-:W1:Y:S01]  /*2ea0*/  MUFU.TANH R183, R183 ;  /* 0x000000b700b77308 */ /* 0x000e620000002400 */
[----:B------:R-:W-:Y:S02]  /*2eb0*/  FMUL.FTZ R192, R18, c[0x0][0x2b4] ;  /* 0x0000ad0012c07a20 */ /* 0x000fe40000410000 */
[----:B------:R2:W1:Y:S01]  /*2ec0*/  LDSM.16.M88.2 R108, [R215+0x9880] ;  /* 0x00988000d76c783b */ /* 0x0004620000000100 */
[----:B------:R-:W-:Y:S02]  /*2ed0*/  FMUL.FTZ R193, R19, c[0x0][0x2b4] ;  /* 0x0000ad0013c17a20 */ /* 0x000fe40000410000 */
[----:B------:R-:W-:Y:S01]  /*2ee0*/  FMUL.FTZ R194, R20, c[0x0][0x2b4] ;  /* 0x0000ad0014c27a20 */ /* 0x000fe20000410000 */
[----:B------:R2:W1:Y:S01]  /*2ef0*/  LDSM.16.M88.4 R84, [R222+0x1b080] ;  /* 0x01b08000de54783b */ /* 0x0004620000000200 */
[----:B------:R-:W-:Y:S02]  /*2f00*/  FMUL.FTZ R195, R21, c[0x0][0x2b4] ;  /* 0x0000ad0015c37a20 */ /* 0x000fe40000410000 */
[----:B------:R-:W1:Y:S01]  /*2f10*/  MUFU.TANH R184, R184 ;  /* 0x000000b800b87308 */ /* 0x000e620000002400 */
[----:B------:R2:W1:Y:S01]  /*2f20*/  LDSM.16.M88.4 R96, [R212+0x1b080] ;  /* 0x01b08000d460783b */ /* 0x0004620000000200 */
[----:B------:R-:W-:Y:S02]  /*2f30*/  FMUL.FTZ R196, R22, c[0x0][0x2b4] ;  /* 0x0000ad0016c47a20 */ /* 0x000fe40000410000 */
[----:B------:R-:W-:Y:S06]  /*2f40*/  FMUL.FTZ R197, R23, c[0x0][0x2b4] ;  /* 0x0000ad0017c57a20 */ /* 0x000fec0000410000 */
        /* <DEDUP_REMOVED lines=13> */
[----:B------:R-:W-:-:S05]  /*3020*/  @P0 BRA `(.L_x_657) ;  /* 0x0000049000000947 */ /* 0x000fca0003800000 */
[----:B--234-:R-:W-:Y:S01]  /*3030*/  LOP3.LUT P2, RZ, R233, 0x1, RZ, 0xc0, !PT ;  /* 0x00000001e9ff7812 */ /* 0x01cfe2000784c0ff */
[----:B------:R-:W2:Y:S01]  /*3040*/  LDL.64 R200, [R1] ;  /* 0x0000000001c87983 */ /* 0x000ea20000100a00 */
[----:B------:R-:W-:Y:S01]  /*3050*/  ISETP.GE.AND P3, PT, R250, c[0x0][0x16c], PT ;  /* 0x00005b00fa007a0c */ /* 0x000fe20003f66270 */
[----:B------:R-:W-:Y:S01]  /*3060*/  USHF.R.S32.HI UR23, URZ, 0x1f, UR21 ;  /* 0x0000001f3f177899 */ /* 0x000fe20008011415 */
[----:B------:R-:W-:Y:S01]  /*3070*/  IMAD.MOV.U32 R11, RZ, RZ, R249 ;  /* 0x000000ffff0b7224 */ /* 0x000fe200078e00f9 */
[----:B------:R-:W-:Y:S01]  /*3080*/  ULDC.64 UR6, c[0x0][0x178] ;  /* 0x00005e0000067ab9 */ /* 0x000fe20000000a00 */
[----:B------:R-:W-:Y:S01]  /*3090*/  IMAD.U32 R15, RZ, RZ, UR18 ;  /* 0x00000012ff0f7e24 */ /* 0x000fe2000f8e00ff */
[----:B------:R-:W3:Y:S01]  /*30a0*/  S2R R4, SR_CTAID.Y ;  /* 0x0000000000047919 */ /* 0x000ee20000002600 */
[----:B------:R-:W-:Y:S01]  /*30b0*/  IMAD.U32 R13, RZ, RZ, UR18 ;  /* 0x00000012ff0d7e24 */ /* 0x000fe2000f8e00ff */
[----:B------:R-:W-:Y:S02]  /*30c0*/  UIMAD.WIDE.U32 UR26, UR21, UR6, URZ ;  /* 0x00000006151a72a5 */ /* 0x000fe4000f8e003f */
[----:B------:R-:W-:Y:S02]  /*30d0*/  UIMAD UR23, UR23, UR6, URZ ;  /* 0x00000006171772a4 */ /* 0x000fe4000f8e023f */
[----:B------:R-:W-:Y:S02]  /*30e0*/  UIMAD UR6, UR21, -0x40, UR11 ;  /* 0xffffffc0150678a4 */ /* 0x000fe4000f8e020b */
[----:B------:R-:W-:Y:S01]  /*30f0*/  IMAD.U32 R18, RZ, RZ, UR26 ;  /* 0x0000001aff127e24 */ /* 0x000fe2000f8e00ff */
[----:B------:R-:W-:Y:S03]  /*3100*/  UIMAD UR23, UR21, UR7, UR23 ;  /* 0x00000007151772a4 */ /* 0x000fe6000f8e0217 */
[----:B------:R-:W-:Y:S01]  /*3110*/  IADD3 R9, -R236, UR6, RZ ;  /* 0x00000006ec097c10 */ /* 0x000fe2000fffe1ff */
[----:B------:R-:W-:Y:S06]  /*3120*/  UIADD3 UR23, UR27, UR23, URZ ;  /* 0x000000171b177290 */ /* 0x000fec000fffe03f */
[----:B------:R-:W-:Y:S01]  /*3130*/  IMAD.U32 R6, RZ, RZ, UR23 ;  /* 0x00000017ff067e24 */ /* 0x000fe2000f8e00ff */
[----:B---3--:R-:W-:Y:S01]  /*3140*/  SHF.R.S32.HI R5, RZ, 0x1f, R4 ;  /* 0x0000001fff057819 */ /* 0x008fe20000011404 */
[C---:B------:R-:W-:Y:S04]  /*3150*/  @!P4 IMAD.WIDE.U32 R16, R4.reuse, c[0x0][0x270], R238 ;  /* 0x00009c000410ca25 */ /* 0x040fe800078e00ee */
[C---:B------:R-:W-:Y:S02]  /*3160*/  IMAD R8, R5.reuse, c[0x0][0x180], RZ ;  /* 0x0000600005087a24 */ /* 0x040fe400078e02ff */
[----:B------:R-:W-:Y:S02]  /*3170*/  @!P4 IMAD R5, R5, c[0x0][0x270], RZ ;  /* 0x00009c000505ca24 */ /* 0x000fe400078e02ff */
[C---:B------:R-:W-:Y:S02]  /*3180*/  IMAD R8, R4.reuse, c[0x0][0x184], R8 ;  /* 0x0000610004087a24 */ /* 0x040fe400078e0208 */
[C---:B------:R-:W-:Y:S02]  /*3190*/  @!P4 IMAD R5, R4.reuse, c[0x0][0x274], R5 ;  /* 0x00009d000405ca24 */ /* 0x040fe400078e0205 */
[----:B--2---:R-:W-:Y:S04]  /*31a0*/  IMAD.MOV.U32 R10, RZ, RZ, R200 ;  /* 0x000000ffff0a7224 */ /* 0x004fe800078e00c8 */
[----:B------:R-:W-:Y:S04]  /*31b0*/  IMAD.WIDE.U32 R10, R4, c[0x0][0x180], R10 ;  /* 0x00006000040a7a25 */ /* 0x000fe800078e000a */
[----:B------:R-:W-:Y:S01]  /*31c0*/  IMAD.U32 R4, RZ, RZ, UR22 ;  /* 0x00000016ff047e24 */ /* 0x000fe2000f8e00ff */
[----:B------:R-:W-:Y:S02]  /*31d0*/  IADD3 R7, P0, R10, UR10, RZ ;  /* 0x0000000a0a077c10 */ /* 0x000fe4000ff1e0ff */
[----:B------:R-:W-:Y:S02]  /*31e0*/  SEL R10, RZ, 0x2, P6 ;  /* 0x00000002ff0a7807 */ /* 0x000fe40003000000 */
[----:B------:R-:W-:Y:S02]  /*31f0*/  IADD3.X R8, R11, UR13, R8, P0, !PT ;  /* 0x0000000d0b087c10 */ /* 0x000fe400087fe408 */
[C---:B------:R-:W-:Y:S04]  /*3200*/  LEA R19, P0, R7.reuse, c[0x0][0x160], 0x1 ;  /* 0x0000580007137a11 */ /* 0x040fe800078008ff */
[----:B------:R-:W-:Y:S01]  /*3210*/  LEA.HI.X R8, R7, c[0x0][0x164], R8, 0x1, P0 ;  /* 0x0000590007087a11 */ /* 0x000fe200000f0c08 */
[----:B------:R-:W-:Y:S01]  /*3220*/  IMAD.U32 R7, RZ, RZ, UR26 ;  /* 0x0000001aff077e24 */ /* 0x000fe2000f8e00ff */
[----:B------:R-:W-:Y:S04]  /*3230*/  LEA R18, P1, R18, R19, 0x7 ;  /* 0x0000001312127211 */ /* 0x000fe800078238ff */
[----:B------:R-:W-:Y:S02]  /*3240*/  LEA.HI.X R19, R7, R8, R6, 0x7, P1 ;  /* 0x0000000807137211 */ /* 0x000fe400008f3c06 */
[--C-:B------:R-:W-:Y:S02]  /*3250*/  IADD3 R14, P1, P0, R15, 0x80, R18.reuse ;  /* 0x000000800f0e7810 */ /* 0x100fe4000783e012 */
[----:B------:R-:W-:Y:S02]  /*3260*/  SEL R8, RZ, 0x4, P5 ;  /* 0x00000004ff087807 */ /* 0x000fe40002800000 */
[--C-:B------:R-:W-:Y:S02]  /*3270*/  IADD3.X R15, RZ, UR17, R19.reuse, P1, P0 ;  /* 0x00000011ff0f7c10 */ /* 0x100fe40008fe0413 */
[----:B------:R-:W-:Y:S02]  /*3280*/  IADD3 R12, P1, P0, R13, 0x100, R18 ;  /* 0x000001000d0c7810 */ /* 0x000fe4000783e012 */
[----:B------:R-:W-:Y:S02]  /*3290*/  SEL R7, RZ, 0x1, P2 ;  /* 0x00000001ff077807 */ /* 0x000fe40001000000 */
[----:B------:R-:W-:Y:S02]  /*32a0*/  IADD3.X R13, RZ, UR17, R19, P1, P0 ;  /* 0x00000011ff0d7c10 */ /* 0x000fe40008fe0413 */
[----:B------:R-:W-:Y:S01]  /*32b0*/  IADD3 R7, R8, R10, R7 ;  /* 0x0000000a08077210 */ /* 0x000fe20007ffe007 */
[----:B------:R-:W-:Y:S01]  /*32c0*/  IMAD R10, R4, 0x6000, R247 ;  /* 0x00006000040a7824 */ /* 0x000fe200078e02f7 */
[----:B------:R-:W-:Y:S01]  /*32d0*/  @!P4 IADD3 R6, P0, R16, UR9, RZ ;  /* 0x000000091006cc10 */ /* 0x000fe2000ff1e0ff */
[----:B------:R-:W-:Y:S01]  /*32e0*/  IMAD.U32 R4, RZ, RZ, UR12 ;  /* 0x0000000cff047e24 */ /* 0x000fe2000f8e00ff */
[----:B------:R-:W-:Y:S02]  /*32f0*/  ISETP.LT.OR P1, PT, R9, 0x1, P3 ;  /* 0x000000010900780c */ /* 0x000fe40001f21670 */
[----:B------:R-:W-:Y:S02]  /*3300*/  LOP3.LUT P2, RZ, R7, 0x2, RZ, 0xc0, !PT ;  /* 0x0000000207ff7812 */ /* 0x000fe4000784c0ff */
[----:B------:R-:W-:Y:S02]  /*3310*/  @!P4 IADD3.X R5, R17, UR15, R5, P0, !PT ;  /* 0x0000000f1105cc10 */ /* 0x000fe400087fe405 */
[C---:B------:R-:W-:Y:S02]  /*3320*/  @!P4 LEA R16, P0, R6.reuse, c[0x0][0x258], 0x2 ;  /* 0x000096000610ca11 */ /* 0x040fe400078010ff */
[C---:B------:R-:W-:Y:S02]  /*3330*/  ISETP.LT.OR P3, PT, R9.reuse, 0x21, P3 ;  /* 0x000000210900780c */ /* 0x040fe40001f61670 */
[----:B------:R-:W-:Y:S01]  /*3340*/  @!P4 LEA.HI.X R17, R6, c[0x0][0x25c], R5, 0x2, P0 ;  /* 0x000097000611ca11 */ /* 0x000fe200000f1405 */
[----:B------:R-:W-:Y:S01]  /*3350*/  IMAD.U32 R5, RZ, RZ, UR22 ;  /* 0x00000016ff057e24 */ /* 0x000fe2000f8e00ff */
[----:B------:R-:W-:Y:S01]  /*3360*/  ISETP.LT.OR P0, PT, R9, 0x1, !P2 ;  /* 0x000000010900780c */ /* 0x000fe20005701670 */
[----:B------:R-:W-:Y:S01]  /*3370*/  @!PT LDS RZ, [RZ] ;  /* 0x00000000fffff984 */ /* 0x000fe20000000800 */
[----:B------:R-:W-:Y:S01]  /*3380*/  @!PT LDS RZ, [RZ] ;  /* 0x00000000fffff984 */ /* 0x000fe20000000800 */
[----:B------:R-:W-:Y:S01]  /*3390*/  @!PT LDS RZ, [RZ] ;  /* 0x00000000fffff984 */ /* 0x000fe20000000800 */
[----:B------:R2:W-:Y:S01]  /*33a0*/  LDGSTS.E.BYPASS.LTC128B.128 [R10], [R18.64], !P1 ;  /* 0x00000000120a7fae */ /* 0x0005e2000c901d58 */
[----:B------:R-:W-:Y:S01]  /*33b0*/  LOP3.LUT P1, RZ, R7, 0x4, RZ, 0xc0, !PT ;  /* 0x0000000407ff7812 */ /* 0x000fe2000782c0ff */
[----:B------:R-:W-:Y:S01]  /*33c0*/  @!P4 IMAD R5, R5, 0x40, R238 ;  /* 0x000000400505c824 */ /* 0x000fe200078e02ee */
[----:B------:R-:W-:Y:S02]  /*33d0*/  ISETP.LT.OR P2, PT, R9, 0x21, !P2 ;  /* 0x000000210900780c */ /* 0x000fe40005741670 */
[----:B------:R-:W-:Y:S01]  /*33e0*/  @!P4 LEA R4, R4, 0x40, 0x6 ;  /* 0x000000400404c811 */ /* 0x000fe200078e30ff */
[----:B------:R-:W-:Y:S04]  /*33f0*/  @!P4 IMAD.SHL.U32 R7, R5, 0x4, RZ ;  /* 0x000000040507c824 */ /* 0x000fe800078e00ff */
[----:B------:R-:W-:Y:S02]  /*3400*/  @!P4 IMAD.WIDE R16, R4, 0x4, R16 ;  /* 0x000000040410c825 */ /* 0x000fe400078e0210 */
[----:B------:R2:W-:Y:S01]  /*3410*/  LDGSTS.E.BYPASS.LTC128B.128 [R10+0x2000], [R18.64+0x80], !P0 ;  /* 0x02000080120a7fae */ /* 0x0005e2000c101d58 */
[----:B------:R-:W-:Y:S11]  /*3420*/  ISETP.LT.OR P0, PT, R9, 0x1, !P1 ;  /* 0x000000010900780c */ /* 0x000ff60004f01670 */
[----:B------:R-:W-:Y:S02]  /*3430*/  @!UPT UIADD3 URZ, URZ, URZ, URZ ;  /* 0x0000003f3f3ff290 */ /* 0x000fe4000fffe03f */
[----:B------:R2:W-:Y:S01]  /*3440*/  LDGSTS.E.BYPASS.LTC128B.128 [R10+0x4000], [R18.64+0x100], !P0 ;  /* 0x04000100120a7fae */ /* 0x0005e2000c101d58 */
[----:B------:R-:W-:Y:S04]  /*3450*/  IADD3 R20, P0, R18, UR18, RZ ;  /* 0x0000001212147c10 */ /* 0x000fe8000ff1e0ff */
[----:B------:R-:W-:Y:S02]  /*3460*/  IADD3.X R21, R19, UR17, RZ, P0, !PT ;  /* 0x0000001113157c10 */ /* 0x000fe400087fe4ff */
[----:B------:R-:W-:Y:S03]  /*3470*/  ISETP.LT.OR P0, PT, R9, 0x21, !P1 ;  /* 0x000000210900780c */ /* 0x000fe60004f01670 */
[----:B------:R2:W-:Y:S06]  /*3480*/  LDGSTS.E.BYPASS.LTC128B.128 [R10+0x1000], [R20.64], !P3 ;  /* 0x01000000140a7fae */ /* 0x0005ec000d901d58 */
[----:B------:R2:W-:Y:S06]  /*3490*/  LDGSTS.E.BYPASS.LTC128B.128 [R10+0x3000], [R14.64], !P2 ;  /* 0x030000000e0a7fae */ /* 0x0005ec000d101d58 */
[----:B------:R2:W-:Y:S06]  /*34a0*/  LDGSTS.E.BYPASS.LTC128B.128 [R10+0x5000], [R12.64], !P0 ;  /* 0x050000000c0a7fae */ /* 0x0005ec000c101d58 */
[----:B------:R2:W-:Y:S02]  /*34b0*/  @!P4 LDGSTS.E.BYPASS.LTC128B.128 [R7+0x21080], [R16.64] ;  /* 0x210800001007cfae */ /* 0x0005e4000b901d58 */
.L_x_657:
[C---:B-1234-:R-:W-:Y:S01]  /*34c0*/  HMMA.16816.F32.BF16 R4, R84.reuse, R2, RZ ;  /* 0x000000025404723c */ /* 0x05efe200000418ff */
[----:B------:R-:W-:Y:S02]  /*34d0*/  LDSM.16.M88.2 R2, [R214+0x7880] ;  /* 0x00788000d602783b */ /* 0x000fe40000000100 */
[C---:B------:R-:W-:Y:S02]  /*34e0*/  ISETP.GT.AND P2, PT, R244.reuse, 0x10, PT ;  /* 0x00000010f400780c */ /* 0x040fe40003f44270 */
[----:B------:R-:W0:Y:S01]  /*34f0*/  LDGDEPBAR ;  /* 0x00000000000079af */ /* 0x000e220000000000 */
[----:B------:R-:W-:Y:S02]  /*3500*/  ISETP.GT.AND P0, PT, R244, 0x1, PT ;  /* 0x00000001f400780c */ /* 0x000fe40003f04270 */
[C---:B------:R-:W-:Y:S01]  /*3510*/  HMMA.16816.F32.BF16 R8, R84.reuse, R88, RZ ;  /* 0x000000585408723c */ /* 0x040fe200000418ff */
[----:B------:R-:W-:Y:S02]  /*3520*/  FSEL R177, R184, -INF , P2 ;  /* 0xff800000b8b17808 */ /* 0x000fe40001000000 */
[----:B------:R-:W-:Y:S02]  /*3530*/  ISETP.GT.AND P1, PT, R244, RZ, PT ;  /* 0x000000fff400720c */ /* 0x000fe40003f24270 */
[C---:B------:R-:W-:Y:S01]  /*3540*/  FSEL R173, R181.reuse, -INF , P0 ;  /* 0xff800000b5ad7808 */ /* 0x040fe20000000000 */
[----:B------:R-:W-:Y:S01]  /*3550*/  FFMA.FTZ R181, -R181, R181, 1 ;  /* 0x3f800000b5b57423 */ /* 0x000fe200000101b5 */
[C---:B------:R-:W-:Y:S01]  /*3560*/  FSEL R175, R180.reuse, -INF , P1 ;  /* 0xff800000b4af7808 */ /* 0x040fe20000800000 */
[C---:B------:R-:W-:Y:S01]  /*3570*/  HMMA.16816.F32.BF16 R12, R84.reuse, R90, RZ ;  /* 0x0000005a540c723c */ /* 0x040fe200000418ff */
[----:B------:R-:W1:Y:S03]  /*3580*/  LDSM.16.M88.4 R88, [R220] ;  /* 0x00000000dc58783b */ /* 0x000e660000000200 */
[----:B------:R-:W-:Y:S02]  /*3590*/  FFMA.FTZ R180, -R180, R180, 1 ;  /* 0x3f800000b4b47423 */ /* 0x000fe400000101b4 */
[--C-:B------:R-:W-:Y:S02]  /*35a0*/  FFMA.FTZ R173, R173, c[0x0][0x29c], -R198.reuse ;  /* 0x0000a700adad7a23 */ /* 0x100fe400000108c6 */
[C---:B------:R-:W-:Y:S01]  /*35b0*/  HMMA.16816.F32.BF16 R16, R84.reuse, R92, RZ ;  /* 0x0000005c5410723c */ /* 0x040fe200000418ff */
[----:B------:R-:W-:Y:S03]  /*35c0*/  LDSM.16.M88.2 R92, [R214+0x9080] ;  /* 0x00908000d65c783b */ /* 0x000fe60000000100 */
[----:B------:R-:W-:Y:S04]  /*35d0*/  MUFU.EX2 R173, R173 ;  /* 0x000000ad00ad7308 */ /* 0x000fe80000000800 */
[----:B------:R-:W-:Y:S01]  /*35e0*/  HMMA.16816.F32.BF16 R20, R84, R94, RZ ;  /* 0x0000005e5414723c */ /* 0x000fe200000418ff */
[----:B------:R-:W2:Y:S04]  /*35f0*/  LDSM.16.M88.2 R84, [R214+0x8080] ;  /* 0x00808000d654783b */ /* 0x000ea80000000100 */
[----:B------:R-:W3:Y:S03]  /*3600*/  LDSM.16.M88.2 R86, [R214+0x8880] ;  /* 0x00888000d656783b */ /* 0x000ee60000000100 */
[C---:B------:R-:W-:Y:S01]  /*3610*/  HMMA.16816.F32.BF16 R4, R96.reuse, R100, R4 ;  /* 0x000000646004723c */ /* 0x040fe20000041804 */
[----:B------:R-:W4:Y:S04]  /*3620*/  LDSM.16.M88.2 R94, [R214+0x9880] ;  /* 0x00988000d65e783b */ /* 0x000f280000000100 */
[----:B------:R-:W-:Y:S03]  /*3630*/  LDSM.16.M88.2 R100, [R213+0x8080] ;  /* 0x00808000d564783b */ /* 0x000fe60000000100 */
[C---:B------:R-:W-:Y:S01]  /*3640*/  HMMA.16816.F32.BF16 R8, R96.reuse, R102, R8 ;  /* 0x000000666008723c */ /* 0x040fe20000041808 */
[----:B------:R-:W-:Y:S07]  /*3650*/  LDSM.16.M88.2 R102, [R224+0xd080] ;  /* 0x00d08000e066783b */ /* 0x000fee0000000100 */
[C---:B------:R-:W-:Y:S08]  /*3660*/  HMMA.16816.F32.BF16 R12, R96.reuse, R104, R12 ;  /* 0x00000068600c723c */ /* 0x040ff0000004180c */
[C---:B------:R-:W-:Y:S01]  /*3670*/  HMMA.16816.F32.BF16 R16, R96.reuse, R106, R16 ;  /* 0x0000006a6010723c */ /* 0x040fe20000041810 */
[----:B------:R-:W-:Y:S07]  /*3680*/  LDSM.16.M88.4 R104, [R212+0x1f080] ;  /* 0x01f08000d468783b */ /* 0x000fee0000000200 */
[----:B------:R-:W-:Y:S07]  /*3690*/  HMMA.16816.F32.BF16 R20, R96, R108, R20 ;  /* 0x0000006c6014723c */ /* 0x000fee0000041814 */
[----:B------:R-:W-:Y:S01]  /*36a0*/  IADD3 R108, R221, R220, RZ ;  /* 0x000000dcdd6c7210 */ /* 0x000fe20007ffe0ff */
[C---:B-1----:R-:W-:Y:S01]  /*36b0*/  HMMA.16816.F32.BF16 R4, R88.reuse, R2, R4 ;  /* 0x000000025804723c */ /* 0x042fe20000041804 */
[----:B------:R-:W-:Y:S04]  /*36c0*/  LDSM.16.M88.2 R2, [R213+0x7880] ;  /* 0x00788000d502783b */ /* 0x000fe80000000100 */
[----:B------:R-:W1:Y:S03]  /*36d0*/  LDSM.16.M88.4 R96, [R108] ;  /* 0x000000006c60783b */ /* 0x000e660000000200 */
[C---:B--2---:R-:W-:Y:S01]  /*36e0*/  HMMA.16816.F32.BF16 R8, R88.reuse, R84, R8 ;  /* 0x000000545808723c */ /* 0x044fe20000041808 */
[----:B------:R-:W2:Y:S07]  /*36f0*/  LDSM.16.M88.2 R84, [R213+0x8880] ;  /* 0x00888000d554783b */ /* 0x000eae0000000100 */
[C---:B---3--:R-:W-:Y:S01]  /*3700*/  HMMA.16816.F32.BF16 R12, R88.reuse, R86, R12 ;  /* 0x00000056580c723c */ /* 0x048fe2000004180c */
[----:B------:R-:W3:Y:S07]  /*3710*/  LDSM.16.M88.2 R86, [R213+0x9080] ;  /* 0x00908000d556783b */ /* 0x000eee0000000100 */
[C---:B------:R-:W-:Y:S01]  /*3720*/  HMMA.16816.F32.BF16 R16, R88.reuse, R92, R16 ;  /* 0x0000005c5810723c */ /* 0x040fe20000041810 */
[----:B------:R-:W5:Y:S07]  /*3730*/  LDSM.16.M88.2 R92, [R213+0x9880] ;  /* 0x00988000d55c783b */ /* 0x000f6e0000000100 */
[----:B----4-:R-:W-:Y:S01]  /*3740*/  HMMA.16816.F32.BF16 R20, R88, R94, R20 ;  /* 0x0000005e5814723c */ /* 0x010fe20000041814 */
[----:B------:R-:W-:Y:S04]  /*3750*/  LDSM.16.M88.2 R94, [R224+0xa080] ;  /* 0x00a08000e05e783b */ /* 0x000fe80000000100 */
[----:B------:R-:W4:Y:S03]  /*3760*/  LDSM.16.M88.4 R88, [R222+0x1d080] ;  /* 0x01d08000de58783b */ /* 0x000f260000000200 */
[C---:B-1----:R-:W-:Y:S01]  /*3770*/  HMMA.16816.F32.BF16 R4, R96.reuse, R2, R4 ;  /* 0x000000026004723c */ /* 0x042fe20000041804 */
[----:B------:R-:W1:Y:S07]  /*3780*/  LDSM.16.M88.2 R2, [R224+0xa880] ;  /* 0x00a88000e002783b */ /* 0x000e6e0000000100 */
[C---:B------:R-:W-:Y:S01]  /*3790*/  HMMA.16816.F32.BF16 R8, R96.reuse, R100, R8 ;  /* 0x000000646008723c */ /* 0x040fe20000041808 */
[----:B------:R-:W-:Y:S07]  /*37a0*/  LDSM.16.M88.2 R100, [R215+0xa880] ;  /* 0x00a88000d764783b */ /* 0x000fee0000000100 */
[C---:B--2---:R-:W-:Y:S01]  /*37b0*/  HMMA.16816.F32.BF16 R12, R96.reuse, R84, R12 ;  /* 0x00000054600c723c */ /* 0x044fe2000004180c */
[----:B------:R-:W2:Y:S07]  /*37c0*/  LDSM.16.M88.2 R84, [R224+0xb080] ;  /* 0x00b08000e054783b */ /* 0x000eae0000000100 */
[C---:B---3--:R-:W-:Y:S01]  /*37d0*/  HMMA.16816.F32.BF16 R16, R96.reuse, R86, R16 ;  /* 0x000000566010723c */ /* 0x048fe20000041810 */
[----:B------:R-:W3:Y:S07]  /*37e0*/  LDSM.16.M88.2 R86, [R224+0xb880] ;  /* 0x00b88000e056783b */ /* 0x000eee0000000100 */
[----:B-----5:R-:W-:Y:S01]  /*37f0*/  HMMA.16816.F32.BF16 R20, R96, R92, R20 ;  /* 0x0000005c6014723c */ /* 0x020fe20000041814 */
[----:B------:R-:W5:Y:S04]  /*3800*/  LDSM.16.M88.2 R92, [R224+0xc080] ;  /* 0x00c08000e05c783b */ /* 0x000f680000000100 */
[----:B------:R-:W-:Y:S03]  /*3810*/  LDSM.16.M88.4 R96, [R212+0x1d080] ;  /* 0x01d08000d460783b */ /* 0x000fe60000000200 */
[C---:B----4-:R-:W-:Y:S01]  /*3820*/  HMMA.16816.F32.BF16 R4, R88.reuse, R94, R4 ;  /* 0x0000005e5804723c */ /* 0x050fe20000041804 */
[----:B------:R-:W4:Y:S07]  /*3830*/  LDSM.16.M88.2 R94, [R215+0xa080] ;  /* 0x00a08000d75e783b */ /* 0x000f2e0000000100 */
[C---:B-1----:R-:W-:Y:S01]  /*3840*/  HMMA.16816.F32.BF16 R8, R88.reuse, R2, R8 ;  /* 0x000000025808723c */ /* 0x042fe20000041808 */
[----:B------:R-:W1:Y:S07]  /*3850*/  LDSM.16.M88.2 R2, [R215+0xb080] ;  /* 0x00b08000d702783b */ /* 0x000e6e0000000100 */
[C---:B--2---:R-:W-:Y:S01]  /*3860*/  HMMA.16816.F32.BF16 R12, R88.reuse, R84, R12 ;  /* 0x00000054580c723c */ /* 0x044fe2000004180c */
[----:B------:R-:W2:Y:S07]  /*3870*/  LDSM.16.M88.2 R84, [R215+0xb880] ;  /* 0x00b88000d754783b */ /* 0x000eae0000000100 */
[C---:B---3--:R-:W-:Y:S01]  /*3880*/  HMMA.16816.F32.BF16 R16, R88.reuse, R86, R16 ;  /* 0x000000565810723c */ /* 0x048fe20000041810 */
[----:B------:R-:W3:Y:S07]  /*3890*/  LDSM.16.M88.2 R86, [R215+0xc080] ;  /* 0x00c08000d756783b */ /* 0x000eee0000000100 */
[----:B-----5:R-:W-:Y:S01]  /*38a0*/  HMMA.16816.F32.BF16 R20, R88, R92, R20 ;  /* 0x0000005c5814723c */ /* 0x020fe20000041814 */
[----:B------:R-:W-:Y:S04]  /*38b0*/  LDSM.16.M88.2 R92, [R214+0xa080] ;  /* 0x00a08000d65c783b */ /* 0x000fe80000000100 */
[----:B------:R-:W5:Y:S03]  /*38c0*/  LDSM.16.M88.4 R88, [R220+0x2000] ;  /* 0x00200000dc58783b */ /* 0x000f660000000200 */
[C---:B----4-:R-:W-:Y:S01]  /*38d0*/  HMMA.16816.F32.BF16 R4, R96.reuse, R94, R4 ;  /* 0x0000005e6004723c */ /* 0x050fe20000041804 */
[----:B------:R-:W4:Y:S07]  /*38e0*/  LDSM.16.M88.2 R94, [R214+0xa880] ;  /* 0x00a88000d65e783b */ /* 0x000f2e0000000100 */
[C---:B------:R-:W-:Y:S01]  /*38f0*/  HMMA.16816.F32.BF16 R8, R96.reuse, R100, R8 ;  /* 0x000000646008723c */ /* 0x040fe20000041808 */
[----:B------:R-:W-:Y:S07]  /*3900*/  LDSM.16.M88.2 R100, [R224+0xc880] ;  /* 0x00c88000e064783b */ /* 0x000fee0000000100 */
[C---:B-1----:R-:W-:Y:S01]  /*3910*/  HMMA.16816.F32.BF16 R12, R96.reuse, R2, R12 ;  /* 0x00000002600c723c */ /* 0x042fe2000004180c */
[----:B------:R-:W1:Y:S07]  /*3920*/  LDSM.16.M88.2 R2, [R214+0xb080] ;  /* 0x00b08000d602783b */ /* 0x000e6e0000000100 */
[C---:B--2---:R-:W-:Y:S01]  /*3930*/  HMMA.16816.F32.BF16 R16, R96.reuse, R84, R16 ;  /* 0x000000546010723c */ /* 0x044fe20000041810 */
[----:B------:R-:W2:Y:S07]  /*3940*/  LDSM.16.M88.2 R84, [R214+0xb880] ;  /* 0x00b88000d654783b */ /* 0x000eae0000000100 */
[----:B---3--:R-:W-:Y:S01]  /*3950*/  HMMA.16816.F32.BF16 R20, R96, R86, R20 ;  /* 0x000000566014723c */ /* 0x008fe20000041814 */
[----:B------:R-:W3:Y:S04]  /*3960*/  LDSM.16.M88.2 R86, [R214+0xc080] ;  /* 0x00c08000d656783b */ /* 0x000ee80000000100 */
[----:B------:R-:W-:Y:S03]  /*3970*/  LDSM.16.M88.4 R96, [R108+0x2000] ;  /* 0x002000006c60783b */ /* 0x000fe60000000200 */
[C---:B-----5:R-:W-:Y:S01]  /*3980*/  HMMA.16816.F32.BF16 R4, R88.reuse, R92, R4 ;  /* 0x0000005c5804723c */ /* 0x060fe20000041804 */
[----:B------:R-:W5:Y:S07]  /*3990*/  LDSM.16.M88.2 R92, [R213+0xa080] ;  /* 0x00a08000d55c783b */ /* 0x000f6e0000000100 */
[C---:B----4-:R-:W-:Y:S01]  /*39a0*/  HMMA.16816.F32.BF16 R8, R88.reuse, R94, R8 ;  /* 0x0000005e5808723c */ /* 0x050fe20000041808 */
[----:B------:R-:W4:Y:S07]  /*39b0*/  LDSM.16.M88.2 R94, [R213+0xa880] ;  /* 0x00a88000d55e783b */ /* 0x000f2e0000000100 */
[C---:B-1----:R-:W-:Y:S01]  /*39c0*/  HMMA.16816.F32.BF16 R12, R88.reuse, R2, R12 ;  /* 0x00000002580c723c */ /* 0x042fe2000004180c */
[----:B------:R-:W1:Y:S07]  /*39d0*/  LDSM.16.M88.2 R2, [R213+0xb080] ;  /* 0x00b08000d502783b */ /* 0x000e6e0000000100 */
[C---:B--2---:R-:W-:Y:S01]  /*39e0*/  HMMA.16816.F32.BF16 R16, R88.reuse, R84, R16 ;  /* 0x000000545810723c */ /* 0x044fe20000041810 */
[----:B------:R-:W2:Y:S07]  /*39f0*/  LDSM.16.M88.2 R84, [R213+0xb880] ;  /* 0x00b88000d554783b */ /* 0x000eae0000000100 */
[----:B---3--:R-:W-:Y:S01]  /*3a00*/  HMMA.16816.F32.BF16 R20, R88, R86, R20 ;  /* 0x000000565814723c */ /* 0x008fe20000041814 */
[----:B------:R-:W3:Y:S04]  /*3a10*/  LDSM.16.M88.2 R86, [R213+0xc080] ;  /* 0x00c08000d556783b */ /* 0x000ee80000000100 */
[----:B------:R-:W3:Y:S03]  /*3a20*/  LDSM.16.M88.4 R88, [R222+0x1f080] ;  /* 0x01f08000de58783b */ /* 0x000ee60000000200 */
        /* <DEDUP_REMOVED lines=9> */
[----:B------:R-:W3:Y:S06]  /*3ac0*/  LDSM.16.M88.2 R86, [R215+0xd080] ;  /* 0x00d08000d756783b */ /* 0x000eec0000000100 */
[----:B------:R-:W-:Y:S01]  /*3ad0*/  FSEL R96, R179, -INF , P0 ;  /* 0xff800000b3607808 */ /* 0x000fe20000000000 */
[C---:B------:R-:W-:Y:S05]  /*3ae0*/  HMMA.16816.F32.BF16 R4, R88.reuse, R100, R4 ;  /* 0x000000645804723c */ /* 0x040fea0000041804 */
[----:B------:R-:W-:Y:S03]  /*3af0*/  ISETP.GT.AND P0, PT, R244, 0x11, PT ;  /* 0x00000011f400780c */ /* 0x000fe60003f04270 */
[C---:B------:R-:W-:Y:S04]  /*3b00*/  HMMA.16816.F32.BF16 R8, R88.reuse, R102, R8 ;  /* 0x000000665808723c */ /* 0x040fe80000041808 */
[----:B------:R-:W-:Y:S03]  /*3b10*/  FSEL R201, R185, -INF , P0 ;  /* 0xff800000b9c97808 */ /* 0x000fe60000000000 */
[--C-:B------:R-:W-:Y:S01]  /*3b20*/  FFMA.FTZ R102, R96, c[0x0][0x29c], -R199.reuse ;  /* 0x0000a70060667a23 */ /* 0x100fe200000108c7 */
[C---:B-----5:R-:W-:Y:S01]  /*3b30*/  HMMA.16816.F32.BF16 R12, R88.reuse, R92, R12 ;  /* 0x0000005c580c723c */ /* 0x060fe2000004180c */
[----:B------:R-:W5:Y:S03]  /*3b40*/  LDSM.16.M88.2 R92, [R215+0xd880] ;  /* 0x00d88000d75c783b */ /* 0x000f660000000100 */
[----:B------:R-:W-:Y:S01]  /*3b50*/  FSEL R96, R178, -INF , P1 ;  /* 0xff800000b2607808 */ /* 0x000fe20000800000 */
[----:B------:R-:W-:Y:S01]  /*3b60*/  MUFU.EX2 R102, R102 ;  /* 0x0000006600667308 */ /* 0x000fe20000000800 */
[----:B------:R-:W-:Y:S02]  /*3b70*/  ISETP.GT.AND P1, PT, R244, 0x20, PT ;  /* 0x00000020f400780c */ /* 0x000fe40003f24270 */
[C---:B----4-:R-:W-:Y:S01]  /*3b80*/  HMMA.16816.F32.BF16 R16, R88.reuse, R94, R16 ;  /* 0x0000005e5810723c */ /* 0x050fe20000041810 */
[----:B------:R-:W4:Y:S03]  /*3b90*/  LDSM.16.M88.2 R94, [R215+0xe080] ;  /* 0x00e08000d75e783b */ /* 0x000f260000000100 */
[--C-:B------:R-:W-:Y:S01]  /*3ba0*/  FFMA.FTZ R103, R96, c[0x0][0x29c], -R199.reuse ;  /* 0x0000a70060677a23 */ /* 0x100fe200000108c7 */
[----:B------:R-:W-:Y:S02]  /*3bb0*/  FSEL R96, R183, -INF , P0 ;  /* 0xff800000b7607808 */ /* 0x000fe40000000000 */
[----:B------:R-:W-:Y:S01]  /*3bc0*/  ISETP.GT.AND P0, PT, R244, 0x30, PT ;  /* 0x00000030f400780c */ /* 0x000fe20003f04270 */
[----:B-1----:R-:W-:Y:S01]  /*3bd0*/  HMMA.16816.F32.BF16 R20, R88, R2, R20 ;  /* 0x000000025814723c */ /* 0x002fe20000041814 */
[----:B------:R-:W1:Y:S01]  /*3be0*/  LDSM.16.M88.2 R2, [R215+0xe880] ;  /* 0x00e88000d702783b */ /* 0x000e620000000100 */
[----:B------:R-:W-:Y:S02]  /*3bf0*/  MUFU.EX2 R103, R103 ;  /* 0x0000006700677308 */ /* 0x000fe40000000800 */
[----:B------:R-:W-:Y:S01]  /*3c00*/  FSEL R205, R192, -INF , P0 ;  /* 0xff800000c0cd7808 */ /* 0x000fe20000000000 */
[--C-:B------:R-:W-:Y:S01]  /*3c10*/  FFMA.FTZ R110, R96, c[0x0][0x29c], -R199.reuse ;  /* 0x0000a700606e7a23 */ /* 0x100fe200000108c7 */
[----:B------:R-:W-:Y:S02]  /*3c20*/  FSEL R96, R186, -INF , P1 ;  /* 0xff800000ba607808 */ /* 0x000fe40000800000 */
[C---:B--2---:R-:W-:Y:S01]  /*3c30*/  HMMA.16816.F32.BF16 R4, R104.reuse, R84, R4 ;  /* 0x000000546804723c */ /* 0x044fe20000041804 */
[----:B------:R-:W-:Y:S03]  /*3c40*/  LDSM.16.M88.2 R84, [R214+0xc880] ;  /* 0x00c88000d654783b */ /* 0x000fe60000000100 */
[----:B------:R-:W-:Y:S01]  /*3c50*/  MUFU.EX2 R110, R110 ;  /* 0x0000006e006e7308 */ /* 0x000fe20000000800 */
[----:B------:R-:W-:Y:S01]  /*3c60*/  FSEL R88, R182, -INF , P2 ;  /* 0xff800000b6587808 */ /* 0x000fe20001000000 */
[--C-:B------:R-:W-:Y:S01]  /*3c70*/  FFMA.FTZ R111, R96, c[0x0][0x29c], -R199.reuse ;  /* 0x0000a700606f7a23 */ /* 0x100fe200000108c7 */
[----:B------:R-:W-:Y:S01]  /*3c80*/  ISETP.GT.AND P2, PT, R244, 0x21, PT ;  /* 0x00000021f400780c */ /* 0x000fe20003f44270 */
[C---:B---3--:R-:W-:Y:S01]  /*3c90*/  HMMA.16816.F32.BF16 R8, R104.reuse, R86, R8 ;  /* 0x000000566808723c */ /* 0x048fe20000041808 */
[----:B------:R-:W-:Y:S03]  /*3ca0*/  LDSM.16.M88.2 R86, [R214+0xd080] ;  /* 0x00d08000d656783b */ /* 0x000fe60000000100 */
[--C-:B------:R-:W-:Y:S01]  /*3cb0*/  FFMA.FTZ R109, R88, c[0x0][0x29c], -R199.reuse ;  /* 0x0000a700586d7a23 */ /* 0x100fe200000108c7 */
[----:B------:R-:W-:Y:S01]  /*3cc0*/  FSEL R96, R187, -INF , P2 ;  /* 0xff800000bb607808 */ /* 0x000fe20001000000 */
[----:B------:R-:W2:Y:S01]  /*3cd0*/  LDSM.16.M88.4 R88, [R220+0x4000] ;  /* 0x00400000dc58783b */ /* 0x000ea20000000200 */
[----:B------:R-:W-:Y:S01]  /*3ce0*/  FSEL R203, R189, -INF , P2 ;  /* 0xff800000bdcb7808 */ /* 0x000fe20001000000 */
[----:B------:R-:W-:Y:S01]  /*3cf0*/  MUFU.EX2 R111, R111 ;  /* 0x0000006f006f7308 */ /* 0x000fe20000000800 */
[C---:B-----5:R-:W-:Y:S01]  /*3d00*/  HMMA.16816.F32.BF16 R12, R104.reuse, R92, R12 ;  /* 0x0000005c680c723c */ /* 0x060fe2000004180c */
[----:B------:R-:W3:Y:S02]  /*3d10*/  LDSM.16.M88.2 R92, [R214+0xd880] ;  /* 0x00d88000d65c783b */ /* 0x000ee40000000100 */
[--C-:B------:R-:W-:Y:S01]  /*3d20*/  FFMA.FTZ R203, R203, c[0x0][0x29c], -R198.reuse ;  /* 0x0000a700cbcb7a23 */ /* 0x100fe200000108c6 */
[----:B------:R-:W-:Y:S01]  /*3d30*/  ISETP.GT.AND P2, PT, R244, 0x40, PT ;  /* 0x00000040f400780c */ /* 0x000fe20003f44270 */
[--C-:B------:R-:W-:Y:S01]  /*3d40*/  FFMA.FTZ R172, R96, c[0x0][0x29c], -R199.reuse ;  /* 0x0000a70060ac7a23 */ /* 0x100fe200000108c7 */
[C---:B------:R-:W-:Y:S01]  /*3d50*/  FSEL R96, R190.reuse, -INF , P0 ;  /* 0xff800000be607808 */ /* 0x040fe20000000000 */
[----:B------:R-:W-:Y:S01]  /*3d60*/  FFMA.FTZ R190, -R190, R190, 1 ;  /* 0x3f800000bebe7423 */ /* 0x000fe200000101be */
[C---:B----4-:R-:W-:Y:S01]  /*3d70*/  HMMA.16816.F32.BF16 R16, R104.reuse, R94, R16 ;  /* 0x0000005e6810723c */ /* 0x050fe20000041810 */
[----:B------:R-:W4:Y:S01]  /*3d80*/  LDSM.16.M88.2 R94, [R214+0xe080] ;  /* 0x00e08000d65e783b */ /* 0x000f220000000100 */
[----:B------:R-:W5:Y:S01]  /*3d90*/  MUFU.EX2 R109, R109 ;  /* 0x0000006d006d7308 */ /* 0x000f620000000800 */
[----:B------:R-:W-:Y:S01]  /*3da0*/  ISETP.GT.AND P0, PT, R244, 0x41, PT ;  /* 0x00000041f400780c */ /* 0x000fe20003f04270 */
[--C-:B------:R-:W-:Y:S04]  /*3db0*/  FFMA.FTZ R205, R205, c[0x0][0x29c], -R198.reuse ;  /* 0x0000a700cdcd7a23 */ /* 0x100fe800000108c6 */
[----:B-1----:R-:W-:Y:S01]  /*3dc0*/  HMMA.16816.F32.BF16 R20, R104, R2, R20 ;  /* 0x000000026814723c */ /* 0x002fe20000041814 */
[----:B------:R-:W1:Y:S03]  /*3dd0*/  LDSM.16.M88.2 R2, [R214+0xe880] ;  /* 0x00e88000d602783b */ /* 0x000e660000000100 */
[----:B------:R-:W1:Y:S03]  /*3de0*/  MUFU.EX2 R172, R172 ;  /* 0x000000ac00ac7308 */ /* 0x000e660000000800 */
[----:B------:R-:W-:Y:S01]  /*3df0*/  FSEL R107, R188, -INF , P1 ;  /* 0xff800000bc6b7808 */ /* 0x000fe20000800000 */
[--C-:B------:R-:W-:Y:S01]  /*3e00*/  FFMA.FTZ R104, R96, c[0x0][0x29c], -R199.reuse ;  /* 0x0000a70060687a23 */ /* 0x100fe200000108c7 */
[----:B------:R-:W-:Y:S01]  /*3e10*/  ISETP.GT.AND P1, PT, R244, 0x31, PT ;  /* 0x00000031f400780c */ /* 0x000fe20003f24270 */
[----:B------:R3:W-:Y:S02]  /*3e20*/  LDSM.16.M88.4 R96, [R108+0x4000] ;  /* 0x004000006c60783b */ /* 0x0007e40000000200 */
[C---:B------:R-:W-:Y:S01]  /*3e30*/  FSEL R106, R194.reuse, -INF , P2 ;  /* 0xff800000c26a7808 */ /* 0x040fe20001000000 */
[----:B------:R-:W-:Y:S01]  /*3e40*/  FFMA.FTZ R194, -R194, R194, 1 ;  /* 0x3f800000c2c27423 */ /* 0x000fe200000101c2 */
[C---:B------:R-:W-:Y:S01]  /*3e50*/  FSEL R100, R191.reuse, -INF , P1 ;  /* 0xff800000bf647808 */ /* 0x040fe20000800000 */
[----:B------:R-:W-:Y:S01]  /*3e60*/  FFMA.FTZ R191, -R191, R191, 1 ;  /* 0x3f800000bfbf7423 */ /* 0x000fe200000101bf */
[----:B------:R-:W-:Y:S01]  /*3e70*/  MUFU.EX2 R104, R104 ;  /* 0x0000006800687308 */ /* 0x000fe20000000800 */
[--C-:B------:R-:W-:Y:S02]  /*3e80*/  FFMA.FTZ R174, R106, c[0x0][0x29c], -R199.reuse ;  /* 0x0000a7006aae7a23 */ /* 0x100fe400000108c7 */
[--C-:B------:R-:W-:Y:S01]  /*3e90*/  FFMA.FTZ R105, R100, c[0x0][0x29c], -R199.reuse ;  /* 0x0000a70064697a23 */ /* 0x100fe200000108c7 */
[C---:B--2---:R-:W-:Y:S01]  /*3ea0*/  HMMA.16816.F32.BF16 R4, R88.reuse, R84, R4 ;  /* 0x000000545804723c */ /* 0x044fe20000041804 */
[----:B------:R-:W2:Y:S04]  /*3eb0*/  LDSM.16.M88.2 R84, [R213+0xc880] ;  /* 0x00c88000d554783b */ /* 0x000ea80000000100 */
[----:B------:R-:W5:Y:S01]  /*3ec0*/  LDSM.16.M88.2 R100, [R213+0xd080] ;  /* 0x00d08000d564783b */ /* 0x000f620000000100 */
[----:B------:R-:W-:Y:S01]  /*3ed0*/  MUFU.EX2 R105, R105 ;  /* 0x0000006900697308 */ /* 0x000fe20000000800 */
[--C-:B------:R-:W-:Y:S01]  /*3ee0*/  FFMA.FTZ R107, R107, c[0x0][0x29c], -R198.reuse ;  /* 0x0000a7006b6b7a23 */ /* 0x100fe200000108c6 */
[C---:B------:R-:W-:Y:S01]  /*3ef0*/  HMMA.16816.F32.BF16 R8, R88.reuse, R86, R8 ;  /* 0x000000565808723c */ /* 0x040fe20000041808 */
[----:B------:R-:W5:Y:S03]  /*3f00*/  LDSM.16.M88.2 R86, [R213+0xd880] ;  /* 0x00d88000d556783b */ /* 0x000f660000000100 */
[C---:B---3--:R-:W-:Y:S01]  /*3f10*/  FSEL R108, R195.reuse, -INF , P0 ;  /* 0xff800000c36c7808 */ /* 0x048fe20000000000 */
[----:B------:R-:W-:Y:S03]  /*3f20*/  FFMA.FTZ R195, -R195, R195, 1 ;  /* 0x3f800000c3c37423 */ /* 0x000fe600000101c3 */
[C---:B------:R-:W-:Y:S01]  /*3f30*/  HMMA.16816.F32.BF16 R12, R88.reuse, R92, R12 ;  /* 0x0000005c580c723c */ /* 0x040fe2000004180c */
[----:B------:R-:W3:Y:S01]  /*3f40*/  LDSM.16.M88.2 R92, [R213+0xe080] ;  /* 0x00e08000d55c783b */ /* 0x000ee20000000100 */
[----:B------:R-:W-:Y:S02]  /*3f50*/  MUFU.EX2 R107, R107 ;  /* 0x0000006b006b7308 */ /* 0x000fe40000000800 */
[----:B------:R-:W-:Y:S02]  /*3f60*/  FFMA.FTZ R199, R108, c[0x0][0x29c], -R199 ;  /* 0x0000a7006cc77a23 */ /* 0x000fe400000108c7 */
[----:B------:R-:W-:Y:S02]  /*3f70*/  LDS R108, [R246.X4+0x21280] ;  /* 0x02128000f66c7984 */ /* 0x000fe40000004800 */
[C---:B----4-:R-:W-:Y:S02]  /*3f80*/  HMMA.16816.F32.BF16 R16, R88.reuse, R94, R16 ;  /* 0x0000005e5810723c */ /* 0x050fe40000041810 */
[----:B------:R-:W4:Y:S02]  /*3f90*/  LDSM.16.M88.2 R94, [R213+0xe880] ;  /* 0x00e88000d55e783b */ /* 0x000f240000000100 */
[----:B------:R-:W-:Y:S04]  /*3fa0*/  MUFU.EX2 R199, R199 ;  /* 0x000000c700c77308 */ /* 0x000fe80000000800 */
[----:B-1----:R-:W-:Y:S06]  /*3fb0*/  HMMA.16816.F32.BF16 R20, R88, R2, R20 ;  /* 0x000000025814723c */ /* 0x002fec0000041814 */
[----:B------:R-:W-:Y:S01]  /*3fc0*/  MUFU.EX2 R106, R174 ;  /* 0x000000ae006a7308 */ /* 0x000fe20000000800 */
[--C-:B------:R-:W-:Y:S01]  /*3fd0*/  FFMA.FTZ R88, R175, c[0x0][0x29c], -R198.reuse ;  /* 0x0000a700af587a23 */ /* 0x100fe200000108c6 */
[----:B------:R-:W-:Y:S01]  /*3fe0*/  FSEL R91, R193, -INF , P1 ;  /* 0xff800000c15b7808 */ /* 0x000fe20000800000 */
[C---:B--2---:R-:W-:Y:S05]  /*3ff0*/  HMMA.16816.F32.BF16 R4, R96.reuse, R84, R4 ;  /* 0x000000546004723c */ /* 0x044fea0000041804 */
[--C-:B------:R-:W-:Y:S02]  /*4000*/  FFMA.FTZ R89, R177, c[0x0][0x29c], -R198.reuse ;  /* 0x0000a700b1597a23 */ /* 0x100fe400000108c6 */
[--C-:B------:R-:W-:Y:S01]  /*4010*/  FFMA.FTZ R90, R201, c[0x0][0x29c], -R198.reuse ;  /* 0x0000a700c95a7a23 */ /* 0x100fe200000108c6 */
[C---:B-----5:R-:W-:Y:S01]  /*4020*/  HMMA.16816.F32.BF16 R8, R96.reuse, R100, R8 ;  /* 0x000000646008723c */ /* 0x060fe20000041808 */
[----:B------:R-:W-:Y:S06]  /*4030*/  MUFU.EX2 R88, R88 ;  /* 0x0000005800587308 */ /* 0x000fec0000000800 */
[----:B------:R-:W-:Y:S01]  /*4040*/  FSEL R101, R196, -INF , P2 ;  /* 0xff800000c4657808 */ /* 0x000fe20001000000 */
[C---:B------:R-:W-:Y:S03]  /*4050*/  HMMA.16816.F32.BF16 R12, R96.reuse, R86, R12 ;  /* 0x00000056600c723c */ /* 0x040fe6000004180c */
[----:B------:R-:W-:Y:S01]  /*4060*/  MUFU.EX2 R89, R89 ;  /* 0x0000005900597308 */ /* 0x000fe20000000800 */
[----:B------:R-:W-:Y:S04]  /*4070*/  LOP3.LUT R100, R232, 0x1, RZ, 0xc0, !PT ;  /* 0x00000001e8647812 */ /* 0x000fe800078ec0ff */
[C---:B---3--:R-:W-:Y:S03]  /*4080*/  HMMA.16816.F32.BF16 R16, R96.reuse, R92, R16 ;  /* 0x0000005c6010723c */ /* 0x048fe60000041810 */
[----:B------:R-:W-:Y:S02]  /*4090*/  ISETP.NE.U32.AND P1, PT, R100, 0x1, PT ;  /* 0x000000016400780c */ /* 0x000fe40003f25070 */
[----:B------:R-:W-:Y:S01]  /*40a0*/  MUFU.EX2 R90, R90 ;  /* 0x0000005a005a7308 */ /* 0x000fe20000000800 */
[----:B------:R-:W-:Y:S01]  /*40b0*/  F2FP.BF16.PACK_AB R100, R110, R109 ;  /* 0x0000006d6e64723e */ /* 0x000fe200000010ff */
[--C-:B------:R-:W-:Y:S01]  /*40c0*/  FFMA.FTZ R92, R91, c[0x0][0x29c], -R198.reuse ;  /* 0x0000a7005b5c7a23 */ /* 0x100fe200000108c6 */
[----:B----4-:R-:W-:Y:S04]  /*40d0*/  HMMA.16816.F32.BF16 R20, R96, R94, R20 ;  /* 0x0000005e6014723c */ /* 0x010fe80000041814 */
[----:B------:R-:W-:Y:S01]  /*40e0*/  FSEL R93, R197, -INF , P0 ;  /* 0xff800000c55d7808 */ /* 0x000fe20000000000 */
[----:B------:R-:W-:Y:S01]  /*40f0*/  FFMA.FTZ R91, R101, c[0x0][0x29c], -R198 ;  /* 0x0000a700655b7a23 */ /* 0x000fe200000108c6 */
[----:B------:R-:W-:Y:S01]  /*4100*/  PLOP3.LUT P0, PT, PT, PT, UP0, 0x80, 0x0 ;  /* 0x000000000000781c */ /* 0x000fe20003f0f008 */
[----:B------:R-:W-:Y:S01]  /*4110*/  FADD.FTZ R94, R4, -R108 ;  /* 0x8000006c045e7221 */ /* 0x000fe20000010000 */
[----:B------:R-:W1:Y:S01]  /*4120*/  MUFU.EX2 R96, R203 ;  /* 0x000000cb00607308 */ /* 0x000e620000000800 */
[----:B------:R-:W-:Y:S03]  /*4130*/  FFMA.FTZ R198, R93, c[0x0][0x29c], -R198 ;  /* 0x0000a7005dc67a23 */ /* 0x000fe600000108c6 */
[--C-:B------:R-:W-:Y:S02]  /*4140*/  FADD.FTZ R93, R5, -R108.reuse ;  /* 0x8000006c055d7221 */ /* 0x100fe40000010000 */
[----:B------:R-:W-:Y:S02]  /*4150*/  FMUL.FTZ R94, R103, R94 ;  /* 0x0000005e675e7220 */ /* 0x000fe40000410000 */
[----:B------:R-:W-:Y:S02]  /*4160*/  FFMA.FTZ R98, -R179, R179, 1 ;  /* 0x3f800000b3627423 */ /* 0x000fe400000101b3 */
[C---:B------:R-:W-:Y:S01]  /*4170*/  FMUL.FTZ R93, R102.reuse, R93 ;  /* 0x0000005d665d7220 */ /* 0x040fe20000410000 */
[----:B------:R-:W-:Y:S01]  /*4180*/  F2FP.BF16.PACK_AB R102, R102, R103 ;  /* 0x000000676666723e */ /* 0x000fe200000010ff */
[----:B------:R-:W-:Y:S01]  /*4190*/  FFMA.FTZ R95, -R178, R178, 1 ;  /* 0x3f800000b25f7423 */ /* 0x000fe200000101b2 */
[----:B------:R-:W-:Y:S01]  /*41a0*/  MUFU.EX2 R92, R92 ;  /* 0x0000005c005c7308 */ /* 0x000fe20000000800 */
[--C-:B------:R-:W-:Y:S02]  /*41b0*/  FADD.FTZ R9, R9, -R108.reuse ;  /* 0x8000006c09097221 */ /* 0x100fe40000010000 */
[----:B------:R-:W-:Y:S02]  /*41c0*/  FMUL.FTZ R93, R93, R98 ;  /* 0x000000625d5d7220 */ /* 0x000fe40000410000 */
[----:B------:R-:W-:Y:S02]  /*41d0*/  FMUL.FTZ R94, R94, R95 ;  /* 0x0000005f5e5e7220 */ /* 0x000fe40000410000 */
[----:B------:R-:W-:Y:S02]  /*41e0*/  FFMA.FTZ R98, -R183, R183, 1 ;  /* 0x3f800000b7627423 */ /* 0x000fe400000101b7 */
[----:B------:R-:W-:Y:S01]  /*41f0*/  FMUL.FTZ R9, R110, R9 ;  /* 0x000000096e097220 */ /* 0x000fe20000410000 */
[----:B------:R-:W-:Y:S01]  /*4200*/  F2FP.BF16.PACK_AB R94, R93, R94 ;  /* 0x0000005e5d5e723e */ /* 0x000fe200000010ff */
[--C-:B------:R-:W-:Y:S01]  /*4210*/  FADD.FTZ R12, R12, -R108.reuse ;  /* 0x8000006c0c0c7221 */ /* 0x100fe20000010000 */
[----:B------:R-:W2:Y:S01]  /*4220*/  MUFU.EX2 R205, R205 ;  /* 0x000000cd00cd7308 */ /* 0x000ea20000000800 */
[--C-:B------:R-:W-:Y:S01]  /*4230*/  FADD.FTZ R13, R13, -R108.reuse ;  /* 0x8000006c0d0d7221 */ /* 0x100fe20000010000 */
[----:B------:R-:W-:Y:S01]  /*4240*/  F2FP.BF16.PACK_AB R110, R172, R111 ;  /* 0x0000006fac6e723e */ /* 0x000fe200000010ff */
[----:B------:R-:W-:Y:S01]  /*4250*/  FMUL.FTZ R12, R111, R12 ;  /* 0x0000000c6f0c7220 */ /* 0x000fe20000410000 */
[----:B-1----:R-:W-:Y:S01]  /*4260*/  F2FP.BF16.PACK_AB R174, R96, R107 ;  /* 0x0000006b60ae723e */ /* 0x002fe200000010ff */
[--C-:B------:R-:W-:Y:S02]  /*4270*/  FADD.FTZ R8, R8, -R108.reuse ;  /* 0x8000006c08087221 */ /* 0x100fe40000010000 */
[----:B------:R-:W-:Y:S02]  /*4280*/  FMUL.FTZ R13, R172, R13 ;  /* 0x0000000dac0d7220 */ /* 0x000fe40000410000 */
[----:B------:R-:W-:Y:S01]  /*4290*/  FMUL.FTZ R9, R9, R98 ;  /* 0x0000006209097220 */ /* 0x000fe20000410000 */
[----:B------:R-:W-:Y:S01]  /*42a0*/  MUFU.EX2 R91, R91 ;  /* 0x0000005b005b7308 */ /* 0x000fe20000000800 */
[----:B------:R-:W-:Y:S02]  /*42b0*/  FFMA.FTZ R98, -R187, R187, 1 ;  /* 0x3f800000bb627423 */ /* 0x000fe400000101bb */
[--C-:B------:R-:W-:Y:S02]  /*42c0*/  FADD.FTZ R93, R16, -R108.reuse ;  /* 0x8000006c105d7221 */ /* 0x100fe40000010000 */
[--C-:B------:R-:W-:Y:S02]  /*42d0*/  FADD.FTZ R16, R17, -R108.reuse ;  /* 0x8000006c11107221 */ /* 0x100fe40000010000 */
[--C-:B------:R-:W-:Y:S02]  /*42e0*/  FADD.FTZ R17, R20, -R108.reuse ;  /* 0x8000006c14117221 */ /* 0x100fe40000010000 */
[----:B------:R-:W-:Y:S01]  /*42f0*/  FADD.FTZ R108, R21, -R108 ;  /* 0x8000006c156c7221 */ /* 0x000fe20000010000 */
[----:B------:R-:W1:Y:S01]  /*4300*/  LDS R20, [R246.X4+0x212a0] ;  /* 0x0212a000f6147984 */ /* 0x000e620000004800 */
[----:B------:R-:W-:Y:S01]  /*4310*/  FFMA.FTZ R21, -R186, R186, 1 ;  /* 0x3f800000ba157423 */ /* 0x000fe200000101ba */
[----:B------:R-:W3:Y:S01]  /*4320*/  MUFU.EX2 R198, R198 ;  /* 0x000000c600c67308 */ /* 0x000ee20000000800 */
[----:B------:R-:W-:Y:S01]  /*4330*/  FMUL.FTZ R8, R109, R8 ;  /* 0x000000086d087220 */ /* 0x000fe20000410000 */
[----:B------:R1:W-:Y:S01]  /*4340*/  STS [R245+0x21480], R102 ;  /* 0x02148066f5007388 */ /* 0x0003e20000000800 */
[----:B------:R-:W-:Y:S01]  /*4350*/  FFMA.FTZ R95, -R182, R182, 1 ;  /* 0x3f800000b65f7423 */ /* 0x000fe200000101b6 */
[----:B--2---:R-:W-:Y:S01]  /*4360*/  F2FP.BF16.PACK_AB R176, R92, R205 ;  /* 0x000000cd5cb0723e */ /* 0x004fe200000010ff */
[----:B------:R-:W-:Y:S02]  /*4370*/  FMUL.FTZ R12, R12, R21 ;  /* 0x000000150c0c7220 */ /* 0x000fe40000410000 */
[----:B------:R-:W-:Y:S02]  /*4380*/  FMUL.FTZ R13, R13, R98 ;  /* 0x000000620d0d7220 */ /* 0x000fe40000410000 */
[----:B------:R-:W-:Y:S02]  /*4390*/  FMUL.FTZ R16, R105, R16 ;  /* 0x0000001069107220 */ /* 0x000fe40000410000 */
[----:B------:R-:W-:Y:S01]  /*43a0*/  FMUL.FTZ R8, R8, R95 ;  /* 0x0000005f08087220 */ /* 0x000fe20000410000 */
[----:B------:R-:W-:Y:S01]  /*43b0*/  IADD3 R95, R245, 0x21560, RZ ;  /* 0x00021560f55f7810 */ /* 0x000fe20007ffe0ff */
[----:B------:R-:W-:Y:S01]  /*43c0*/  FMUL.FTZ R93, R104, R93 ;  /* 0x0000005d685d7220 */ /* 0x000fe20000410000 */
[----:B------:R-:W-:Y:S01]  /*43d0*/  F2FP.BF16.PACK_AB R98, R13, R12 ;  /* 0x0000000c0d62723e */ /* 0x000fe200000010ff */
[----:B------:R-:W-:Y:S01]  /*43e0*/  FMUL.FTZ R16, R16, R191 ;  /* 0x000000bf10107220 */ /* 0x000fe20000410000 */
[----:B------:R-:W-:Y:S01]  /*43f0*/  @P1 IADD3 R95, R252, 0x120, RZ ;  /* 0x00000120fc5f1810 */ /* 0x000fe20007ffe0ff */
[----:B------:R-:W-:Y:S01]  /*4400*/  FMUL.FTZ R93, R93, R190 ;  /* 0x000000be5d5d7220 */ /* 0x000fe20000410000 */
[----:B------:R-:W-:Y:S01]  /*4410*/  F2FP.BF16.PACK_AB R12, R173, R88 ;  /* 0x00000058ad0c723e */ /* 0x000fe200000010ff */
[----:B------:R-:W-:Y:S01]  /*4420*/  FMUL.FTZ R17, R106, R17 ;  /* 0x000000116a117220 */ /* 0x000fe20000410000 */
[----:B------:R-:W-:Y:S01]  /*4430*/  F2FP.BF16.PACK_AB R104, R105, R104 ;  /* 0x000000686968723e */ /* 0x000fe200000010ff */
[----:B------:R-:W-:Y:S01]  /*4440*/  FFMA.FTZ R13, -R184, R184, 1 ;  /* 0x3f800000b80d7423 */ /* 0x000fe200000101b8 */
[----:B------:R-:W-:Y:S01]  /*4450*/  F2FP.BF16.PACK_AB R172, R16, R93 ;  /* 0x0000005d10ac723e */ /* 0x000fe200000010ff */
[----:B------:R2:W-:Y:S01]  /*4460*/  STS [R95], R12 ;  /* 0x0000000c5f007388 */ /* 0x0005e20000000800 */
[----:B------:R-:W-:Y:S01]  /*4470*/  F2FP.BF16.PACK_AB R16, R90, R89 ;  /* 0x000000595a10723e */ /* 0x000fe200000010ff */
[C---:B------:R-:W-:Y:S01]  /*4480*/  FMUL.FTZ R108, R199.reuse, R108 ;  /* 0x0000006cc76c7220 */ /* 0x040fe20000410000 */
[----:B------:R-:W-:Y:S01]  /*4490*/  F2FP.BF16.PACK_AB R106, R199, R106 ;  /* 0x0000006ac76a723e */ /* 0x000fe200000010ff */
[----:B------:R-:W-:Y:S01]  /*44a0*/  STS [R245+0x21c80], R100 ;  /* 0x021c8064f5007388 */ /* 0x000fe20000000800 */
[----:B---3--:R-:W-:Y:S01]  /*44b0*/  F2FP.BF16.PACK_AB R178, R198, R91 ;  /* 0x0000005bc6b2723e */ /* 0x008fe200000010ff */
[----:B------:R-:W-:Y:S01]  /*44c0*/  FMUL.FTZ R17, R17, R194 ;  /* 0x000000c211117220 */ /* 0x000fe20000410000 */
[----:B------:R-:W-:Y:S01]  /*44d0*/  F2FP.BF16.PACK_AB R8, R9, R8 ;  /* 0x000000080908723e */ /* 0x000fe200000010ff */
[----:B------:R-:W-:Y:S01]  /*44e0*/  STS [R95+0x800], R16 ;  /* 0x000800105f007388 */ /* 0x000fe20000000800 */
[----:B------:R-:W-:Y:S03]  /*44f0*/  FMUL.FTZ R108, R108, R195 ;  /* 0x000000c36c6c7220 */ /* 0x000fe60000410000 */
[----:B------:R3:W-:Y:S02]  /*4500*/  STS [R245+0x22480], R110 ;  /* 0x0224806ef5007388 */ /* 0x0007e40000000800 */
[----:B------:R-:W-:Y:S01]  /*4510*/  F2FP.BF16.PACK_AB R108, R108, R17 ;  /* 0x000000116c6c723e */ /* 0x000fe200000010ff */
[--C-:B-1----:R-:W-:Y:S01]  /*4520*/  FADD.FTZ R102, R7, -R20.reuse ;  /* 0x8000001407667221 */ /* 0x102fe20000010000 */
[----:B------:R-:W-:Y:S01]  /*4530*/  STS [R95+0x1000], R174 ;  /* 0x001000ae5f007388 */ /* 0x000fe20000000800 */
[--C-:B------:R-:W-:Y:S02]  /*4540*/  FADD.FTZ R9, R6, -R20.reuse ;  /* 0x8000001406097221 */ /* 0x100fe40000010000 */
[----:B------:R-:W-:Y:S01]  /*4550*/  FMUL.FTZ R102, R173, R102 ;  /* 0x00000066ad667220 */ /* 0x000fe20000410000 */
[----:B------:R-:W-:Y:S01]  /*4560*/  STS [R245+0x22c80], R104 ;  /* 0x022c8068f5007388 */ /* 0x000fe20000000800 */
[----:B------:R-:W-:Y:S02]  /*4570*/  FMUL.FTZ R9, R88, R9 ;  /* 0x0000000958097220 */ /* 0x000fe40000410000 */
[--C-:B------:R-:W-:Y:S01]  /*4580*/  FADD.FTZ R10, R10, -R20.reuse ;  /* 0x800000140a0a7221 */ /* 0x100fe20000010000 */
[----:B------:R-:W-:Y:S01]  /*4590*/  STS [R95+0x1800], R176 ;  /* 0x001800b05f007388 */ /* 0x000fe20000000800 */
[--C-:B------:R-:W-:Y:S02]  /*45a0*/  FADD.FTZ R11, R11, -R20.reuse ;  /* 0x800000140b0b7221 */ /* 0x100fe40000010000 */
[----:B------:R-:W-:Y:S01]  /*45b0*/  FMUL.FTZ R102, R102, R181 ;  /* 0x000000b566667220 */ /* 0x000fe20000410000 */
[----:B------:R-:W-:Y:S01]  /*45c0*/  STS [R245+0x23480], R106 ;  /* 0x0234806af5007388 */ /* 0x000fe20000000800 */
[----:B------:R-:W-:Y:S02]  /*45d0*/  FMUL.FTZ R9, R9, R180 ;  /* 0x000000b409097220 */ /* 0x000fe40000410000 */
[----:B------:R-:W-:Y:S01]  /*45e0*/  FMUL.FTZ R10, R89, R10 ;  /* 0x0000000a590a7220 */ /* 0x000fe20000410000 */
[----:B------:R-:W-:Y:S01]  /*45f0*/  STS [R95+0x2000], R178 ;  /* 0x002000b25f007388 */ /* 0x000fe20000000800 */
[----:B------:R-:W-:Y:S01]  /*4600*/  FMUL.FTZ R11, R90, R11 ;  /* 0x0000000b5a0b7220 */ /* 0x000fe20000410000 */
[----:B------:R-:W-:Y:S01]  /*4610*/  F2FP.BF16.PACK_AB R102, R102, R9 ;  /* 0x000000096666723e */ /* 0x000fe200000010ff */
[----:B--2---:R-:W-:Y:S01]  /*4620*/  FFMA.FTZ R12, -R185, R185, 1 ;  /* 0x3f800000b90c7423 */ /* 0x004fe200000101b9 */
[----:B------:R-:W-:Y:S01]  /*4630*/  BAR.SYNC.DEFER_BLOCKING 0x0 ;  /* 0x0000000000007b1d */ /* 0x000fe20000010000 */
[--C-:B------:R-:W-:Y:S01]  /*4640*/  FADD.FTZ R14, R14, -R20.reuse ;  /* 0x800000140e0e7221 */ /* 0x100fe20000010000 */
[----:B---3--:R-:W-:Y:S01]  /*4650*/  SHF.L.U32 R110, R226, 0x1, RZ ;  /* 0x00000001e26e7819 */ /* 0x008fe200000006ff */
[--C-:B------:R-:W-:Y:S02]  /*4660*/  FADD.FTZ R15, R15, -R20.reuse ;  /* 0x800000140f0f7221 */ /* 0x100fe40000010000 */
[----:B------:R-:W-:Y:S02]  /*4670*/  FMUL.FTZ R10, R10, R13 ;  /* 0x0000000d0a0a7220 */ /* 0x000fe40000410000 */
[----:B------:R-:W-:Y:S02]  /*4680*/  FMUL.FTZ R11, R11, R12 ;  /* 0x0000000c0b0b7220 */ /* 0x000fe40000410000 */
[----:B------:R-:W-:Y:S02]  /*4690*/  FMUL.FTZ R14, R107, R14 ;  /* 0x0000000e6b0e7220 */ /* 0x000fe40000410000 */
[----:B------:R-:W-:Y:S01]  /*46a0*/  FMUL.FTZ R15, R96, R15 ;  /* 0x0000000f600f7220 */ /* 0x000fe20000410000 */
[----:B------:R-:W-:Y:S01]  /*46b0*/  F2FP.BF16.PACK_AB R16, R11, R10 ;  /* 0x0000000a0b10723e */ /* 0x000fe200000010ff */
[----:B------:R-:W-:Y:S02]  /*46c0*/  FFMA.FTZ R9, -R188, R188, 1 ;  /* 0x3f800000bc097423 */ /* 0x000fe400000101bc */
[----:B------:R-:W-:Y:S02]  /*46d0*/  FFMA.FTZ R12, -R189, R189, 1 ;  /* 0x3f800000bd0c7423 */ /* 0x000fe400000101bd */
[--C-:B------:R-:W-:Y:S02]  /*46e0*/  FADD.FTZ R22, R22, -R20.reuse ;  /* 0x8000001416167221 */ /* 0x100fe40000010000 */
[--C-:B------:R-:W-:Y:S02]  /*46f0*/  FADD.FTZ R18, R18, -R20.reuse ;  /* 0x8000001412127221 */ /* 0x100fe40000010000 */
[--C-:B------:R-:W-:Y:S02]  /*4700*/  FADD.FTZ R19, R19, -R20.reuse ;  /* 0x8000001413137221 */ /* 0x100fe40000010000 */
[----:B------:R-:W-:Y:S01]  /*4710*/  FMUL.FTZ R9, R14, R9 ;  /* 0x000000090e097220 */ /* 0x000fe20000410000 */
[----:B------:R1:W-:Y:S01]  /*4720*/  STS [R245+0x23c80], R94 ;  /* 0x023c805ef5007388 */ /* 0x0003e20000000800 */
[----:B------:R-:W-:Y:S02]  /*4730*/  FMUL.FTZ R12, R15, R12 ;  /* 0x0000000c0f0c7220 */ /* 0x000fe40000410000 */
[----:B------:R-:W-:Y:S01]  /*4740*/  FMUL.FTZ R22, R91, R22 ;  /* 0x000000165b167220 */ /* 0x000fe20000410000 */
[----:B------:R-:W-:Y:S01]  /*4750*/  STS [R95+0x2800], R102 ;  /* 0x002800665f007388 */ /* 0x000fe20000000800 */
[----:B------:R-:W-:Y:S02]  /*4760*/  FFMA.FTZ R13, -R196, R196, 1 ;  /* 0x3f800000c40d7423 */ /* 0x000fe400000101c4 */
[----:B------:R-:W-:Y:S01]  /*4770*/  FMUL.FTZ R18, R205, R18 ;  /* 0x00000012cd127220 */ /* 0x000fe20000410000 */
[----:B------:R-:W-:Y:S01]  /*4780*/  STS [R245+0x24480], R8 ;  /* 0x02448008f5007388 */ /* 0x000fe20000000800 */
[----:B------:R-:W-:Y:S02]  /*4790*/  FMUL.FTZ R19, R92, R19 ;  /* 0x000000135c137220 */ /* 0x000fe40000410000 */
[----:B------:R-:W-:Y:S01]  /*47a0*/  FFMA.FTZ R11, -R192, R192, 1 ;  /* 0x3f800000c00b7423 */ /* 0x000fe200000101c0 */
[----:B------:R-:W-:Y:S01]  /*47b0*/  STS [R95+0x3000], R16 ;  /* 0x003000105f007388 */ /* 0x000fe20000000800 */
[----:B------:R-:W-:Y:S02]  /*47c0*/  FFMA.FTZ R10, -R193, R193, 1 ;  /* 0x3f800000c10a7423 */ /* 0x000fe400000101c1 */
[----:B------:R-:W-:Y:S01]  /*47d0*/  FMUL.FTZ R13, R22, R13 ;  /* 0x0000000d160d7220 */ /* 0x000fe20000410000 */
[----:B------:R-:W-:Y:S01]  /*47e0*/  F2FP.BF16.PACK_AB R22, R12, R9 ;  /* 0x000000090c16723e */ /* 0x000fe200000010ff */
[----:B------:R-:W-:Y:S01]  /*47f0*/  STS [R245+0x24c80], R98 ;  /* 0x024c8062f5007388 */ /* 0x000fe20000000800 */
[----:B------:R-:W-:Y:S02]  /*4800*/  FADD.FTZ R23, R23, -R20 ;  /* 0x8000001417177221 */ /* 0x000fe40000010000 */
[----:B------:R-:W-:Y:S01]  /*4810*/  FMUL.FTZ R11, R18, R11 ;  /* 0x0000000b120b7220 */ /* 0x000fe20000410000 */
[----:B------:R-:W-:Y:S01]  /*4820*/  STS [R95+0x3800], R22 ;  /* 0x003800165f007388 */ /* 0x000fe20000000800 */
[----:B------:R-:W-:Y:S02]  /*4830*/  FMUL.FTZ R10, R19, R10 ;  /* 0x0000000a130a7220 */ /* 0x000fe40000410000 */
[----:B------:R-:W-:Y:S01]  /*4840*/  FMUL.FTZ R23, R198, R23 ;  /* 0x00000017c6177220 */ /* 0x000fe20000410000 */
[----:B------:R-:W-:Y:S01]  /*4850*/  STS [R245+0x25480], R172 ;  /* 0x025480acf5007388 */ /* 0x000fe20000000800 */
[----:B------:R-:W-:Y:S01]  /*4860*/  FFMA.FTZ R14, -R197, R197, 1 ;  /* 0x3f800000c50e7423 */ /* 0x000fe200000101c5 */
[----:B------:R-:W-:Y:S03]  /*4870*/  F2FP.BF16.PACK_AB R88, R10, R11 ;  /* 0x0000000b0a58723e */ /* 0x000fe600000010ff */
[----:B------:R-:W-:Y:S02]  /*4880*/  FMUL.FTZ R14, R23, R14 ;  /* 0x0000000e170e7220 */ /* 0x000fe40000410000 */
[----:B------:R-:W-:Y:S03]  /*4890*/  STS [R95+0x4000], R88 ;  /* 0x004000585f007388 */ /* 0x000fe60000000800 */
[----:B-1----:R-:W-:Y:S01]  /*48a0*/  F2FP.BF16.PACK_AB R94, R14, R13 ;  /* 0x0000000d0e5e723e */ /* 0x002fe200000010ff */
[----:B------:R-:W-:Y:S04]  /*48b0*/  STS [R245+0x25c80], R108 ;  /* 0x025c806cf5007388 */ /* 0x000fe80000000800 */
[----:B------:R-:W-:Y:S04]  /*48c0*/  STS [R95+0x4800], R94 ;  /* 0x0048005e5f007388 */ /* 0x000fe80000000800 */
[----:B------:R-:W-:Y:S04]  /*48d0*/  LDSM.16.MT88.2 R2, [R219+0x21480] ;  /* 0x02148000db02783b */ /* 0x000fe80000004100 */
[----:B------:R-:W1:Y:S04]  /*48e0*/  LDSM.16.MT88.4 R8, [R110+0x1b080] ;  /* 0x01b080006e08783b */ /* 0x000e680000004200 */
[----:B------:R-:W2:Y:S04]  /*48f0*/  LDSM.16.MT88.4 R12, [R110+0x1d080] ;  /* 0x01d080006e0c783b */ /* 0x000ea80000004200 */
[----:B------:R-:W3:Y:S04]  /*4900*/  LDSM.16.MT88.4 R16, [R110+0x1f080] ;  /* 0x01f080006e10783b */ /* 0x000ee80000004200 */
[----:B------:R-:W4:Y:S04]  /*4910*/  LDSM.16.MT88.2 R20, [R219+0x21c80] ;  /* 0x021c8000db14783b */ /* 0x000f280000004100 */
[----:B------:R-:W5:Y:S04]  /*4920*/  LDSM.16.MT88.2 R22, [R219+0x22480] ;  /* 0x02248000db16783b */ /* 0x000f680000004100 */
[----:B------:R-:W4:Y:S04]  /*4930*/  LDSM.16.MT88.2 R84, [R219+0x22c80] ;  /* 0x022c8000db54783b */ /* 0x000f280000004100 */
[----:B------:R-:W4:Y:S04]  /*4940*/  LDSM.16.MT88.2 R86, [R219+0x23480] ;  /* 0x02348000db56783b */ /* 0x000f280000004100 */
[----:B------:R-:W-:Y:S04]  /*4950*/  LDSM.16.MT88.2 R92, [R0+0x21480] ;  /* 0x02148000005c783b */ /* 0x000fe80000004100 */
[----:B------:R-:W5:Y:S04]  /*4960*/  LDSM.16.MT88.4 R88, [R110+0x1b880] ;  /* 0x01b880006e58783b */ /* 0x000f680000004200 */
[----:B------:R-:W5:Y:S01]  /*4970*/  LDSM.16.MT88.4 R96, [R110+0x1d880] ;  /* 0x01d880006e60783b */ /* 0x000f620000004200 */
[-C--:B-1----:R-:W-:Y:S03]  /*4980*/  HMMA.16816.F32.BF16 R24, R8, R2.reuse, R24 ;  /* 0x000000020818723c */ /* 0x082fe60000041818 */
[----:B------:R-:W1:Y:S04]  /*4990*/  LDSM.16.MT88.4 R100, [R110+0x1f880] ;  /* 0x01f880006e64783b */ /* 0x000e680000004200 */
[----:B------:R-:W1:Y:S01]  /*49a0*/  LDSM.16.MT88.2 R94, [R0+0x21c80] ;  /* 0x021c8000005e783b */ /* 0x000e620000004100 */
[-C--:B--2---:R-:W-:Y:S03]  /*49b0*/  HMMA.16816.F32.BF16 R28, R12, R2.reuse, R28 ;  /* 0x000000020c1c723c */ /* 0x084fe6000004181c */
[----:B------:R-:W2:Y:S04]  /*49c0*/  LDSM.16.MT88.2 R104, [R0+0x22480] ;  /* 0x022480000068783b */ /* 0x000ea80000004100 */
[----:B------:R-:W-:Y:S01]  /*49d0*/  LDSM.16.MT88.2 R108, [R0+0x22080] ;  /* 0x02208000006c783b */ /* 0x000fe20000004100 */
[C---:B---3--:R-:W-:Y:S03]  /*49e0*/  HMMA.16816.F32.BF16 R32, R16.reuse, R2, R32 ;  /* 0x000000021020723c */ /* 0x048fe60000041820 */
[----:B------:R-:W3:Y:S05]  /*49f0*/  LDSM.16.MT88.2 R2, [R0+0x22c80] ;  /* 0x022c80000002783b */ /* 0x000eea0000004100 */
[-C--:B----4-:R-:W-:Y:S08]  /*4a00*/  HMMA.16816.F32.BF16 R36, R16, R20.reuse, R36 ;  /* 0x000000141024723c */ /* 0x090ff00000041824 */
[-C--:B------:R-:W-:Y:S08]  /*4a10*/  HMMA.16816.F32.BF16 R40, R12, R20.reuse, R40 ;  /* 0x000000140c28723c */ /* 0x080ff00000041828 */
[C---:B------:R-:W-:Y:S08]  /*4a20*/  HMMA.16816.F32.BF16 R44, R8.reuse, R20, R44 ;  /* 0x00000014082c723c */ /* 0x040ff0000004182c */
[-C--:B-----5:R-:W-:Y:S08]  /*4a30*/  HMMA.16816.F32.BF16 R48, R8, R22.reuse, R48 ;  /* 0x000000160830723c */ /* 0x0a0ff00000041830 */
[-C--:B------:R-:W-:Y:S08]  /*4a40*/  HMMA.16816.F32.BF16 R52, R12, R22.reuse, R52 ;  /* 0x000000160c34723c */ /* 0x080ff00000041834 */
[C---:B------:R-:W-:Y:S01]  /*4a50*/  HMMA.16816.F32.BF16 R56, R16.reuse, R22, R56 ;  /* 0x000000161038723c */ /* 0x040fe20000041838 */
[----:B------:R-:W-:Y:S07]  /*4a60*/  LDSM.16.MT88.4 R20, [R110+0x20080] ;  /* 0x020080006e14783b */ /* 0x000fee0000004200 */
[-C--:B------:R-:W-:Y:S08]  /*4a70*/  HMMA.16816.F32.BF16 R60, R16, R84.reuse, R60 ;  /* 0x00000054103c723c */ /* 0x080ff0000004183c */
[-C--:B------:R-:W-:Y:S08]  /*4a80*/  HMMA.16816.F32.BF16 R64, R12, R84.reuse, R64 ;  /* 0x000000540c40723c */ /* 0x080ff00000041840 */
[C---:B------:R-:W-:Y:S01]  /*4a90*/  HMMA.16816.F32.BF16 R68, R8.reuse, R84, R68 ;  /* 0x000000540844723c */ /* 0x040fe20000041844 */
[----:B------:R-:W-:Y:S07]  /*4aa0*/  LDSM.16.MT88.2 R84, [R219+0x22080] ;  /* 0x02208000db54783b */ /* 0x000fee0000004100 */
[-C--:B------:R-:W-:Y:S01]  /*4ab0*/  HMMA.16816.F32.BF16 R72, R8, R86.reuse, R72 ;  /* 0x000000560848723c */ /* 0x080fe20000041848 */
[----:B------:R-:W4:Y:S04]  /*4ac0*/  LDSM.16.MT88.2 R8, [R0+0x23480] ;  /* 0x023480000008783b */ /* 0x000f280000004100 */
[----:B------:R-:W-:Y:S03]  /*4ad0*/  LDSM.16.MT88.2 R10, [R219+0x21880] ;  /* 0x02188000db0a783b */ /* 0x000fe60000004100 */
[-C--:B------:R-:W-:Y:S01]  /*4ae0*/  HMMA.16816.F32.BF16 R76, R12, R86.reuse, R76 ;  /* 0x000000560c4c723c */ /* 0x080fe2000004184c */
[----:B------:R-:W5:Y:S07]  /*4af0*/  LDSM.16.MT88.4 R12, [R110+0x1c080] ;  /* 0x01c080006e0c783b */ /* 0x000f6e0000004200 */
[----:B------:R-:W-:Y:S01]  /*4b00*/  HMMA.16816.F32.BF16 R80, R16, R86, R80 ;  /* 0x000000561050723c */ /* 0x000fe20000041850 */
[----:B------:R-:W2:Y:S04]  /*4b10*/  LDSM.16.MT88.4 R16, [R110+0x1e080] ;  /* 0x01e080006e10783b */ /* 0x000ea80000004200 */
[----:B------:R-:W2:Y:S03]  /*4b20*/  LDSM.16.MT88.2 R86, [R219+0x22880] ;  /* 0x02288000db56783b */ /* 0x000ea60000004100 */
[-C--:B------:R-:W-:Y:S08]  /*4b30*/  HMMA.16816.F32.BF16 R24, R88, R92.reuse, R24 ;  /* 0x0000005c5818723c */ /* 0x080ff00000041818 */
[-C--:B------:R-:W-:Y:S08]  /*4b40*/  HMMA.16816.F32.BF16 R28, R96, R92.reuse, R28 ;  /* 0x0000005c601c723c */ /* 0x080ff0000004181c */
[C---:B-1----:R-:W-:Y:S01]  /*4b50*/  HMMA.16816.F32.BF16 R32, R100.reuse, R92, R32 ;  /* 0x0000005c6420723c */ /* 0x042fe20000041820 */
[----:B------:R-:W1:Y:S07]  /*4b60*/  LDSM.16.MT88.2 R92, [R219+0x23080] ;  /* 0x02308000db5c783b */ /* 0x000e6e0000004100 */
[-C--:B------:R-:W-:Y:S08]  /*4b70*/  HMMA.16816.F32.BF16 R36, R100, R94.reuse, R36 ;  /* 0x0000005e6424723c */ /* 0x080ff00000041824 */
[-C--:B------:R-:W-:Y:S08]  /*4b80*/  HMMA.16816.F32.BF16 R40, R96, R94.reuse, R40 ;  /* 0x0000005e6028723c */ /* 0x080ff00000041828 */
[C---:B------:R-:W-:Y:S01]  /*4b90*/  HMMA.16816.F32.BF16 R44, R88.reuse, R94, R44 ;  /* 0x0000005e582c723c */ /* 0x040fe2000004182c */
[----:B------:R-:W-:Y:S07]  /*4ba0*/  LDSM.16.MT88.2 R94, [R0+0x21880] ;  /* 0x02188000005e783b */ /* 0x000fee0000004100 */
[-C--:B--2---:R-:W-:Y:S08]  /*4bb0*/  HMMA.16816.F32.BF16 R48, R88, R104.reuse, R48 ;  /* 0x000000685830723c */ /* 0x084ff00000041830 */
[-C--:B------:R-:W-:Y:S08]  /*4bc0*/  HMMA.16816.F32.BF16 R52, R96, R104.reuse, R52 ;  /* 0x000000686034723c */ /* 0x080ff00000041834 */
[C---:B------:R-:W-:Y:S01]  /*4bd0*/  HMMA.16816.F32.BF16 R56, R100.reuse, R104, R56 ;  /* 0x000000686438723c */ /* 0x040fe20000041838 */
[----:B------:R-:W-:Y:S07]  /*4be0*/  LDSM.16.MT88.4 R104, [R110+0x20880] ;  /* 0x020880006e68783b */ /* 0x000fee0000004200 */
[-C--:B---3--:R-:W-:Y:S08]  /*4bf0*/  HMMA.16816.F32.BF16 R60, R100, R2.reuse, R60 ;  /* 0x00000002643c723c */ /* 0x088ff0000004183c */
[-C--:B------:R-:W-:Y:S08]  /*4c00*/  HMMA.16816.F32.BF16 R64, R96, R2.reuse, R64 ;  /* 0x000000026040723c */ /* 0x080ff00000041840 */
[C---:B------:R-:W-:Y:S01]  /*4c10*/  HMMA.16816.F32.BF16 R68, R88.reuse, R2, R68 ;  /* 0x000000025844723c */ /* 0x040fe20000041844 */
[----:B------:R-:W2:Y:S07]  /*4c20*/  LDSM.16.MT88.2 R2, [R219+0x23880] ;  /* 0x02388000db02783b */ /* 0x000eae0000004100 */
[-C--:B----4-:R-:W-:Y:S01]  /*4c30*/  HMMA.16816.F32.BF16 R72, R88, R8.reuse, R72 ;  /* 0x000000085848723c */ /* 0x090fe20000041848 */
[----:B------:R-:W3:Y:S07]  /*4c40*/  LDSM.16.MT88.4 R88, [R110+0x1c880] ;  /* 0x01c880006e58783b */ /* 0x000eee0000004200 */
[-C--:B------:R-:W-:Y:S01]  /*4c50*/  HMMA.16816.F32.BF16 R76, R96, R8.reuse, R76 ;  /* 0x00000008604c723c */ /* 0x080fe2000004184c */
[----:B------:R-:W4:Y:S07]  /*4c60*/  LDSM.16.MT88.4 R96, [R110+0x1e880] ;  /* 0x01e880006e60783b */ /* 0x000f2e0000004200 */
[----:B------:R-:W-:Y:S01]  /*4c70*/  HMMA.16816.F32.BF16 R80, R100, R8, R80 ;  /* 0x000000086450723c */ /* 0x000fe20000041850 */
[----:B------:R-:W1:Y:S07]  /*4c80*/  LDSM.16.MT88.2 R8, [R0+0x22880] ;  /* 0x022880000008783b */ /* 0x000e6e0000004100 */
[-C--:B-----5:R-:W-:Y:S08]  /*4c90*/  HMMA.16816.F32.BF16 R24, R12, R10.reuse, R24 ;  /* 0x0000000a0c18723c */ /* 0x0a0ff00000041818 */
[-C--:B------:R-:W-:Y:S08]  /*4ca0*/  HMMA.16816.F32.BF16 R28, R16, R10.reuse, R28 ;  /* 0x0000000a101c723c */ /* 0x080ff0000004181c */
[C---:B------:R-:W-:Y:S01]  /*4cb0*/  HMMA.16816.F32.BF16 R32, R20.reuse, R10, R32 ;  /* 0x0000000a1420723c */ /* 0x040fe20000041820 */
[----:B------:R-:W5:Y:S07]  /*4cc0*/  LDSM.16.MT88.2 R10, [R0+0x23080] ;  /* 0x02308000000a783b */ /* 0x000f6e0000004100 */
[-C--:B------:R-:W-:Y:S08]  /*4cd0*/  HMMA.16816.F32.BF16 R36, R20, R84.reuse, R36 ;  /* 0x000000541424723c */ /* 0x080ff00000041824 */
[-C--:B------:R-:W-:Y:S08]  /*4ce0*/  HMMA.16816.F32.BF16 R40, R16, R84.reuse, R40 ;  /* 0x000000541028723c */ /* 0x080ff00000041828 */
[C---:B------:R-:W-:Y:S08]  /*4cf0*/  HMMA.16816.F32.BF16 R44, R12.reuse, R84, R44 ;  /* 0x000000540c2c723c */ /* 0x040ff0000004182c */
[-C--:B------:R-:W-:Y:S08]  /*4d00*/  HMMA.16816.F32.BF16 R48, R12, R86.reuse, R48 ;  /* 0x000000560c30723c */ /* 0x080ff00000041830 */
[-C--:B------:R-:W-:Y:S08]  /*4d10*/  HMMA.16816.F32.BF16 R52, R16, R86.reuse, R52 ;  /* 0x000000561034723c */ /* 0x080ff00000041834 */
[C---:B------:R-:W-:Y:S08]  /*4d20*/  HMMA.16816.F32.BF16 R56, R20.reuse, R86, R56 ;  /* 0x000000561438723c */ /* 0x040ff00000041838 */
[-C--:B-1----:R-:W-:Y:S08]  /*4d30*/  HMMA.16816.F32.BF16 R60, R20, R92.reuse, R60 ;  /* 0x0000005c143c723c */ /* 0x082ff0000004183c */
[-C--:B------:R-:W-:Y:S08]  /*4d40*/  HMMA.16816.F32.BF16 R64, R16, R92.reuse, R64 ;  /* 0x0000005c1040723c */ /* 0x080ff00000041840 */
[C---:B------:R-:W-:Y:S08]  /*4d50*/  HMMA.16816.F32.BF16 R68, R12.reuse, R92, R68 ;  /* 0x0000005c0c44723c */ /* 0x040ff00000041844 */
[-C--:B--2---:R-:W-:Y:S01]  /*4d60*/  HMMA.16816.F32.BF16 R72, R12, R2.reuse, R72 ;  /* 0x000000020c48723c */ /* 0x084fe20000041848 */
[----:B------:R-:W1:Y:S04]  /*4d70*/  LDSM.16.MT88.2 R12, [R0+0x23880] ;  /* 0x02388000000c783b */ /* 0x000e680000004100 */
[----:B------:R-:W-:Y:S03]  /*4d80*/  BAR.SYNC.DEFER_BLOCKING 0x0 ;  /* 0x0000000000007b1d */ /* 0x000fe60000010000 */
[-C--:B------:R-:W-:Y:S08]  /*4d90*/  HMMA.16816.F32.BF16 R76, R16, R2.reuse, R76 ;  /* 0x00000002104c723c */ /* 0x080ff0000004184c */
[----:B------:R-:W-:Y:S08]  /*4da0*/  HMMA.16816.F32.BF16 R80, R20, R2, R80 ;  /* 0x000000021450723c */ /* 0x000ff00000041850 */
[-C--:B---3--:R-:W-:Y:S08]  /*4db0*/  HMMA.16816.F32.BF16 R24, R88, R94.reuse, R24 ;  /* 0x0000005e5818723c */ /* 0x088ff00000041818 */
[-C--:B----4-:R-:W-:Y:S01]  /*4dc0*/  HMMA.16816.F32.BF16 R28, R96, R94.reuse, R28 ;  /* 0x0000005e601c723c */ /* 0x090fe2000004181c */
[----:B------:R2:W3:Y:S04]  /*4dd0*/  LDSM.16.M88.4 R172, [R218] ;  /* 0x00000000daac783b */ /* 0x0004e80000000200 */
[----:B------:R2:W4:Y:S03]  /*4de0*/  LDSM.16.M88.4 R180, [R218+0x400] ;  /* 0x00040000dab4783b */ /* 0x0005260000000200 */
[C---:B------:R-:W-:Y:S01]  /*4df0*/  HMMA.16816.F32.BF16 R32, R104.reuse, R94, R32 ;  /* 0x0000005e6820723c */ /* 0x040fe20000041820 */
[----:B------:R2:W1:Y:S04]  /*4e00*/  LDSM.16.MT88.4 R176, [R217] ;  /* 0x00000000d9b0783b */ /* 0x0004680000004200 */
[----:B------:R2:W1:Y:S03]  /*4e10*/  LDSM.16.MT88.4 R92, [R217+0x2800] ;  /* 0x00280000d95c783b */ /* 0x0004660000004200 */
[-C--:B------:R-:W-:Y:S01]  /*4e20*/  HMMA.16816.F32.BF16 R36, R104, R108.reuse, R36 ;  /* 0x0000006c6824723c */ /* 0x080fe20000041824 */
[----:B------:R2:W1:Y:S04]  /*4e30*/  LDSM.16.M88.4 R184, [R218+0x800] ;  /* 0x00080000dab8783b */ /* 0x0004680000000200 */
[----:B------:R2:W1:Y:S03]  /*4e40*/  LDSM.16.M88.4 R192, [R218+0xc00] ;  /* 0x000c0000dac0783b */ /* 0x0004660000000200 */
[-C--:B------:R-:W-:Y:S01]  /*4e50*/  HMMA.16816.F32.BF16 R40, R96, R108.reuse, R40 ;  /* 0x0000006c6028723c */ /* 0x080fe20000041828 */
[----:B------:R2:W1:Y:S04]  /*4e60*/  LDSM.16.MT88.4 R188, [R217+0x800] ;  /* 0x00080000d9bc783b */ /* 0x0004680000004200 */
[----:B------:R2:W1:Y:S03]  /*4e70*/  LDSM.16.MT88.4 R196, [R217+0x3000] ;  /* 0x00300000d9c4783b */ /* 0x0004660000004200 */
[C---:B------:R-:W-:Y:S01]  /*4e80*/  HMMA.16816.F32.BF16 R44, R88.reuse, R108, R44 ;  /* 0x0000006c582c723c */ /* 0x040fe2000004182c */
[----:B------:R2:W1:Y:S04]  /*4e90*/  LDSM.16.MT88.4 R108, [R217+0x5000] ;  /* 0x00500000d96c783b */ /* 0x0004680000004200 */
[----:B------:R2:W1:Y:S03]  /*4ea0*/  LDSM.16.MT88.4 R200, [R217+0x5800] ;  /* 0x00580000d9c8783b */ /* 0x0004660000004200 */
[-C--:B------:R-:W-:Y:S08]  /*4eb0*/  HMMA.16816.F32.BF16 R48, R88, R8.reuse, R48 ;  /* 0x000000085830723c */ /* 0x080ff00000041830 */
[-C--:B------:R-:W-:Y:S08]  /*4ec0*/  HMMA.16816.F32.BF16 R52, R96, R8.reuse, R52 ;  /* 0x000000086034723c */ /* 0x080ff00000041834 */
[C---:B------:R-:W-:Y:S08]  /*4ed0*/  HMMA.16816.F32.BF16 R56, R104.reuse, R8, R56 ;  /* 0x000000086838723c */ /* 0x040ff00000041838 */
[-C--:B-----5:R-:W-:Y:S08]  /*4ee0*/  HMMA.16816.F32.BF16 R60, R104, R10.reuse, R60 ;  /* 0x0000000a683c723c */ /* 0x0a0ff0000004183c */
[-C--:B------:R-:W-:Y:S08]  /*4ef0*/  HMMA.16816.F32.BF16 R64, R96, R10.reuse, R64 ;  /* 0x0000000a6040723c */ /* 0x080ff00000041840 */
[C---:B------:R-:W-:Y:S08]  /*4f00*/  HMMA.16816.F32.BF16 R68, R88.reuse, R10, R68 ;  /* 0x0000000a5844723c */ /* 0x040ff00000041844 */
[-C--:B-1----:R-:W-:Y:S08]  /*4f10*/  HMMA.16816.F32.BF16 R72, R88, R12.reuse, R72 ;  /* 0x0000000c5848723c */ /* 0x082ff00000041848 */
[-C--:B------:R-:W-:Y:S08]  /*4f20*/  HMMA.16816.F32.BF16 R76, R96, R12.reuse, R76 ;  /* 0x0000000c604c723c */ /* 0x080ff0000004184c */
[----:B------:R-:W-:Y:S01]  /*4f30*/  HMMA.16816.F32.BF16 R80, R104, R12, R80 ;  /* 0x0000000c6850723c */ /* 0x000fe20000041850 */
[----:B------:R-:W-:-:S07]  /*4f40*/  @P0 BRA `(.L_x_658) ;  /* 0x0000049000000947 */ /* 0x000fce0003800000 */
[----:B--234-:R-:W-:Y:S01]  /*4f50*/  ISETP.GE.AND P3, PT, R250, c[0x0][0x1fc], PT ;  /* 0x00007f00fa007a0c */ /* 0x01cfe20003f66270 */
[----:B------:R-:W1:Y:S01]  /*4f60*/  S2R R5, SR_CTAID.Y ;  /* 0x0000000000057919 */ /* 0x000e620000002600 */
[----:B------:R-:W-:Y:S01]  /*4f70*/  ULDC.64 UR6, c[0x0][0x208] ;  /* 0x0000820000067ab9 */ /* 0x000fe20000000a00 */
[----:B------:R-:W-:Y:S01]  /*4f80*/  IMAD.MOV.U32 R10, RZ, RZ, R242 ;  /* 0x000000ffff0a7224 */ /* 0x000fe200078e00f2 */
[----:B------:R-:W-:Y:S01]  /*4f90*/  UIMAD.WIDE.U32 UR26, UR21, UR6, URZ ;  /* 0x00000006151a72a5 */ /* 0x000fe2000f8e003f */
[----:B------:R-:W-:Y:S01]  /*4fa0*/  IMAD.MOV.U32 R11, RZ, RZ, R241 ;  /* 0x000000ffff0b7224 */ /* 0x000fe200078e00f1 */
[----:B------:R-:W-:Y:S04]  /*4fb0*/  USHF.R.S32.HI UR23, URZ, 0x1f, UR21 ;  /* 0x0000001f3f177899 */ /* 0x000fe80008011415 */
[----:B------:R-:W-:Y:S01]  /*4fc0*/  IMAD.U32 R12, RZ, RZ, UR26 ;  /* 0x0000001aff0c7e24 */ /* 0x000fe2000f8e00ff */
[----:B------:R-:W-:Y:S02]  /*4fd0*/  UIMAD UR23, UR23, UR6, URZ ;  /* 0x00000006171772a4 */ /* 0x000fe4000f8e023f */
[----:B------:R-:W-:Y:S02]  /*4fe0*/  USHF.L.U32 UR6, UR21, 0x6, URZ ;  /* 0x0000000615067899 */ /* 0x000fe4000800063f */
[----:B------:R-:W-:Y:S04]  /*4ff0*/  UIMAD UR23, UR21, UR7, UR23 ;  /* 0x00000007151772a4 */ /* 0x000fe8000f8e0217 */
[----:B------:R-:W-:Y:S01]  /*5000*/  UIADD3 UR23, UR27, UR23, URZ ;  /* 0x000000171b177290 */ /* 0x000fe2000fffe03f */
[----:B-1----:R-:W-:Y:S01]  /*5010*/  SHF.R.S32.HI R4, RZ, 0x1f, R5 ;  /* 0x0000001fff047819 */ /* 0x002fe20000011405 */
[C---:B------:R-:W-:Y:S04]  /*5020*/  IMAD.WIDE.U32 R8, R5.reuse, c[0x0][0x288], R238 ;  /* 0x0000a20005087a25 */ /* 0x040fe800078e00ee */
[C---:B------:R-:W-:Y:S02]  /*5030*/  IMAD R6, R4.reuse, c[0x0][0x210], RZ ;  /* 0x0000840004067a24 */ /* 0x040fe400078e02ff */
[----:B------:R-:W-:Y:S02]  /*5040*/  IMAD R4, R4, c[0x0][0x288], RZ ;  /* 0x0000a20004047a24 */ /* 0x000fe400078e02ff */
[C---:B------:R-:W-:Y:S04]  /*5050*/  IMAD.WIDE.U32 R10, R5.reuse, c[0x0][0x210], R10 ;  /* 0x00008400050a7a25 */ /* 0x040fe800078e000a */
[C---:B------:R-:W-:Y:S01]  /*5060*/  IMAD R4, R5.reuse, c[0x0][0x28c], R4 ;  /* 0x0000a30005047a24 */ /* 0x040fe200078e0204 */
[----:B------:R-:W-:Y:S01]  /*5070*/  IADD3 R3, P1, R10, UR8, RZ ;  /* 0x000000080a037c10 */ /* 0x000fe2000ff3e0ff */
[----:B------:R-:W-:Y:S01]  /*5080*/  IMAD R6, R5, c[0x0][0x214], R6 ;  /* 0x0000850005067a24 */ /* 0x000fe200078e0206 */
[----:B------:R-:W-:Y:S01]  /*5090*/  IADD3 R5, P0, R8, UR5, RZ ;  /* 0x0000000508057c10 */ /* 0x000fe2000ff1e0ff */
[----:B------:R-:W-:Y:S01]  /*50a0*/  IMAD.U32 R2, RZ, RZ, UR23 ;  /* 0x00000017ff027e24 */ /* 0x000fe2000f8e00ff */
[----:B------:R-:W-:Y:S02]  /*50b0*/  LEA R13, P2, R3, c[0x0][0x1f0], 0x1 ;  /* 0x00007c00030d7a11 */ /* 0x000fe400078408ff */
[----:B------:R-:W-:Y:S02]  /*50c0*/  IADD3.X R4, R9, UR16, R4, P0, !PT ;  /* 0x0000001009047c10 */ /* 0x000fe400087fe404 */
[----:B------:R-:W-:Y:S02]  /*50d0*/  LEA R10, P0, R5, c[0x0][0x280], 0x2 ;  /* 0x0000a000050a7a11 */ /* 0x000fe400078010ff */
[----:B------:R-:W-:Y:S02]  /*50e0*/  IADD3.X R6, R11, UR14, R6, P1, !PT ;  /* 0x0000000e0b067c10 */ /* 0x000fe40008ffe406 */
[----:B------:R-:W-:Y:S01]  /*50f0*/  LEA.HI.X R11, R5, c[0x0][0x284], R4, 0x2, P0 ;  /* 0x0000a100050b7a11 */ /* 0x000fe200000f1404 */
[----:B------:R-:W-:Y:S01]  /*5100*/  IMAD.MOV.U32 R5, RZ, RZ, c[0x0][0x208] ;  /* 0x00008200ff057624 */ /* 0x000fe200078e00ff */
[----:B------:R-:W-:Y:S01]  /*5110*/  LEA.HI.X R6, R3, c[0x0][0x1f4], R6, 0x1, P2 ;  /* 0x00007d0003067a11 */ /* 0x000fe200010f0c06 */
[----:B------:R-:W-:Y:S01]  /*5120*/  IMAD.MOV.U32 R4, RZ, RZ, 0x6 ;  /* 0x00000006ff047424 */ /* 0x000fe200078e00ff */
[----:B------:R-:W-:Y:S01]  /*5130*/  LEA R12, P1, R12, R13, 0x7 ;  /* 0x0000000d0c0c7211 */ /* 0x000fe200078238ff */
[----:B------:R-:W-:Y:S01]  /*5140*/  IMAD.U32 R3, RZ, RZ, UR26 ;  /* 0x0000001aff037e24 */ /* 0x000fe2000f8e00ff */
[----:B------:R-:W-:Y:S02]  /*5150*/  ISETP.GE.AND P0, PT, R230, c[0x0][0x1fc], PT ;  /* 0x00007f00e6007a0c */ /* 0x000fe40003f06270 */
[C---:B------:R-:W-:Y:S01]  /*5160*/  SHF.L.U64.HI R4, R5.reuse, R4, c[0x0][0x20c] ;  /* 0x0000830005047619 */ /* 0x040fe20000010204 */
[----:B------:R-:W-:Y:S01]  /*5170*/  IMAD.SHL.U32 R5, R5, 0x40, RZ ;  /* 0x0000004005057824 */ /* 0x000fe200078e00ff */
[----:B------:R-:W-:Y:S01]  /*5180*/  LEA.HI.X R13, R3, R6, R2, 0x7, P1 ;  /* 0x00000006030d7211 */ /* 0x000fe200008f3c02 */
[----:B------:R-:W-:Y:S01]  /*5190*/  IMAD.U32 R3, RZ, RZ, UR6 ;  /* 0x00000006ff037e24 */ /* 0x000fe2000f8e00ff */
[----:B------:R-:W-:Y:S01]  /*51a0*/  ISETP.GE.AND P1, PT, R231, c[0x0][0x1fc], PT ;  /* 0x00007f00e7007a0c */ /* 0x000fe20003f26270 */
[----:B------:R-:W-:Y:S01]  /*51b0*/  IMAD.U32 R2, RZ, RZ, UR6 ;  /* 0x00000006ff027e24 */ /* 0x000fe2000f8e00ff */
[----:B------:R-:W-:Y:S02]  /*51c0*/  SEL R8, RZ, 0x4, P0 ;  /* 0x00000004ff087807 */ /* 0x000fe40000000000 */
[----:B------:R-:W-:Y:S02]  /*51d0*/  SEL R9, RZ, 0x2, P1 ;  /* 0x00000002ff097807 */ /* 0x000fe40000800000 */
[C-C-:B------:R-:W-:Y:S02]  /*51e0*/  IADD3 R16, P1, P0, R5.reuse, 0x80, R12.reuse ;  /* 0x0000008005107810 */ /* 0x140fe4000783e00c */
[----:B------:R-:W-:Y:S02]  /*51f0*/  ISETP.GE.AND P2, PT, R250, c[0x0][0x1fc], PT ;  /* 0x00007f00fa007a0c */ /* 0x000fe40003f46270 */
[----:B------:R-:W-:Y:S02]  /*5200*/  IADD3.X R17, R4, RZ, R13, P1, P0 ;  /* 0x000000ff04117210 */ /* 0x000fe40000fe040d */
[----:B------:R-:W-:Y:S02]  /*5210*/  IADD3 R14, P1, P0, R5, 0x100, R12 ;  /* 0x00000100050e7810 */ /* 0x000fe4000783e00c */
[----:B------:R-:W-:Y:S02]  /*5220*/  SEL R7, RZ, 0x1, P2 ;  /* 0x00000001ff077807 */ /* 0x000fe40001000000 */
[----:B------:R-:W-:Y:S02]  /*5230*/  IADD3 R6, -R236, c[0x0][0x168], -R3 ;  /* 0x00005a00ec067a10 */ /* 0x000fe40007ffe903 */
[----:B------:R-:W-:Y:S02]  /*5240*/  IADD3.X R15, R4, RZ, R13, P1, P0 ;  /* 0x000000ff040f7210 */ /* 0x000fe40000fe040d */
[----:B------:R-:W-:Y:S02]  /*5250*/  LEA R10, P0, R3, R10, 0x2 ;  /* 0x0000000a030a7211 */ /* 0x000fe400078010ff */
[----:B------:R-:W-:Y:S02]  /*5260*/  IADD3 R7, R8, R9, R7 ;  /* 0x0000000908077210 */ /* 0x000fe40007ffe007 */
[----:B------:R-:W-:Y:S02]  /*5270*/  ISETP.LT.OR P2, PT, R6, 0x1, P3 ;  /* 0x000000010600780c */ /* 0x000fe40001f41670 */
[----:B------:R-:W-:Y:S01]  /*5280*/  LEA.HI.X.SX32 R11, R2, R11, 0x2, P0 ;  /* 0x0000000b020b7211 */ /* 0x000fe200000f16ff */
[----:B------:R-:W-:Y:S01]  /*5290*/  @!P4 IMAD.SHL.U32 R2, R234, 0x10, RZ ;  /* 0x00000010ea02c824 */ /* 0x000fe200078e00ff */
[----:B------:R-:W-:Y:S02]  /*52a0*/  IADD3 R18, P0, R5, R12, RZ ;  /* 0x0000000c05127210 */ /* 0x000fe40007f1e0ff */
[C---:B------:R-:W-:Y:S03]  /*52b0*/  LOP3.LUT P1, RZ, R7.reuse, 0x2, RZ, 0xc0, !PT ;  /* 0x0000000207ff7812 */ /* 0x040fe6000782c0ff */
[----:B------:R-:W-:Y:S01]  /*52c0*/  IMAD.X R19, R4, 0x1, R13, P0 ;  /* 0x0000000104137824 */ /* 0x000fe200000e060d */
[C---:B------:R-:W-:Y:S02]  /*52d0*/  ISETP.LT.OR P0, PT, R6.reuse, 0x1, !P1 ;  /* 0x000000010600780c */ /* 0x040fe40004f01670 */
[C---:B------:R-:W-:Y:S01]  /*52e0*/  ISETP.LT.OR P1, PT, R6.reuse, 0x21, !P1 ;  /* 0x000000210600780c */ /* 0x040fe20004f21670 */
[----:B------:R-:W-:Y:S01]  /*52f0*/  @!PT LDS RZ, [RZ] ;  /* 0x00000000fffff984 */ /* 0x000fe20000000800 */
[----:B------:R-:W-:Y:S01]  /*5300*/  @!PT LDS RZ, [RZ] ;  /* 0x00000000fffff984 */ /* 0x000fe20000000800 */
[----:B------:R-:W-:Y:S01]  /*5310*/  @!PT LDS RZ, [RZ] ;  /* 0x00000000fffff984 */ /* 0x000fe20000000800 */
[----:B------:R1:W-:Y:S10]  /*5320*/  LDGSTS.E.BYPASS.LTC128B.128 [R229+0x1b080], [R12.64], !P2 ;  /* 0x1b0800000ce57fae */ /* 0x0003f4000d101d58 */
[----:B------:R1:W-:Y:S01]  /*5330*/  LDGSTS.E.BYPASS.LTC128B.128 [R229+0x1d080], [R12.64+0x80], !P0 ;  /* 0x1d0800800ce57fae */ /* 0x0003e2000c101d58 */
[----:B------:R-:W-:Y:S04]  /*5340*/  LOP3.LUT P0, RZ, R7, 0x4, RZ, 0xc0, !PT ;  /* 0x0000000407ff7812 */ /* 0x000fe8000780c0ff */
[C---:B------:R-:W-:Y:S02]  /*5350*/  ISETP.LT.OR P2, PT, R6.reuse, 0x1, !P0 ;  /* 0x000000010600780c */ /* 0x040fe40004741670 */
[C---:B------:R-:W-:Y:S11]  /*5360*/  ISETP.LT.OR P0, PT, R6.reuse, 0x21, !P0 ;  /* 0x000000210600780c */ /* 0x040ff60004701670 */
[----:B------:R1:W-:Y:S01]  /*5370*/  LDGSTS.E.BYPASS.LTC128B.128 [R229+0x1f080], [R12.64+0x100], !P2 ;  /* 0x1f0801000ce57fae */ /* 0x0003e2000d101d58 */
[----:B------:R-:W-:Y:S11]  /*5380*/  ISETP.LT.OR P2, PT, R6, 0x21, P3 ;  /* 0x000000210600780c */ /* 0x000ff60001f41670 */
[----:B------:R-:W-:Y:S02]  /*5390*/  @!UPT UIADD3 URZ, URZ, URZ, URZ ;  /* 0x0000003f3f3ff290 */ /* 0x000fe4000fffe03f */
[----:B------:R1:W-:Y:S06]  /*53a0*/  LDGSTS.E.BYPASS.LTC128B.128 [R229+0x1c080], [R18.64], !P2 ;  /* 0x1c08000012e57fae */ /* 0x0003ec000d101d58 */
[----:B------:R1:W-:Y:S06]  /*53b0*/  LDGSTS.E.BYPASS.LTC128B.128 [R229+0x1e080], [R16.64], !P1 ;  /* 0x1e08000010e57fae */ /* 0x0003ec000c901d58 */
[----:B------:R1:W-:Y:S06]  /*53c0*/  LDGSTS.E.BYPASS.LTC128B.128 [R229+0x20080], [R14.64], !P0 ;  /* 0x200800000ee57fae */ /* 0x0003ec000c101d58 */
[----:B------:R1:W-:Y:S02]  /*53d0*/  @!P4 LDGSTS.E.BYPASS.LTC128B.128 [R2+0x21280], [R10.64] ;  /* 0x212800000a02cfae */ /* 0x0003e4000b901d58 */
.L_x_658:
[-C--:B--234-:R-:W-:Y:S01]  /*53e0*/  HMMA.16816.F32.BF16 R4, R172, R176.reuse, RZ ;  /* 0x000000b0ac04723c */ /* 0x09cfe200000418ff */
[----:B------:R-:W-:Y:S01]  /*53f0*/  LDSM.16.MT88.4 R204, [R217+0x1000] ;  /* 0x00100000d9cc783b */ /* 0x000fe20000004200 */
[----:B------:R-:W-:Y:S02]  /*5400*/  UIMAD UR12, UR12, 0x3000, URZ ;  /* 0x000030000c0c78a4 */ /* 0x000fe4000f8e023f */
[----:B------:R-:W-:Y:S01]  /*5410*/  UISETP.GE.AND UP0, UPT, UR21, UR19, UPT ;  /* 0x000000131500728c */ /* 0x000fe2000bf06270 */
[----:B------:R-:W-:Y:S01]  /*5420*/  LDSM.16.M88.4 R208, [R218+0x1400] ;  /* 0x00140000dad0783b */ /* 0x000fe20000000200 */
[----:B------:R-:W-:Y:S02]  /*5430*/  UIADD3 UR7, UR4, 0x1, URZ ;  /* 0x0000000104077890 */ /* 0x000fe4000fffe03f */
[C---:B-1----:R-:W-:Y:S01]  /*5440*/  HMMA.16816.F32.BF16 R8, R180.reuse, R176, RZ ;  /* 0x000000b0b408723c */ /* 0x042fe200000418ff */
[----:B------:R-:W2:Y:S01]  /*5450*/  LDL.64 R2, [R1+0x8] ;  /* 0x0000080001027983 */ /* 0x000ea20000100a00 */
[----:B------:R-:W-:Y:S02]  /*5460*/  UISETP.GE.AND UP2, UPT, UR4, 0x1, UPT ;  /* 0x000000010400788c */ /* 0x000fe4000bf46270 */
[----:B------:R-:W-:Y:S01]  /*5470*/  UIADD3 UR6, UR22, 0x1, URZ ;  /* 0x0000000116067890 */ /* 0x000fe2000fffe03f */
[----:B------:R-:W0:Y:S01]  /*5480*/  LDGDEPBAR ;  /* 0x00000000000079af */ /* 0x000e220000000000 */
[----:B------:R-:W-:Y:S02]  /*5490*/  UISETP.GE.AND UP1, UPT, UR22, 0x1, UPT ;  /* 0x000000011600788c */ /* 0x000fe4000bf26270 */
[-C--:B------:R-:W-:Y:S02]  /*54a0*/  HMMA.16816.F32.BF16 R12, R180, R178.reuse, RZ ;  /* 0x000000b2b40c723c */ /* 0x080fe400000418ff */
[----:B------:R-:W-:Y:S06]  /*54b0*/  USEL UR22, UR6, URZ, !UP1 ;  /* 0x0000003f06167287 */ /* 0x000fec000c800000 */
[C---:B------:R-:W-:Y:S01]  /*54c0*/  HMMA.16816.F32.BF16 R16, R172.reuse, R178, RZ ;  /* 0x000000b2ac10723c */ /* 0x040fe200000418ff */
[----:B------:R-:W1:Y:S07]  /*54d0*/  LDSM.16.M88.4 R176, [R218+0x1000] ;  /* 0x00100000dab0783b */ /* 0x000e6e0000000200 */
[-C--:B------:R-:W-:Y:S08]  /*54e0*/  HMMA.16816.F32.BF16 R20, R172, R92.reuse, RZ ;  /* 0x0000005cac14723c */ /* 0x080ff000000418ff */
[C---:B------:R-:W-:Y:S08]  /*54f0*/  HMMA.16816.F32.BF16 R84, R180.reuse, R92, RZ ;  /* 0x0000005cb454723c */ /* 0x040ff000000418ff */
[-C--:B------:R-:W-:Y:S08]  /*5500*/  HMMA.16816.F32.BF16 R88, R180, R94.reuse, RZ ;  /* 0x0000005eb458723c */ /* 0x080ff000000418ff */
[C---:B------:R-:W-:Y:S08]  /*5510*/  HMMA.16816.F32.BF16 R92, R172.reuse, R94, RZ ;  /* 0x0000005eac5c723c */ /* 0x040ff000000418ff */
[-C--:B------:R-:W-:Y:S08]  /*5520*/  HMMA.16816.F32.BF16 R96, R172, R108.reuse, RZ ;  /* 0x0000006cac60723c */ /* 0x080ff000000418ff */
[C---:B------:R-:W-:Y:S08]  /*5530*/  HMMA.16816.F32.BF16 R100, R180.reuse, R108, RZ ;  /* 0x0000006cb464723c */ /* 0x040ff000000418ff */
[-C--:B------:R-:W-:Y:S01]  /*5540*/  HMMA.16816.F32.BF16 R104, R180, R110.reuse, RZ ;  /* 0x0000006eb468723c */ /* 0x080fe200000418ff */
[----:B------:R-:W-:Y:S07]  /*5550*/  LDSM.16.MT88.4 R180, [R217+0x6000] ;  /* 0x00600000d9b4783b */ /* 0x000fee0000004200 */
[----:B------:R-:W-:Y:S01]  /*5560*/  HMMA.16816.F32.BF16 R108, R172, R110, RZ ;  /* 0x0000006eac6c723c */ /* 0x000fe200000418ff */
[----:B------:R-:W3:Y:S07]  /*5570*/  LDSM.16.MT88.4 R172, [R217+0x3800] ;  /* 0x00380000d9ac783b */ /* 0x000eee0000004200 */
[-C--:B------:R-:W-:Y:S08]  /*5580*/  HMMA.16816.F32.BF16 R4, R184, R188.reuse, R4 ;  /* 0x000000bcb804723c */ /* 0x080ff00000041804 */
[C---:B------:R-:W-:Y:S08]  /*5590*/  HMMA.16816.F32.BF16 R8, R192.reuse, R188, R8 ;  /* 0x000000bcc008723c */ /* 0x040ff00000041808 */
[-C--:B------:R-:W-:Y:S08]  /*55a0*/  HMMA.16816.F32.BF16 R12, R192, R190.reuse, R12 ;  /* 0x000000bec00c723c */ /* 0x080ff0000004180c */
[C---:B------:R-:W-:Y:S01]  /*55b0*/  HMMA.16816.F32.BF16 R16, R184.reuse, R190, R16 ;  /* 0x000000beb810723c */ /* 0x040fe20000041810 */
[----:B------:R-:W-:Y:S07]  /*55c0*/  LDSM.16.MT88.4 R188, [R217+0x1800] ;  /* 0x00180000d9bc783b */ /* 0x000fee0000004200 */
        /* <DEDUP_REMOVED lines=8> */
[----:B------:R-:W-:Y:S07]  /*5650*/  LDSM.16.M88.4 R192, [R218+0x1c00] ;  /* 0x001c0000dac0783b */ /* 0x000fee0000000200 */
[----:B------:R-:W-:Y:S01]  /*5660*/  HMMA.16816.F32.BF16 R108, R184, R202, R108 ;  /* 0x000000cab86c723c */ /* 0x000fe2000004186c */
[----:B------:R-:W4:Y:S04]  /*5670*/  LDSM.16.M88.4 R184, [R218+0x1800] ;  /* 0x00180000dab8783b */ /* 0x000f280000000200 */
[----:B------:R-:W-:Y:S03]  /*5680*/  LDSM.16.M88.4 R200, [R218+0x2000] ;  /* 0x00200000dac8783b */ /* 0x000fe60000000200 */
[-C--:B-1----:R-:W-:Y:S08]  /*5690*/  HMMA.16816.F32.BF16 R4, R176, R204.reuse, R4 ;  /* 0x000000ccb004723c */ /* 0x082ff00000041804 */
[C---:B------:R-:W-:Y:S08]  /*56a0*/  HMMA.16816.F32.BF16 R8, R208.reuse, R204, R8 ;  /* 0x000000ccd008723c */ /* 0x040ff00000041808 */
[-C--:B------:R-:W-:Y:S08]  /*56b0*/  HMMA.16816.F32.BF16 R12, R208, R206.reuse, R12 ;  /* 0x000000ced00c723c */ /* 0x080ff0000004180c */
[C---:B------:R-:W-:Y:S01]  /*56c0*/  HMMA.16816.F32.BF16 R16, R176.reuse, R206, R16 ;  /* 0x000000ceb010723c */ /* 0x040fe20000041810 */
[----:B------:R-:W-:Y:S07]  /*56d0*/  LDSM.16.MT88.4 R204, [R217+0x2000] ;  /* 0x00200000d9cc783b */ /* 0x000fee0000004200 */
[-C--:B---3--:R-:W-:Y:S08]  /*56e0*/  HMMA.16816.F32.BF16 R20, R176, R172.reuse, R20 ;  /* 0x000000acb014723c */ /* 0x088ff00000041814 */
[C---:B------:R-:W-:Y:S08]  /*56f0*/  HMMA.16816.F32.BF16 R84, R208.reuse, R172, R84 ;  /* 0x000000acd054723c */ /* 0x040ff00000041854 */
[-C--:B------:R-:W-:Y:S08]  /*5700*/  HMMA.16816.F32.BF16 R88, R208, R174.reuse, R88 ;  /* 0x000000aed058723c */ /* 0x080ff00000041858 */
[C---:B------:R-:W-:Y:S01]  /*5710*/  HMMA.16816.F32.BF16 R92, R176.reuse, R174, R92 ;  /* 0x000000aeb05c723c */ /* 0x040fe2000004185c */
[----:B------:R-:W1:Y:S07]  /*5720*/  LDSM.16.MT88.4 R172, [R217+0x6800] ;  /* 0x00680000d9ac783b */ /* 0x000e6e0000004200 */
[-C--:B------:R-:W-:Y:S08]  /*5730*/  HMMA.16816.F32.BF16 R96, R176, R180.reuse, R96 ;  /* 0x000000b4b060723c */ /* 0x080ff00000041860 */
[C---:B------:R-:W-:Y:S08]  /*5740*/  HMMA.16816.F32.BF16 R100, R208.reuse, R180, R100 ;  /* 0x000000b4d064723c */ /* 0x040ff00000041864 */
[-C--:B------:R-:W-:Y:S01]  /*5750*/  HMMA.16816.F32.BF16 R104, R208, R182.reuse, R104 ;  /* 0x000000b6d068723c */ /* 0x080fe20000041868 */
[----:B------:R-:W3:Y:S07]  /*5760*/  LDSM.16.M88.4 R208, [R218+0x2400] ;  /* 0x00240000dad0783b */ /* 0x000eee0000000200 */
[----:B------:R-:W-:Y:S01]  /*5770*/  HMMA.16816.F32.BF16 R108, R176, R182, R108 ;  /* 0x000000b6b06c723c */ /* 0x000fe2000004186c */
[----:B------:R-:W5:Y:S04]  /*5780*/  LDSM.16.MT88.4 R176, [R217+0x4800] ;  /* 0x00480000d9b0783b */ /* 0x000f680000004200 */
[----:B------:R-:W1:Y:S03]  /*5790*/  LDSM.16.MT88.4 R180, [R217+0x7000] ;  /* 0x00700000d9b4783b */ /* 0x000e660000004200 */
[-C--:B----4-:R-:W-:Y:S08]  /*57a0*/  HMMA.16816.F32.BF16 R4, R184, R188.reuse, R4 ;  /* 0x000000bcb804723c */ /* 0x090ff00000041804 */
[C---:B------:R-:W-:Y:S01]  /*57b0*/  HMMA.16816.F32.BF16 R8, R192.reuse, R188, R8 ;  /* 0x000000bcc008723c */ /* 0x040fe20000041808 */
[----:B------:R-:W4:Y:S07]  /*57c0*/  LDL R189, [R1+0x10] ;  /* 0x0000100001bd7983 */ /* 0x000f2e0000100800 */
[-C--:B------:R-:W-:Y:S04]  /*57d0*/  HMMA.16816.F32.BF16 R12, R192, R190.reuse, R12 ;  /* 0x000000bec00c723c */ /* 0x080fe8000004180c */
[----:B--2---:R-:W-:Y:S01]  /*57e0*/  IADD3 R2, P0, R2, UR12, RZ ;  /* 0x0000000c02027c10 */ /* 0x004fe2000ff1e0ff */
[----:B------:R-:W-:Y:S01]  /*57f0*/  IMAD.U32 R3, RZ, RZ, UR12 ;  /* 0x0000000cff037e24 */ /* 0x000fe2000f8e00ff */
[----:B------:R-:W-:Y:S02]  /*5800*/  UMOV UR12, UR21 ;  /* 0x00000015000c7c82 */ /* 0x000fe40008000000 */
[C---:B------:R-:W-:Y:S08]  /*5810*/  HMMA.16816.F32.BF16 R16, R184.reuse, R190, R16 ;  /* 0x000000beb810723c */ /* 0x040ff00000041810 */
[-C--:B------:R-:W-:Y:S08]  /*5820*/  HMMA.16816.F32.BF16 R20, R184, R196.reuse, R20 ;  /* 0x000000c4b814723c */ /* 0x080ff00000041814 */
[C---:B------:R-:W-:Y:S08]  /*5830*/  HMMA.16816.F32.BF16 R84, R192.reuse, R196, R84 ;  /* 0x000000c4c054723c */ /* 0x040ff00000041854 */
[-C--:B------:R-:W-:Y:S08]  /*5840*/  HMMA.16816.F32.BF16 R88, R192, R198.reuse, R88 ;  /* 0x000000c6c058723c */ /* 0x080ff00000041858 */
[C---:B------:R-:W-:Y:S08]  /*5850*/  HMMA.16816.F32.BF16 R92, R184.reuse, R198, R92 ;  /* 0x000000c6b85c723c */ /* 0x040ff0000004185c */
[-C--:B-1----:R-:W-:Y:S08]  /*5860*/  HMMA.16816.F32.BF16 R96, R184, R172.reuse, R96 ;  /* 0x000000acb860723c */ /* 0x082ff00000041860 */
[C---:B------:R-:W-:Y:S08]  /*5870*/  HMMA.16816.F32.BF16 R100, R192.reuse, R172, R100 ;  /* 0x000000acc064723c */ /* 0x040ff00000041864 */
[-C--:B------:R-:W-:Y:S08]  /*5880*/  HMMA.16816.F32.BF16 R104, R192, R174.reuse, R104 ;  /* 0x000000aec068723c */ /* 0x080ff00000041868 */
[----:B------:R-:W-:Y:S08]  /*5890*/  HMMA.16816.F32.BF16 R108, R184, R174, R108 ;  /* 0x000000aeb86c723c */ /* 0x000ff0000004186c */
[-C--:B------:R-:W-:Y:S08]  /*58a0*/  HMMA.16816.F32.BF16 R4, R200, R204.reuse, R4 ;  /* 0x000000ccc804723c */ /* 0x080ff00000041804 */
[C---:B---3--:R-:W-:Y:S08]  /*58b0*/  HMMA.16816.F32.BF16 R8, R208.reuse, R204, R8 ;  /* 0x000000ccd008723c */ /* 0x048ff00000041808 */
[-C--:B------:R-:W-:Y:S08]  /*58c0*/  HMMA.16816.F32.BF16 R12, R208, R206.reuse, R12 ;  /* 0x000000ced00c723c */ /* 0x080ff0000004180c */
[C---:B------:R-:W-:Y:S08]  /*58d0*/  HMMA.16816.F32.BF16 R16, R200.reuse, R206, R16 ;  /* 0x000000cec810723c */ /* 0x040ff00000041810 */
[-C--:B-----5:R-:W-:Y:S08]  /*58e0*/  HMMA.16816.F32.BF16 R20, R200, R176.reuse, R20 ;  /* 0x000000b0c814723c */ /* 0x0a0ff00000041814 */
[C---:B------:R-:W-:Y:S08]  /*58f0*/  HMMA.16816.F32.BF16 R84, R208.reuse, R176, R84 ;  /* 0x000000b0d054723c */ /* 0x040ff00000041854 */
[-C--:B------:R-:W-:Y:S08]  /*5900*/  HMMA.16816.F32.BF16 R88, R208, R178.reuse, R88 ;  /* 0x000000b2d058723c */ /* 0x080ff00000041858 */
[C---:B------:R-:W-:Y:S08]  /*5910*/  HMMA.16816.F32.BF16 R92, R200.reuse, R178, R92 ;  /* 0x000000b2c85c723c */ /* 0x040ff0000004185c */
[-C--:B------:R-:W-:Y:S08]  /*5920*/  HMMA.16816.F32.BF16 R96, R200, R180.reuse, R96 ;  /* 0x000000b4c860723c */ /* 0x080ff00000041860 */
[C---:B------:R-:W-:Y:S08]  /*5930*/  HMMA.16816.F32.BF16 R100, R208.reuse, R180, R100 ;  /* 0x000000b4d064723c */ /* 0x040ff00000041864 */
[-C--:B------:R-:W-:Y:S08]  /*5940*/  HMMA.16816.F32.BF16 R104, R208, R182.reuse, R104 ;  /* 0x000000b6d068723c */ /* 0x080ff00000041868 */
[----:B------:R-:W-:Y:S04]  /*5950*/  HMMA.16816.F32.BF16 R108, R200, R182, R108 ;  /* 0x000000b6c86c723c */ /* 0x000fe8000004186c */
[----:B----4-:R-:W-:Y:S02]  /*5960*/  LEA.HI.X.SX32 R3, R3, R189, 0x1, P0 ;  /* 0x000000bd03037211 */ /* 0x010fe400000f0eff */
[C---:B------:R-:W-:Y:S06]  /*5970*/  LEA R178, P0, R2.reuse, c[0x0][0x220], 0x2 ;  /* 0x0000880002b27a11 */ /* 0x040fec00078010ff */
[----:B------:R-:W-:Y:S01]  /*5980*/  LEA.HI.X R179, R2, c[0x0][0x224], R3, 0x2, P0 ;  /* 0x0000890002b37a11 */ /* 0x000fe200000f1403 */
[----:B------:R-:W-:Y:S01]  /*5990*/  IMAD.U32 R3, RZ, RZ, UR4 ;  /* 0x00000004ff037e24 */ /* 0x000fe2000f8e00ff */
[----:B------:R-:W-:Y:S01]  /*59a0*/  PLOP3.LUT P0, PT, PT, PT, UP0, 0x80, 0x0 ;  /* 0x000000000000781c */ /* 0x000fe20003f0f008 */
[----:B------:R-:W-:Y:S02]  /*59b0*/  USEL UR4, UR7, URZ, !UP2 ;  /* 0x0000003f07047287 */ /* 0x000fe4000d000000 */
[----:B------:R-:W-:Y:S01]  /*59c0*/  RED.E.ADD.F32.FTZ.RN.STRONG.GPU [R178.64], R4 ;  /* 0x00000004b200798e */ /* 0x000fe2000c10e798 */
[----:B------:R-:W-:Y:S03]  /*59d0*/  IMAD R3, R3, 0x3000, R226 ;  /* 0x0000300003037824 */ /* 0x000fe600078e02e2 */
[----:B------:R-:W-:Y:S01]  /*59e0*/  RED.E.ADD.F32.FTZ.RN.STRONG.GPU [R178.64+0x400], R5 ;  /* 0x00040005b200798e */ /* 0x000fe2000c10e798 */
[----:B------:R-:W-:Y:S03]  /*59f0*/  IMAD.SHL.U32 R172, R3, 0x2, RZ ;  /* 0x0000000203ac7824 */ /* 0x000fe600078e00ff */
        /* <DEDUP_REMOVED lines=11> */
[----:B------:R-:W-:Y:S04]  /*5ab0*/  LDSM.16.MT88.2 R2, [R219+0x23c80] ;  /* 0x023c8000db02783b */ /* 0x000fe80000004100 */
[----:B------:R-:W1:Y:S04]  /*5ac0*/  LDSM.16.MT88.4 R8, [R172+0xf080] ;  /* 0x00f08000ac08783b */ /* 0x000e680000004200 */
[----:B------:R-:W-:Y:S04]  /*5ad0*/  RED.E.ADD.F32.FTZ.RN.STRONG.GPU [R178.64+0x3400], R13 ;  /* 0x0034000db200798e */ /* 0x000fe8000c10e798 */
[----:B------:R-:W-:Y:S04]  /*5ae0*/  RED.E.ADD.F32.FTZ.RN.STRONG.GPU [R178.64+0x3800], R14 ;  /* 0x0038000eb200798e */ /* 0x000fe8000c10e798 */
[----:B------:R-:W-:Y:S04]  /*5af0*/  RED.E.ADD.F32.FTZ.RN.STRONG.GPU [R178.64+0x3c00], R15 ;  /* 0x003c000fb200798e */ /* 0x000fe8000c10e798 */
[----:B------:R-:W2:Y:S04]  /*5b00*/  LDSM.16.MT88.4 R12, [R172+0x11080] ;  /* 0x01108000ac0c783b */ /* 0x000ea80000004200 */
[----:B------:R-:W3:Y:S04]  /*5b10*/  LDSM.16.MT88.4 R16, [R172+0x13080] ;  /* 0x01308000ac10783b */ /* 0x000ee80000004200 */
[----:B------:R-:W-:Y:S04]  /*5b20*/  RED.E.ADD.F32.FTZ.RN.STRONG.GPU [R178.64+0x4000], R20 ;  /* 0x00400014b200798e */ /* 0x000fe8000c10e798 */
[----:B------:R-:W-:Y:S04]  /*5b30*/  RED.E.ADD.F32.FTZ.RN.STRONG.GPU [R178.64+0x4400], R21 ;  /* 0x00440015b200798e */ /* 0x000fe8000c10e798 */
[----:B------:R-:W4:Y:S04]  /*5b40*/  LDSM.16.MT88.2 R20, [R219+0x24480] ;  /* 0x02448000db14783b */ /* 0x000f280000004100 */
[----:B------:R-:W-:Y:S01]  /*5b50*/  RED.E.ADD.F32.FTZ.RN.STRONG.GPU [R178.64+0x4800], R22 ;  /* 0x00480016b200798e */ /* 0x000fe2000c10e798 */
[-C--:B-1----:R-:W-:Y:S03]  /*5b60*/  HMMA.16816.F32.BF16 R112, R8, R2.reuse, R112 ;  /* 0x000000020870723c */ /* 0x082fe60000041870 */
[----:B------:R-:W-:Y:S04]  /*5b70*/  RED.E.ADD.F32.FTZ.RN.STRONG.GPU [R178.64+0x4c00], R23 ;  /* 0x004c0017b200798e */ /* 0x000fe8000c10e798 */
[----:B------:R-:W1:Y:S04]  /*5b80*/  LDSM.16.MT88.2 R22, [R219+0x24c80] ;  /* 0x024c8000db16783b */ /* 0x000e680000004100 */
[----:B------:R-:W-:Y:S04]  /*5b90*/  RED.E.ADD.F32.FTZ.RN.STRONG.GPU [R178.64+0x5000], R84 ;  /* 0x00500054b200798e */ /* 0x000fe8000c10e798 */
[----:B------:R-:W-:Y:S01]  /*5ba0*/  RED.E.ADD.F32.FTZ.RN.STRONG.GPU [R178.64+0x5400], R85 ;  /* 0x00540055b200798e */ /* 0x000fe2000c10e798 */
[-C--:B--2---:R-:W-:Y:S03]  /*5bb0*/  HMMA.16816.F32.BF16 R116, R12, R2.reuse, R116 ;  /* 0x000000020c74723c */ /* 0x084fe60000041874 */
[----:B------:R-:W2:Y:S04]  /*5bc0*/  LDSM.16.MT88.2 R84, [R219+0x25480] ;  /* 0x02548000db54783b */ /* 0x000ea80000004100 */
[----:B------:R-:W-:Y:S01]  /*5bd0*/  RED.E.ADD.F32.FTZ.RN.STRONG.GPU [R178.64+0x5800], R86 ;  /* 0x00580056b200798e */ /* 0x000fe2000c10e798 */
[C---:B---3--:R-:W-:Y:S03]  /*5be0*/  HMMA.16816.F32.BF16 R120, R16.reuse, R2, R120 ;  /* 0x000000021078723c */ /* 0x048fe60000041878 */
[----:B------:R-:W-:Y:S04]  /*5bf0*/  LDSM.16.MT88.2 R2, [R0+0x24c80] ;  /* 0x024c80000002783b */ /* 0x000fe80000004100 */
[----:B------:R-:W-:Y:S01]  /*5c00*/  RED.E.ADD.F32.FTZ.RN.STRONG.GPU [R178.64+0x5c00], R87 ;  /* 0x005c0057b200798e */ /* 0x000fe2000c10e798 */
[-C--:B----4-:R-:W-:Y:S03]  /*5c10*/  HMMA.16816.F32.BF16 R124, R16, R20.reuse, R124 ;  /* 0x00000014107c723c */ /* 0x090fe6000004187c */
[----:B------:R-:W3:Y:S04]  /*5c20*/  LDSM.16.MT88.2 R86, [R219+0x25c80] ;  /* 0x025c8000db56783b */ /* 0x000ee80000004100 */
[----:B------:R-:W-:Y:S01]  /*5c30*/  RED.E.ADD.F32.FTZ.RN.STRONG.GPU [R178.64+0x6000], R92 ;  /* 0x0060005cb200798e */ /* 0x000fe2000c10e798 */
[-C--:B------:R-:W-:Y:S03]  /*5c40*/  HMMA.16816.F32.BF16 R128, R12, R20.reuse, R128 ;  /* 0x000000140c80723c */ /* 0x080fe60000041880 */
[----:B------:R-:W-:Y:S04]  /*5c50*/  RED.E.ADD.F32.FTZ.RN.STRONG.GPU [R178.64+0x6400], R93 ;  /* 0x0064005db200798e */ /* 0x000fe8000c10e798 */
[----:B------:R-:W-:Y:S01]  /*5c60*/  LDSM.16.MT88.2 R92, [R0+0x23c80] ;  /* 0x023c8000005c783b */ /* 0x000fe20000004100 */
[C---:B------:R-:W-:Y:S03]  /*5c70*/  HMMA.16816.F32.BF16 R132, R8.reuse, R20, R132 ;  /* 0x000000140884723c */ /* 0x040fe60000041884 */
[----:B------:R-:W-:Y:S04]  /*5c80*/  RED.E.ADD.F32.FTZ.RN.STRONG.GPU [R178.64+0x6800], R94 ;  /* 0x0068005eb200798e */ /* 0x000fe8000c10e798 */
[----:B------:R-:W-:Y:S01]  /*5c90*/  LDSM.16.MT88.2 R20, [R0+0x25480] ;  /* 0x025480000014783b */ /* 0x000fe20000004100 */
[-C--:B-1----:R-:W-:Y:S03]  /*5ca0*/  HMMA.16816.F32.BF16 R136, R8, R22.reuse, R136 ;  /* 0x000000160888723c */ /* 0x082fe60000041888 */
[----:B------:R-:W-:Y:S04]  /*5cb0*/  RED.E.ADD.F32.FTZ.RN.STRONG.GPU [R178.64+0x6c00], R95 ;  /* 0x006c005fb200798e */ /* 0x000fe8000c10e798 */
[----:B------:R-:W-:Y:S01]  /*5cc0*/  RED.E.ADD.F32.FTZ.RN.STRONG.GPU [R178.64+0x7000], R88 ;  /* 0x00700058b200798e */ /* 0x000fe2000c10e798 */
[-C--:B------:R-:W-:Y:S03]  /*5cd0*/  HMMA.16816.F32.BF16 R140, R12, R22.reuse, R140 ;  /* 0x000000160c8c723c */ /* 0x080fe6000004188c */
[----:B------:R-:W-:Y:S04]  /*5ce0*/  RED.E.ADD.F32.FTZ.RN.STRONG.GPU [R178.64+0x7400], R89 ;  /* 0x00740059b200798e */ /* 0x000fe8000c10e798 */
[----:B------:R-:W-:Y:S01]  /*5cf0*/  RED.E.ADD.F32.FTZ.RN.STRONG.GPU [R178.64+0x7800], R90 ;  /* 0x0078005ab200798e */ /* 0x000fe2000c10e798 */
[C---:B------:R-:W-:Y:S03]  /*5d00*/  HMMA.16816.F32.BF16 R144, R16.reuse, R22, R144 ;  /* 0x000000161090723c */ /* 0x040fe60000041890 */
[----:B------:R-:W-:Y:S04]  /*5d10*/  RED.E.ADD.F32.FTZ.RN.STRONG.GPU [R178.64+0x7c00], R91 ;  /* 0x007c005bb200798e */ /* 0x000fe8000c10e798 */
[----:B------:R-:W-:Y:S01]  /*5d20*/  RED.E.ADD.F32.FTZ.RN.STRONG.GPU [R178.64+0x8000], R96 ;  /* 0x00800060b200798e */ /* 0x000fe2000c10e798 */
[-C--:B--2---:R-:W-:Y:S03]  /*5d30*/  HMMA.16816.F32.BF16 R148, R16, R84.reuse, R148 ;  /* 0x000000541094723c */ /* 0x084fe60000041894 */
[----:B------:R-:W-:Y:S04]  /*5d40*/  RED.E.ADD.F32.FTZ.RN.STRONG.GPU [R178.64+0x8400], R97 ;  /* 0x00840061b200798e */ /* 0x000fe8000c10e798 */
[----:B------:R-:W-:Y:S01]  /*5d50*/  RED.E.ADD.F32.FTZ.RN.STRONG.GPU [R178.64+0x8800], R98 ;  /* 0x00880062b200798e */ /* 0x000fe2000c10e798 */
[-C--:B------:R-:W-:Y:S03]  /*5d60*/  HMMA.16816.F32.BF16 R152, R12, R84.reuse, R152 ;  /* 0x000000540c98723c */ /* 0x080fe60000041898 */
[----:B------:R-:W1:Y:S04]  /*5d70*/  LDSM.16.MT88.4 R88, [R172+0xf880] ;  /* 0x00f88000ac58783b */ /* 0x000e680000004200 */
[----:B------:R-:W-:Y:S01]  /*5d80*/  RED.E.ADD.F32.FTZ.RN.STRONG.GPU [R178.64+0x8c00], R99 ;  /* 0x008c0063b200798e */ /* 0x000fe2000c10e798 */
[C---:B------:R-:W-:Y:S03]  /*5d90*/  HMMA.16816.F32.BF16 R156, R8.reuse, R84, R156 ;  /* 0x00000054089c723c */ /* 0x040fe6000004189c */
[----:B------:R-:W-:Y:S04]  /*5da0*/  RED.E.ADD.F32.FTZ.RN.STRONG.GPU [R178.64+0x9000], R100 ;  /* 0x00900064b200798e */ /* 0x000fe8000c10e798 */
[----:B------:R-:W2:Y:S01]  /*5db0*/  LDSM.16.MT88.4 R96, [R172+0x11880] ;  /* 0x01188000ac60783b */ /* 0x000ea20000004200 */
[-C--:B---3--:R-:W-:Y:S03]  /*5dc0*/  HMMA.16816.F32.BF16 R160, R8, R86.reuse, R160 ;  /* 0x0000005608a0723c */ /* 0x088fe600000418a0 */
[----:B------:R-:W-:Y:S04]  /*5dd0*/  RED.E.ADD.F32.FTZ.RN.STRONG.GPU [R178.64+0x9400], R101 ;  /* 0x00940065b200798e */ /* 0x000fe8000c10e798 */
[----:B------:R-:W-:Y:S01]  /*5de0*/  RED.E.ADD.F32.FTZ.RN.STRONG.GPU [R178.64+0x9800], R102 ;  /* 0x00980066b200798e */ /* 0x000fe2000c10e798 */
[-C--:B------:R-:W-:Y:S03]  /*5df0*/  HMMA.16816.F32.BF16 R164, R12, R86.reuse, R164 ;  /* 0x000000560ca4723c */ /* 0x080fe600000418a4 */
[----:B------:R-:W-:Y:S04]  /*5e00*/  RED.E.ADD.F32.FTZ.RN.STRONG.GPU [R178.64+0x9c00], R103 ;  /* 0x009c0067b200798e */ /* 0x000fe8000c10e798 */
[----:B------:R-:W3:Y:S01]  /*5e10*/  LDSM.16.MT88.4 R100, [R172+0x13880] ;  /* 0x01388000ac64783b */ /* 0x000ee20000004200 */
[----:B------:R-:W-:Y:S03]  /*5e20*/  HMMA.16816.F32.BF16 R168, R16, R86, R168 ;  /* 0x0000005610a8723c */ /* 0x000fe600000418a8 */
[----:B------:R-:W4:Y:S04]  /*5e30*/  LDSM.16.MT88.2 R94, [R0+0x24480] ;  /* 0x02448000005e783b */ /* 0x000f280000004100 */
[----:B------:R-:W5:Y:S01]  /*5e40*/  LDSM.16.MT88.2 R8, [R0+0x25c80] ;  /* 0x025c80000008783b */ /* 0x000f620000004100 */
[-C--:B-1----:R-:W-:Y:S03]  /*5e50*/  HMMA.16816.F32.BF16 R112, R88, R92.reuse, R112 ;  /* 0x0000005c5870723c */ /* 0x082fe60000041870 */
[----:B------:R-:W-:Y:S04]  /*5e60*/  LDSM.16.MT88.4 R12, [R172+0x10080] ;  /* 0x01008000ac0c783b */ /* 0x000fe80000004200 */
[----:B------:R-:W-:Y:S04]  /*5e70*/  LDSM.16.MT88.4 R16, [R172+0x12080] ;  /* 0x01208000ac10783b */ /* 0x000fe80000004200 */
[----:B------:R-:W-:Y:S01]  /*5e80*/  LDSM.16.MT88.4 R84, [R172+0x14080] ;  /* 0x01408000ac54783b */ /* 0x000fe20000004200 */
[-C--:B--2---:R-:W-:Y:S03]  /*5e90*/  HMMA.16816.F32.BF16 R116, R96, R92.reuse, R116 ;  /* 0x0000005c6074723c */ /* 0x084fe60000041874 */
[----:B------:R-:W-:Y:S04]  /*5ea0*/  LDSM.16.MT88.2 R10, [R219+0x24880] ;  /* 0x02488000db0a783b */ /* 0x000fe80000004100 */
[----:B------:R-:W-:Y:S04]  /*5eb0*/  LDSM.16.MT88.2 R22, [R219+0x25880] ;  /* 0x02588000db16783b */ /* 0x000fe80000004100 */
[----:B------:R-:W-:Y:S04]  /*5ec0*/  RED.E.ADD.F32.FTZ.RN.STRONG.GPU [R178.64+0xa000], R108 ;  /* 0x00a0006cb200798e */ /* 0x000fe8000c10e798 */
[----:B------:R-:W-:Y:S01]  /*5ed0*/  RED.E.ADD.F32.FTZ.RN.STRONG.GPU [R178.64+0xa400], R109 ;  /* 0x00a4006db200798e */ /* 0x000fe2000c10e798 */
[C---:B---3--:R-:W-:Y:S03]  /*5ee0*/  HMMA.16816.F32.BF16 R120, R100.reuse, R92, R120 ;  /* 0x0000005c6478723c */ /* 0x048fe60000041878 */
[----:B------:R-:W-:Y:S04]  /*5ef0*/  RED.E.ADD.F32.FTZ.RN.STRONG.GPU [R178.64+0xa800], R110 ;  /* 0x00a8006eb200798e */ /* 0x000fe8000c10e798 */
[----:B------:R-:W-:Y:S01]  /*5f00*/  RED.E.ADD.F32.FTZ.RN.STRONG.GPU [R178.64+0xac00], R111 ;  /* 0x00ac006fb200798e */ /* 0x000fe2000c10e798 */
[-C--:B----4-:R-:W-:Y:S03]  /*5f10*/  HMMA.16816.F32.BF16 R124, R100, R94.reuse, R124 ;  /* 0x0000005e647c723c */ /* 0x090fe6000004187c */
[----:B------:R-:W-:Y:S04]  /*5f20*/  RED.E.ADD.F32.FTZ.RN.STRONG.GPU [R178.64+0xb000], R104 ;  /* 0x00b00068b200798e */ /* 0x000fe8000c10e798 */
[----:B------:R-:W-:Y:S01]  /*5f30*/  RED.E.ADD.F32.FTZ.RN.STRONG.GPU [R178.64+0xb400], R105 ;  /* 0x00b40069b200798e */ /* 0x000fe2000c10e798 */
[-C--:B------:R-:W-:Y:S03]  /*5f40*/  HMMA.16816.F32.BF16 R128, R96, R94.reuse, R128 ;  /* 0x0000005e6080723c */ /* 0x080fe60000041880 */
[----:B------:R-:W-:Y:S04]  /*5f50*/  LDSM.16.MT88.2 R104, [R0+0x25080] ;  /* 0x025080000068783b */ /* 0x000fe80000004100 */
[----:B------:R-:W-:Y:S01]  /*5f60*/  RED.E.ADD.F32.FTZ.RN.STRONG.GPU [R178.64+0xb800], R106 ;  /* 0x00b8006ab200798e */ /* 0x000fe2000c10e798 */
[C---:B------:R-:W-:Y:S03]  /*5f70*/  HMMA.16816.F32.BF16 R132, R88.reuse, R94, R132 ;  /* 0x0000005e5884723c */ /* 0x040fe60000041884 */
[----:B------:R-:W-:Y:S04]  /*5f80*/  LDSM.16.MT88.4 R92, [R172+0x10880] ;  /* 0x01088000ac5c783b */ /* 0x000fe80000004200 */
[----:B------:R-:W-:Y:S01]  /*5f90*/  RED.E.ADD.F32.FTZ.RN.STRONG.GPU [R178.64+0xbc00], R107 ;  /* 0x00bc006bb200798e */ /* 0x000fe2000c10e798 */
[-C--:B------:R-:W-:Y:S03]  /*5fa0*/  HMMA.16816.F32.BF16 R136, R88, R2.reuse, R136 ;  /* 0x000000025888723c */ /* 0x080fe60000041888 */
[----:B------:R-:W-:Y:S05]  /*5fb0*/  LDSM.16.MT88.2 R106, [R0+0x25880] ;  /* 0x02588000006a783b */ /* 0x000fea0000004100 */
[-C--:B------:R-:W-:Y:S08]  /*5fc0*/  HMMA.16816.F32.BF16 R140, R96, R2.reuse, R140 ;  /* 0x00000002608c723c */ /* 0x080ff0000004188c */
[C---:B------:R-:W-:Y:S01]  /*5fd0*/  HMMA.16816.F32.BF16 R144, R100.reuse, R2, R144 ;  /* 0x000000026490723c */ /* 0x040fe20000041890 */
[----:B------:R-:W1:Y:S07]  /*5fe0*/  LDSM.16.MT88.2 R2, [R219+0x24080] ;  /* 0x02408000db02783b */ /* 0x000e6e0000004100 */
[-C--:B------:R-:W-:Y:S08]  /*5ff0*/  HMMA.16816.F32.BF16 R148, R100, R20.reuse, R148 ;  /* 0x000000146494723c */ /* 0x080ff00000041894 */
[-C--:B------:R-:W-:Y:S08]  /*6000*/  HMMA.16816.F32.BF16 R152, R96, R20.reuse, R152 ;  /* 0x000000146098723c */ /* 0x080ff00000041898 */
[C---:B------:R-:W-:Y:S01]  /*6010*/  HMMA.16816.F32.BF16 R156, R88.reuse, R20, R156 ;  /* 0x00000014589c723c */ /* 0x040fe2000004189c */
[----:B------:R-:W2:Y:S07]  /*6020*/  LDSM.16.MT88.2 R20, [R219+0x25080] ;  /* 0x02508000db14783b */ /* 0x000eae0000004100 */
[-C--:B-----5:R-:W-:Y:S01]  /*6030*/  HMMA.16816.F32.BF16 R160, R88, R8.reuse, R160 ;  /* 0x0000000858a0723c */ /* 0x0a0fe200000418a0 */
[----:B------:R-:W3:Y:S04]  /*6040*/  LDSM.16.MT88.2 R88, [R219+0x26080] ;  /* 0x02608000db58783b */ /* 0x000ee80000004100 */
[----:B------:R-:W-:Y:S03]  /*6050*/  LDSM.16.MT88.2 R90, [R0+0x24880] ;  /* 0x02488000005a783b */ /* 0x000fe60000004100 */
[-C--:B------:R-:W-:Y:S01]  /*6060*/  HMMA.16816.F32.BF16 R164, R96, R8.reuse, R164 ;  /* 0x0000000860a4723c */ /* 0x080fe200000418a4 */
[----:B------:R-:W-:Y:S07]  /*6070*/  LDSM.16.MT88.4 R96, [R172+0x12880] ;  /* 0x01288000ac60783b */ /* 0x000fee0000004200 */
[----:B------:R-:W-:Y:S01]  /*6080*/  HMMA.16816.F32.BF16 R168, R100, R8, R168 ;  /* 0x0000000864a8723c */ /* 0x000fe200000418a8 */
[----:B------:R-:W4:Y:S04]  /*6090*/  LDSM.16.MT88.2 R8, [R0+0x24080] ;  /* 0x024080000008783b */ /* 0x000f280000004100 */
[----:B------:R-:W5:Y:S03]  /*60a0*/  LDSM.16.MT88.4 R100, [R172+0x14880] ;  /* 0x01488000ac64783b */ /* 0x000f660000004200 */
[-C--:B-1----:R-:W-:Y:S08]  /*60b0*/  HMMA.16816.F32.BF16 R112, R12, R2.reuse, R112 ;  /* 0x000000020c70723c */ /* 0x082ff00000041870 */
[-C--:B------:R-:W-:Y:S08]  /*60c0*/  HMMA.16816.F32.BF16 R116, R16, R2.reuse, R116 ;  /* 0x000000021074723c */ /* 0x080ff00000041874 */
[C---:B------:R-:W-:Y:S01]  /*60d0*/  HMMA.16816.F32.BF16 R120, R84.reuse, R2, R120 ;  /* 0x000000025478723c */ /* 0x040fe20000041878 */
[----:B------:R-:W1:Y:S07]  /*60e0*/  LDSM.16.MT88.2 R2, [R0+0x26080] ;  /* 0x026080000002783b */ /* 0x000e6e0000004100 */
[-C--:B------:R-:W-:Y:S08]  /*60f0*/  HMMA.16816.F32.BF16 R124, R84, R10.reuse, R124 ;  /* 0x0000000a547c723c */ /* 0x080ff0000004187c */
[-C--:B------:R-:W-:Y:S08]  /*6100*/  HMMA.16816.F32.BF16 R128, R16, R10.reuse, R128 ;  /* 0x0000000a1080723c */ /* 0x080ff00000041880 */
[C---:B------:R-:W-:Y:S08]  /*6110*/  HMMA.16816.F32.BF16 R132, R12.reuse, R10, R132 ;  /* 0x0000000a0c84723c */ /* 0x040ff00000041884 */
[-C--:B--2---:R-:W-:Y:S08]  /*6120*/  HMMA.16816.F32.BF16 R136, R12, R20.reuse, R136 ;  /* 0x000000140c88723c */ /* 0x084ff00000041888 */
[-C--:B------:R-:W-:Y:S08]  /*6130*/  HMMA.16816.F32.BF16 R140, R16, R20.reuse, R140 ;  /* 0x00000014108c723c */ /* 0x080ff0000004188c */
[C---:B------:R-:W-:Y:S08]  /*6140*/  HMMA.16816.F32.BF16 R144, R84.reuse, R20, R144 ;  /* 0x000000145490723c */ /* 0x040ff00000041890 */
[-C--:B------:R-:W-:Y:S08]  /*6150*/  HMMA.16816.F32.BF16 R148, R84, R22.reuse, R148 ;  /* 0x000000165494723c */ /* 0x080ff00000041894 */
[-C--:B------:R-:W-:Y:S08]  /*6160*/  HMMA.16816.F32.BF16 R152, R16, R22.reuse, R152 ;  /* 0x000000161098723c */ /* 0x080ff00000041898 */
[C---:B------:R-:W-:Y:S08]  /*6170*/  HMMA.16816.F32.BF16 R156, R12.reuse, R22, R156 ;  /* 0x000000160c9c723c */ /* 0x040ff0000004189c */
[-C--:B---3--:R-:W-:Y:S08]  /*6180*/  HMMA.16816.F32.BF16 R160, R12, R88.reuse, R160 ;  /* 0x000000580ca0723c */ /* 0x088ff000000418a0 */
[-C--:B------:R-:W-:Y:S08]  /*6190*/  HMMA.16816.F32.BF16 R164, R16, R88.reuse, R164 ;  /* 0x0000005810a4723c */ /* 0x080ff000000418a4 */
[----:B------:R-:W-:Y:S08]  /*61a0*/  HMMA.16816.F32.BF16 R168, R84, R88, R168 ;  /* 0x0000005854a8723c */ /* 0x000ff000000418a8 */
[-C--:B----4-:R-:W-:Y:S08]  /*61b0*/  HMMA.16816.F32.BF16 R112, R92, R8.reuse, R112 ;  /* 0x000000085c70723c */ /* 0x090ff00000041870 */
[-C--:B------:R-:W-:Y:S08]  /*61c0*/  HMMA.16816.F32.BF16 R116, R96, R8.reuse, R116 ;  /* 0x000000086074723c */ /* 0x080ff00000041874 */
[C---:B-----5:R-:W-:Y:S08]  /*61d0*/  HMMA.16816.F32.BF16 R120, R100.reuse, R8, R120 ;  /* 0x000000086478723c */ /* 0x060ff00000041878 */
[-C--:B------:R-:W-:Y:S08]  /*61e0*/  HMMA.16816.F32.BF16 R124, R100, R90.reuse, R124 ;  /* 0x0000005a647c723c */ /* 0x080ff0000004187c */
[-C--:B------:R-:W-:Y:S08]  /*61f0*/  HMMA.16816.F32.BF16 R128, R96, R90.reuse, R128 ;  /* 0x0000005a6080723c */ /* 0x080ff00000041880 */
[C---:B------:R-:W-:Y:S08]  /*6200*/  HMMA.16816.F32.BF16 R132, R92.reuse, R90, R132 ;  /* 0x0000005a5c84723c */ /* 0x040ff00000041884 */
        /* <DEDUP_REMOVED lines=8> */
[----:B------:R-:W-:Y:S01]  /*6290*/  HMMA.16816.F32.BF16 R168, R100, R2, R168 ;  /* 0x0000000264a8723c */ /* 0x000fe200000418a8 */
[----:B------:R-:W-:-:S07]  /*62a0*/  @!P0 BRA `(.L_x_659) ;  /* 0xffffc05000008947 */ /* 0x000fce000383ffff */
.L_x_656:
[--C-:B------:R-:W-:Y:S01]  /*62b0*/  SHF.R.S32.HI R3, RZ, 0x1f, R234.reuse ;  /* 0x0000001fff037819 */ /* 0x100fe200000114ea */
[----:B------:R-:W-:Y:S01]  /*62c0*/  BAR.SYNC.DEFER_BLOCKING 0x1, 0x100 ;  /* 0x0044000000007b1d */ /* 0x000fe20000010000 */
[----:B------:R-:W-:Y:S01]  /*62d0*/  SHF.R.S32.HI R5, RZ, 0x1f, R234 ;  /* 0x0000001fff057819 */ /* 0x000fe200000114ea */
[----:B------:R-:W-:Y:S01]  /*62e0*/  FMUL.FTZ R112, R112, c[0x0][0x298] ;  /* 0x0000a60070707a20 */ /* 0x000fe20000410000 */
[-C--:B------:R-:W-:Y:S01]  /*62f0*/  LEA.HI R0, R3, R234.reuse, RZ, 0x5 ;  /* 0x000000ea03007211 */ /* 0x080fe200078f28ff */
[----:B------:R-:W-:Y:S01]  /*6300*/  FMUL.FTZ R113, R113, c[0x0][0x298] ;  /* 0x0000a60071717a20 */ /* 0x000fe20000410000 */
[----:B-1----:R-:W-:Y:S01]  /*6310*/  LEA.HI R9, R5, R234, RZ, 0x2 ;  /* 0x000000ea05097211 */ /* 0x002fe200078f10ff */
[----:B------:R-:W-:Y:S01]  /*6320*/  FMUL.FTZ R114, R114, c[0x0][0x298] ;  /* 0x0000a60072727a20 */ /* 0x000fe20000410000 */
[--C-:B------:R-:W-:Y:S01]  /*6330*/  SHF.R.S32.HI R7, RZ, 0x1f, R0.reuse ;  /* 0x0000001fff077819 */ /* 0x100fe20000011400 */
[----:B------:R-:W-:Y:S01]  /*6340*/  FMUL.FTZ R115, R115, c[0x0][0x298] ;  /* 0x0000a60073737a20 */ /* 0x000fe20000410000 */
[----:B------:R-:W-:Y:S01]  /*6350*/  SHF.R.S32.HI R0, RZ, 0x5, R0 ;  /* 0x00000005ff007819 */ /* 0x000fe20000011400 */
[----:B------:R-:W-:Y:S01]  /*6360*/  FMUL.FTZ R116, R116, c[0x0][0x298] ;  /* 0x0000a60074747a20 */ /* 0x000fe20000410000 */
[----:B------:R-:W-:Y:S01]  /*6370*/  LOP3.LUT R9, R9, 0xfffffffc, RZ, 0xc0, !PT ;  /* 0xfffffffc09097812 */ /* 0x000fe200078ec0ff */
[----:B------:R-:W-:Y:S01]  /*6380*/  FMUL.FTZ R117, R117, c[0x0][0x298] ;  /* 0x0000a60075757a20 */ /* 0x000fe20000410000 */
[----:B------:R-:W-:Y:S01]  /*6390*/  LEA.HI R7, R7, R0, RZ, 0x2 ;  /* 0x0000000007077211 */ /* 0x000fe200078f10ff */
[----:B------:R-:W-:Y:S01]  /*63a0*/  FMUL.FTZ R118, R118, c[0x0][0x298] ;  /* 0x0000a60076767a20 */ /* 0x000fe20000410000 */
[----:B------:R-:W-:Y:S01]  /*63b0*/  F2FP.BF16.PACK_AB R38, R39, R38 ;  /* 0x000000262726723e */ /* 0x000fe200000010ff */
[----:B------:R-:W-:Y:S01]  /*63c0*/  IMAD.IADD R2, R234, 0x1, -R9 ;  /* 0x00000001ea027824 */ /* 0x000fe200078e0a09 */
[----:B------:R-:W-:Y:S01]  /*63d0*/  LOP3.LUT R7, R7, 0xfffffffc, RZ, 0xc0, !PT ;  /* 0xfffffffc07077812 */ /* 0x000fe200078ec0ff */
[----:B------:R-:W-:Y:S01]  /*63e0*/  FMUL.FTZ R119, R119, c[0x0][0x298] ;  /* 0x0000a60077777a20 */ /* 0x000fe20000410000 */
[----:B------:R-:W-:Y:S01]  /*63f0*/  F2FP.BF16.PACK_AB R30, R31, R30 ;  /* 0x0000001e1f1e723e */ /* 0x000fe200000010ff */
[----:B------:R-:W-:Y:S01]  /*6400*/  IMAD.SHL.U32 R2, R2, 0x80, RZ ;  /* 0x0000008002027824 */ /* 0x000fe200078e00ff */
[----:B------:R-:W-:Y:S01]  /*6410*/  F2FP.BF16.PACK_AB R32, R33, R32 ;  /* 0x000000202120723e */ /* 0x000fe200000010ff */
[----:B------:R-:W-:Y:S01]  /*6420*/  IMAD.IADD R0, R0, 0x1, -R7 ;  /* 0x0000000100007824 */ /* 0x000fe200078e0a07 */
[----:B------:R-:W-:Y:S01]  /*6430*/  F2FP.BF16.PACK_AB R24, R25, R24 ;  /* 0x000000181918723e */ /* 0x000fe200000010ff */
[----:B------:R-:W-:Y:S01]  /*6440*/  FMUL.FTZ R120, R120, c[0x0][0x298] ;  /* 0x0000a60078787a20 */ /* 0x000fe20000410000 */
[----:B------:R-:W-:Y:S01]  /*6450*/  LOP3.LUT R2, R2, 0x180, RZ, 0xc0, !PT ;  /* 0x0000018002027812 */ /* 0x000fe200078ec0ff */
[----:B------:R-:W-:Y:S01]  /*6460*/  IMAD.SHL.U32 R7, R0, 0x10, RZ ;  /* 0x0000001000077824 */ /* 0x000fe200078e00ff */
[----:B------:R-:W-:Y:S01]  /*6470*/  LEA.HI R5, R5, R234, RZ, 0x7 ;  /* 0x000000ea05057211 */ /* 0x000fe200078f38ff */
[----:B------:R-:W-:Y:S01]  /*6480*/  FMUL.FTZ R121, R121, c[0x0][0x298] ;  /* 0x0000a60079797a20 */ /* 0x000fe20000410000 */
[----:B------:R-:W-:Y:S01]  /*6490*/  F2FP.BF16.PACK_AB R36, R37, R36 ;  /* 0x000000242524723e */ /* 0x000fe200000010ff */
[----:B------:R-:W-:Y:S01]  /*64a0*/  FMUL.FTZ R122, R122, c[0x0][0x298] ;  /* 0x0000a6007a7a7a20 */ /* 0x000fe20000410000 */
[----:B------:R-:W-:Y:S01]  /*64b0*/  LOP3.LUT R0, R2, 0x30, R7, 0xf8, !PT ;  /* 0x0000003002007812 */ /* 0x000fe200078ef807 */
[----:B------:R-:W-:Y:S01]  /*64c0*/  FMUL.FTZ R123, R123, c[0x0][0x298] ;  /* 0x0000a6007b7b7a20 */ /* 0x000fe20000410000 */
[----:B------:R-:W-:Y:S01]  /*64d0*/  SHF.R.S32.HI R5, RZ, 0x7, R5 ;  /* 0x00000007ff057819 */ /* 0x000fe20000011405 */
[----:B------:R-:W-:Y:S01]  /*64e0*/  FMUL.FTZ R132, R132, c[0x0][0x298] ;  /* 0x0000a60084847a20 */ /* 0x000fe20000410000 */
[C---:B------:R-:W-:Y:S01]  /*64f0*/  IADD3 R39, R0.reuse, 0x8, RZ ;  /* 0x0000000800277810 */ /* 0x040fe20007ffe0ff */
[----:B------:R-:W-:Y:S01]  /*6500*/  FMUL.FTZ R133, R133, c[0x0][0x298] ;  /* 0x0000a60085857a20 */ /* 0x000fe20000410000 */
[----:B------:R-:W-:Y:S01]  /*6510*/  IADD3 R6, R0, 0x1448, RZ ;  /* 0x0000144800067810 */ /* 0x000fe20007ffe0ff */
[----:B------:R-:W-:Y:S01]  /*6520*/  IMAD R232, R5, 0x200, R232 ;  /* 0x0000020005e87824 */ /* 0x000fe200078e02e8 */
[----:B------:R-:W-:Y:S01]  /*6530*/  LOP3.LUT R4, R39, 0x180, RZ, 0xc0, !PT ;  /* 0x0000018027047812 */ /* 0x000fe200078ec0ff */
[----:B------:R-:W-:Y:S01]  /*6540*/  FMUL.FTZ R134, R134, c[0x0][0x298] ;  /* 0x0000a60086867a20 */ /* 0x000fe20000410000 */
[----:B------:R-:W-:Y:S01]  /*6550*/  LOP3.LUT R33, R6, 0x1c0, RZ, 0xc0, !PT ;  /* 0x000001c006217812 */ /* 0x000fe200078ec0ff */
[----:B------:R-:W-:Y:S01]  /*6560*/  FMUL.FTZ R135, R135, c[0x0][0x298] ;  /* 0x0000a60087877a20 */ /* 0x000fe20000410000 */
[----:B------:R-:W-:Y:S01]  /*6570*/  SHF.R.U32.HI R4, RZ, 0x3, R4 ;  /* 0x00000003ff047819 */ /* 0x000fe20000011604 */
[----:B------:R-:W-:Y:S01]  /*6580*/  FMUL.FTZ R128, R128, c[0x0][0x298] ;  /* 0x0000a60080807a20 */ /* 0x000fe20000410000 */
[----:B------:R-:W-:Y:S01]  /*6590*/  SHF.R.U32.HI R33, RZ, 0x3, R33 ;  /* 0x00000003ff217819 */ /* 0x000fe20000011621 */
[----:B------:R-:W-:Y:S01]  /*65a0*/  FMUL.FTZ R129, R129, c[0x0][0x298] ;  /* 0x0000a60081817a20 */ /* 0x000fe20000410000 */
[----:B------:R-:W-:Y:S01]  /*65b0*/  LOP3.LUT R39, R4, R39, RZ, 0x3c, !PT ;  /* 0x0000002704277212 */ /* 0x000fe200078e3cff */
[----:B------:R-:W-:Y:S01]  /*65c0*/  FMUL.FTZ R130, R130, c[0x0][0x298] ;  /* 0x0000a60082827a20 */ /* 0x000fe20000410000 */
[----:B------:R-:W-:Y:S01]  /*65d0*/  IADD3 R4, R0, 0x2808, RZ ;  /* 0x0000280800047810 */ /* 0x000fe20007ffe0ff */
[----:B------:R-:W-:Y:S01]  /*65e0*/  FMUL.FTZ R131, R131, c[0x0][0x298] ;  /* 0x0000a60083837a20 */ /* 0x000fe20000410000 */
[----:B------:R-:W-:Y:S01]  /*65f0*/  LOP3.LUT R33, R33, R6, RZ, 0x3c, !PT ;  /* 0x0000000621217212 */ /* 0x000fe200078e3cff */
[----:B------:R-:W-:Y:S01]  /*6600*/  IMAD.IADD R39, R232, 0x1, R39 ;  /* 0x00000001e8277824 */ /* 0x000fe200078e0227 */
[----:B------:R-:W-:Y:S01]  /*6610*/  LOP3.LUT R31, R4, 0x180, RZ, 0xc0, !PT ;  /* 0x00000180041f7812 */ /* 0x000fe200078ec0ff */
[----:B------:R-:W-:Y:S01]  /*6620*/  FMUL.FTZ R124, R124, c[0x0][0x298] ;  /* 0x0000a6007c7c7a20 */ /* 0x000fe20000410000 */
[----:B------:R-:W-:Y:S01]  /*6630*/  IADD3 R6, R0, 0x448, RZ ;  /* 0x0000044800067810 */ /* 0x000fe20007ffe0ff */
[----:B------:R-:W-:Y:S01]  /*6640*/  IMAD.SHL.U32 R39, R39, 0x2, RZ ;  /* 0x0000000227277824 */ /* 0x000fe200078e00ff */
[----:B------:R-:W-:Y:S01]  /*6650*/  SHF.R.U32.HI R31, RZ, 0x3, R31 ;  /* 0x00000003ff1f7819 */ /* 0x000fe2000001161f */
[----:B------:R-:W-:Y:S01]  /*6660*/  IMAD.IADD R33, R232, 0x1, R33 ;  /* 0x00000001e8217824 */ /* 0x000fe200078e0221 */
[----:B------:R-:W-:Y:S01]  /*6670*/  LOP3.LUT R25, R6, 0x1c0, RZ, 0xc0, !PT ;  /* 0x000001c006197812 */ /* 0x000fe200078ec0ff */
[----:B------:R-:W-:Y:S01]  /*6680*/  FMUL.FTZ R125, R125, c[0x0][0x298] ;  /* 0x0000a6007d7d7a20 */ /* 0x000fe20000410000 */
[----:B------:R-:W-:Y:S01]  /*6690*/  LOP3.LUT R31, R31, R4, RZ, 0x3c, !PT ;  /* 0x000000041f1f7212 */ /* 0x000fe200078e3cff */
[----:B------:R-:W-:Y:S01]  /*66a0*/  IMAD.SHL.U32 R33, R33, 0x2, RZ ;  /* 0x0000000221217824 */ /* 0x000fe200078e00ff */
[----:B------:R-:W-:Y:S01]  /*66b0*/  IADD3 R4, R0, 0x1808, RZ ;  /* 0x0000180800047810 */ /* 0x000fe20007ffe0ff */
[----:B------:R-:W-:Y:S01]  /*66c0*/  FMUL.FTZ R126, R126, c[0x0][0x298] ;  /* 0x0000a6007e7e7a20 */ /* 0x000fe20000410000 */
[----:B------:R-:W-:Y:S01]  /*66d0*/  SHF.R.U32.HI R25, RZ, 0x3, R25 ;  /* 0x00000003ff197819 */ /* 0x000fe20000011619 */
[----:B------:R-:W-:Y:S01]  /*66e0*/  IMAD.IADD R31, R232, 0x1, R31 ;  /* 0x00000001e81f7824 */ /* 0x000fe200078e021f */
[----:B------:R-:W-:Y:S01]  /*66f0*/  LOP3.LUT R23, R4, 0x180, RZ, 0xc0, !PT ;  /* 0x0000018004177812 */ /* 0x000fe200078ec0ff */
[----:B------:R-:W-:Y:S01]  /*6700*/  FMUL.FTZ R127, R127, c[0x0][0x298] ;  /* 0x0000a6007f7f7a20 */ /* 0x000fe20000410000 */
[----:B------:R-:W-:Y:S01]  /*6710*/  LOP3.LUT R25, R25, R6, RZ, 0x3c, !PT ;  /* 0x0000000619197212 */ /* 0x000fe200078e3cff */
[----:B------:R-:W-:Y:S01]  /*6720*/  IMAD.SHL.U32 R31, R31, 0x2, RZ ;  /* 0x000000021f1f7824 */ /* 0x000fe200078e00ff */
[----:B------:R-:W-:Y:S01]  /*6730*/  SHF.R.U32.HI R23, RZ, 0x3, R23 ;  /* 0x00000003ff177819 */ /* 0x000fe20000011617 */
[----:B------:R-:W-:Y:S01]  /*6740*/  FMUL.FTZ R136, R136, c[0x0][0x298] ;  /* 0x0000a60088887a20 */ /* 0x000fe20000410000 */
[----:B------:R-:W-:Y:S01]  /*6750*/  IADD3 R6, R0, 0x2c08, RZ ;  /* 0x00002c0800067810 */ /* 0x000fe20007ffe0ff */
[----:B------:R-:W-:Y:S01]  /*6760*/  IMAD.IADD R25, R232, 0x1, R25 ;  /* 0x00000001e8197824 */ /* 0x000fe200078e0219 */
[----:B------:R-:W-:Y:S01]  /*6770*/  LOP3.LUT R23, R23, R4, RZ, 0x3c, !PT ;  /* 0x0000000417177212 */ /* 0x000fe200078e3cff */
[----:B------:R-:W-:Y:S01]  /*6780*/  FMUL.FTZ R137, R137, c[0x0][0x298] ;  /* 0x0000a60089897a20 */ /* 0x000fe20000410000 */
[C---:B------:R-:W-:Y:S01]  /*6790*/  IADD3 R4, R0.reuse, 0x808, RZ ;  /* 0x0000080800047810 */ /* 0x040fe20007ffe0ff */
[----:B------:R-:W-:Y:S01]  /*67a0*/  IMAD.SHL.U32 R25, R25, 0x2, RZ ;  /* 0x0000000219197824 */ /* 0x000fe200078e00ff */
[----:B------:R-:W-:Y:S01]  /*67b0*/  IADD3 R7, R0, 0x1848, RZ ;  /* 0x0000184800077810 */ /* 0x000fe20007ffe0ff */
[----:B------:R-:W-:Y:S01]  /*67c0*/  IMAD.IADD R23, R232, 0x1, R23 ;  /* 0x00000001e8177824 */ /* 0x000fe200078e0217 */
[----:B------:R-:W-:Y:S01]  /*67d0*/  LOP3.LUT R21, R6, 0x180, RZ, 0xc0, !PT ;  /* 0x0000018006157812 */ /* 0x000fe200078ec0ff */
[----:B------:R-:W-:Y:S01]  /*67e0*/  FMUL.FTZ R138, R138, c[0x0][0x298] ;  /* 0x0000a6008a8a7a20 */ /* 0x000fe20000410000 */
[----:B------:R-:W-:Y:S01]  /*67f0*/  LOP3.LUT R19, R4, 0x180, RZ, 0xc0, !PT ;  /* 0x0000018004137812 */ /* 0x000fe200078ec0ff */
[----:B------:R-:W-:Y:S01]  /*6800*/  IMAD.SHL.U32 R23, R23, 0x2, RZ ;  /* 0x0000000217177824 */ /* 0x000fe200078e00ff */
[----:B------:R-:W-:Y:S01]  /*6810*/  LOP3.LUT R22, R7, 0x1c0, RZ, 0xc0, !PT ;  /* 0x000001c007167812 */ /* 0x000fe200078ec0ff */
[----:B------:R-:W-:Y:S01]  /*6820*/  FMUL.FTZ R139, R139, c[0x0][0x298] ;  /* 0x0000a6008b8b7a20 */ /* 0x000fe20000410000 */
[----:B------:R-:W-:Y:S01]  /*6830*/  SHF.R.U32.HI R21, RZ, 0x3, R21 ;  /* 0x00000003ff157819 */ /* 0x000fe20000011615 */
[----:B------:R-:W-:Y:S01]  /*6840*/  FMUL.FTZ R140, R140, c[0x0][0x298] ;  /* 0x0000a6008c8c7a20 */ /* 0x000fe20000410000 */
[----:B------:R-:W-:Y:S01]  /*6850*/  SHF.R.U32.HI R19, RZ, 0x3, R19 ;  /* 0x00000003ff137819 */ /* 0x000fe20000011613 */
[----:B------:R-:W-:Y:S01]  /*6860*/  FMUL.FTZ R141, R141, c[0x0][0x298] ;  /* 0x0000a6008d8d7a20 */ /* 0x000fe20000410000 */
[----:B------:R-:W-:Y:S01]  /*6870*/  SHF.R.U32.HI R22, RZ, 0x3, R22 ;  /* 0x00000003ff167819 */ /* 0x000fe20000011616 */
[----:B------:R-:W-:Y:S01]  /*6880*/  FMUL.FTZ R142, R142, c[0x0][0x298] ;  /* 0x0000a6008e8e7a20 */ /* 0x000fe20000410000 */
[----:B------:R-:W-:Y:S01]  /*6890*/  LOP3.LUT R21, R21, R6, RZ, 0x3c, !PT ;  /* 0x0000000615157212 */ /* 0x000fe200078e3cff */
[----:B------:R-:W-:Y:S01]  /*68a0*/  FMUL.FTZ R143, R143, c[0x0][0x298] ;  /* 0x0000a6008f8f7a20 */ /* 0x000fe20000410000 */
[----:B------:R-:W-:Y:S01]  /*68b0*/  LOP3.LUT R19, R19, R4, RZ, 0x3c, !PT ;  /* 0x0000000413137212 */ /* 0x000fe200078e3cff */
[----:B------:R-:W-:Y:S01]  /*68c0*/  FMUL.FTZ R144, R144, c[0x0][0x298] ;  /* 0x0000a60090907a20 */ /* 0x000fe20000410000 */
[----:B------:R-:W-:Y:S01]  /*68d0*/  IADD3 R6, R0, 0x1c08, RZ ;  /* 0x00001c0800067810 */ /* 0x000fe20007ffe0ff */
[----:B------:R-:W-:Y:S01]  /*68e0*/  IMAD.IADD R21, R232, 0x1, R21 ;  /* 0x00000001e8157824 */ /* 0x000fe200078e0215 */
[----:B------:R-:W-:Y:S01]  /*68f0*/  IADD3 R4, R0, 0x3008, RZ ;  /* 0x0000300800047810 */ /* 0x000fe20007ffe0ff */
[----:B------:R-:W-:Y:S01]  /*6900*/  IMAD.IADD R19, R232, 0x1, R19 ;  /* 0x00000001e8137824 */ /* 0x000fe200078e0213 */
[----:B------:R-:W-:Y:S01]  /*6910*/  LOP3.LUT R22, R22, R7, RZ, 0x3c, !PT ;  /* 0x0000000716167212 */ /* 0x000fe200078e3cff */
[----:B------:R-:W-:Y:S01]  /*6920*/  IMAD.SHL.U32 R21, R21, 0x2, RZ ;  /* 0x0000000215157824 */ /* 0x000fe200078e00ff */
[----:B------:R-:W-:Y:S01]  /*6930*/  IADD3 R7, R0, 0x848, RZ ;  /* 0x0000084800077810 */ /* 0x000fe20007ffe0ff */
[----:B------:R-:W-:Y:S01]  /*6940*/  IMAD.SHL.U32 R19, R19, 0x2, RZ ;  /* 0x0000000213137824 */ /* 0x000fe200078e00ff */
[----:B------:R-:W-:Y:S01]  /*6950*/  LOP3.LUT R17, R6, 0x180, RZ, 0xc0, !PT ;  /* 0x0000018006117812 */ /* 0x000fe200078ec0ff */
[----:B------:R-:W-:Y:S01]  /*6960*/  IMAD.IADD R22, R232, 0x1, R22 ;  /* 0x00000001e8167824 */ /* 0x000fe200078e0216 */
[----:B------:R-:W-:Y:S01]  /*6970*/  LOP3.LUT R15, R4, 0x180, RZ, 0xc0, !PT ;  /* 0x00000180040f7812 */ /* 0x000fe200078ec0ff */
[----:B------:R-:W-:Y:S01]  /*6980*/  FMUL.FTZ R145, R145, c[0x0][0x298] ;  /* 0x0000a60091917a20 */ /* 0x000fe20000410000 */
[----:B------:R-:W-:Y:S01]  /*6990*/  IADD3 R5, R0, 0x2c48, RZ ;  /* 0x00002c4800057810 */ /* 0x000fe20007ffe0ff */
[----:B------:R-:W-:Y:S01]  /*69a0*/  IMAD.SHL.U32 R103, R22, 0x2, RZ ;  /* 0x0000000216677824 */ /* 0x000fe200078e00ff */
[----:B------:R-:W-:Y:S01]  /*69b0*/  IADD3 R37, R0, 0x48, RZ ;  /* 0x0000004800257810 */ /* 0x000fe20007ffe0ff */
[----:B------:R-:W-:Y:S01]  /*69c0*/  FMUL.FTZ R146, R146, c[0x0][0x298] ;  /* 0x0000a60092927a20 */ /* 0x000fe20000410000 */
[----:B------:R-:W-:Y:S01]  /*69d0*/  LOP3.LUT R18, R7, 0x1c0, RZ, 0xc0, !PT ;  /* 0x000001c007127812 */ /* 0x000fe200078ec0ff */
[----:B------:R-:W-:Y:S01]  /*69e0*/  FMUL.FTZ R147, R147, c[0x0][0x298] ;  /* 0x0000a60093937a20 */ /* 0x000fe20000410000 */
[----:B------:R-:W-:Y:S01]  /*69f0*/  SHF.R.U32.HI R17, RZ, 0x3, R17 ;  /* 0x00000003ff117819 */ /* 0x000fe20000011611 */
[----:B------:R-:W-:Y:S01]  /*6a00*/  FMUL.FTZ R156, R156, c[0x0][0x298] ;  /* 0x0000a6009c9c7a20 */ /* 0x000fe20000410000 */
[----:B------:R-:W-:Y:S01]  /*6a10*/  SHF.R.U32.HI R15, RZ, 0x3, R15 ;  /* 0x00000003ff0f7819 */ /* 0x000fe2000001160f */
[----:B------:R-:W-:Y:S01]  /*6a20*/  FMUL.FTZ R157, R157, c[0x0][0x298] ;  /* 0x0000a6009d9d7a20 */ /* 0x000fe20000410000 */
[----:B------:R-:W-:Y:S01]  /*6a30*/  LOP3.LUT R20, R5, 0x1c0, RZ, 0xc0, !PT ;  /* 0x000001c005147812 */ /* 0x000fe200078ec0ff */
[----:B------:R-:W-:Y:S01]  /*6a40*/  FMUL.FTZ R158, R158, c[0x0][0x298] ;  /* 0x0000a6009e9e7a20 */ /* 0x000fe20000410000 */
[----:B------:R-:W-:Y:S01]  /*6a50*/  LOP3.LUT R10, R37, 0x1c0, RZ, 0xc0, !PT ;  /* 0x000001c0250a7812 */ /* 0x000fe200078ec0ff */
        /* <DEDUP_REMOVED lines=11> */
[----:B------:R-:W-:Y:S01]  /*6b10*/  SHF.R.U32.HI R20, RZ, 0x3, R20 ;  /* 0x00000003ff147819 */ /* 0x000fe20000011614 */
[----:B------:R-:W-:Y:S01]  /*6b20*/  IMAD.SHL.U32 R17, R17, 0x2, RZ ;  /* 0x0000000211117824 */ /* 0x000fe200078e00ff */
[----:B------:R-:W-:Y:S01]  /*6b30*/  SHF.R.U32.HI R10, RZ, 0x3, R10 ;  /* 0x00000003ff0a7819 */ /* 0x000fe2000001160a */
[----:B------:R-:W-:Y:S01]  /*6b40*/  IMAD.SHL.U32 R15, R15, 0x2, RZ ;  /* 0x000000020f0f7824 */ /* 0x000fe200078e00ff */
[----:B------:R-:W-:Y:S01]  /*6b50*/  LOP3.LUT R18, R18, R7, RZ, 0x3c, !PT ;  /* 0x0000000712127212 */ /* 0x000fe200078e3cff */
[----:B------:R-:W-:Y:S01]  /*6b60*/  FMUL.FTZ R155, R155, c[0x0][0x298] ;  /* 0x0000a6009b9b7a20 */ /* 0x000fe20000410000 */
[----:B------:R-:W-:Y:S01]  /*6b70*/  IADD3 R7, R0, 0x3048, RZ ;  /* 0x0000304800077810 */ /* 0x000fe20007ffe0ff */
[----:B------:R-:W-:Y:S01]  /*6b80*/  FMUL.FTZ R148, R148, c[0x0][0x298] ;  /* 0x0000a60094947a20 */ /* 0x000fe20000410000 */
[----:B------:R-:W-:Y:S01]  /*6b90*/  LOP3.LUT R13, R6, 0x180, RZ, 0xc0, !PT ;  /* 0x00000180060d7812 */ /* 0x000fe200078ec0ff */
[----:B------:R-:W-:Y:S01]  /*6ba0*/  IMAD.IADD R18, R232, 0x1, R18 ;  /* 0x00000001e8127824 */ /* 0x000fe200078e0212 */
[----:B------:R-:W-:Y:S01]  /*6bb0*/  LOP3.LUT R11, R4, 0x180, RZ, 0xc0, !PT ;  /* 0x00000180040b7812 */ /* 0x000fe200078ec0ff */
[----:B------:R-:W-:Y:S01]  /*6bc0*/  FMUL.FTZ R149, R149, c[0x0][0x298] ;  /* 0x0000a60095957a20 */ /* 0x000fe20000410000 */
[----:B------:R-:W-:Y:S01]  /*6bd0*/  LOP3.LUT R20, R20, R5, RZ, 0x3c, !PT ;  /* 0x0000000514147212 */ /* 0x000fe200078e3cff */
[----:B------:R-:W-:Y:S01]  /*6be0*/  IMAD.SHL.U32 R18, R18, 0x2, RZ ;  /* 0x0000000212127824 */ /* 0x000fe200078e00ff */
[----:B------:R-:W-:Y:S01]  /*6bf0*/  IADD3 R5, R0, 0x1c48, RZ ;  /* 0x00001c4800057810 */ /* 0x000fe20007ffe0ff */
[----:B------:R-:W-:Y:S01]  /*6c00*/  FMUL.FTZ R150, R150, c[0x0][0x298] ;  /* 0x0000a60096967a20 */ /* 0x000fe20000410000 */
[----:B------:R-:W-:Y:S01]  /*6c10*/  LOP3.LUT R37, R10, R37, RZ, 0x3c, !PT ;  /* 0x000000250a257212 */ /* 0x000fe200078e3cff */
[----:B------:R-:W-:Y:S01]  /*6c20*/  IMAD.IADD R20, R232, 0x1, R20 ;  /* 0x00000001e8147824 */ /* 0x000fe200078e0214 */
[----:B------:R-:W-:Y:S01]  /*6c30*/  IADD3 R10, R0, 0x2848, RZ ;  /* 0x00002848000a7810 */ /* 0x000fe20007ffe0ff */
[----:B------:R-:W-:Y:S01]  /*6c40*/  FMUL.FTZ R151, R151, c[0x0][0x298] ;  /* 0x0000a60097977a20 */ /* 0x000fe20000410000 */
[----:B------:R-:W-:Y:S01]  /*6c50*/  LOP3.LUT R14, R7, 0x1c0, RZ, 0xc0, !PT ;  /* 0x000001c0070e7812 */ /* 0x000fe200078ec0ff */
[----:B------:R-:W-:Y:S01]  /*6c60*/  IMAD.IADD R37, R232, 0x1, R37 ;  /* 0x00000001e8257824 */ /* 0x000fe200078e0225 */
[----:B------:R-:W-:Y:S01]  /*6c70*/  SHF.R.U32.HI R13, RZ, 0x3, R13 ;  /* 0x00000003ff0d7819 */ /* 0x000fe2000001160d */
[----:B------:R-:W-:Y:S01]  /*6c80*/  IMAD.SHL.U32 R20, R20, 0x2, RZ ;  /* 0x0000000214147824 */ /* 0x000fe200078e00ff */
[----:B------:R-:W-:Y:S01]  /*6c90*/  SHF.R.U32.HI R11, RZ, 0x3, R11 ;  /* 0x00000003ff0b7819 */ /* 0x000fe2000001160b */
[----:B------:R-:W-:Y:S01]  /*6ca0*/  IMAD.SHL.U32 R37, R37, 0x2, RZ ;  /* 0x0000000225257824 */ /* 0x000fe200078e00ff */
[----:B------:R-:W-:Y:S01]  /*6cb0*/  IADD3 R8, R0, 0x1408, RZ ;  /* 0x0000140800087810 */ /* 0x000fe20007ffe0ff */
[----:B------:R-:W-:Y:S01]  /*6cc0*/  FMUL.FTZ R160, R160, c[0x0][0x298] ;  /* 0x0000a600a0a07a20 */ /* 0x000fe20000410000 */
[----:B------:R-:W-:Y:S01]  /*6cd0*/  LOP3.LUT R16, R5, 0x1c0, RZ, 0xc0, !PT ;  /* 0x000001c005107812 */ /* 0x000fe200078ec0ff */
[----:B------:R-:W-:Y:S01]  /*6ce0*/  FMUL.FTZ R161, R161, c[0x0][0x298] ;  /* 0x0000a600a1a17a20 */ /* 0x000fe20000410000 */
[----:B------:R-:W-:Y:S01]  /*6cf0*/  F2FP.BF16.PACK_AB R28, R29, R28 ;  /* 0x0000001c1d1c723e */ /* 0x000fe200000010ff */
        /* <DEDUP_REMOVED lines=9> */
[----:B------:R-:W-:Y:S01]  /*6d90*/  F2FP.BF16.PACK_AB R34, R35, R34 ;  /* 0x000000222322723e */ /* 0x000fe200000010ff */
[----:B------:R-:W-:Y:S01]  /*6da0*/  IMAD.IADD R13, R232, 0x1, R13 ;  /* 0x00000001e80d7824 */ /* 0x000fe200078e020d */
[----:B------:R-:W-:Y:S01]  /*6db0*/  IADD3 R6, R0, 0x3408, RZ ;  /* 0x0000340800067810 */ /* 0x000fe20007ffe0ff */
[----:B------:R-:W-:Y:S01]  /*6dc0*/  IMAD.IADD R11, R232, 0x1, R11 ;  /* 0x00000001e80b7824 */ /* 0x000fe200078e020b */
[----:B------:R-:W-:Y:S01]  /*6dd0*/  IADD3 R4, R0, 0x1008, RZ ;  /* 0x0000100800047810 */ /* 0x000fe20007ffe0ff */
[----:B------:R-:W-:Y:S01]  /*6de0*/  IMAD.SHL.U32 R13, R13, 0x2, RZ ;  /* 0x000000020d0d7824 */ /* 0x000fe200078e00ff */
[----:B------:R-:W-:Y:S01]  /*6df0*/  LOP3.LUT R35, R8, 0x180, RZ, 0xc0, !PT ;  /* 0x0000018008237812 */ /* 0x000fe200078ec0ff */
[----:B------:R-:W-:Y:S01]  /*6e00*/  IMAD.SHL.U32 R11, R11, 0x2, RZ ;  /* 0x000000020b0b7824 */ /* 0x000fe200078e00ff */
[----:B------:R-:W-:Y:S01]  /*6e10*/  SHF.R.U32.HI R16, RZ, 0x3, R16 ;  /* 0x00000003ff107819 */ /* 0x000fe20000011610 */
[----:B------:R-:W-:Y:S01]  /*6e20*/  FMUL.FTZ R167, R167, c[0x0][0x298] ;  /* 0x0000a600a7a77a20 */ /* 0x000fe20000410000 */
[----:B------:R-:W-:Y:S01]  /*6e30*/  F2FP.BF16.PACK_AB R40, R41, R40 ;  /* 0x000000282928723e */ /* 0x000fe200000010ff */
[----:B------:R-:W-:Y:S01]  /*6e40*/  FMUL.FTZ R168, R168, c[0x0][0x298] ;  /* 0x0000a600a8a87a20 */ /* 0x000fe20000410000 */
[----:B------:R-:W-:Y:S01]  /*6e50*/  SHF.R.U32.HI R29, RZ, 0x3, R29 ;  /* 0x00000003ff1d7819 */ /* 0x000fe2000001161d */
[----:B------:R-:W-:Y:S01]  /*6e60*/  FMUL.FTZ R169, R169, c[0x0][0x298] ;  /* 0x0000a600a9a97a20 */ /* 0x000fe20000410000 */
[----:B------:R-:W-:Y:S01]  /*6e70*/  LOP3.LUT R14, R14, R7, RZ, 0x3c, !PT ;  /* 0x000000070e0e7212 */ /* 0x000fe200078e3cff */
[----:B------:R-:W-:Y:S01]  /*6e80*/  FMUL.FTZ R170, R170, c[0x0][0x298] ;  /* 0x0000a600aaaa7a20 */ /* 0x000fe20000410000 */
[----:B------:R-:W-:Y:S01]  /*6e90*/  IADD3 R41, R0, 0x2048, RZ ;  /* 0x0000204800297810 */ /* 0x000fe20007ffe0ff */
[----:B------:R-:W-:Y:S01]  /*6ea0*/  FMUL.FTZ R171, R171, c[0x0][0x298] ;  /* 0x0000a600abab7a20 */ /* 0x000fe20000410000 */
[----:B------:R-:W-:Y:S01]  /*6eb0*/  LOP3.LUT R9, R6, 0x180, RZ, 0xc0, !PT ;  /* 0x0000018006097812 */ /* 0x000fe200078ec0ff */
[----:B------:R-:W-:Y:S01]  /*6ec0*/  IMAD.IADD R14, R232, 0x1, R14 ;  /* 0x00000001e80e7824 */ /* 0x000fe200078e020e */
[----:B------:R-:W-:Y:S01]  /*6ed0*/  LOP3.LUT R7, R4, 0x180, RZ, 0xc0, !PT ;  /* 0x0000018004077812 */ /* 0x000fe200078ec0ff */
[----:B------:R-:W1:Y:S01]  /*6ee0*/  S2UR UR9, SR_CTAID.X ;  /* 0x00000000000979c3 */ /* 0x000e620000002500 */
[----:B------:R-:W-:Y:S01]  /*6ef0*/  SHF.R.U32.HI R35, RZ, 0x3, R35 ;  /* 0x00000003ff237819 */ /* 0x000fe20000011623 */
[----:B------:R-:W-:Y:S01]  /*6f00*/  IMAD.SHL.U32 R14, R14, 0x2, RZ ;  /* 0x000000020e0e7824 */ /* 0x000fe200078e00ff */
[----:B------:R-:W-:Y:S01]  /*6f10*/  LOP3.LUT R16, R16, R5, RZ, 0x3c, !PT ;  /* 0x0000000510107212 */ /* 0x000fe200078e3cff */
[----:B------:R-:W-:Y:S01]  /*6f20*/  UMOV UR8, 0xffffffb0 ;  /* 0xffffffb000087882 */ /* 0x000fe20000000000 */
[----:B------:R-:W-:Y:S01]  /*6f30*/  IADD3 R5, R0, 0xc48, RZ ;  /* 0x00000c4800057810 */ /* 0x000fe20007ffe0ff */
[----:B------:R-:W-:Y:S01]  /*6f40*/  ULDC UR7, c[0x0][0x2f0] ;  /* 0x0000bc0000077ab9 */ /* 0x000fe20000000800 */
[----:B------:R-:W-:Y:S01]  /*6f50*/  LOP3.LUT R29, R29, R10, RZ, 0x3c, !PT ;  /* 0x0000000a1d1d7212 */ /* 0x000fe200078e3cff */
[C---:B------:R-:W-:Y:S01]  /*6f60*/  IMAD.IADD R16, R232.reuse, 0x1, R16 ;  /* 0x00000001e8107824 */ /* 0x040fe200078e0210 */
[----:B------:R-:W-:Y:S01]  /*6f70*/  F2FP.BF16.PACK_AB R44, R45, R44 ;  /* 0x0000002c2d2c723e */ /* 0x000fe200000010ff */
[----:B------:R-:W-:Y:S01]  /*6f80*/  USHF.R.S32.HI UR6, URZ, 0x1f, UR20 ;  /* 0x0000001f3f067899 */ /* 0x000fe20008011414 */
[----:B------:R-:W-:Y:S01]  /*6f90*/  F2FP.BF16.PACK_AB R42, R43, R42 ;  /* 0x0000002a2b2a723e */ /* 0x000fe200000010ff */
[----:B------:R-:W-:Y:S01]  /*6fa0*/  IMAD.IADD R29, R232, 0x1, R29 ;  /* 0x00000001e81d7824 */ /* 0x000fe200078e021d */
[----:B------:R-:W-:Y:S01]  /*6fb0*/  LOP3.LUT R10, R41, 0x1c0, RZ, 0xc0, !PT ;  /* 0x000001c0290a7812 */ /* 0x000fe200078ec0ff */
[----:B------:R-:W-:Y:S01]  /*6fc0*/  IMAD.SHL.U32 R16, R16, 0x2, RZ ;  /* 0x0000000210107824 */ /* 0x000fe200078e00ff */
[----:B------:R-:W-:Y:S01]  /*6fd0*/  SHF.R.U32.HI R9, RZ, 0x3, R9 ;  /* 0x00000003ff097819 */ /* 0x000fe20000011609 */
[----:B------:R-:W-:Y:S01]  /*6fe0*/  IMAD.SHL.U32 R29, R29, 0x2, RZ ;  /* 0x000000021d1d7824 */ /* 0x000fe200078e00ff */
[----:B------:R-:W-:Y:S01]  /*6ff0*/  SHF.R.U32.HI R7, RZ, 0x3, R7 ;  /* 0x00000003ff077819 */ /* 0x000fe20000011607 */
[----:B------:R-:W-:Y:S01]  /*7000*/  ULDC.64 UR4, c[0x0][0x340] ;  /* 0x0000d00000047ab9 */ /* 0x000fe20000000a00 */
[----:B------:R-:W-:Y:S01]  /*7010*/  LOP3.LUT R35, R35, R8, RZ, 0x3c, !PT ;  /* 0x0000000823237212 */ /* 0x000fe200078e3cff */
[----:B------:R-:W-:Y:S01]  /*7020*/  UIMAD UR4, UR6, UR4, URZ ;  /* 0x00000004060472a4 */ /* 0x000fe2000f8e023f */
[C---:B------:R-:W-:Y:S01]  /*7030*/  IADD3 R45, R0.reuse, 0x1048, RZ ;  /* 0x00001048002d7810 */ /* 0x040fe20007ffe0ff */
[----:B------:R-:W-:Y:S01]  /*7040*/  BSSY B0, `(.L_x_660) ;  /* 0x0000230000007945 */ /* 0x000fe20003800000 */
[----:B------:R-:W-:Y:S01]  /*7050*/  IADD3 R43, R0, 0x2448, RZ ;  /* 0x00002448002b7810 */ /* 0x000fe20007ffe0ff */
[----:B------:R-:W-:Y:S01]  /*7060*/  IMAD.IADD R35, R232, 0x1, R35 ;  /* 0x00000001e8237824 */ /* 0x000fe200078e0223 */
[----:B------:R-:W-:Y:S01]  /*7070*/  IADD3 R8, R0, 0x408, RZ ;  /* 0x0000040800087810 */ /* 0x000fe20007ffe0ff */
[----:B-1----:R-:W-:Y:S01]  /*7080*/  UIMAD UR7, UR9, UR8, UR7 ;  /* 0x00000008090772a4 */ /* 0x002fe2000f8e0207 */
[----:B------:R-:W-:Y:S01]  /*7090*/  LOP3.LUT R12, R5, 0x1c0, RZ, 0xc0, !PT ;  /* 0x000001c0050c7812 */ /* 0x000fe200078ec0ff */
[----:B------:R-:W-:Y:S01]  /*70a0*/  IMAD.SHL.U32 R35, R35, 0x2, RZ ;  /* 0x0000000223237824 */ /* 0x000fe200078e00ff */
[----:B------:R-:W-:Y:S01]  /*70b0*/  SHF.R.U32.HI R10, RZ, 0x3, R10 ;  /* 0x00000003ff0a7819 */ /* 0x000fe2000001160a */
[----:B------:R-:W-:Y:S01]  /*70c0*/  UISETP.LT.AND UP0, UPT, UR7, 0x50, UPT ;  /* 0x000000500700788c */ /* 0x000fe2000bf01270 */
[----:B------:R-:W-:Y:S01]  /*70d0*/  LOP3.LUT R9, R9, R6, RZ, 0x3c, !PT ;  /* 0x0000000609097212 */ /* 0x000fe200078e3cff */
[----:B------:R-:W-:Y:S01]  /*70e0*/  UIMAD UR4, UR20, UR5, UR4 ;  /* 0x00000005140472a4 */ /* 0x000fe2000f8e0204 */
[----:B------:R-:W-:Y:S01]  /*70f0*/  LOP3.LUT R7, R7, R4, RZ, 0x3c, !PT ;  /* 0x0000000407077212 */ /* 0x000fe200078e3cff */
[----:B------:R-:W-:Y:S01]  /*7100*/  USEL UR7, UR7, 0x50, UP0 ;  /* 0x0000005007077887 */ /* 0x000fe20008000000 */
[----:B------:R-:W-:Y:S01]  /*7110*/  F2FP.BF16.PACK_AB R26, R27, R26 ;  /* 0x0000001a1b1a723e */ /* 0x000fe200000010ff */
[C---:B------:R-:W-:Y:S01]  /*7120*/  IMAD.IADD R9, R232.reuse, 0x1, R9 ;  /* 0x00000001e8097824 */ /* 0x040fe200078e0209 */
[----:B------:R-:W-:Y:S01]  /*7130*/  LOP3.LUT R6, R45, 0x1c0, RZ, 0xc0, !PT ;  /* 0x000001c02d067812 */ /* 0x000fe200078ec0ff */
[----:B------:R-:W-:Y:S01]  /*7140*/  IMAD.IADD R7, R232, 0x1, R7 ;  /* 0x00000001e8077824 */ /* 0x000fe200078e0207 */
[----:B------:R-:W-:Y:S01]  /*7150*/  IADD3 R84, R0, 0x3848, RZ ;  /* 0x0000384800547810 */ /* 0x000fe20007ffe0ff */
[----:B------:R-:W-:Y:S01]  /*7160*/  IMAD.SHL.U32 R9, R9, 0x2, RZ ;  /* 0x0000000209097824 */ /* 0x000fe200078e00ff */
[----:B------:R-:W-:Y:S01]  /*7170*/  LOP3.LUT R4, R43, 0x1c0, RZ, 0xc0, !PT ;  /* 0x000001c02b047812 */ /* 0x000fe200078ec0ff */
[----:B------:R-:W-:Y:S01]  /*7180*/  IMAD.SHL.U32 R7, R7, 0x2, RZ ;  /* 0x0000000207077824 */ /* 0x000fe200078e00ff */
[----:B------:R-:W-:-:S02]  /*7190*/  LOP3.LUT R27, R8, 0x180, RZ, 0xc0, !PT ;  /* 0x00000180081b7812 */ /* 0x000fc400078ec0ff */
[----:B------:R-:W-:Y:S02]  /*71a0*/  SHF.R.U32.HI R12, RZ, 0x3, R12 ;  /* 0x00000003ff0c7819 */ /* 0x000fe4000001160c */
[----:B------:R-:W-:Y:S02]  /*71b0*/  LOP3.LUT R99, R0, 0x40, RZ, 0xfc, !PT ;  /* 0x0000004000637812 */ /* 0x000fe400078efcff */
[----:B------:R-:W-:Y:S02]  /*71c0*/  LOP3.LUT R10, R10, R41, RZ, 0x3c, !PT ;  /* 0x000000290a0a7212 */ /* 0x000fe400078e3cff */
[----:B------:R-:W-:Y:S02]  /*71d0*/  SHF.R.U32.HI R6, RZ, 0x3, R6 ;  /* 0x00000003ff067819 */ /* 0x000fe40000011606 */
[----:B------:R-:W-:Y:S01]  /*71e0*/  LOP3.LUT R41, R84, 0x1c0, RZ, 0xc0, !PT ;  /* 0x000001c054297812 */ /* 0x000fe200078ec0ff */
[----:B------:R-:W-:Y:S01]  /*71f0*/  IMAD.IADD R10, R232, 0x1, R10 ;  /* 0x00000001e80a7824 */ /* 0x000fe200078e020a */
[----:B------:R-:W-:-:S02]  /*7200*/  SHF.R.U32.HI R4, RZ, 0x3, R4 ;  /* 0x00000003ff047819 */ /* 0x000fc40000011604 */
[----:B------:R-:W-:Y:S01]  /*7210*/  LOP3.LUT R97, R0, 0x1400, RZ, 0xfc, !PT ;  /* 0x0000140000617812 */ /* 0x000fe200078efcff */
[----:B------:R-:W-:Y:S01]  /*7220*/  IMAD.SHL.U32 R10, R10, 0x2, RZ ;  /* 0x000000020a0a7824 */ /* 0x000fe200078e00ff */
[----:B------:R-:W-:Y:S02]  /*7230*/  SHF.R.U32.HI R27, RZ, 0x3, R27 ;  /* 0x00000003ff1b7819 */ /* 0x000fe4000001161b */
[----:B------:R-:W-:Y:S02]  /*7240*/  LOP3.LUT R12, R12, R5, RZ, 0x3c, !PT ;  /* 0x000000050c0c7212 */ /* 0x000fe400078e3cff */
[----:B------:R-:W-:Y:S02]  /*7250*/  SHF.R.U32.HI R101, RZ, 0x3, R2 ;  /* 0x00000003ff657819 */ /* 0x000fe40000011602 */
[----:B------:R-:W-:Y:S01]  /*7260*/  LOP3.LUT R95, R0, 0x1440, RZ, 0xfc, !PT ;  /* 0x00001440005f7812 */ /* 0x000fe200078efcff */
[----:B------:R-:W-:Y:S01]  /*7270*/  IMAD.IADD R12, R232, 0x1, R12 ;  /* 0x00000001e80c7824 */ /* 0x000fe200078e020c */
[----:B------:R-:W-:-:S02]  /*7280*/  LOP3.LUT R99, R99, 0x1c0, RZ, 0xc0, !PT ;  /* 0x000001c063637812 */ /* 0x000fc400078ec0ff */
[----:B------:R-:W-:Y:S01]  /*7290*/  IADD3 R5, R0, 0x3448, RZ ;  /* 0x0000344800057810 */ /* 0x000fe20007ffe0ff */
[----:B------:R-:W-:Y:S01]  /*72a0*/  IMAD.SHL.U32 R12, R12, 0x2, RZ ;  /* 0x000000020c0c7824 */ /* 0x000fe200078e00ff */
[----:B------:R-:W-:Y:S02]  /*72b0*/  F2FP.BF16.PACK_AB R46, R47, R46 ;  /* 0x0000002e2f2e723e */ /* 0x000fe400000010ff */
[----:B------:R-:W-:Y:S02]  /*72c0*/  F2FP.BF16.PACK_AB R48, R49, R48 ;  /* 0x000000303130723e */ /* 0x000fe400000010ff */
[----:B------:R-:W-:Y:S02]  /*72d0*/  F2FP.BF16.PACK_AB R50, R51, R50 ;  /* 0x000000323332723e */ /* 0x000fe400000010ff */
[----:B------:R-:W-:Y:S02]  /*72e0*/  F2FP.BF16.PACK_AB R52, R53, R52 ;  /* 0x000000343534723e */ /* 0x000fe400000010ff */
[----:B------:R-:W-:-:S02]  /*72f0*/  F2FP.BF16.PACK_AB R54, R55, R54 ;  /* 0x000000363736723e */ /* 0x000fc400000010ff */
[----:B------:R-:W-:Y:S02]  /*7300*/  F2FP.BF16.PACK_AB R56, R57, R56 ;  /* 0x000000383938723e */ /* 0x000fe400000010ff */
        /* <DEDUP_REMOVED lines=13> */
[----:B------:R-:W-:Y:S02]  /*73e0*/  LOP3.LUT R6, R6, R45, RZ, 0x3c, !PT ;  /* 0x0000002d06067212 */ /* 0x000fe400078e3cff */
[----:B------:R-:W-:Y:S02]  /*73f0*/  SHF.R.U32.HI R41, RZ, 0x3, R41 ;  /* 0x00000003ff297819 */ /* 0x000fe40000011629 */
[----:B------:R-:W-:Y:S01]  /*7400*/  LOP3.LUT R4, R4, R43, RZ, 0x3c, !PT ;  /* 0x0000002b04047212 */ /* 0x000fe200078e3cff */
[----:B------:R-:W-:Y:S01]  /*7410*/  IMAD.IADD R6, R232, 0x1, R6 ;  /* 0x00000001e8067824 */ /* 0x000fe200078e0206 */
[----:B------:R-:W-:-:S02]  /*7420*/  LOP3.LUT R93, R0, 0x2800, RZ, 0xfc, !PT ;  /* 0x00002800005d7812 */ /* 0x000fc400078efcff */
[----:B------:R-:W-:Y:S01]  /*7430*/  LOP3.LUT R97, R97, 0x180, RZ, 0xc0, !PT ;  /* 0x0000018061617812 */ /* 0x000fe200078ec0ff */
[----:B------:R-:W-:Y:S01]  /*7440*/  IMAD.IADD R4, R232, 0x1, R4 ;  /* 0x00000001e8047824 */ /* 0x000fe200078e0204 */
[----:B------:R-:W-:Y:S01]  /*7450*/  LOP3.LUT R27, R27, R8, RZ, 0x3c, !PT ;  /* 0x000000081b1b7212 */ /* 0x000fe200078e3cff */
[----:B------:R-:W-:Y:S01]  /*7460*/  IMAD.SHL.U32 R6, R6, 0x2, RZ ;  /* 0x0000000206067824 */ /* 0x000fe200078e00ff */
[----:B------:R-:W-:Y:S01]  /*7470*/  LOP3.LUT R101, R101, R0, RZ, 0x3c, !PT ;  /* 0x0000000065657212 */ /* 0x000fe200078e3cff */
[----:B------:R-:W-:Y:S01]  /*7480*/  IMAD.SHL.U32 R4, R4, 0x2, RZ ;  /* 0x0000000204047824 */ /* 0x000fe200078e00ff */
[----:B------:R-:W-:Y:S01]  /*7490*/  LOP3.LUT R91, R0, 0x2840, RZ, 0xfc, !PT ;  /* 0x00002840005b7812 */ /* 0x000fe200078efcff */
[----:B------:R-:W-:Y:S01]  /*74a0*/  IMAD.IADD R27, R232, 0x1, R27 ;  /* 0x00000001e81b7824 */ /* 0x000fe200078e021b */
[C---:B------:R-:W-:Y:S01]  /*74b0*/  LOP3.LUT R89, R0.reuse, 0x400, RZ, 0xfc, !PT ;  /* 0x0000040000597812 */ /* 0x040fe200078efcff */
[----:B------:R-:W-:Y:S01]  /*74c0*/  IMAD.IADD R101, R101, 0x1, R232 ;  /* 0x0000000165657824 */ /* 0x000fe200078e02e8 */
[C---:B------:R-:W-:Y:S01]  /*74d0*/  LOP3.LUT R87, R0.reuse, 0x440, RZ, 0xfc, !PT ;  /* 0x0000044000577812 */ /* 0x040fe200078efcff */
[----:B------:R-:W-:Y:S01]  /*74e0*/  IMAD.SHL.U32 R27, R27, 0x2, RZ ;  /* 0x000000021b1b7824 */ /* 0x000fe200078e00ff */
[C---:B------:R-:W-:Y:S01]  /*74f0*/  LOP3.LUT R85, R0.reuse, 0x1800, RZ, 0xfc, !PT ;  /* 0x0000180000557812 */ /* 0x040fe200078efcff */
[----:B------:R-:W-:Y:S01]  /*7500*/  IMAD.SHL.U32 R101, R101, 0x2, RZ ;  /* 0x0000000265657824 */ /* 0x000fe200078e00ff */
[----:B------:R-:W-:-:S02]  /*7510*/  LOP3.LUT R83, R0, 0x1840, RZ, 0xfc, !PT ;  /* 0x0000184000537812 */ /* 0x000fc400078efcff */
[C---:B------:R-:W-:Y:S02]  /*7520*/  LOP3.LUT R81, R0.reuse, 0x2c00, RZ, 0xfc, !PT ;  /* 0x00002c0000517812 */ /* 0x040fe400078efcff */
[C---:B------:R-:W-:Y:S01]  /*7530*/  LOP3.LUT R79, R0.reuse, 0x2c40, RZ, 0xfc, !PT ;  /* 0x00002c40004f7812 */ /* 0x040fe200078efcff */
[----:B------:R1:W-:Y:S01]  /*7540*/  STS.U16 [R101+0x7880], R24 ;  /* 0x0078801865007388 */ /* 0x0003e20000000400 */
[C---:B------:R-:W-:Y:S02]  /*7550*/  LOP3.LUT R77, R0.reuse, 0x800, RZ, 0xfc, !PT ;  /* 0x00000800004d7812 */ /* 0x040fe400078efcff */
[C---:B------:R-:W-:Y:S02]  /*7560*/  LOP3.LUT R75, R0.reuse, 0x840, RZ, 0xfc, !PT ;  /* 0x00000840004b7812 */ /* 0x040fe400078efcff */
[C---:B------:R-:W-:Y:S02]  /*7570*/  LOP3.LUT R73, R0.reuse, 0x1c00, RZ, 0xfc, !PT ;  /* 0x00001c0000497812 */ /* 0x040fe400078efcff */
[----:B------:R-:W-:-:S02]  /*7580*/  LOP3.LUT R71, R0, 0x1c40, RZ, 0xfc, !PT ;  /* 0x00001c4000477812 */ /* 0x000fc400078efcff */
[C---:B------:R-:W-:Y:S02]  /*7590*/  LOP3.LUT R69, R0.reuse, 0x3000, RZ, 0xfc, !PT ;  /* 0x0000300000457812 */ /* 0x040fe400078efcff */
[C---:B------:R-:W-:Y:S02]  /*75a0*/  LOP3.LUT R67, R0.reuse, 0x3040, RZ, 0xfc, !PT ;  /* 0x0000304000437812 */ /* 0x040fe400078efcff */
        /* <DEDUP_REMOVED lines=11> */
[----:B------:R-:W-:Y:S02]  /*7660*/  LOP3.LUT R43, R0, 0x3840, RZ, 0xfc, !PT ;  /* 0x00003840002b7812 */ /* 0x000fe400078efcff */
[----:B------:R-:W-:Y:S02]  /*7670*/  LOP3.LUT R95, R95, 0x1c0, RZ, 0xc0, !PT ;  /* 0x000001c05f5f7812 */ /* 0x000fe400078ec0ff */
[----:B------:R-:W-:Y:S02]  /*7680*/  SHF.R.U32.HI R99, RZ, 0x3, R99 ;  /* 0x00000003ff637819 */ /* 0x000fe40000011663 */
[----:B------:R-:W-:Y:S02]  /*7690*/  LOP3.LUT R8, R5, 0x1c0, RZ, 0xc0, !PT ;  /* 0x000001c005087812 */ /* 0x000fe400078ec0ff */
[----:B------:R-:W-:-:S02]  /*76a0*/  LOP3.LUT R2, R41, R84, RZ, 0x3c, !PT ;  /* 0x0000005429027212 */ /* 0x000fc400078e3cff */
[----:B------:R-:W-:Y:S02]  /*76b0*/  LOP3.LUT R93, R93, 0x180, RZ, 0xc0, !PT ;  /* 0x000001805d5d7812 */ /* 0x000fe400078ec0ff */
[----:B------:R-:W-:Y:S01]  /*76c0*/  SHF.R.U32.HI R97, RZ, 0x3, R97 ;  /* 0x00000003ff617819 */ /* 0x000fe20000011661 */
[----:B------:R-:W-:Y:S01]  /*76d0*/  IMAD.IADD R2, R232, 0x1, R2 ;  /* 0x00000001e8027824 */ /* 0x000fe200078e0202 */
[----:B------:R-:W-:Y:S02]  /*76e0*/  IADD3 R84, R0, 0x3808, RZ ;  /* 0x0000380800547810 */ /* 0x000fe40007ffe0ff */
[----:B------:R-:W-:Y:S01]  /*76f0*/  LOP3.LUT R91, R91, 0x1c0, RZ, 0xc0, !PT ;  /* 0x000001c05b5b7812 */ /* 0x000fe200078ec0ff */
[----:B------:R-:W-:Y:S01]  /*7700*/  IMAD.SHL.U32 R2, R2, 0x2, RZ ;  /* 0x0000000202027824 */ /* 0x000fe200078e00ff */
[----:B------:R-:W-:Y:S02]  /*7710*/  LOP3.LUT R89, R89, 0x180, RZ, 0xc0, !PT ;  /* 0x0000018059597812 */ /* 0x000fe400078ec0ff */
[----:B------:R-:W-:-:S02]  /*7720*/  LOP3.LUT R87, R87, 0x1c0, RZ, 0xc0, !PT ;  /* 0x000001c057577812 */ /* 0x000fc400078ec0ff */
[----:B------:R-:W-:Y:S02]  /*7730*/  LOP3.LUT R85, R85, 0x180, RZ, 0xc0, !PT ;  /* 0x0000018055557812 */ /* 0x000fe400078ec0ff */
[----:B------:R-:W-:Y:S02]  /*7740*/  LOP3.LUT R83, R83, 0x1c0, RZ, 0xc0, !PT ;  /* 0x000001c053537812 */ /* 0x000fe400078ec0ff */
[----:B------:R-:W-:Y:S02]  /*7750*/  LOP3.LUT R81, R81, 0x180, RZ, 0xc0, !PT ;  /* 0x0000018051517812 */ /* 0x000fe400078ec0ff */
[----:B------:R-:W-:Y:S02]  /*7760*/  LOP3.LUT R79, R79, 0x1c0, RZ, 0xc0, !PT ;  /* 0x000001c04f4f7812 */ /* 0x000fe400078ec0ff */
        /* <DEDUP_REMOVED lines=18> */
[----:B------:R-:W-:Y:S02]  /*7890*/  SHF.R.U32.HI R95, RZ, 0x3, R95 ;  /* 0x00000003ff5f7819 */ /* 0x000fe4000001165f */
[----:B------:R-:W-:-:S02]  /*78a0*/  LOP3.LUT R99, R99, 0x40, R0, 0x1e, !PT ;  /* 0x0000004063637812 */ /* 0x000fc400078e1e00 */
[----:B------:R-:W-:Y:S02]  /*78b0*/  SHF.R.U32.HI R8, RZ, 0x3, R8 ;  /* 0x00000003ff087819 */ /* 0x000fe40000011608 */
[----:B------:R-:W-:Y:S01]  /*78c0*/  IADD3 R86, R0, 0x2408, RZ ;  /* 0x0000240800567810 */ /* 0x000fe20007ffe0ff */
[----:B------:R-:W-:Y:S01]  /*78d0*/  IMAD.IADD R99, R232, 0x1, R99 ;  /* 0x00000001e8637824 */ /* 0x000fe200078e0263 */
[----:B------:R-:W-:Y:S02]  /*78e0*/  SHF.R.U32.HI R93, RZ, 0x3, R93 ;  /* 0x00000003ff5d7819 */ /* 0x000fe4000001165d */
[----:B------:R-:W-:Y:S01]  /*78f0*/  LOP3.LUT R97, R97, 0x1400, R0, 0x1e, !PT ;  /* 0x0000140061617812 */ /* 0x000fe200078e1e00 */
[----:B------:R-:W-:Y:S01]  /*7900*/  IMAD.SHL.U32 R99, R99, 0x2, RZ ;  /* 0x0000000263637824 */ /* 0x000fe200078e00ff */
[----:B------:R-:W-:Y:S02]  /*7910*/  LOP3.LUT R41, R84, 0x180, RZ, 0xc0, !PT ;  /* 0x0000018054297812 */ /* 0x000fe400078ec0ff */
[----:B------:R-:W-:Y:S01]  /*7920*/  SHF.R.U32.HI R91, RZ, 0x3, R91 ;  /* 0x00000003ff5b7819 */ /* 0x000fe2000001165b */
[----:B------:R-:W-:Y:S01]  /*7930*/  IMAD.IADD R97, R232, 0x1, R97 ;  /* 0x00000001e8617824 */ /* 0x000fe200078e0261 */
[----:B------:R-:W-:-:S02]  /*7940*/  SHF.R.U32.HI R89, RZ, 0x3, R89 ;  /* 0x00000003ff597819 */ /* 0x000fc40000011659 */
[----:B------:R-:W-:Y:S01]  /*7950*/  SHF.R.U32.HI R87, RZ, 0x3, R87 ;  /* 0x00000003ff577819 */ /* 0x000fe20000011657 */
[----:B------:R-:W-:Y:S01]  /*7960*/  IMAD.SHL.U32 R97, R97, 0x2, RZ ;  /* 0x0000000261617824 */ /* 0x000fe200078e00ff */
[----:B------:R-:W-:Y:S02]  /*7970*/  SHF.R.U32.HI R85, RZ, 0x3, R85 ;  /* 0x00000003ff557819 */ /* 0x000fe40000011655 */
[----:B------:R-:W-:Y:S02]  /*7980*/  SHF.R.U32.HI R83, RZ, 0x3, R83 ;  /* 0x00000003ff537819 */ /* 0x000fe40000011653 */
[----:B------:R-:W-:Y:S02]  /*7990*/  SHF.R.U32.HI R81, RZ, 0x3, R81 ;  /* 0x00000003ff517819 */ /* 0x000fe40000011651 */
[----:B------:R-:W-:Y:S02]  /*79a0*/  SHF.R.U32.HI R79, RZ, 0x3, R79 ;  /* 0x00000003ff4f7819 */ /* 0x000fe4000001164f */
[----:B------:R-:W-:-:S02]  /*79b0*/  SHF.R.U32.HI R77, RZ, 0x3, R77 ;  /* 0x00000003ff4d7819 */ /* 0x000fc4000001164d */
[----:B------:R-:W-:Y:S02]  /*79c0*/  SHF.R.U32.HI R75, RZ, 0x3, R75 ;  /* 0x00000003ff4b7819 */ /* 0x000fe4000001164b */
        /* <DEDUP_REMOVED lines=16> */
[----:B------:R-:W-:-:S02]  /*7ad0*/  LOP3.LUT R95, R95, 0x1440, R0, 0x1e, !PT ;  /* 0x000014405f5f7812 */ /* 0x000fc400078e1e00 */
[----:B------:R-:W-:Y:S02]  /*7ae0*/  LOP3.LUT R8, R8, R5, RZ, 0x3c, !PT ;  /* 0x0000000508087212 */ /* 0x000fe400078e3cff */
[----:B------:R-:W-:Y:S01]  /*7af0*/  LOP3.LUT R5, R86, 0x180, RZ, 0xc0, !PT ;  /* 0x0000018056057812 */ /* 0x000fe200078ec0ff */
[C---:B------:R-:W-:Y:S01]  /*7b00*/  IMAD.IADD R95, R232.reuse, 0x1, R95 ;  /* 0x00000001e85f7824 */ /* 0x040fe200078e025f */
[----:B------:R-:W-:Y:S01]  /*7b10*/  LOP3.LUT R93, R93, 0x2800, R0, 0x1e, !PT ;  /* 0x000028005d5d7812 */ /* 0x000fe200078e1e00 */
[C---:B------:R-:W-:Y:S01]  /*7b20*/  IMAD.IADD R8, R232.reuse, 0x1, R8 ;  /* 0x00000001e8087824 */ /* 0x040fe200078e0208 */
[----:B------:R-:W-:Y:S01]  /*7b30*/  SHF.R.U32.HI R41, RZ, 0x3, R41 ;  /* 0x00000003ff297819 */ /* 0x000fe20000011629 */
[----:B------:R-:W-:Y:S01]  /*7b40*/  IMAD.SHL.U32 R95, R95, 0x2, RZ ;  /* 0x000000025f5f7824 */ /* 0x000fe200078e00ff */
[--C-:B------:R-:W-:Y:S01]  /*7b50*/  LOP3.LUT R91, R91, 0x2840, R0.reuse, 0x1e, !PT ;  /* 0x000028405b5b7812 */ /* 0x100fe200078e1e00 */
[----:B------:R-:W-:Y:S01]  /*7b60*/  IMAD.IADD R93, R232, 0x1, R93 ;  /* 0x00000001e85d7824 */ /* 0x000fe200078e025d */
[--C-:B------:R-:W-:Y:S01]  /*7b70*/  LOP3.LUT R89, R89, 0x400, R0.reuse, 0x1e, !PT ;  /* 0x0000040059597812 */ /* 0x100fe200078e1e00 */
[----:B------:R-:W-:Y:S01]  /*7b80*/  IMAD.SHL.U32 R8, R8, 0x2, RZ ;  /* 0x0000000208087824 */ /* 0x000fe200078e00ff */
[--C-:B------:R-:W-:Y:S01]  /*7b90*/  LOP3.LUT R87, R87, 0x440, R0.reuse, 0x1e, !PT ;  /* 0x0000044057577812 */ /* 0x100fe200078e1e00 */
[C---:B------:R-:W-:Y:S01]  /*7ba0*/  IMAD.IADD R91, R232.reuse, 0x1, R91 ;  /* 0x00000001e85b7824 */ /* 0x040fe200078e025b */
[--C-:B------:R-:W-:Y:S01]  /*7bb0*/  LOP3.LUT R85, R85, 0x1800, R0.reuse, 0x1e, !PT ;  /* 0x0000180055557812 */ /* 0x100fe200078e1e00 */
[C---:B------:R-:W-:Y:S01]  /*7bc0*/  IMAD.IADD R89, R232.reuse, 0x1, R89 ;  /* 0x00000001e8597824 */ /* 0x040fe200078e0259 */
[--C-:B------:R-:W-:Y:S01]  /*7bd0*/  LOP3.LUT R83, R83, 0x1840, R0.reuse, 0x1e, !PT ;  /* 0x0000184053537812 */ /* 0x100fe200078e1e00 */
[----:B------:R-:W-:Y:S01]  /*7be0*/  IMAD.SHL.U32 R93, R93, 0x2, RZ ;  /* 0x000000025d5d7824 */ /* 0x000fe200078e00ff */
        /* <DEDUP_REMOVED lines=37> */
[----:B------:R-:W-:Y:S01]  /*7e40*/  IMAD.IADD R69, R232, 0x1, R69 ;  /* 0x00000001e8457824 */ /* 0x000fe200078e0245 */
[--C-:B------:R-:W-:Y:S01]  /*7e50*/  LOP3.LUT R43, R43, 0x3840, R0.reuse, 0x1e, !PT ;  /* 0x000038402b2b7812 */ /* 0x100fe200078e1e00 */
[----:B------:R-:W-:Y:S01]  /*7e60*/  IMAD.SHL.U32 R73, R73, 0x2, RZ ;  /* 0x0000000249497824 */ /* 0x000fe200078e00ff */
[----:B------:R-:W-:Y:S01]  /*7e70*/  PRMT R0, R24, 0x7632, R0 ;  /* 0x0000763218007816 */ /* 0x000fe20000000000 */
[----:B------:R-:W-:Y:S01]  /*7e80*/  IMAD.IADD R67, R232, 0x1, R67 ;  /* 0x00000001e8437824 */ /* 0x000fe200078e0243 */
[----:B------:R-:W-:Y:S01]  /*7e90*/  SHF.R.U32.HI R5, RZ, 0x3, R5 ;  /* 0x00000003ff057819 */ /* 0x000fe20000011605 */
[----:B------:R-:W-:Y:S01]  /*7ea0*/  IMAD.SHL.U32 R71, R71, 0x2, RZ ;  /* 0x0000000247477824 */ /* 0x000fe200078e00ff */
[----:B-1----:R-:W-:Y:S01]  /*7eb0*/  PRMT R24, R26, 0x7632, R24 ;  /* 0x000076321a187816 */ /* 0x002fe20000000018 */
[----:B------:R1:W-:Y:S01]  /*7ec0*/  STS.U16 [R99+0x7880], R0 ;  /* 0x0078800063007388 */ /* 0x0003e20000000400 */
[----:B------:R-:W-:Y:S01]  /*7ed0*/  LOP3.LUT R41, R41, R84, RZ, 0x3c, !PT ;  /* 0x0000005429297212 */ /* 0x000fe200078e3cff */
[----:B------:R-:W-:Y:S01]  /*7ee0*/  IMAD.IADD R65, R232, 0x1, R65 ;  /* 0x00000001e8417824 */ /* 0x000fe200078e0241 */
[----:B------:R-:W-:Y:S01]  /*7ef0*/  PRMT R84, R28, 0x7632, R84 ;  /* 0x000076321c547816 */ /* 0x000fe20000000054 */
[----:B------:R2:W-:Y:S01]  /*7f00*/  STS.U16 [R39+0x7880], R26 ;  /* 0x0078801a27007388 */ /* 0x0005e20000000400 */
[----:B------:R-:W-:Y:S01]  /*7f10*/  LOP3.LUT R5, R5, R86, RZ, 0x3c, !PT ;  /* 0x0000005605057212 */ /* 0x000fe200078e3cff */
[----:B------:R-:W-:Y:S01]  /*7f20*/  IMAD.SHL.U32 R69, R69, 0x2, RZ ;  /* 0x0000000245457824 */ /* 0x000fe200078e00ff */
[----:B------:R-:W-:Y:S01]  /*7f30*/  PRMT R86, R30, 0x7632, R86 ;  /* 0x000076321e567816 */ /* 0x000fe20000000056 */
[----:B------:R3:W-:Y:S01]  /*7f40*/  STS.U16 [R37+0x7880], R24 ;  /* 0x0078801825007388 */ /* 0x0007e20000000400 */
[----:B------:R-:W-:Y:S01]  /*7f50*/  PRMT R88, R32, 0x7632, R88 ;  /* 0x0000763220587816 */ /* 0x000fe20000000058 */
[----:B------:R-:W-:Y:S01]  /*7f60*/  IMAD.IADD R63, R232, 0x1, R63 ;  /* 0x00000001e83f7824 */ /* 0x000fe200078e023f */
[----:B------:R-:W-:Y:S01]  /*7f70*/  PRMT R22, R38, 0x7632, R22 ;  /* 0x0000763226167816 */ /* 0x000fe20000000016 */
[----:B------:R4:W-:Y:S01]  /*7f80*/  STS.U16 [R97+0x7880], R28 ;  /* 0x0078801c61007388 */ /* 0x0009e20000000400 */
[----:B------:R-:W-:Y:S01]  /*7f90*/  IMAD.SHL.U32 R67, R67, 0x2, RZ ;  /* 0x0000000243437824 */ /* 0x000fe200078e00ff */
[----:B------:R-:W-:Y:S01]  /*7fa0*/  F2FP.BF16.PACK_AB R112, R113, R112 ;  /* 0x000000707170723e */ /* 0x000fe200000010ff */
[C---:B------:R-:W-:Y:S01]  /*7fb0*/  IMAD.IADD R61, R232.reuse, 0x1, R61 ;  /* 0x00000001e83d7824 */ /* 0x040fe200078e023d */
[----:B------:R-:W-:Y:S01]  /*7fc0*/  STS.U16 [R95+0x7880], R84 ;  /* 0x007880545f007388 */ /* 0x000fe20000000400 */
[----:B------:R-:W-:Y:S01]  /*7fd0*/  IMAD.SHL.U32 R65, R65, 0x2, RZ ;  /* 0x0000000241417824 */ /* 0x000fe200078e00ff */
[----:B------:R-:W-:Y:S01]  /*7fe0*/  F2FP.BF16.PACK_AB R114, R115, R114 ;  /* 0x000000727372723e */ /* 0x000fe200000010ff */
[C---:B------:R-:W-:Y:S01]  /*7ff0*/  IMAD.IADD R59, R232.reuse, 0x1, R59 ;  /* 0x00000001e83b7824 */ /* 0x040fe200078e023b */
[----:B------:R5:W-:Y:S01]  /*8000*/  STS.U16 [R35+0x7880], R30 ;  /* 0x0078801e23007388 */ /* 0x000be20000000400 */
[----:B------:R-:W-:Y:S01]  /*8010*/  IMAD.SHL.U32 R63, R63, 0x2, RZ ;  /* 0x000000023f3f7824 */ /* 0x000fe200078e00ff */
[----:B------:R-:W-:Y:S01]  /*8020*/  F2FP.BF16.PACK_AB R116, R117, R116 ;  /* 0x000000747574723e */ /* 0x000fe200000010ff */
[----:B------:R-:W-:Y:S01]  /*8030*/  IMAD.IADD R57, R232, 0x1, R57 ;  /* 0x00000001e8397824 */ /* 0x000fe200078e0239 */
[----:B------:R-:W-:Y:S01]  /*8040*/  STS.U16 [R33+0x7880], R86 ;  /* 0x0078805621007388 */ /* 0x000fe20000000400 */
[----:B-1----:R-:W-:Y:S01]  /*8050*/  PRMT R0, R34, 0x7632, R0 ;  /* 0x0000763222007816 */ /* 0x002fe20000000000 */
[----:B------:R-:W-:Y:S01]  /*8060*/  IMAD.SHL.U32 R61, R61, 0x2, RZ ;  /* 0x000000023d3d7824 */ /* 0x000fe200078e00ff */
[----:B------:R-:W-:Y:S01]  /*8070*/  F2FP.BF16.PACK_AB R118, R119, R118 ;  /* 0x000000767776723e */ /* 0x000fe200000010ff */
[----:B------:R-:W-:Y:S01]  /*8080*/  STS.U16 [R93+0x7880], R32 ;  /* 0x007880205d007388 */ /* 0x000fe20000000400 */
[----:B--2---:R-:W-:Y:S01]  /*8090*/  PRMT R26, R46, 0x7632, R26 ;  /* 0x000076322e1a7816 */ /* 0x004fe2000000001a */
[----:B------:R-:W-:Y:S01]  /*80a0*/  IMAD.IADD R55, R232, 0x1, R55 ;  /* 0x00000001e8377824 */ /* 0x000fe200078e0237 */
[----:B------:R-:W-:Y:S01]  /*80b0*/  F2FP.BF16.PACK_AB R120, R121, R120 ;  /* 0x000000787978723e */ /* 0x000fe200000010ff */
[----:B------:R-:W-:Y:S01]  /*80c0*/  STS.U16 [R91+0x7880], R88 ;  /* 0x007880585b007388 */ /* 0x000fe20000000400 */
[----:B---3--:R-:W-:Y:S01]  /*80d0*/  PRMT R24, R44, 0x7632, R24 ;  /* 0x000076322c187816 */ /* 0x008fe20000000018 */
[----:B------:R-:W-:Y:S01]  /*80e0*/  IMAD.SHL.U32 R59, R59, 0x2, RZ ;  /* 0x000000023b3b7824 */ /* 0x000fe200078e00ff */
[----:B------:R-:W-:Y:S01]  /*80f0*/  F2FP.BF16.PACK_AB R122, R123, R122 ;  /* 0x0000007a7b7a723e */ /* 0x000fe200000010ff */
[----:B------:R-:W-:Y:S01]  /*8100*/  STS.U16 [R31+0x7880], R34 ;  /* 0x007880221f007388 */ /* 0x000fe20000000400 */
[----:B----4-:R-:W-:Y:S01]  /*8110*/  PRMT R28, R40, 0x7632, R28 ;  /* 0x00007632281c7816 */ /* 0x010fe2000000001c */
[C---:B------:R-:W-:Y:S01]  /*8120*/  IMAD.IADD R53, R232.reuse, 0x1, R53 ;  /* 0x00000001e8357824 */ /* 0x040fe200078e0235 */
[----:B------:R-:W-:Y:S01]  /*8130*/  F2FP.BF16.PACK_AB R132, R133, R132 ;  /* 0x000000848584723e */ /* 0x000fe200000010ff */
[----:B------:R1:W-:Y:S01]  /*8140*/  STS.U16 [R29+0x7880], R0 ;  /* 0x007880001d007388 */ /* 0x0003e20000000400 */
[----:B------:R-:W-:Y:S01]  /*8150*/  IMAD.SHL.U32 R57, R57, 0x2, RZ ;  /* 0x0000000239397824 */ /* 0x000fe200078e00ff */
[----:B------:R-:W-:Y:S01]  /*8160*/  F2FP.BF16.PACK_AB R134, R135, R134 ;  /* 0x000000868786723e */ /* 0x000fe200000010ff */
[----:B------:R-:W-:Y:S01]  /*8170*/  IMAD.IADD R51, R232, 0x1, R51 ;  /* 0x00000001e8337824 */ /* 0x000fe200078e0233 */
[----:B------:R-:W-:Y:S01]  /*8180*/  STS.U16 [R89+0x7880], R44 ;  /* 0x0078802c59007388 */ /* 0x000fe20000000400 */
[----:B-----5:R-:W-:Y:S01]  /*8190*/  PRMT R30, R42, 0x7632, R30 ;  /* 0x000076322a1e7816 */ /* 0x020fe2000000001e */
[----:B------:R-:W-:Y:S01]  /*81a0*/  IMAD.SHL.U32 R55, R55, 0x2, RZ ;  /* 0x0000000237377824 */ /* 0x000fe200078e00ff */
[----:B------:R-:W-:Y:S01]  /*81b0*/  F2FP.BF16.PACK_AB R128, R129, R128 ;  /* 0x000000808180723e */ /* 0x000fe200000010ff */
[----:B------:R2:W-:Y:S01]  /*81c0*/  STS.U16 [R87+0x7880], R24 ;  /* 0x0078801857007388 */ /* 0x0005e20000000400 */
[C---:B------:R-:W-:Y:S01]  /*81d0*/  IMAD.IADD R49, R232.reuse, 0x1, R49 ;  /* 0x00000001e8317824 */ /* 0x040fe200078e0231 */
[----:B------:R-:W-:Y:S01]  /*81e0*/  F2FP.BF16.PACK_AB R130, R131, R130 ;  /* 0x000000828382723e */ /* 0x000fe200000010ff */
[----:B------:R-:W-:Y:S01]  /*81f0*/  IMAD.SHL.U32 R53, R53, 0x2, RZ ;  /* 0x0000000235357824 */ /* 0x000fe200078e00ff */
[----:B------:R-:W-:Y:S01]  /*8200*/  STS.U16 [R27+0x7880], R46 ;  /* 0x0078802e1b007388 */ /* 0x000fe20000000400 */
[C---:B------:R-:W-:Y:S01]  /*8210*/  IMAD.IADD R47, R232.reuse, 0x1, R47 ;  /* 0x00000001e82f7824 */ /* 0x040fe200078e022f */
[----:B------:R-:W-:Y:S01]  /*8220*/  F2FP.BF16.PACK_AB R124, R125, R124 ;  /* 0x0000007c7d7c723e */ /* 0x000fe200000010ff */
[----:B------:R-:W-:Y:S01]  /*8230*/  IMAD.SHL.U32 R51, R51, 0x2, RZ ;  /* 0x0000000233337824 */ /* 0x000fe200078e00ff */
[----:B------:R3:W-:Y:S01]  /*8240*/  STS.U16 [R25+0x7880], R26 ;  /* 0x0078801a19007388 */ /* 0x0007e20000000400 */
[C---:B------:R-:W-:Y:S01]  /*8250*/  IMAD.IADD R5, R232.reuse, 0x1, R5 ;  /* 0x00000001e8057824 */ /* 0x040fe200078e0205 */
[----:B------:R-:W-:Y:S01]  /*8260*/  F2FP.BF16.PACK_AB R126, R127, R126 ;  /* 0x0000007e7f7e723e */ /* 0x000fe200000010ff */
[C---:B------:R-:W-:Y:S01]  /*8270*/  IMAD.IADD R45, R232.reuse, 0x1, R45 ;  /* 0x00000001e82d7824 */ /* 0x040fe200078e022d */
[----:B------:R-:W-:Y:S01]  /*8280*/  STS.U16 [R85+0x7880], R40 ;  /* 0x0078802855007388 */ /* 0x000fe20000000400 */
[----:B------:R-:W-:Y:S01]  /*8290*/  IMAD.SHL.U32 R49, R49, 0x2, RZ ;  /* 0x0000000231317824 */ /* 0x000fe200078e00ff */
[----:B------:R-:W-:Y:S01]  /*82a0*/  F2FP.BF16.PACK_AB R136, R137, R136 ;  /* 0x000000888988723e */ /* 0x000fe200000010ff */
[----:B------:R-:W-:Y:S01]  /*82b0*/  IMAD.IADD R43, R232, 0x1, R43 ;  /* 0x00000001e82b7824 */ /* 0x000fe200078e022b */
[----:B------:R4:W-:Y:S01]  /*82c0*/  STS.U16 [R83+0x7880], R28 ;  /* 0x0078801c53007388 */ /* 0x0009e20000000400 */
[----:B-1----:R-:W-:Y:S01]  /*82d0*/  PRMT R0, R36, 0x7632, R0 ;  /* 0x0000763224007816 */ /* 0x002fe20000000000 */
[----:B------:R-:W-:Y:S01]  /*82e0*/  IMAD.SHL.U32 R47, R47, 0x2, RZ ;  /* 0x000000022f2f7824 */ /* 0x000fe200078e00ff */
[----:B------:R-:W-:Y:S01]  /*82f0*/  F2FP.BF16.PACK_AB R138, R139, R138 ;  /* 0x0000008a8b8a723e */ /* 0x000fe200000010ff */
[----:B------:R-:W-:Y:S01]  /*8300*/  STS.U16 [R23+0x7880], R42 ;  /* 0x0078802a17007388 */ /* 0x000fe20000000400 */
[----:B------:R-:W-:Y:S01]  /*8310*/  IMAD.IADD R41, R232, 0x1, R41 ;  /* 0x00000001e8297824 */ /* 0x000fe200078e0229 */
[----:B------:R-:W-:Y:S01]  /*8320*/  F2FP.BF16.PACK_AB R140, R141, R140 ;  /* 0x0000008c8d8c723e */ /* 0x000fe200000010ff */
[----:B------:R-:W-:Y:S01]  /*8330*/  IMAD.SHL.U32 R5, R5, 0x2, RZ ;  /* 0x0000000205057824 */ /* 0x000fe200078e00ff */
[----:B------:R-:W-:Y:S01]  /*8340*/  STS.U16 [R103+0x7880], R30 ;  /* 0x0078801e67007388 */ /* 0x000fe20000000400 */
[----:B--2---:R-:W-:Y:S01]  /*8350*/  PRMT R24, R48, 0x7632, R24 ;  /* 0x0000763230187816 */ /* 0x004fe20000000018 */
[----:B------:R-:W-:Y:S01]  /*8360*/  IMAD.SHL.U32 R45, R45, 0x2, RZ ;  /* 0x000000022d2d7824 */ /* 0x000fe200078e00ff */
[----:B------:R-:W-:Y:S01]  /*8370*/  F2FP.BF16.PACK_AB R142, R143, R142 ;  /* 0x0000008e8f8e723e */ /* 0x000fe200000010ff */
[----:B------:R-:W-:Y:S01]  /*8380*/  STS.U16 [R81+0x7880], R36 ;  /* 0x0078802451007388 */ /* 0x000fe20000000400 */
[----:B------:R-:W-:Y:S01]  /*8390*/  IMAD.SHL.U32 R43, R43, 0x2, RZ ;  /* 0x000000022b2b7824 */ /* 0x000fe200078e00ff */
[----:B------:R-:W-:Y:S01]  /*83a0*/  F2FP.BF16.PACK_AB R144, R145, R144 ;  /* 0x000000909190723e */ /* 0x000fe200000010ff */
[----:B------:R-:W-:Y:S01]  /*83b0*/  IMAD.SHL.U32 R41, R41, 0x2, RZ ;  /* 0x0000000229297824 */ /* 0x000fe200078e00ff */
[----:B------:R1:W-:Y:S01]  /*83c0*/  STS.U16 [R79+0x7880], R0 ;  /* 0x007880004f007388 */ /* 0x0003e20000000400 */
[----:B---3--:R-:W-:-:S02]  /*83d0*/  PRMT R26, R50, 0x7632, R26 ;  /* 0x00007632321a7816 */ /* 0x008fc4000000001a */
[----:B------:R-:W-:Y:S01]  /*83e0*/  F2FP.BF16.PACK_AB R146, R147, R146 ;  /* 0x000000929392723e */ /* 0x000fe200000010ff */
[----:B------:R-:W-:Y:S01]  /*83f0*/  STS.U16 [R21+0x7880], R38 ;  /* 0x0078802615007388 */ /* 0x000fe20000000400 */
[----:B------:R-:W-:Y:S02]  /*8400*/  F2FP.BF16.PACK_AB R156, R157, R156 ;  /* 0x0000009c9d9c723e */ /* 0x000fe400000010ff */
[----:B------:R-:W-:Y:S01]  /*8410*/  F2FP.BF16.PACK_AB R158, R159, R158 ;  /* 0x0000009e9f9e723e */ /* 0x000fe200000010ff */
[----:B------:R2:W-:Y:S01]  /*8420*/  STS.U16 [R20+0x7880], R22 ;  /* 0x0078801614007388 */ /* 0x0005e20000000400 */
[----:B----4-:R-:W-:Y:S02]  /*8430*/  PRMT R28, R52, 0x7632, R28 ;  /* 0x00007632341c7816 */ /* 0x010fe4000000001c */
[----:B------:R-:W-:Y:S01]  /*8440*/  F2FP.BF16.PACK_AB R152, R153, R152 ;  /* 0x000000989998723e */ /* 0x000fe200000010ff */
[----:B------:R-:W-:Y:S01]  /*8450*/  STS.U16 [R77+0x7880], R48 ;  /* 0x007880304d007388 */ /* 0x000fe20000000400 */
[----:B------:R-:W-:-:S02]  /*8460*/  F2FP.BF16.PACK_AB R154, R155, R154 ;  /* 0x0000009a9b9a723e */ /* 0x000fc400000010ff */
[----:B------:R-:W-:Y:S01]  /*8470*/  F2FP.BF16.PACK_AB R148, R149, R148 ;  /* 0x000000949594723e */ /* 0x000fe200000010ff */
[----:B------:R3:W-:Y:S01]  /*8480*/  STS.U16 [R75+0x7880], R24 ;  /* 0x007880184b007388 */ /* 0x0007e20000000400 */
[----:B------:R-:W-:Y:S02]  /*8490*/  F2FP.BF16.PACK_AB R150, R151, R150 ;  /* 0x000000969796723e */ /* 0x000fe400000010ff */
[----:B------:R-:W-:Y:S01]  /*84a0*/  F2FP.BF16.PACK_AB R160, R161, R160 ;  /* 0x000000a0a1a0723e */ /* 0x000fe200000010ff */
[----:B------:R-:W-:Y:S01]  /*84b0*/  STS.U16 [R19+0x7880], R50 ;  /* 0x0078803213007388 */ /* 0x000fe20000000400 */
[----:B------:R-:W-:Y:S02]  /*84c0*/  F2FP.BF16.PACK_AB R162, R163, R162 ;  /* 0x000000a2a3a2723e */ /* 0x000fe400000010ff */
[----:B------:R-:W-:Y:S01]  /*84d0*/  F2FP.BF16.PACK_AB R164, R165, R164 ;  /* 0x000000a4a5a4723e */ /* 0x000fe200000010ff */
[----:B------:R4:W-:Y:S01]  /*84e0*/  STS.U16 [R18+0x7880], R26 ;  /* 0x0078801a12007388 */ /* 0x0009e20000000400 */
[----:B-1----:R-:W-:-:S02]  /*84f0*/  PRMT R0, R54, 0x7632, R0 ;  /* 0x0000763236007816 */ /* 0x002fc40000000000 */
[----:B------:R-:W-:Y:S01]  /*8500*/  F2FP.BF16.PACK_AB R166, R167, R166 ;  /* 0x000000a6a7a6723e */ /* 0x000fe200000010ff */
[----:B------:R-:W-:Y:S01]  /*8510*/  STS.U16 [R73+0x7880], R52 ;  /* 0x0078803449007388 */ /* 0x000fe20000000400 */
[----:B------:R-:W-:Y:S02]  /*8520*/  F2FP.BF16.PACK_AB R168, R169, R168 ;  /* 0x000000a8a9a8723e */ /* 0x000fe400000010ff */
[----:B------:R-:W-:Y:S01]  /*8530*/  F2FP.BF16.PACK_AB R170, R171, R170 ;  /* 0x000000aaabaa723e */ /* 0x000fe200000010ff */
[----:B------:R1:W-:Y:S01]  /*8540*/  STS.U16 [R71+0x7880], R28 ;  /* 0x0078801c47007388 */ /* 0x0003e20000000400 */
[----:B--2---:R-:W-:Y:S02]  /*8550*/  PRMT R22, R56, 0x7632, R22 ;  /* 0x0000763238167816 */ /* 0x004fe40000000016 */
[C---:B------:R-:W-:Y:S01]  /*8560*/  ISETP.GT.AND P2, PT, R234.reuse, 0x27f, PT ;  /* 0x0000027fea00780c */ /* 0x040fe20003f44270 */
[----:B------:R-:W-:Y:S01]  /*8570*/  STS.U16 [R17+0x7880], R54 ;  /* 0x0078803611007388 */ /* 0x000fe20000000400 */
[----:B------:R-:W-:-:S02]  /*8580*/  ISETP.GT.AND P1, PT, R234, 0x17f, PT ;  /* 0x0000017fea00780c */ /* 0x000fc40003f24270 */
[----:B------:R-:W-:Y:S01]  /*8590*/  ISETP.GT.AND P0, PT, R234, 0x7f, PT ;  /* 0x0000007fea00780c */ /* 0x000fe20003f04270 */
[----:B------:R2:W-:Y:S01]  /*85a0*/  STS.U16 [R16+0x7880], R0 ;  /* 0x0078800010007388 */ /* 0x0005e20000000400 */
[----:B---3--:R-:W-:Y:S02]  /*85b0*/  PRMT R24, R58, 0x7632, R24 ;  /* 0x000076323a187816 */ /* 0x008fe40000000018 */
[----:B------:R-:W-:Y:S01]  /*85c0*/  ISETP.GE.AND P6, PT, R236, UR7, PT ;  /* 0x00000007ec007c0c */ /* 0x000fe2000bfc6270 */
[----:B------:R-:W-:Y:S04]  /*85d0*/  STS.U16 [R69+0x7880], R56 ;  /* 0x0078803845007388 */ /* 0x000fe80000000400 */
[----:B------:R3:W-:Y:S01]  /*85e0*/  STS.U16 [R67+0x7880], R22 ;  /* 0x0078801643007388 */ /* 0x0007e20000000400 */
[----:B----4-:R-:W-:-:S03]  /*85f0*/  PRMT R26, R68, 0x7632, R26 ;  /* 0x00007632441a7816 */ /* 0x010fc6000000001a */
[----:B------:R-:W-:Y:S04]  /*8600*/  STS.U16 [R15+0x7880], R58 ;  /* 0x0078803a0f007388 */ /* 0x000fe80000000400 */
[----:B------:R4:W-:Y:S01]  /*8610*/  STS.U16 [R14+0x7880], R24 ;  /* 0x007880180e007388 */ /* 0x0009e20000000400 */
[----:B-1----:R-:W-:-:S03]  /*8620*/  PRMT R28, R70, 0x7632, R28 ;  /* 0x00007632461c7816 */ /* 0x002fc6000000001c */
[----:B------:R-:W-:Y:S04]  /*8630*/  STS.U16 [R65+0x7880], R68 ;  /* 0x0078804441007388 */ /* 0x000fe80000000400 */
[----:B------:R1:W-:Y:S01]  /*8640*/  STS.U16 [R63+0x7880], R26 ;  /* 0x0078801a3f007388 */ /* 0x0003e20000000400 */
[----:B--2---:R-:W-:-:S03]  /*8650*/  PRMT R0, R64, 0x7632, R0 ;  /* 0x0000763240007816 */ /* 0x004fc60000000000 */
[----:B------:R-:W-:Y:S04]  /*8660*/  STS.U16 [R13+0x7880], R70 ;  /* 0x007880460d007388 */ /* 0x000fe80000000400 */
[----:B------:R2:W-:Y:S01]  /*8670*/  STS.U16 [R12+0x7880], R28 ;  /* 0x0078801c0c007388 */ /* 0x0005e20000000400 */
[----:B---3--:R-:W-:-:S03]  /*8680*/  PRMT R22, R66, 0x7632, R22 ;  /* 0x0000763242167816 */ /* 0x008fc60000000016 */
        /* <DEDUP_REMOVED lines=21> */
[----:B------:R2:W-:Y:S04]  /*87e0*/  STS.U16 [R5+0x7880], R78 ;  /* 0x0078804e05007388 */ /* 0x0005e80000000400 */
[----:B------:R5:W-:Y:S01]  /*87f0*/  STS.U16 [R4+0x7880], R24 ;  /* 0x0078801804007388 */ /* 0x000be20000000400 */
[----:B---3--:R-:W-:-:S03]  /*8800*/  PRMT R28, R82, 0x7632, R28 ;  /* 0x00007632521c7816 */ /* 0x008fc6000000001c */
[----:B------:R-:W-:Y:S04]  /*8810*/  STS.U16 [R45+0x7880], R80 ;  /* 0x007880502d007388 */ /* 0x000fe80000000400 */
[----:B------:R3:W-:Y:S01]  /*8820*/  STS.U16 [R43+0x7880], R26 ;  /* 0x0078801a2b007388 */ /* 0x0007e20000000400 */
[----:B----4-:R-:W-:-:S03]  /*8830*/  PRMT R0, R112, 0x7632, R0 ;  /* 0x0000763270007816 */ /* 0x010fc60000000000 */
[----:B------:R-:W-:Y:S04]  /*8840*/  STS.U16 [R41+0x7880], R82 ;  /* 0x0078805229007388 */ /* 0x000fe80000000400 */
[----:B------:R-:W-:Y:S01]  /*8850*/  STS.U16 [R2+0x7880], R28 ;  /* 0x0078801c02007388 */ /* 0x000fe20000000400 */
[----:B-1----:R-:W-:-:S03]  /*8860*/  PRMT R22, R114, 0x7632, R22 ;  /* 0x0000763272167816 */ /* 0x002fc60000000016 */
[----:B------:R-:W-:Y:S01]  /*8870*/  STS.U16 [R101+0x80], R112 ;  /* 0x0000807065007388 */ /* 0x000fe20000000400 */
[----:B--2---:R-:W-:-:S03]  /*8880*/  IMAD.MOV.U32 R78, RZ, RZ, R250 ;  /* 0x000000ffff4e7224 */ /* 0x004fc600078e00fa */
[----:B------:R1:W-:Y:S01]  /*8890*/  STS.U16 [R99+0x80], R0 ;  /* 0x0000800063007388 */ /* 0x0003e20000000400 */
[----:B-----5:R-:W-:-:S03]  /*88a0*/  PRMT R24, R116, 0x7632, R24 ;  /* 0x0000763274187816 */ /* 0x020fc60000000018 */
[----:B------:R2:W-:Y:S04]  /*88b0*/  STS.U16 [R39+0x80], R114 ;  /* 0x0000807227007388 */ /* 0x0005e80000000400 */
[----:B------:R4:W-:Y:S01]  /*88c0*/  STS.U16 [R37+0x80], R22 ;  /* 0x0000801625007388 */ /* 0x0009e20000000400 */
[----:B---3--:R-:W-:-:S03]  /*88d0*/  PRMT R26, R118, 0x7632, R26 ;  /* 0x00007632761a7816 */ /* 0x008fc6000000001a */
[----:B------:R-:W-:Y:S04]  /*88e0*/  STS.U16 [R97+0x80], R116 ;  /* 0x0000807461007388 */ /* 0x000fe80000000400 */
[----:B------:R3:W-:Y:S04]  /*88f0*/  STS.U16 [R95+0x80], R24 ;  /* 0x000080185f007388 */ /* 0x0007e80000000400 */
[----:B------:R5:W-:Y:S04]  /*8900*/  STS.U16 [R35+0x80], R118 ;  /* 0x0000807623007388 */ /* 0x000be80000000400 */
[----:B------:R5:W-:Y:S01]  /*8910*/  STS.U16 [R33+0x80], R26 ;  /* 0x0000801a21007388 */ /* 0x000be20000000400 */
[----:B-1----:R-:W-:-:S03]  /*8920*/  PRMT R0, R120, 0x7632, R0 ;  /* 0x0000763278007816 */ /* 0x002fc60000000000 */
[----:B------:R-:W-:Y:S01]  /*8930*/  STS.U16 [R93+0x80], R120 ;  /* 0x000080785d007388 */ /* 0x000fe20000000400 */
[----:B--2---:R-:W-:-:S03]  /*8940*/  CS2R R38, SRZ ;  /* 0x0000000000267805 */ /* 0x004fc6000001ff00 */
[----:B------:R1:W-:Y:S01]  /*8950*/  STS.U16 [R91+0x80], R0 ;  /* 0x000080005b007388 */ /* 0x0003e20000000400 */
[----:B----4-:R-:W-:Y:S01]  /*8960*/  PRMT R22, R122, 0x7632, R22 ;  /* 0x000076327a167816 */ /* 0x010fe20000000016 */
[----:B------:R-:W-:Y:S02]  /*8970*/  CS2R R36, SRZ ;  /* 0x0000000000247805 */ /* 0x000fe4000001ff00 */
[----:B------:R2:W-:Y:S04]  /*8980*/  STS.U16 [R31+0x80], R122 ;  /* 0x0000807a1f007388 */ /* 0x0005e80000000400 */
[----:B------:R4:W-:Y:S01]  /*8990*/  STS.U16 [R29+0x80], R22 ;  /* 0x000080161d007388 */ /* 0x0009e20000000400 */
[----:B---3--:R-:W-:-:S03]  /*89a0*/  PRMT R24, R132, 0x7632, R24 ;  /* 0x0000763284187816 */ /* 0x008fc60000000018 */
[----:B------:R-:W-:Y:S01]  /*89b0*/  STS.U16 [R89+0x80], R132 ;  /* 0x0000808459007388 */ /* 0x000fe20000000400 */
[----:B-----5:R-:W-:-:S03]  /*89c0*/  CS2R R34, SRZ ;  /* 0x0000000000227805 */ /* 0x020fc6000001ff00 */
[----:B------:R3:W-:Y:S01]  /*89d0*/  STS.U16 [R87+0x80], R24 ;  /* 0x0000801857007388 */ /* 0x0007e20000000400 */
[----:B------:R-:W-:Y:S01]  /*89e0*/  PRMT R26, R128, 0x7632, R26 ;  /* 0x00007632801a7816 */ /* 0x000fe2000000001a */
[----:B------:R-:W-:Y:S02]  /*89f0*/  CS2R R32, SRZ ;  /* 0x0000000000207805 */ /* 0x000fe4000001ff00 */
[----:B------:R-:W-:Y:S04]  /*8a00*/  STS.U16 [R27+0x80], R134 ;  /* 0x000080861b007388 */ /* 0x000fe80000000400 */
[----:B------:R-:W5:Y:S01]  /*8a10*/  S2R R76, SR_CTAID.Y ;  /* 0x00000000004c7919 */ /* 0x000f620000002600 */
[----:B-1----:R-:W-:Y:S01]  /*8a20*/  PRMT R0, R134, 0x7632, R0 ;  /* 0x0000763286007816 */ /* 0x002fe20000000000 */
[----:B--2---:R-:W-:-:S04]  /*8a30*/  CS2R R30, SRZ ;  /* 0x00000000001e7805 */ /* 0x004fc8000001ff00 */
[----:B------:R1:W-:Y:S01]  /*8a40*/  STS.U16 [R25+0x80], R0 ;  /* 0x0000800019007388 */ /* 0x0003e20000000400 */
[----:B----4-:R-:W-:-:S03]  /*8a50*/  PRMT R22, R130, 0x7632, R22 ;  /* 0x0000763282167816 */ /* 0x010fc60000000016 */
[----:B------:R-:W-:Y:S01]  /*8a60*/  STS.U16 [R85+0x80], R128 ;  /* 0x0000808055007388 */ /* 0x000fe20000000400 */
[----:B------:R-:W-:-:S03]  /*8a70*/  CS2R R28, SRZ ;  /* 0x00000000001c7805 */ /* 0x000fc6000001ff00 */
[----:B------:R2:W-:Y:S01]  /*8a80*/  STS.U16 [R83+0x80], R26 ;  /* 0x0000801a53007388 */ /* 0x0005e20000000400 */
[----:B---3--:R-:W-:-:S03]  /*8a90*/  PRMT R24, R124, 0x7632, R24 ;  /* 0x000076327c187816 */ /* 0x008fc60000000018 */
[----:B------:R3:W-:Y:S04]  /*8aa0*/  STS.U16 [R23+0x80], R130 ;  /* 0x0000808217007388 */ /* 0x0007e80000000400 */
[----:B------:R4:W-:Y:S04]  /*8ab0*/  STS.U16 [R103+0x80], R22 ;  /* 0x0000801667007388 */ /* 0x0009e80000000400 */
[----:B------:R-:W-:Y:S04]  /*8ac0*/  STS.U16 [R81+0x80], R124 ;  /* 0x0000807c51007388 */ /* 0x000fe80000000400 */
[----:B------:R5:W-:Y:S01]  /*8ad0*/  STS.U16 [R79+0x80], R24 ;  /* 0x000080184f007388 */ /* 0x000be20000000400 */
[----:B-1----:R-:W-:-:S03]  /*8ae0*/  PRMT R0, R126, 0x7632, R0 ;  /* 0x000076327e007816 */ /* 0x002fc60000000000 */
[----:B------:R-:W-:Y:S04]  /*8af0*/  STS.U16 [R21+0x80], R126 ;  /* 0x0000807e15007388 */ /* 0x000fe80000000400 */
[----:B------:R1:W-:Y:S01]  /*8b00*/  STS.U16 [R20+0x80], R0 ;  /* 0x0000800014007388 */ /* 0x0003e20000000400 */
[----:B--2---:R-:W-:-:S03]  /*8b10*/  CS2R R26, SRZ ;  /* 0x00000000001a7805 */ /* 0x004fc6000001ff00 */
[----:B------:R-:W-:Y:S01]  /*8b20*/  STS.U16 [R77+0x80], R136 ;  /* 0x000080884d007388 */ /* 0x000fe20000000400 */
[----:B---3--:R-:W-:Y:S02]  /*8b30*/  PRMT R23, R138, 0x7632, R23 ;  /* 0x000076328a177816 */ /* 0x008fe40000000017 */
[----:B----4-:R-:W-:-:S05]  /*8b40*/  PRMT R22, R136, 0x7632, R22 ;  /* 0x0000763288167816 */ /* 0x010fca0000000016 */
[----:B------:R2:W-:Y:S01]  /*8b50*/  STS.U16 [R75+0x80], R22 ;  /* 0x000080164b007388 */ /* 0x0005e20000000400 */
[----:B-----5:R-:W-:-:S03]  /*8b60*/  PRMT R24, R140, 0x7632, R24 ;  /* 0x000076328c187816 */ /* 0x020fc60000000018 */
[----:B------:R3:W-:Y:S01]  /*8b70*/  STS.U16 [R19+0x80], R138 ;  /* 0x0000808a13007388 */ /* 0x0007e20000000400 */
[----:B------:R-:W-:-:S03]  /*8b80*/  SHF.R.S32.HI R79, RZ, 0x1f, R250 ;  /* 0x0000001fff4f7819 */ /* 0x000fc600000114fa */
[----:B------:R4:W-:Y:S02]  /*8b90*/  STS.U16 [R18+0x80], R23 ;  /* 0x0000801712007388 */ /* 0x0009e40000000400 */
[----:B------:R-:W-:Y:S01]  /*8ba0*/  IMAD.WIDE.U32 R80, R76, c[0x0][0x338], R78 ;  /* 0x0000ce004c507a25 */ /* 0x000fe200078e004e */
[----:B-1----:R-:W-:Y:S01]  /*8bb0*/  PRMT R0, R142, 0x7632, R0 ;  /* 0x000076328e007816 */ /* 0x002fe20000000000 */
[----:B------:R1:W-:Y:S01]  /*8bc0*/  STS.U16 [R73+0x80], R140 ;  /* 0x0000808c49007388 */ /* 0x0003e20000000400 */
[----:B------:R-:W-:-:S03]  /*8bd0*/  PRMT R20, R144, 0x7632, R20 ;  /* 0x0000763290147816 */ /* 0x000fc60000000014 */
[----:B------:R5:W-:Y:S04]  /*8be0*/  STS.U16 [R71+0x80], R24 ;  /* 0x0000801847007388 */ /* 0x000be80000000400 */
[----:B------:R-:W-:Y:S04]  /*8bf0*/  STS.U16 [R17+0x80], R142 ;  /* 0x0000808e11007388 */ /* 0x000fe80000000400 */
[----:B------:R5:W-:Y:S01]  /*8c00*/  STS.U16 [R16+0x80], R0 ;  /* 0x0000800010007388 */ /* 0x000be20000000400 */
[----:B--2---:R-:W-:-:S03]  /*8c10*/  CS2R R74, SRZ ;  /* 0x00000000004a7805 */ /* 0x004fc6000001ff00 */
[----:B------:R2:W-:Y:S01]  /*8c20*/  STS.U16 [R69+0x80], R144 ;  /* 0x0000809045007388 */ /* 0x0005e20000000400 */
[----:B---3--:R-:W-:-:S03]  /*8c30*/  PRMT R19, R156, 0x7632, R19 ;  /* 0x000076329c137816 */ /* 0x008fc60000000013 */
[----:B------:R3:W-:Y:S01]  /*8c40*/  STS.U16 [R67+0x80], R20 ;  /* 0x0000801443007388 */ /* 0x0007e20000000400 */
[----:B----4-:R-:W-:Y:S01]  /*8c50*/  PRMT R18, R146, 0x7632, R18 ;  /* 0x0000763292127816 */ /* 0x010fe20000000012 */
[----:B------:R-:W-:Y:S02]  /*8c60*/  CS2R R22, SRZ ;  /* 0x0000000000167805 */ /* 0x000fe4000001ff00 */
[----:B------:R4:W-:Y:S01]  /*8c70*/  STS.U16 [R15+0x80], R146 ;  /* 0x000080920f007388 */ /* 0x0009e20000000400 */
[----:B-1----:R-:W-:-:S03]  /*8c80*/  CS2R R72, SRZ ;  /* 0x0000000000487805 */ /* 0x002fc6000001ff00 */
[----:B------:R1:W-:Y:S01]  /*8c90*/  STS.U16 [R14+0x80], R18 ;  /* 0x000080120e007388 */ /* 0x0003e20000000400 */
[----:B-----5:R-:W-:Y:S01]  /*8ca0*/  CS2R R70, SRZ ;  /* 0x0000000000467805 */ /* 0x020fe2000001ff00 */
[----:B------:R-:W-:Y:S02]  /*8cb0*/  CS2R R24, SRZ ;  /* 0x0000000000187805 */ /* 0x000fe4000001ff00 */
[----:B------:R5:W-:Y:S04]  /*8cc0*/  STS.U16 [R65+0x80], R156 ;  /* 0x0000809c41007388 */ /* 0x000be80000000400 */
[----:B------:R5:W-:Y:S01]  /*8cd0*/  STS.U16 [R63+0x80], R19 ;  /* 0x000080133f007388 */ /* 0x000be20000000400 */
[----:B------:R-:W-:Y:S01]  /*8ce0*/  PRMT R0, R158, 0x7632, R0 ;  /* 0x000076329e007816 */ /* 0x000fe20000000000 */
[----:B------:R-:W-:-:S02]  /*8cf0*/  CS2R R16, SRZ ;  /* 0x0000000000107805 */ /* 0x000fc4000001ff00 */
[----:B------:R5:W-:Y:S01]  /*8d00*/  STS.U16 [R13+0x80], R158 ;  /* 0x0000809e0d007388 */ /* 0x000be20000000400 */
[----:B--2---:R-:W-:-:S03]  /*8d10*/  CS2R R68, SRZ ;  /* 0x0000000000447805 */ /* 0x004fc6000001ff00 */
[----:B------:R2:W-:Y:S01]  /*8d20*/  STS.U16 [R12+0x80], R0 ;  /* 0x000080000c007388 */ /* 0x0005e20000000400 */
[----:B---3--:R-:W-:Y:S01]  /*8d30*/  CS2R R66, SRZ ;  /* 0x0000000000427805 */ /* 0x008fe2000001ff00 */
[----:B------:R-:W-:Y:S02]  /*8d40*/  CS2R R20, SRZ ;  /* 0x0000000000147805 */ /* 0x000fe4000001ff00 */
[----:B------:R3:W-:Y:S01]  /*8d50*/  STS.U16 [R61+0x80], R152 ;  /* 0x000080983d007388 */ /* 0x0007e20000000400 */
[----:B----4-:R-:W-:Y:S02]  /*8d60*/  PRMT R15, R152, 0x7632, R15 ;  /* 0x00007632980f7816 */ /* 0x010fe4000000000f */
[----:B-1----:R-:W-:-:S03]  /*8d70*/  PRMT R14, R154, 0x7632, R14 ;  /* 0x000076329a0e7816 */ /* 0x002fc6000000000e */
[----:B------:R1:W-:Y:S01]  /*8d80*/  STS.U16 [R59+0x80], R15 ;  /* 0x0000800f3b007388 */ /* 0x0003e20000000400 */
[----:B-----5:R-:W-:-:S03]  /*8d90*/  CS2R R64, SRZ ;  /* 0x0000000000407805 */ /* 0x020fc6000001ff00 */
[----:B------:R-:W-:Y:S01]  /*8da0*/  STS.U16 [R11+0x80], R154 ;  /* 0x0000809a0b007388 */ /* 0x000fe20000000400 */
[----:B------:R-:W-:-:S03]  /*8db0*/  CS2R R62, SRZ ;  /* 0x00000000003e7805 */ /* 0x000fc6000001ff00 */
[----:B------:R4:W-:Y:S01]  /*8dc0*/  STS.U16 [R10+0x80], R14 ;  /* 0x0000800e0a007388 */ /* 0x0009e20000000400 */
[----:B------:R-:W-:Y:S01]  /*8dd0*/  CS2R R18, SRZ ;  /* 0x0000000000127805 */ /* 0x000fe2000001ff00 */
[----:B------:R-:W-:Y:S02]  /*8de0*/  PRMT R13, R160, 0x7632, R13 ;  /* 0x00007632a00d7816 */ /* 0x000fe4000000000d */
[----:B------:R5:W-:Y:S01]  /*8df0*/  STS.U16 [R57+0x80], R148 ;  /* 0x0000809439007388 */ /* 0x000be20000000400 */
[----:B--2---:R-:W-:Y:S02]  /*8e00*/  PRMT R0, R148, 0x7632, R0 ;  /* 0x0000763294007816 */ /* 0x004fe40000000000 */
[----:B------:R-:W-:Y:S01]  /*8e10*/  PRMT R12, R150, 0x7632, R12 ;  /* 0x00007632960c7816 */ /* 0x000fe2000000000c */
[----:B---3--:R-:W-:Y:S02]  /*8e20*/  CS2R R60, SRZ ;  /* 0x00000000003c7805 */ /* 0x008fe4000001ff00 */
[----:B------:R2:W-:Y:S04]  /*8e30*/  STS.U16 [R55+0x80], R0 ;  /* 0x0000800037007388 */ /* 0x0005e80000000400 */
[----:B------:R3:W-:Y:S01]  /*8e40*/  STS.U16 [R9+0x80], R150 ;  /* 0x0000809609007388 */ /* 0x0007e20000000400 */
[----:B-1----:R-:W-:-:S03]  /*8e50*/  CS2R R58, SRZ ;  /* 0x00000000003a7805 */ /* 0x002fc6000001ff00 */
[----:B------:R1:W-:Y:S04]  /*8e60*/  STS.U16 [R8+0x80], R12 ;  /* 0x0000800c08007388 */ /* 0x0003e80000000400 */
[----:B------:R1:W-:Y:S01]  /*8e70*/  STS.U16 [R53+0x80], R160 ;  /* 0x000080a035007388 */ /* 0x0003e20000000400 */
[----:B----4-:R-:W-:Y:S01]  /*8e80*/  PRMT R10, R164, 0x7632, R10 ;  /* 0x00007632a40a7816 */ /* 0x010fe2000000000a */
[----:B------:R-:W-:Y:S02]  /*8e90*/  CS2R R14, SRZ ;  /* 0x00000000000e7805 */ /* 0x000fe4000001ff00 */
[----:B------:R4:W-:Y:S01]  /*8ea0*/  STS.U16 [R51+0x80], R13 ;  /* 0x0000800d33007388 */ /* 0x0009e20000000400 */
[----:B-----5:R-:W-:-:S03]  /*8eb0*/  CS2R R56, SRZ ;  /* 0x0000000000387805 */ /* 0x020fc6000001ff00 */
[----:B------:R5:W-:Y:S01]  /*8ec0*/  STS.U16 [R7+0x80], R162 ;  /* 0x000080a207007388 */ /* 0x000be20000000400 */
[----:B--2---:R-:W-:Y:S01]  /*8ed0*/  PRMT R0, R162, 0x7632, R0 ;  /* 0x00007632a2007816 */ /* 0x004fe20000000000 */
[----:B------:R-:W-:Y:S01]  /*8ee0*/  CS2R R54, SRZ ;  /* 0x0000000000367805 */ /* 0x000fe2000001ff00 */
[----:B---3--:R-:W-:-:S03]  /*8ef0*/  PRMT R9, R168, 0x7632, R9 ;  /* 0x00007632a8097816 */ /* 0x008fc60000000009 */
[----:B------:R-:W-:Y:S01]  /*8f00*/  STS.U16 [R6+0x80], R0 ;  /* 0x0000800006007388 */ /* 0x000fe20000000400 */
[----:B-1----:R-:W-:-:S03]  /*8f10*/  PRMT R8, R166, 0x7632, R8 ;  /* 0x00007632a6087816 */ /* 0x002fc60000000008 */
[----:B------:R1:W-:Y:S01]  /*8f20*/  STS.U16 [R49+0x80], R164 ;  /* 0x000080a431007388 */ /* 0x0003e20000000400 */
[----:B------:R-:W-:-:S03]  /*8f30*/  CS2R R52, SRZ ;  /* 0x0000000000347805 */ /* 0x000fc6000001ff00 */
[----:B------:R2:W-:Y:S01]  /*8f40*/  STS.U16 [R47+0x80], R10 ;  /* 0x0000800a2f007388 */ /* 0x0005e20000000400 */
[----:B----4-:R-:W-:-:S03]  /*8f50*/  CS2R R50, SRZ ;  /* 0x0000000000327805 */ /* 0x010fc6000001ff00 */
[----:B------:R-:W-:Y:S01]  /*8f60*/  STS.U16 [R5+0x80], R166 ;  /* 0x000080a605007388 */ /* 0x000fe20000000400 */
[----:B------:R-:W-:Y:S01]  /*8f70*/  CS2R R12, SRZ ;  /* 0x00000000000c7805 */ /* 0x000fe2000001ff00 */
[----:B-----5:R-:W-:Y:S02]  /*8f80*/  PRMT R7, R170, 0x7632, R7 ;  /* 0x00007632aa077816 */ /* 0x020fe40000000007 */
[----:B------:R3:W-:Y:S04]  /*8f90*/  STS.U16 [R4+0x80], R8 ;  /* 0x0000800804007388 */ /* 0x0007e80000000400 */
[----:B------:R4:W-:Y:S04]  /*8fa0*/  STS.U16 [R45+0x80], R168 ;  /* 0x000080a82d007388 */ /* 0x0009e80000000400 */
[----:B------:R5:W-:Y:S04]  /*8fb0*/  STS.U16 [R43+0x80], R9 ;  /* 0x000080092b007388 */ /* 0x000be80000000400 */
[----:B------:R5:W-:Y:S01]  /*8fc0*/  STS.U16 [R41+0x80], R170 ;  /* 0x000080aa29007388 */ /* 0x000be20000000400 */
[----:B-1----:R-:W-:-:S03]  /*8fd0*/  CS2R R48, SRZ ;  /* 0x0000000000307805 */ /* 0x002fc6000001ff00 */
[----:B------:R1:W-:Y:S01]  /*8fe0*/  STS.U16 [R2+0x80], R7 ;  /* 0x0000800702007388 */ /* 0x0003e20000000400 */
[----:B--2---:R-:W-:Y:S01]  /*8ff0*/  CS2R R46, SRZ ;  /* 0x00000000002e7805 */ /* 0x004fe2000001ff00 */
[----:B------:R-:W-:Y:S02]  /*9000*/  CS2R R10, SRZ ;  /* 0x00000000000a7805 */ /* 0x000fe4000001ff00 */
[----:B------:R-:W-:Y:S01]  /*9010*/  BAR.SYNC.DEFER_BLOCKING 0x1, 0x100 ;  /* 0x0044000000007b1d */ /* 0x000fe20000010000 */
[----:B---3--:R-:W-:-:S05]  /*9020*/  CS2R R4, SRZ ;  /* 0x0000000000047805 */ /* 0x008fca000001ff00 */
[----:B------:R-:W2:Y:S01]  /*9030*/  S2R R0, SR_TID.X ;  /* 0x0000000000007919 */ /* 0x000ea20000002100 */
[----:B----4-:R-:W-:Y:S01]  /*9040*/  CS2R R44, SRZ ;  /* 0x00000000002c7805 */ /* 0x010fe2000001ff00 */
[----:B-----5:R-:W-:Y:S01]  /*9050*/  CS2R R42, SRZ ;  /* 0x00000000002a7805 */ /* 0x020fe2000001ff00 */
[----:B------:R-:W-:Y:S01]  /*9060*/  CS2R R8, SRZ ;  /* 0x0000000000087805 */ /* 0x000fe2000001ff00 */
[----:B------:R-:W-:Y:S01]  /*9070*/  CS2R R40, SRZ ;  /* 0x0000000000287805 */ /* 0x000fe2000001ff00 */
[----:B-1----:R-:W-:Y:S01]  /*9080*/  CS2R R6, SRZ ;  /* 0x0000000000067805 */ /* 0x002fe2000001ff00 */
[----:B------:R-:W-:Y:S01]  /*9090*/  SHF.R.S32.HI R2, RZ, 0x1f, R76 ;  /* 0x0000001fff027819 */ /* 0x000fe2000001144c */
[----:B------:R1:W3:Y:S04]  /*90a0*/  @!P2 LDS.128 R64, [R229+0x7880] ;  /* 0x00788000e540a984 */ /* 0x0002e80000000c00 */
[----:B------:R-:W-:Y:S01]  /*90b0*/  IMAD R77, R2, c[0x0][0x338], RZ ;  /* 0x0000ce00024d7a24 */ /* 0x000fe200078e02ff */
[----:B------:R1:W4:Y:S01]  /*90c0*/  @!P2 LDS.128 R68, [R229+0xa080] ;  /* 0x00a08000e544a984 */ /* 0x0003220000000c00 */
[----:B--2---:R-:W-:-:S02]  /*90d0*/  LEA.HI R0, R3, R0, RZ, 0x3 ;  /* 0x0000000003007211 */ /* 0x004fc400078f18ff */
[----:B------:R-:W-:Y:S01]  /*90e0*/  IMAD R77, R76, c[0x0][0x33c], R77 ;  /* 0x0000cf004c4d7a24 */ /* 0x000fe200078e024d */
[----:B------:R1:W2:Y:S01]  /*90f0*/  @!P2 LDS.128 R72, [R229+0xc880] ;  /* 0x00c88000e548a984 */ /* 0x0002a20000000c00 */
[----:B------:R-:W-:Y:S02]  /*9100*/  SHF.R.S32.HI R84, RZ, 0x3, R0 ;  /* 0x00000003ff547819 */ /* 0x000fe40000011400 */
[----:B------:R-:W-:Y:S01]  /*9110*/  IMAD.IADD R81, R81, 0x1, R77 ;  /* 0x0000000151517824 */ /* 0x000fe200078e024d */
[----:B------:R1:W1:Y:S01]  /*9120*/  @!P1 LDS.128 R52, [R229+0x8880] ;  /* 0x00888000e5349984 */ /* 0x0002620000000c00 */
[----:B------:R-:W-:Y:S01]  /*9130*/  IMAD.U32 R0, RZ, RZ, UR20 ;  /* 0x00000014ff007e24 */ /* 0x000fe2000f8e00ff */
[----:B------:R-:W-:Y:S02]  /*9140*/  SHF.R.S32.HI R85, RZ, 0x1f, R84 ;  /* 0x0000001fff557819 */ /* 0x000fe40000011454 */
[----:B------:R1:W1:Y:S01]  /*9150*/  @!P1 LDS.128 R56, [R229+0xb080] ;  /* 0x00b08000e5389984 */ /* 0x0002620000000c00 */
[----:B------:R-:W-:-:S03]  /*9160*/  IMAD.WIDE.U32 R82, R0, c[0x0][0x340], R80 ;  /* 0x0000d00000527a25 */ /* 0x000fc600078e0050 */
[----:B------:R1:W1:Y:S01]  /*9170*/  @!P1 LDS.128 R60, [R229+0xd880] ;  /* 0x00d88000e53c9984 */ /* 0x0002620000000c00 */
[----:B------:R-:W-:Y:S01]  /*9180*/  IMAD.WIDE R80, R227, 0x50, R84 ;  /* 0x00000050e3507825 */ /* 0x000fe200078e0254 */
[----:B------:R-:W-:Y:S02]  /*9190*/  IADD3 R85, R83, UR4, RZ ;  /* 0x0000000453557c10 */ /* 0x000fe4000fffe0ff */
[----:B------:R1:W1:Y:S04]  /*91a0*/  @!P0 LDS.128 R40, [R229+0x9880] ;  /* 0x00988000e5288984 */ /* 0x0002680000000c00 */
        /* <DEDUP_REMOVED lines=10> */
[----:B------:R1:W1:Y:S01]  /*9250*/  @!P0 LDS.128 R12, [R229+0x7080] ;  /* 0x00708000e50c8984 */ /* 0x0002620000000c00 */
[----:B------:R-:W-:Y:S05]  /*9260*/  @P6 BRA `(.L_x_661) ;  /* 0x000000d000006947 */ /* 0x000fea0003800000 */
[----:B--234-:R-:W-:Y:S01]  /*9270*/  IMAD R0, R81, c[0x0][0x330], RZ ;  /* 0x0000cc0051007a24 */ /* 0x01cfe200078e02ff */
        /* <DEDUP_REMOVED lines=10> */
[----:B------:R2:W-:Y:S04]  /*9320*/  @!P2 STG.E.128 [R88.64+0x80], R68 ;  /* 0x000080445800a986 */ /* 0x0005e8000c101d18 */
[----:B------:R2:W-:Y:S02]  /*9330*/  @!P1 STG.E.128 [R88.64+0x100], R72 ;  /* 0x0001004858009986 */ /* 0x0005e4000c101d18 */
.L_x_661:
[----:B--234-:R-:W-:Y:S05]  /*9340*/  BSYNC B0 ;  /* 0x0000000000007941 */ /* 0x01cfea0003800000 */
.L_x_660:
[----:B------:R-:W-:Y:S01]  /*9350*/  IADD3 R0, R236, 0x20, RZ ;  /* 0x00000020ec007810 */ /* 0x000fe20007ffe0ff */
[----:B------:R-:W-:Y:S03]  /*9360*/  BSSY B0, `(.L_x_662) ;  /* 0x0000013000007945 */ /* 0x000fe60003800000 */
[----:B------:R-:W-:-:S13]  /*9370*/  ISETP.GE.AND P5, PT, R0, UR7, PT ;  /* 0x0000000700007c0c */ /* 0x000fda000bfa6270 */
        /* <DEDUP_REMOVED lines=14> */
[----:B-1----:R1:W-:Y:S04]  /*9460*/  @!P2 STG.E.128 [R66.64], R52 ;  /* 0x000000344200a986 */ /* 0x0023e8000c101d18 */
[----:B------:R1:W-:Y:S04]  /*9470*/  @!P1 STG.E.128 [R66.64+0x80], R56 ;  /* 0x0000803842009986 */ /* 0x0003e8000c101d18 */
[----:B------:R1:W-:Y:S02]  /*9480*/  @!P0 STG.E.128 [R66.64+0x100], R60 ;  /* 0x0001003c42008986 */ /* 0x0003e4000c101d18 */
.L_x_663:
[----:B------:R-:W-:Y:S05]  /*9490*/  BSYNC B0 ;  /* 0x0000000000007941 */ /* 0x000fea0003800000 */
.L_x_662:
[----:B------:R-:W-:Y:S01]  /*94a0*/  IADD3 R236, R236, 0x40, RZ ;  /* 0x00000040ecec7810 */ /* 0x000fe20007ffe0ff */
[----:B------:R-:W-:Y:S03]  /*94b0*/  BSSY B0, `(.L_x_664) ;  /* 0x0000013000007945 */ /* 0x000fe60003800000 */
[----:B------:R-:W-:-:S13]  /*94c0*/  ISETP.GE.AND P4, PT, R236, UR7, PT ;  /* 0x00000007ec007c0c */ /* 0x000fda000bf86270 */
[----:B------:R-:W-:Y:S05]  /*94d0*/  @P4 BRA `(.L_x_665) ;  /* 0x0000010000004947 */ /* 0x000fea0003800000 */
[----:B------:R-:W-:Y:S01]  /*94e0*/  IADD3 R3, P0, R80, 0x40, RZ ;  /* 0x0000004050037810 */ /* 0x000fe20007f1e0ff */
[----:B-1----:R-:W-:Y:S01]  /*94f0*/  IMAD.MOV.U32 R52, RZ, RZ, R82 ;  /* 0x000000ffff347224 */ /* 0x002fe200078e0052 */
        /* <DEDUP_REMOVED lines=12> */
[----:B------:R1:W-:Y:S04]  /*95c0*/  @!P1 STG.E.128 [R54.64+0x80], R44 ;  /* 0x0000802c36009986 */ /* 0x0003e8000c101d18 */
[----:B------:R1:W-:Y:S02]  /*95d0*/  @!P0 STG.E.128 [R54.64+0x100], R48 ;  /* 0x0001003036008986 */ /* 0x0003e4000c101d18 */
.L_x_665:
[----:B------:R-:W-:Y:S05]  /*95e0*/  BSYNC B0 ;  /* 0x0000000000007941 */ /* 0x000fea0003800000 */
.L_x_664:
[----:B------:R-:W-:Y:S01]  /*95f0*/  IMAD R3, R2, c[0x0][0x308], RZ ;  /* 0x0000c20002037a24 */ /* 0x000fe200078e02ff */
[----:B------:R-:W-:Y:S01]  /*9600*/  ULDC.64 UR4, c[0x0][0x310] ;  /* 0x0000c40000047ab9 */ /* 0x000fe20000000a00 */
[C---:B------:R-:W-:Y:S01]  /*9610*/  IMAD.WIDE.U32 R78, R76.reuse, c[0x0][0x308], R78 ;  /* 0x0000c2004c4e7a25 */ /* 0x040fe200078e004e */
[----:B------:R-:W-:Y:S01]  /*9620*/  UIMAD UR4, UR6, UR4, URZ ;  /* 0x00000004060472a4 */ /* 0x000fe2000f8e023f */
[----:B------:R-:W-:Y:S01]  /*9630*/  MOV R0, UR20 ;  /* 0x0000001400007c02 */ /* 0x000fe20008000f00 */
[----:B------:R-:W-:Y:S01]  /*9640*/  BSSY B0, `(.L_x_666) ;  /* 0x0000014000007945 */ /* 0x000fe20003800000 */
[----:B------:R-:W-:Y:S01]  /*9650*/  IMAD R3, R76, c[0x0][0x30c], R3 ;  /* 0x0000c3004c037a24 */ /* 0x000fe200078e0203 */
[----:B------:R-:W-:-:S04]  /*9660*/  UIMAD UR4, UR20, UR5, UR4 ;  /* 0x00000005140472a4 */ /* 0x000fc8000f8e0204 */
[----:B------:R-:W-:-:S05]  /*9670*/  IADD3 R79, R79, R3, RZ ;  /* 0x000000034f4f7210 */ /* 0x000fca0007ffe0ff */
[----:B-1----:R-:W-:-:S05]  /*9680*/  IMAD.WIDE.U32 R42, R0, c[0x0][0x310], R78 ;  /* 0x0000c400002a7a25 */ /* 0x002fca00078e004e */
        /* <DEDUP_REMOVED lines=15> */
.L_x_667:
[----:B------:R-:W-:Y:S05]  /*9780*/  BSYNC B0 ;  /* 0x0000000000007941 */ /* 0x000fea0003800000 */
.L_x_666:
[----:B------:R-:W-:Y:S01]  /*9790*/  BSSY B0, `(.L_x_668) ;  /* 0x0000012000007945 */ /* 0x000fe20003800000 */
[----:B------:R-:W-:Y:S05]  /*97a0*/  @P5 BRA `(.L_x_669) ;  /* 0x0000010000005947 */ /* 0x000fea0003800000 */
[----:B-1----:R-:W-:Y:S01]  /*97b0*/  IADD3 R2, P0, R80, 0x20, RZ ;  /* 0x0000002050027810 */ /* 0x002fe20007f1e0ff */
[----:B------:R-:W-:Y:S01]  /*97c0*/  IMAD.MOV.U32 R28, RZ, RZ, R42 ;  /* 0x000000ffff1c7224 */ /* 0x000fe200078e002a */
[----:B------:R-:W-:-:S02]  /*97d0*/  MOV R29, R41 ;  /* 0x00000029001d7202 */ /* 0x000fc40000000f00 */
[----:B------:R-:W-:Y:S01]  /*97e0*/  ISETP.GE.AND P2, PT, R250, c[0x0][0x2f4], PT ;  /* 0x0000bd00fa007a0c */ /* 0x000fe20003f46270 */
[----:B------:R-:W-:Y:S01]  /*97f0*/  IMAD.X R0, RZ, RZ, R81, P0 ;  /* 0x000000ffff007224 */ /* 0x000fe200000e0651 */
[----:B------:R-:W-:Y:S01]  /*9800*/  ISETP.GE.AND P1, PT, R231, c[0x0][0x2f4], PT ;  /* 0x0000bd00e7007a0c */ /* 0x000fe20003f26270 */
[----:B------:R-:W-:Y:S01]  /*9810*/  IMAD.WIDE.U32 R28, R2, c[0x0][0x300], R28 ;  /* 0x0000c000021c7a25 */ /* 0x000fe200078e001c */
[----:B------:R-:W-:-:S03]  /*9820*/  ISETP.GE.AND P0, PT, R230, c[0x0][0x2f4], PT ;  /* 0x0000bd00e6007a0c */ /* 0x000fc60003f06270 */
[----:B------:R-:W-:-:S04]  /*9830*/  IMAD R3, R0, c[0x0][0x300], RZ ;  /* 0x0000c00000037a24 */ /* 0x000fc800078e02ff */
[----:B------:R-:W-:Y:S01]  /*9840*/  IMAD R3, R2, c[0x0][0x304], R3 ;  /* 0x0000c10002037a24 */ /* 0x000fe200078e0203 */
[----:B------:R-:W-:-:S03]  /*9850*/  LEA R2, P3, R28, c[0x0][0x2e8], 0x1 ;  /* 0x0000ba001c027a11 */ /* 0x000fc600078608ff */
[----:B------:R-:W-:-:S05]  /*9860*/  IMAD.IADD R3, R29, 0x1, R3 ;  /* 0x000000011d037824 */ /* 0x000fca00078e0203 */
[----:B------:R-:W-:-:S05]  /*9870*/  LEA.HI.X R3, R28, c[0x0][0x2ec], R3, 0x1, P3 ;  /* 0x0000bb001c037a11 */ /* 0x000fca00018f0c03 */
[----:B------:R1:W-:Y:S04]  /*9880*/  @!P2 STG.E.128 [R2.64], R16 ;  /* 0x000000100200a986 */ /* 0x0003e8000c101d18 */
[----:B------:R1:W-:Y:S04]  /*9890*/  @!P1 STG.E.128 [R2.64+0x80], R20 ;  /* 0x0000801402009986 */ /* 0x0003e8000c101d18 */
[----:B------:R1:W-:Y:S02]  /*98a0*/  @!P0 STG.E.128 [R2.64+0x100], R24 ;  /* 0x0001001802008986 */ /* 0x0003e4000c101d18 */
.L_x_669:
[----:B------:R-:W-:Y:S05]  /*98b0*/  BSYNC B0 ;  /* 0x0000000000007941 */ /* 0x000fea0003800000 */
.L_x_668:
[----:B------:R-:W-:Y:S05]  /*98c0*/  @P4 EXIT ;  /* 0x000000000000494d */ /* 0x000fea0003800000 */
[----:B------:R-:W-:Y:S01]  /*98d0*/  IADD3 R0, P0, R80, 0x40, RZ ;  /* 0x0000004050007810 */ /* 0x000fe20007f1e0ff */
[----:B-1----:R-:W-:Y:S01]  /*98e0*/  IMAD.MOV.U32 R16, RZ, RZ, R42 ;  /* 0x000000ffff107224 */ /* 0x002fe200078e002a */
[----:B------:R-:W-:-:S02]  /*98f0*/  MOV R17, R41 ;  /* 0x0000002900117202 */ /* 0x000fc40000000f00 */
[----:B------:R-:W-:Y:S01]  /*9900*/  ISETP.GE.AND P1, PT, R250, c[0x0][0x2f4], PT ;  /* 0x0000bd00fa007a0c */ /* 0x000fe20003f26270 */
        /* <DEDUP_REMOVED lines=14> */
.L_x_670:
        /* <DEDUP_REMOVED lines=9> */
.L_x_1401:


//--------------------- .text._ZN7cutlass13device_kernelIN5flash19enable_sm80_to_sm89INS1_16FlashAttnBwdSm80INS1_25CollectiveMainloopBwdSm80ILi2ELi1EN4cute5tupleIJNS5_1CILi64EEENS7_ILi80EEENS7_ILi192EEEEEENS_10bfloat16_tEfNS_4arch4Sm80ELb0ELb0ELb1ELb0ELb1ELb0ELb1ELb0ELi2ELi4ELi2ELi2ELb0EEENS1_21CollectiveEpilogueBwdISB_SC_SE_Li256ELb0ELb1ELi4EEENS1_19SingleTileSchedulerILb0ELb0ELb0ELi80EEEEEEEEEvNT_6ParamsE --------------------------
	.section	.text._ZN7cutlass13device_kernelIN5flash19enable_sm80_to_sm89INS1_16FlashAttnBwdSm80INS1_25CollectiveMainloopBwdSm80ILi2ELi1EN4cute5tupleIJNS5_1CILi64EEENS7_ILi80EEENS7_ILi192EEEEEENS_10bfloat16_tEfNS_4arch4Sm80ELb0ELb0ELb1ELb0ELb1ELb0ELb1ELb0ELi2ELi4ELi2ELi2ELb0EEENS1_21CollectiveEpilogueBwdISB_SC_SE_Li256ELb0ELb1ELi4EEENS1_19SingleTileSchedulerILb0ELb0ELb0ELi80EEEEEEEEEvNT_6ParamsE,"ax",@progbits
	.sectioninfo	@"SHI_REGISTERS=255"
	.align	128
.text._ZN7cutlass13device_kernelIN5flash19enable_sm80_to_sm89INS1_16FlashAttnBwdSm80INS1_25CollectiveMainloopBwdSm80ILi2ELi1EN4cute5tupleIJNS5_1CILi64EEENS7_ILi80EEENS7_ILi192EEEEEENS_10bfloat16_tEfNS_4arch4Sm80ELb0ELb0ELb1ELb0ELb1ELb0ELb1ELb0ELi2ELi4ELi2ELi2ELb0EEENS1_21CollectiveEpilogueBwdISB_SC_SE_Li256ELb0ELb1ELi4EEENS1_19SingleTileSchedulerILb0ELb0ELb0ELi80EEEEEEEEEvNT_6ParamsE:
        .type           _ZN7cutlass13device_kernelIN5flash19enable_sm80_to_sm89INS1_16FlashAttnBwdSm80INS1_25CollectiveMainloopBwdSm80ILi2ELi1EN4cute5tupleIJNS5_1CILi64EEENS7_ILi80EEENS7_ILi192EEEEEENS_10bfloat16_tEfNS_4arch4Sm80ELb0ELb0ELb1ELb0ELb1ELb0ELb1ELb0ELi2ELi4ELi2ELi2ELb0EEENS1_21CollectiveEpilogueBwdISB_SC_SE_Li256ELb0ELb1ELi4EEENS1_19SingleTileSchedulerILb0ELb0ELb0ELi80EEEEEEEEEvNT_6ParamsE,@function
        .size           _ZN7cutlass13device_kernelIN5flash19enable_sm80_to_sm89INS1_16FlashAttnBwdSm80INS1_25CollectiveMainloopBwdSm80ILi2ELi1EN4cute5tupleIJNS5_1CILi64EEENS7_ILi80EEENS7_ILi192EEEEEENS_10bfloat16_tEfNS_4arch4Sm80ELb0ELb0ELb1ELb0ELb1ELb0ELb1ELb0ELi2ELi4ELi2ELi2ELb0EEENS1_21CollectiveEpilogueBwdISB_SC_SE_Li256ELb0ELb1ELi4EEENS1_19SingleTileSchedulerILb0ELb0ELb0ELi80EEEEEEEEEvNT_6ParamsE,(.L_x_1402 - _ZN7cutlass13device_kernelIN5flash19enable_sm80_to_sm89INS1_16FlashAttnBwdSm80INS1_25CollectiveMainloopBwdSm80ILi2ELi1EN4cute5tupleIJNS5_1CILi64EEENS7_ILi80EEENS7_ILi192EEEEEENS_10bfloat16_tEfNS_4arch4Sm80ELb0ELb0ELb1ELb0ELb1ELb0ELb1ELb0ELi2ELi4ELi2ELi2ELb0EEENS1_21CollectiveEpilogueBwdISB_SC_SE_Li256ELb0ELb1ELi4EEENS1_19SingleTileSchedulerILb0ELb0ELb0ELi80EEEEEEEEEvNT_6ParamsE)
        .other          _ZN7cutlass13device_kernelIN5flash19enable_sm80_to_sm89INS1_16FlashAttnBwdSm80INS1_25CollectiveMainloopBwdSm80ILi2ELi1EN4cute5tupleIJNS5_1CILi64EEENS7_ILi80EEENS7_ILi192EEEEEENS_10bfloat16_tEfNS_4arch4Sm80ELb0ELb0ELb1ELb0ELb1ELb0ELb1ELb0ELi2ELi4ELi2ELi2ELb0EEENS1_21CollectiveEpilogueBwdISB_SC_SE_Li256ELb0ELb1ELi4EEENS1_19SingleTileSchedulerILb0ELb0ELb0ELi80EEEEEEEEEvNT_6ParamsE,@"STO_CUDA_ENTRY STV_DEFAULT"
_ZN7cutlass13device_kernelIN5flash19enable_sm80_to_sm89INS1_16FlashAttnBwdSm80INS1_25CollectiveMainloopBwdSm80ILi2ELi1EN4cute5tupleIJNS5_1CILi64EEENS7_ILi80EEENS7_ILi192EEEEEENS_10bfloat16_tEfNS_4arch4Sm80ELb0ELb0ELb1ELb0ELb1ELb0ELb1ELb0ELi2ELi4ELi2ELi2ELb0EEENS1_21CollectiveEpilogueBwdISB_SC_SE_Li256ELb0ELb1ELi4EEENS1_19SingleTileSchedulerILb0ELb0ELb0ELi80EEEEEEEEEvNT_6ParamsE:
        /* <DEDUP_REMOVED lines=560> */
.L_x_674:
        /* <DEDUP_REMOVED lines=284> */
.L_x_672:
        /* <DEDUP_REMOVED lines=498> */
.L_x_673:
        /* <DEDUP_REMOVED lines=237> */
.L_x_671:
        /* <DEDUP_REMOVED lines=777> */
.L_x_676:
[----:B--234-:R-:W-:Y:S05]  /*9340*/  BSYNC B0 ;  /* 0x0000000000007941 */ /* 0x01cfea0003800000 */
.L_x_675:
        /* <DEDUP_REMOVED lines=20> */
.L_x_678:
[----:B------:R-:W-:Y:S05]  /*9490*/  BSYNC B0 ;  /* 0x0000000000007941 */ /* 0x000fea0003800000 */
.L_x_677:
        /* <DEDUP_REMOVED lines=20> */
.L_x_680:
[----:B------:R-:W-:Y:S05]  /*95e0*/  BSYNC B0 ;  /* 0x0000000000007941 */ /* 0x000fea0003800000 */
.L_x_679:
        /* <DEDUP_REMOVED lines=25> */
.L_x_682:
[----:B------:R-:W-:Y:S05]  /*9780*/  BSYNC B0 ;  /* 0x0000000000007941 */ /* 0x000fea0003800000 */
.L_x_681:
        /* <DEDUP_REMOVED lines=18> */
.L_x_684:
[----:B------:R-:W-:Y:S05]  /*98b0*/  BSYNC B0 ;  /* 0x0000000000007941 */ /* 0x000fea0003800000 */
.L_x_683:
        /* <DEDUP_REMOVED lines=19> */
.L_x_685:
        /* <DEDUP_REMOVED lines=9> */
.L_x_1402:


//--------------------- .text._ZN7cutlass13device_kernelIN5flash19enable_sm80_to_sm89INS1_16FlashAttnBwdSm80INS1_25CollectiveMainloopBwdSm80ILi2ELi1EN4cute5tupleIJNS5_1CILi64EEENS7_ILi80EEENS7_ILi192EEEEEENS_10bfloat16_tEfNS_4arch4Sm80ELb0ELb0ELb1ELb0ELb0ELb0ELb1ELb0ELi2ELi4ELi2ELi2ELb0EEENS1_24CollectiveEpilogueBwdGQAISB_fSE_Li256ELb0ELb0EEENS1_19SingleTileSchedulerILb0ELb0ELb0ELi80EEEEEEEEEvNT_6ParamsE --------------------------
	.section	.text._ZN7cutlass13device_kernelIN5flash19enable_sm80_to_sm89INS1_16FlashAttnBwdSm80INS1_25CollectiveMainloopBwdSm80ILi2ELi1EN4cute5tupleIJNS5_1CILi64EEENS7_ILi80EEENS7_ILi192EEEEEENS_10bfloat16_tEfNS_4arch4Sm80ELb0ELb0ELb1ELb0ELb0ELb0ELb1ELb0ELi2ELi4ELi2ELi2ELb0EEENS1_24CollectiveEpilogueBwdGQAISB_fSE_Li256ELb0ELb0EEENS1_19SingleTileSchedulerILb0ELb0ELb0ELi80EEEEEEEEEvNT_6ParamsE,"ax",@progbits
	.sectioninfo	@"SHI_REGISTERS=255"
	.align	128
.text._ZN7cutlass13device_kernelIN5flash19enable_sm80_to_sm89INS1_16FlashAttnBwdSm80INS1_25CollectiveMainloopBwdSm80ILi2ELi1EN4cute5tupleIJNS5_1CILi64EEENS7_ILi80EEENS7_ILi192EEEEEENS_10bfloat16_tEfNS_4arch4Sm80ELb0ELb0ELb1ELb0ELb0ELb0ELb1ELb0ELi2ELi4ELi2ELi2ELb0EEENS1_24CollectiveEpilogueBwdGQAISB_fSE_Li256ELb0ELb0EEENS1_19SingleTileSchedulerILb0ELb0ELb0ELi80EEEEEEEEEvNT_6ParamsE:
        .type           _ZN7cutlass13device_kernelIN5flash19enable_sm80_to_sm89INS1_16FlashAttnBwdSm80INS1_25CollectiveMainloopBwdSm80ILi2ELi1EN4cute5tupleIJNS5_1CILi64EEENS7_ILi80EEENS7_ILi192EEEEEENS_10bfloat16_tEfNS_4arch4Sm80ELb0ELb0ELb1ELb0ELb0ELb0ELb1ELb0ELi2ELi4ELi2ELi2ELb0EEENS1_24CollectiveEpilogueBwdGQAISB_fSE_Li256ELb0ELb0EEENS1_19SingleTileSchedulerILb0ELb0ELb0ELi80EEEEEEEEEvNT_6ParamsE,@function
        .size           _ZN7cutlass13device_kernelIN5flash19enable_sm80_to_sm89INS1_16FlashAttnBwdSm80INS1_25CollectiveMainloopBwdSm80ILi2ELi1EN4cute5tupleIJNS5_1CILi64EEENS7_ILi80EEENS7_ILi192EEEEEENS_10bfloat16_tEfNS_4arch4Sm80ELb0ELb0ELb1ELb0ELb0ELb0ELb1ELb0ELi2ELi4ELi2ELi2ELb0EEENS1_24CollectiveEpilogueBwdGQAISB_fSE_Li256ELb0ELb0EEENS1_19SingleTileSchedulerILb0ELb0ELb0ELi80EEEEEEEEEvNT_6ParamsE,(.L_x_1403 - _ZN7cutlass13device_kernelIN5flash19enable_sm80_to_sm89INS1_16FlashAttnBwdSm80INS1_25CollectiveMainloopBwdSm80ILi2ELi1EN4cute5tupleIJNS5_1CILi64EEENS7_ILi80EEENS7_ILi192EEEEEENS_10bfloat16_tEfNS_4arch4Sm80ELb0ELb0ELb1ELb0ELb0ELb0ELb1ELb0ELi2ELi4ELi2ELi2ELb0EEENS1_24CollectiveEpilogueBwdGQAISB_fSE_Li256ELb0ELb0EEENS1_19SingleTileSchedulerILb0ELb0ELb0ELi80EEEEEEEEEvNT_6ParamsE)
        .other          _ZN7cutlass13device_kernelIN5flash19enable_sm80_to_sm89INS1_16FlashAttnBwdSm80INS1_25CollectiveMainloopBwdSm80ILi2ELi1EN4cute5tupleIJNS5_1CILi64EEENS7_ILi80EEENS7_ILi192EEEEEENS_10bfloat16_tEfNS_4arch4Sm80ELb0ELb0ELb1ELb0ELb0ELb0ELb1ELb0ELi2ELi4ELi2ELi2ELb0EEENS1_24CollectiveEpilogueBwdGQAISB_fSE_Li256ELb0ELb0EEENS1_19SingleTileSchedulerILb0ELb0ELb0ELi80EEEEEEEEEvNT_6ParamsE,@"STO_CUDA_ENTRY STV_DEFAULT"
_ZN7cutlass13device_kernelIN5flash19enable_sm80_to_sm89INS1_16FlashAttnBwdSm80INS1_25CollectiveMainloopBwdSm80ILi2ELi1EN4cute5tupleIJNS5_1CILi64EEENS7_ILi80EEENS7_ILi192EEEEEENS_10bfloat16_tEfNS_4arch4Sm80ELb0ELb0ELb1ELb0ELb0ELb0ELb1ELb0ELi2ELi4ELi2ELi2ELb0EEENS1_24CollectiveEpilogueBwdGQAISB_fSE_Li256ELb0ELb0EEENS1_19SingleTileSchedulerILb0ELb0ELb0ELi80EEEEEEEEEvNT_6ParamsE:
        /* <DEDUP_REMOVED lines=13> */
[----:B------:R-:W3:Y:S01]  /*00d0*/  S2R R87, SR_CTAID.X ;  /* 0x0000000000577919 */ /* 0x000ee20000002500 */
[----:B------:R-:W-:Y:S01]  /*00e0*/  ULDC.64 UR14, c[0x0][0x118] ;  /* 0x00004600000e7ab9 */ /* 0x000fe20000000a00 */
[----:B------:R-:W-:Y:S01]  /*00f0*/  IMAD.MOV.U32 R221, RZ, RZ, 0x120 ;  /* 0x00000120ffdd7424 */ /* 0x000fe200078e00ff */
        /* <DEDUP_REMOVED lines=8> */
[----:B------:R-:W-:Y:S01]  /*0180*/  ULDC.64 UR10, c[0x0][0x178] ;  /* 0x00005e00000a7ab9 */ /* 0x000fe20000000a00 */
[----:B------:R-:W-:Y:S01]  /*0190*/  CS2R R162, SRZ ;  /* 0x0000000000a27805 */ /* 0x000fe2000001ff00 */
[----:B------:R-:W-:Y:S01]  /*01a0*/  UIMAD UR7, UR8, UR7, UR6 ;  /* 0x00000007080772a4 */ /* 0x000fe2000f8e0206 */
[----:B------:R-:W-:Y:S01]  /*01b0*/  CS2R R160, SRZ ;  /* 0x0000000000a07805 */ /* 0x000fe2000001ff00 */
[----:B------:R-:W-:Y:S01]  /*01c0*/  USHF.L.U32 UR21, UR10, 0x5, URZ ;  /* 0x000000050a157899 */ /* 0x000fe2000800063f */
[----:B-1----:R-:W-:Y:S01]  /*01d0*/  SHF.R.S32.HI R14, RZ, 0x1f, R240 ;  /* 0x0000001fff0e7819 */ /* 0x002fe200000114f0 */
[----:B------:R-:W-:Y:S01]  /*01e0*/  USHF.L.U64.HI UR11, UR10, UR20, UR11 ;  /* 0x000000140a0b7299 */ /* 0x000fe2000801020b */
[----:B------:R-:W-:Y:S01]  /*01f0*/  ISETP.GT.AND P2, PT, R240, 0x7f, PT ;  /* 0x0000007ff000780c */ /* 0x000fe20003f44270 */
[----:B------:R-:W-:Y:S01]  /*0200*/  USHF.L.U32 UR22, UR21, 0x1, URZ ;  /* 0x0000000115167899 */ /* 0x000fe2000800063f */
[-C--:B------:R-:W-:Y:S01]  /*0210*/  LEA.HI R23, R14, R240.reuse, RZ, 0x3 ;  /* 0x000000f00e177211 */ /* 0x080fe200078f18ff */
[----:B--2---:R-:W-:Y:S01]  /*0220*/  @P0 IMAD.HI.U32 R3, R85, c[0x0][0x24c], RZ ;  /* 0x0000930055030a27 */ /* 0x004fe200078e00ff */
[--C-:B------:R-:W-:Y:S01]  /*0230*/  SHF.R.S32.HI R86, RZ, 0x1f, R85.reuse ;  /* 0x0000001fff567819 */ /* 0x100fe20000011455 */
[----:B------:R-:W-:Y:S01]  /*0240*/  USHF.L.U64.HI UR21, UR21, 0x1, UR11 ;  /* 0x0000000115157899 */ /* 0x000fe2000801020b */
[----:B------:R-:W-:Y:S01]  /*0250*/  LOP3.LUT R2, R23, 0xfffffff8, RZ, 0xc0, !PT ;  /* 0xfffffff817027812 */ /* 0x000fe200078ec0ff */
[----:B------:R-:W-:Y:S01]  /*0260*/  IMAD.MOV.U32 R0, RZ, RZ, R85 ;  /* 0x000000ffff007224 */ /* 0x000fe200078e0055 */
[----:B------:R-:W-:Y:S01]  /*0270*/  @P0 SHF.R.U32.HI R0, RZ, c[0x0][0x250], R3 ;  /* 0x00009400ff000a19 */ /* 0x000fe20000011603 */
[C---:B------:R-:W-:Y:S01]  /*0280*/  IMAD.SHL.U32 R244, R240.reuse, 0x4, RZ ;  /* 0x00000004f0f47824 */ /* 0x040fe200078e00ff */
        /* <DEDUP_REMOVED lines=8> */
[----:B------:R-:W-:Y:S01]  /*0310*/  SHF.R.S32.HI R245, RZ, 0x1f, R244 ;  /* 0x0000001ffff57819 */ /* 0x000fe200000114f4 */
[----:B------:R-:W-:Y:S01]  /*0320*/  IMAD R3, R3, c[0x0][0x1b0], RZ ;  /* 0x00006c0003037a24 */ /* 0x000fe200078e02ff */
[----:B------:R-:W-:Y:S01]  /*0330*/  SHF.R.S32.HI R239, RZ, 0x1f, R238 ;  /* 0x0000001fffef7819 */ /* 0x000fe200000114ee */
[----:B------:R-:W-:Y:S01]  /*0340*/  IMAD R2, R0, c[0x0][0x1e4], R2 ;  /* 0x0000790000027a24 */ /* 0x000fe200078e0202 */
[----:B------:R-:W-:Y:S01]  /*0350*/  IADD3 R247, R238, 0x40, RZ ;  /* 0x00000040eef77810 */ /* 0x000fe20007ffe0ff */
[----:B------:R-:W-:Y:S01]  /*0360*/  IMAD R6, R0, c[0x0][0x1b4], R3 ;  /* 0x00006d0000067a24 */ /* 0x000fe200078e0203 */
[----:B------:R-:W-:Y:S01]  /*0370*/  IADD3 R13, R238, 0x80, RZ ;  /* 0x00000080ee0d7810 */ /* 0x000fe20007ffe0ff */
[----:B------:R-:W-:Y:S01]  /*0380*/  IMAD.WIDE.U32 R4, R0, c[0x0][0x1e0], R238 ;  /* 0x0000780000047a25 */ /* 0x000fe200078e00ee */
[----:B------:R-:W-:Y:S01]  /*0390*/  ISETP.GE.AND P4, PT, R247, c[0x0][0x1cc], PT ;  /* 0x00007300f7007a0c */ /* 0x000fe20003f86270 */
[----:B------:R-:W-:Y:S01]  /*03a0*/  CS2R R148, SRZ ;  /* 0x0000000000947805 */ /* 0x000fe2000001ff00 */
[----:B------:R-:W-:Y:S01]  /*03b0*/  ISETP.GE.AND P3, PT, R13, c[0x0][0x1cc], PT ;  /* 0x000073000d007a0c */ /* 0x000fe20003f66270 */
[----:B------:R-:W-:Y:S01]  /*03c0*/  IMAD.IADD R5, R5, 0x1, R2 ;  /* 0x0000000105057824 */ /* 0x000fe200078e0202 */
[----:B------:R-:W-:Y:S01]  /*03d0*/  LEA.HI R24, R14, R240, RZ, 0x5 ;  /* 0x000000f00e187211 */ /* 0x000fe200078f28ff */
[----:B------:R-:W-:Y:S01]  /*03e0*/  IMAD.WIDE.U32 R2, R0, c[0x0][0x1b0], R238 ;  /* 0x00006c0000027a25 */ /* 0x000fe200078e00ee */
[----:B------:R-:W-:Y:S01]  /*03f0*/  CS2R R154, SRZ ;  /* 0x00000000009a7805 */ /* 0x000fe2000001ff00 */
[----:B------:R-:W-:Y:S01]  /*0400*/  CS2R R152, SRZ ;  /* 0x0000000000987805 */ /* 0x000fe2000001ff00 */
[----:B------:R-:W-:Y:S01]  /*0410*/  CS2R R158, SRZ ;  /* 0x00000000009e7805 */ /* 0x000fe2000001ff00 */
[----:B------:R-:W-:Y:S01]  /*0420*/  IMAD.U32 R0, RZ, RZ, UR8 ;  /* 0x00000008ff007e24 */ /* 0x000fe2000f8e00ff */
[----:B------:R-:W-:Y:S01]  /*0430*/  CS2R R156, SRZ ;  /* 0x00000000009c7805 */ /* 0x000fe2000001ff00 */
[----:B------:R-:W-:Y:S01]  /*0440*/  IMAD.IADD R3, R3, 0x1, R6 ;  /* 0x0000000103037824 */ /* 0x000fe200078e0206 */
[----:B------:R-:W-:Y:S01]  /*0450*/  CS2R R146, SRZ ;  /* 0x0000000000927805 */ /* 0x000fe2000001ff00 */
[----:B------:R-:W-:Y:S01]  /*0460*/  IMAD.U32 R6, RZ, RZ, UR8 ;  /* 0x00000008ff067e24 */ /* 0x000fe2000f8e00ff */
[----:B------:R-:W-:Y:S01]  /*0470*/  CS2R R144, SRZ ;  /* 0x0000000000907805 */ /* 0x000fe2000001ff00 */
[----:B------:R-:W-:Y:S01]  /*0480*/  IMAD.WIDE.U32 R4, R0, c[0x0][0x1e8], R4 ;  /* 0x00007a0000047a25 */ /* 0x000fe200078e0004 */
[----:B------:R-:W-:Y:S01]  /*0490*/  CS2R R142, SRZ ;  /* 0x00000000008e7805 */ /* 0x000fe2000001ff00 */
[----:B------:R-:W-:Y:S01]  /*04a0*/  CS2R R140, SRZ ;  /* 0x00000000008c7805 */ /* 0x000fe2000001ff00 */
[----:B------:R-:W-:Y:S01]  /*04b0*/  CS2R R138, SRZ ;  /* 0x00000000008a7805 */ /* 0x000fe2000001ff00 */
[----:B------:R-:W-:Y:S01]  /*04c0*/  IMAD.SHL.U32 R0, R242, 0x40, RZ ;  /* 0x00000040f2007824 */ /* 0x000fe200078e00ff */
[----:B------:R-:W-:Y:S01]  /*04d0*/  CS2R R136, SRZ ;  /* 0x0000000000887805 */ /* 0x000fe2000001ff00 */
[----:B---3--:R-:W-:Y:S01]  /*04e0*/  IMAD.WIDE R8, R87, 0x50, R242 ;  /* 0x0000005057087825 */ /* 0x008fe200078e02f2 */
[----:B------:R-:W-:Y:S01]  /*04f0*/  CS2R R126, SRZ ;  /* 0x00000000007e7805 */ /* 0x000fe2000001ff00 */
[----:B------:R-:W-:Y:S01]  /*0500*/  CS2R R124, SRZ ;  /* 0x00000000007c7805 */ /* 0x000fe2000001ff00 */
[----:B------:R-:W-:Y:S01]  /*0510*/  LOP3.LUT R0, R0, 0x1c0, RZ, 0xc0, !PT ;  /* 0x000001c000007812 */ /* 0x000fe200078ec0ff */
[----:B------:R-:W-:Y:S01]  /*0520*/  IMAD.WIDE.U32 R6, R6, c[0x0][0x1b8], R2 ;  /* 0x00006e0006067a25 */ /* 0x000fe200078e0002 */
[----:B------:R-:W-:Y:S01]  /*0530*/  IADD3 R3, R5, UR5, RZ ;  /* 0x0000000505037c10 */ /* 0x000fe2000fffe0ff */
[----:B------:R-:W-:Y:S01]  /*0540*/  CS2R R130, SRZ ;  /* 0x0000000000827805 */ /* 0x000fe2000001ff00 */
[----:B------:R-:W-:Y:S01]  /*0550*/  LOP3.LUT R11, R0, 0x38, R238, 0xf8, !PT ;  /* 0x00000038000b7812 */ /* 0x000fe200078ef8ee */
[----:B------:R-:W-:Y:S01]  /*0560*/  IMAD.MOV.U32 R2, RZ, RZ, R4 ;  /* 0x000000ffff027224 */ /* 0x000fe200078e0004 */
[----:B------:R-:W-:Y:S01]  /*0570*/  SHF.R.U32.HI R0, RZ, 0x3, R0 ;  /* 0x00000003ff007819 */ /* 0x000fe20000011600 */
[----:B------:R-:W-:Y:S01]  /*0580*/  IMAD R4, R9, c[0x0][0x1d8], RZ ;  /* 0x0000760009047a24 */ /* 0x000fe200078e02ff */
[----:B------:R-:W-:Y:S01]  /*0590*/  IADD3 R7, R7, UR7, RZ ;  /* 0x0000000707077c10 */ /* 0x000fe2000fffe0ff */
[----:B------:R-:W-:Y:S01]  /*05a0*/  ULDC.64 UR6, c[0x0][0x1d8] ;  /* 0x0000760000067ab9 */ /* 0x000fe20000000a00 */
[----:B------:R-:W-:Y:S01]  /*05b0*/  LOP3.LUT R11, R11, R0, RZ, 0x3c, !PT ;  /* 0x000000000b0b7212 */ /* 0x000fe200078e3cff */
[----:B------:R-:W-:Y:S01]  /*05c0*/  IMAD R10, R8, c[0x0][0x1dc], R4 ;  /* 0x00007700080a7a24 */ /* 0x000fe200078e0204 */
[----:B------:R-:W-:Y:S01]  /*05d0*/  IADD3 R0, -R242, c[0x0][0x198], RZ ;  /* 0x00006600f2007a10 */ /* 0x000fe20007ffe1ff */
[----:B------:R-:W-:Y:S01]  /*05e0*/  IMAD.WIDE.U32 R4, R8, c[0x0][0x1d8], R2 ;  /* 0x0000760008047a25 */ /* 0x000fe200078e0002 */
[----:B------:R-:W-:Y:S01]  /*05f0*/  USHF.L.U64.HI UR7, UR6, UR20, UR7 ;  /* 0x0000001406077299 */ /* 0x000fe20008010207 */
[----:B------:R-:W-:Y:S01]  /*0600*/  CS2R R128, SRZ ;  /* 0x0000000000807805 */ /* 0x000fe2000001ff00 */
[----:B------:R-:W-:Y:S01]  /*0610*/  USHF.L.U32 UR6, UR6, 0x5, URZ ;  /* 0x0000000506067899 */ /* 0x000fe2000800063f */
[----:B------:R-:W-:Y:S01]  /*0620*/  IMAD.IADD R3, R5, 0x1, R10 ;  /* 0x0000000105037824 */ /* 0x000fe200078e020a */
[C---:B------:R-:W-:Y:S01]  /*0630*/  LEA R2, P0, R4.reuse, c[0x0][0x1c0], 0x1 ;  /* 0x0000700004027a11 */ /* 0x040fe200078008ff */
[----:B------:R-:W-:Y:S01]  /*0640*/  IMAD R0, R87, -0x50, R0 ;  /* 0xffffffb057007824 */ /* 0x000fe200078e0200 */
[----:B------:R-:W-:Y:S01]  /*0650*/  CS2R R134, SRZ ;  /* 0x0000000000867805 */ /* 0x000fe2000001ff00 */
[----:B------:R-:W-:Y:S01]  /*0660*/  IMAD R5, R9, c[0x0][0x1a8], RZ ;  /* 0x00006a0009057a24 */ /* 0x000fe200078e02ff */
[----:B------:R-:W-:Y:S01]  /*0670*/  LEA.HI.X R3, R4, c[0x0][0x1c4], R3, 0x1, P0 ;  /* 0x0000710004037a11 */ /* 0x000fe200000f0c03 */
[----:B------:R-:W-:Y:S01]  /*0680*/  IMAD.MOV.U32 R10, RZ, RZ, c[0x0][0x1dc] ;  /* 0x00007700ff0a7624 */ /* 0x000fe200078e00ff */
[----:B------:R-:W-:Y:S01]  /*0690*/  LEA.HI R4, R14, R240, RZ, 0x6 ;  /* 0x000000f00e047211 */ /* 0x000fe200078f30ff */
[----:B------:R-:W-:Y:S01]  /*06a0*/  IMAD R5, R8, c[0x0][0x1ac], R5 ;  /* 0x00006b0008057a24 */ /* 0x000fe200078e0205 */
[----:B------:R-:W-:Y:S01]  /*06b0*/  ISETP.GE.AND P0, PT, R238, c[0x0][0x1cc], PT ;  /* 0x00007300ee007a0c */ /* 0x000fe20003f06270 */
[----:B------:R-:W-:Y:S01]  /*06c0*/  IMAD.WIDE.U32 R8, R8, c[0x0][0x1a8], R6 ;  /* 0x00006a0008087a25 */ /* 0x000fe200078e0006 */
[----:B------:R-:W-:Y:S01]  /*06d0*/  SHF.R.S32.HI R22, RZ, 0x6, R4 ;  /* 0x00000006ff167819 */ /* 0x000fe20000011404 */
[----:B------:R-:W-:Y:S01]  /*06e0*/  CS2R R132, SRZ ;  /* 0x0000000000847805 */ /* 0x000fe2000001ff00 */
[C---:B------:R-:W-:Y:S01]  /*06f0*/  ISETP.LT.OR P1, PT, R0.reuse, 0x1, P0 ;  /* 0x000000010000780c */ /* 0x040fe20000721670 */
[----:B------:R-:W-:Y:S01]  /*0700*/  IMAD.MOV.U32 R7, RZ, RZ, c[0x0][0x1d8] ;  /* 0x00007600ff077624 */ /* 0x000fe200078e00ff */
[----:B------:R-:W-:Y:S01]  /*0710*/  ISETP.LT.OR P6, PT, R0, 0x1, P4 ;  /* 0x000000010000780c */ /* 0x000fe200027c1670 */
[----:B------:R-:W-:Y:S01]  /*0720*/  IMAD R4, R22, 0x200, R11 ;  /* 0x0000020016047824 */ /* 0x000fe200078e020b */
[C---:B------:R-:W-:Y:S01]  /*0730*/  ISETP.LT.OR P5, PT, R0.reuse, 0x1, P3 ;  /* 0x000000010000780c */ /* 0x040fe20001fa1670 */
[----:B------:R-:W-:Y:S01]  /*0740*/  IMAD.IADD R5, R9, 0x1, R5 ;  /* 0x0000000109057824 */ /* 0x000fe200078e0205 */
[----:B------:R-:W-:Y:S01]  /*0750*/  ISETP.LT.OR P0, PT, R0, 0x21, P0 ;  /* 0x000000210000780c */ /* 0x000fe20000701670 */
[----:B------:R-:W-:Y:S01]  /*0760*/  IMAD.SHL.U32 R236, R4, 0x2, RZ ;  /* 0x0000000204ec7824 */ /* 0x000fe200078e00ff */
[----:B------:R-:W-:Y:S01]  /*0770*/  CS2R R122, SRZ ;  /* 0x00000000007a7805 */ /* 0x000fe2000001ff00 */
[----:B------:R-:W-:Y:S01]  /*0780*/  IMAD.WIDE.U32 R16, R242, c[0x0][0x178], R238 ;  /* 0x00005e00f2107a25 */ /* 0x000fe200078e00ee */
[----:B------:R-:W-:Y:S01]  /*0790*/  P2R R4, PR, RZ, 0x1 ;  /* 0x00000001ff047803 */ /* 0x000fe20000000000 */
[----:B------:R-:W-:Y:S01]  /*07a0*/  CS2R R120, SRZ ;  /* 0x0000000000787805 */ /* 0x000fe2000001ff00 */
[----:B------:R-:W-:Y:S01]  /*07b0*/  @!P2 ISETP.GE.AND P0, PT, R0, 0x41, PT ;  /* 0x000000410000a80c */ /* 0x000fe20003f06270 */
[----:B------:R1:W-:Y:S01]  /*07c0*/  LDGSTS.E.BYPASS.LTC128B.128 [R236+0x7880], [R2.64], !P1 ;  /* 0x0788000002ec7fae */ /* 0x0003e2000c901d4e */
[C---:B------:R-:W-:Y:S01]  /*07d0*/  LEA R6, P1, R7.reuse, R2, 0x6 ;  /* 0x0000000207067211 */ /* 0x040fe200078230ff */
[----:B------:R-:W-:Y:S01]  /*07e0*/  IMAD.MOV.U32 R250, RZ, RZ, R16 ;  /* 0x000000fffffa7224 */ /* 0x000fe200078e0010 */
[----:B------:R-:W-:Y:S01]  /*07f0*/  CS2R R118, SRZ ;  /* 0x0000000000767805 */ /* 0x000fe2000001ff00 */
[----:B------:R1:W-:Y:S01]  /*0800*/  LDGSTS.E.BYPASS.LTC128B.128 [R236+0xa080], [R2.64+0x80], !P6 ;  /* 0x0a08008002ec7fae */ /* 0x0003e2000f101d4e */
[----:B------:R-:W-:Y:S01]  /*0810*/  LEA.HI.X R7, R7, R3, R10, 0x6, P1 ;  /* 0x0000000307077211 */ /* 0x000fe200008f340a */
[----:B------:R-:W-:Y:S01]  /*0820*/  IMAD.U32 R10, RZ, RZ, UR7 ;  /* 0x00000007ff0a7e24 */ /* 0x000fe2000f8e00ff */
[----:B------:R-:W-:Y:S01]  /*0830*/  ISETP.NE.AND P1, PT, R4, RZ, PT ;  /* 0x000000ff0400720c */ /* 0x000fe20003f25270 */
[----:B------:R1:W-:Y:S01]  /*0840*/  LDGSTS.E.BYPASS.LTC128B.128 [R236+0xc880], [R2.64+0x100], !P5 ;  /* 0x0c88010002ec7fae */ /* 0x0003e2000e901d4e */
[C---:B------:R-:W-:Y:S01]  /*0850*/  ISETP.LT.OR P5, PT, R0.reuse, 0x21, P4 ;  /* 0x000000210000780c */ /* 0x040fe200027a1670 */
[----:B------:R-:W-:Y:S01]  /*0860*/  CS2R R116, SRZ ;  /* 0x0000000000747805 */ /* 0x000fe2000001ff00 */
[C---:B------:R-:W-:Y:S01]  /*0870*/  ISETP.LT.OR P6, PT, R0.reuse, 0x21, P3 ;  /* 0x000000210000780c */ /* 0x040fe20001fc1670 */
[----:B------:R2:W-:Y:S01]  /*0880*/  STL.64 [R1+0x8], R16 ;  /* 0x0000081001007387 */ /* 0x0005e20000100a00 */
[----:B------:R-:W-:Y:S01]  /*0890*/  @!P2 ISETP.LT.OR P3, PT, R0, 0x41, P4 ;  /* 0x000000410000a80c */ /* 0x000fe20002761670 */
[----:B------:R-:W-:Y:S01]  /*08a0*/  CS2R R114, SRZ ;  /* 0x0000000000727805 */ /* 0x000fe2000001ff00 */
[----:B------:R-:W-:Y:S01]  /*08b0*/  CS2R R112, SRZ ;  /* 0x0000000000707805 */ /* 0x000fe2000001ff00 */
[----:B------:R-:W-:Y:S01]  /*08c0*/  CS2R R82, SRZ ;  /* 0x0000000000527805 */ /* 0x000fe2000001ff00 */
[----:B------:R-:W-:Y:S01]  /*08d0*/  CS2R R80, SRZ ;  /* 0x0000000000507805 */ /* 0x000fe2000001ff00 */
[----:B------:R-:W-:Y:S01]  /*08e0*/  CS2R R78, SRZ ;  /* 0x00000000004e7805 */ /* 0x000fe2000001ff00 */
[----:B------:R-:W-:Y:S01]  /*08f0*/  CS2R R76, SRZ ;  /* 0x00000000004c7805 */ /* 0x000fe2000001ff00 */
[----:B------:R3:W-:Y:S01]  /*0900*/  LDGSTS.E.BYPASS.LTC128B.128 [R236+0x8880], [R6.64], !P1 ;  /* 0x0888000006ec7fae */ /* 0x0007e2000c901d4e */
        /* <DEDUP_REMOVED lines=14> */
[----:B-1----:R-:W-:Y:S01]  /*09f0*/  P2R R2, PR, RZ, 0x20 ;  /* 0x00000020ff027803 */ /* 0x002fe20000000000 */
[----:B------:R-:W-:Y:S01]  /*0a00*/  IMAD.U32 R3, RZ, RZ, UR6 ;  /* 0x00000006ff037e24 */ /* 0x000fe2000f8e00ff */
[----:B------:R-:W-:Y:S01]  /*0a10*/  @!P2 ISETP.GE.OR P5, PT, R238, c[0x0][0x1cc], !P0 ;  /* 0x00007300ee00aa0c */ /* 0x000fe200047a6670 */
[----:B------:R-:W-:Y:S01]  /*0a20*/  ULDC.64 UR6, c[0x0][0x1a8] ;  /* 0x00006a0000067ab9 */ /* 0x000fe20000000a00 */
[----:B------:R-:W-:Y:S01]  /*0a30*/  CS2R R38, SRZ ;  /* 0x0000000000267805 */ /* 0x000fe2000001ff00 */
[----:B------:R-:W-:Y:S01]  /*0a40*/  USHF.L.U32 UR5, UR6, 0x5, URZ ;  /* 0x0000000506057899 */ /* 0x000fe2000800063f */
[----:B------:R-:W-:Y:S01]  /*0a50*/  CS2R R36, SRZ ;  /* 0x0000000000247805 */ /* 0x000fe2000001ff00 */
[----:B------:R-:W-:Y:S01]  /*0a60*/  USHF.L.U64.HI UR7, UR6, UR20, UR7 ;  /* 0x0000001406077299 */ /* 0x000fe20008010207 */
[----:B------:R-:W-:Y:S01]  /*0a70*/  CS2R R42, SRZ ;  /* 0x00000000002a7805 */ /* 0x000fe2000001ff00 */
[----:B------:R-:W-:Y:S01]  /*0a80*/  CS2R R40, SRZ ;  /* 0x0000000000287805 */ /* 0x000fe2000001ff00 */
[----:B------:R-:W-:Y:S01]  /*0a90*/  CS2R R46, SRZ ;  /* 0x00000000002e7805 */ /* 0x000fe2000001ff00 */
[----:B------:R-:W-:Y:S01]  /*0aa0*/  CS2R R44, SRZ ;  /* 0x00000000002c7805 */ /* 0x000fe2000001ff00 */
[----:B------:R-:W-:Y:S01]  /*0ab0*/  CS2R R34, SRZ ;  /* 0x0000000000227805 */ /* 0x000fe2000001ff00 */
[----:B------:R-:W-:Y:S01]  /*0ac0*/  CS2R R32, SRZ ;  /* 0x0000000000207805 */ /* 0x000fe2000001ff00 */
[----:B------:R-:W-:Y:S01]  /*0ad0*/  CS2R R30, SRZ ;  /* 0x00000000001e7805 */ /* 0x000fe2000001ff00 */
[----:B------:R-:W-:Y:S01]  /*0ae0*/  P2R R11, PR, RZ, 0x20 ;  /* 0x00000020ff0b7803 */ /* 0x000fe20000000000 */
[----:B------:R-:W-:Y:S01]  /*0af0*/  CS2R R28, SRZ ;  /* 0x00000000001c7805 */ /* 0x000fe2000001ff00 */
[----:B------:R-:W-:Y:S01]  /*0b00*/  @!P2 ISETP.GE.OR P5, PT, R13, c[0x0][0x1cc], !P0 ;  /* 0x000073000d00aa0c */ /* 0x000fe200047a6670 */
[----:B------:R-:W-:Y:S01]  /*0b10*/  CS2R R26, SRZ ;  /* 0x00000000001a7805 */ /* 0x000fe2000001ff00 */
[----:B------:R-:W-:-:S02]  /*0b20*/  ISETP.NE.AND P0, PT, R2, RZ, PT ;  /* 0x000000ff0200720c */ /* 0x000fc40003f05270 */
[----:B------:R-:W-:-:S04]  /*0b30*/  @!P2 LEA R2, P1, R3, R6, 0x1 ;  /* 0x000000060302a211 */ /* 0x000fc800078208ff */
[----:B------:R-:W-:Y:S02]  /*0b40*/  @!P2 LEA.HI.X R3, R3, R7, R10, 0x1, P1 ;  /* 0x000000070303a211 */ /* 0x000fe400008f0c0a */
[----:B------:R-:W-:-:S05]  /*0b50*/  ISETP.NE.AND P1, PT, R11, RZ, PT ;  /* 0x000000ff0b00720c */ /* 0x000fca0003f25270 */
[----:B------:R3:W-:Y:S01]  /*0b60*/  LDGSTS.E.BYPASS.LTC128B.128 [R236+0xb080], [R6.64+0x80], !P0 ;  /* 0x0b08008006ec7fae */ /* 0x0007e2000c101d4e */
[----:B------:R-:W-:-:S03]  /*0b70*/  LEA R4, P0, R8, c[0x0][0x190], 0x1 ;  /* 0x0000640008047a11 */ /* 0x000fc600078008ff */
[----:B------:R3:W-:Y:S01]  /*0b80*/  LDGSTS.E.BYPASS.LTC128B.128 [R236+0xd880], [R6.64+0x100], !P6 ;  /* 0x0d88010006ec7fae */ /* 0x0007e2000f101d4e */
[----:B------:R-:W-:Y:S02]  /*0b90*/  ISETP.GE.AND P6, PT, R238, c[0x0][0x19c], PT ;  /* 0x00006700ee007a0c */ /* 0x000fe40003fc6270 */
[----:B------:R-:W-:Y:S01]  /*0ba0*/  LEA.HI.X R5, R8, c[0x0][0x194], R5, 0x1, P0 ;  /* 0x0000650008057a11 */ /* 0x000fe200000f0c05 */
[----:B------:R1:W-:Y:S01]  /*0bb0*/  @!P2 LDGSTS.E.BYPASS.LTC128B.128 [R236+0x9880], [R2.64], !P1 ;  /* 0x0988000002ecafae */ /* 0x0003e2000c901d4e */
[----:B------:R-:W-:-:S03]  /*0bc0*/  ISETP.LT.OR P4, PT, R0, 0x1, P6 ;  /* 0x000000010000780c */ /* 0x000fc60003781670 */
[----:B------:R1:W-:Y:S01]  /*0bd0*/  @!P2 LDGSTS.E.BYPASS.LTC128B.128 [R236+0xc080], [R2.64+0x80], !P3 ;  /* 0x0c08008002ecafae */ /* 0x0003e2000d901d4e */
[----:B------:R-:W-:-:S03]  /*0be0*/  ISETP.GE.AND P3, PT, R13, c[0x0][0x19c], PT ;  /* 0x000067000d007a0c */ /* 0x000fc60003f66270 */
[----:B------:R1:W-:Y:S01]  /*0bf0*/  @!P2 LDGSTS.E.BYPASS.LTC128B.128 [R236+0xe880], [R2.64+0x100], !P5 ;  /* 0x0e88010002ecafae */ /* 0x0003e2000e901d4e */
[----:B------:R-:W-:-:S04]  /*0c00*/  ISETP.GE.AND P5, PT, R247, c[0x0][0x19c], PT ;  /* 0x00006700f7007a0c */ /* 0x000fc80003fa6270 */
[C---:B------:R-:W-:Y:S01]  /*0c10*/  ISETP.LT.OR P1, PT, R0.reuse, 0x1, P5 ;  /* 0x000000010000780c */ /* 0x040fe20002f21670 */
[----:B------:R4:W-:Y:S01]  /*0c20*/  LDGSTS.E.BYPASS.LTC128B.128 [R236+0x80], [R4.64], !P4 ;  /* 0x0008000004ec7fae */ /* 0x0009e2000e101d4e */
[----:B------:R-:W-:Y:S02]  /*0c30*/  ISETP.LT.OR P4, PT, R0, 0x21, P6 ;  /* 0x000000210000780c */ /* 0x000fe40003781670 */
[----:B------:R-:W-:Y:S01]  /*0c40*/  ISETP.GE.AND P6, PT, R238, c[0x0][0x16c], PT ;  /* 0x00005b00ee007a0c */ /* 0x000fe20003fc6270 */
[----:B---3--:R-:W-:-:S03]  /*0c50*/  IMAD.MOV.U32 R6, RZ, RZ, c[0x0][0x1a8] ;  /* 0x00006a00ff067624 */ /* 0x008fc600078e00ff */
[----:B------:R-:W-:-:S05]  /*0c60*/  SEL R7, RZ, 0x1, P6 ;  /* 0x00000001ff077807 */ /* 0x000fca0003000000 */
[----:B------:R4:W-:Y:S01]  /*0c70*/  LDGSTS.E.BYPASS.LTC128B.128 [R236+0x2880], [R4.64+0x80], !P1 ;  /* 0x0288008004ec7fae */ /* 0x0009e2000c901d4e */
[----:B------:R-:W-:Y:S01]  /*0c80*/  ISETP.LT.OR P1, PT, R0, 0x21, P5 ;  /* 0x000000210000780c */ /* 0x000fe20002f21670 */
[----:B-1----:R-:W-:Y:S01]  /*0c90*/  IMAD.MOV.U32 R3, RZ, RZ, c[0x0][0x1ac] ;  /* 0x00006b00ff037624 */ /* 0x002fe200078e00ff */
[----:B------:R-:W-:-:S04]  /*0ca0*/  LEA R2, P0, R6, R4, 0x6 ;  /* 0x0000000406027211 */ /* 0x000fc800078030ff */
[----:B------:R-:W-:Y:S01]  /*0cb0*/  LEA.HI.X R3, R6, R5, R3, 0x6, P0 ;  /* 0x0000000506037211 */ /* 0x000fe200000f3403 */
[----:B------:R-:W-:Y:S01]  /*0cc0*/  IMAD.U32 R6, RZ, RZ, UR7 ;  /* 0x00000007ff067e24 */ /* 0x000fe2000f8e00ff */
[----:B------:R-:W-:Y:S01]  /*0cd0*/  ISETP.LT.OR P0, PT, R0, 0x1, P3 ;  /* 0x000000010000780c */ /* 0x000fe20001f01670 */
[----:B------:R-:W-:Y:S02]  /*0ce0*/  ULDC.64 UR6, c[0x0][0x188] ;  /* 0x0000620000067ab9 */ /* 0x000fe40000000a00 */
[----:B------:R-:W-:Y:S02]  /*0cf0*/  UIMAD.WIDE.U32 UR12, UR8, UR6, URZ ;  /* 0x00000006080c72a5 */ /* 0x000fe4000f8e003f */
[----:B------:R-:W-:-:S08]  /*0d00*/  UIMAD UR6, UR4, UR6, URZ ;  /* 0x00000006040672a4 */ /* 0x000fd0000f8e023f */
[----:B------:R4:W-:Y:S01]  /*0d10*/  LDGSTS.E.BYPASS.LTC128B.128 [R236+0x5080], [R4.64+0x100], !P0 ;  /* 0x0508010004ec7fae */ /* 0x0009e2000c101d4e */
[----:B------:R-:W-:-:S03]  /*0d20*/  ISETP.LT.OR P0, PT, R0, 0x21, P3 ;  /* 0x000000210000780c */ /* 0x000fc60001f01670 */
[----:B------:R1:W-:Y:S01]  /*0d30*/  LDGSTS.E.BYPASS.LTC128B.128 [R236+0x1080], [R2.64], !P4 ;  /* 0x0108000002ec7fae */ /* 0x0003e2000e101d4e */
[----:B------:R-:W-:-:S03]  /*0d40*/  ISETP.GE.AND P4, PT, R247, c[0x0][0x16c], PT ;  /* 0x00005b00f7007a0c */ /* 0x000fc60003f86270 */
[----:B------:R1:W-:Y:S01]  /*0d50*/  LDGSTS.E.BYPASS.LTC128B.128 [R236+0x3880], [R2.64+0x80], !P1 ;  /* 0x0388008002ec7fae */ /* 0x0003e2000c901d4e */
[----:B------:R-:W-:Y:S02]  /*0d60*/  @!P2 ISETP.LT.OR P1, PT, R0, 0x41, P5 ;  /* 0x000000410000a80c */ /* 0x000fe40002f21670 */
[----:B------:R-:W-:-:S03]  /*0d70*/  ISETP.GT.AND P5, PT, R240, 0xf, PT ;  /* 0x0000000ff000780c */ /* 0x000fc60003fa4270 */
[----:B------:R1:W-:Y:S04]  /*0d80*/  LDGSTS.E.BYPASS.LTC128B.128 [R236+0x6080], [R2.64+0x100], !P0 ;  /* 0x0608010002ec7fae */ /* 0x0003e8000c101d4e */
[----:B------:R-:W-:-:S04]  /*0d90*/  @P4 LOP3.LUT R246, R246, 0x2, RZ, 0xfc, !PT ;  /* 0x00000002f6f64812 */ /* 0x000fc800078efcff */
[----:B------:R-:W-:-:S04]  /*0da0*/  LOP3.LUT R246, R246, 0xfffffffe, RZ, 0xc0, !PT ;  /* 0xfffffffef6f67812 */ /* 0x000fc800078ec0ff */
[----:B------:R-:W-:Y:S01]  /*0db0*/  @P6 LOP3.LUT R246, R246, 0x1, RZ, 0xfc, !PT ;  /* 0x00000001f6f66812 */ /* 0x000fe200078efcff */
[----:B----4-:R-:W-:Y:S01]  /*0dc0*/  IMAD.U32 R5, RZ, RZ, UR5 ;  /* 0x00000005ff057e24 */ /* 0x010fe2000f8e00ff */
[----:B------:R-:W-:Y:S01]  /*0dd0*/  SEL R4, RZ, 0xffffffff, P4 ;  /* 0xffffffffff047807 */ /* 0x000fe20002000000 */
[----:B------:R-:W-:Y:S01]  /*0de0*/  UIMAD UR5, UR8, UR7, UR6 ;  /* 0x00000007080572a4 */ /* 0x000fe2000f8e0206 */
[----:B------:R-:W-:Y:S02]  /*0df0*/  ISETP.GE.AND P4, PT, R238, c[0x0][0x19c], PT ;  /* 0x00006700ee007a0c */ /* 0x000fe40003f86270 */
[----:B------:R-:W-:Y:S01]  /*0e00*/  ISETP.GE.AND P6, PT, R13, c[0x0][0x16c], PT ;  /* 0x00005b000d007a0c */ /* 0x000fe20003fc6270 */
[----:B------:R-:W-:Y:S01]  /*0e10*/  IMAD.SHL.U32 R8, R4, 0x2, RZ ;  /* 0x0000000204087824 */ /* 0x000fe200078e00ff */
[C---:B------:R-:W-:Y:S01]  /*0e20*/  @!P2 LEA R4, P0, R5.reuse, R2, 0x1 ;  /* 0x000000020504a211 */ /* 0x040fe200078008ff */
[----:B------:R-:W-:Y:S02]  /*0e30*/  UIADD3 UR5, UR13, UR5, URZ ;  /* 0x000000050d057290 */ /* 0x000fe4000fffe03f */
[----:B------:R-:W-:Y:S01]  /*0e40*/  ULDC.64 UR6, c[0x0][0x278] ;  /* 0x00009e0000067ab9 */ /* 0x000fe20000000a00 */
[----:B------:R-:W-:Y:S01]  /*0e50*/  @!P2 LEA.HI.X R5, R5, R3, R6, 0x1, P0 ;  /* 0x000000030505a211 */ /* 0x000fe200000f0c06 */
[----:B------:R-:W-:Y:S01]  /*0e60*/  UIMAD UR11, UR4, UR6, URZ ;  /* 0x00000006040b72a4 */ /* 0x000fe2000f8e023f */
[----:B------:R-:W-:Y:S01]  /*0e70*/  @!P2 ISETP.LT.OR P0, PT, R0, 0x41, P4 ;  /* 0x000000410000a80c */ /* 0x000fe20002701670 */
[----:B-1----:R-:W-:Y:S01]  /*0e80*/  IMAD R2, R243, c[0x0][0x178], RZ ;  /* 0x00005e00f3027a24 */ /* 0x002fe200078e02ff */
[----:B------:R-:W-:Y:S01]  /*0e90*/  LOP3.LUT R7, R8, 0x2, R7, 0xe2, !PT ;  /* 0x0000000208077812 */ /* 0x000fe200078ee207 */
[----:B------:R-:W-:Y:S01]  /*0ea0*/  IMAD R8, R86, c[0x0][0x180], RZ ;  /* 0x0000600056087a24 */ /* 0x000fe200078e02ff */
[----:B------:R-:W-:Y:S01]  /*0eb0*/  SEL R6, RZ, 0x4, P6 ;  /* 0x00000004ff067807 */ /* 0x000fe20003000000 */
[----:B------:R-:W-:Y:S01]  /*0ec0*/  IMAD R2, R242, c[0x0][0x17c], R2 ;  /* 0x00005f00f2027a24 */ /* 0x000fe200078e0202 */
[----:B------:R-:W-:Y:S01]  /*0ed0*/  @!P2 ISETP.LT.OR P4, PT, R0, 0x41, P3 ;  /* 0x000000410000a80c */ /* 0x000fe20001f81670 */
[----:B------:R-:W-:Y:S01]  /*0ee0*/  IMAD R8, R85, c[0x0][0x184], R8 ;  /* 0x0000610055087a24 */ /* 0x000fe200078e0208 */
[----:B------:R-:W-:Y:S01]  /*0ef0*/  LOP3.LUT R6, R7, R6, RZ, 0xfc, !PT ;  /* 0x0000000607067212 */ /* 0x000fe200078efcff */
[----:B------:R-:W-:Y:S01]  /*0f00*/  IMAD.IADD R251, R17, 0x1, R2 ;  /* 0x0000000111fb7824 */ /* 0x000fe200078e0202 */
[----:B------:R-:W-:Y:S01]  /*0f10*/  UIMAD.WIDE.U32 UR16, UR8, UR6, URZ ;  /* 0x00000006081072a5 */ /* 0x000fe2000f8e003f */
[----:B--2---:R-:W-:Y:S01]  /*0f20*/  IMAD.WIDE.U32 R16, R242, c[0x0][0x208], R238 ;  /* 0x00008200f2107a25 */ /* 0x004fe200078e00ee */
[----:B------:R-:W-:Y:S01]  /*0f30*/  LOP3.LUT R0, R6, 0x1, RZ, 0xc0, !PT ;  /* 0x0000000106007812 */ /* 0x000fe200078ec0ff */
[----:B------:R1:W-:Y:S01]  /*0f40*/  @!P2 LDGSTS.E.BYPASS.LTC128B.128 [R236+0x2080], [R4.64], !P0 ;  /* 0x0208000004ecafae */ /* 0x0003e2000c101d4e */
[----:B------:R-:W-:Y:S01]  /*0f50*/  UIMAD UR11, UR8, UR7, UR11 ;  /* 0x00000007080b72a4 */ /* 0x000fe2000f8e020b */
[----:B------:R-:W-:Y:S01]  /*0f60*/  IMAD.WIDE.U32 R2, R85, c[0x0][0x180], R250 ;  /* 0x0000600055027a25 */ /* 0x000fe200078e00fa */
[----:B------:R-:W-:Y:S01]  /*0f70*/  ISETP.NE.U32.AND P3, PT, R0, 0x1, PT ;  /* 0x000000010000780c */ /* 0x000fe20003f65070 */
[----:B------:R1:W-:Y:S01]  /*0f80*/  @!P2 LDGSTS.E.BYPASS.LTC128B.128 [R236+0x4880], [R4.64+0x80], !P1 ;  /* 0x0488008004ecafae */ /* 0x0003e2000c901d4e */
[----:B------:R-:W-:Y:S01]  /*0f90*/  ULDC.64 UR6, c[0x0][0x218] ;  /* 0x0000860000067ab9 */ /* 0x000fe20000000a00 */
[----:B------:R-:W-:Y:S01]  /*0fa0*/  IMAD R0, R243, c[0x0][0x208], RZ ;  /* 0x00008200f3007a24 */ /* 0x000fe200078e02ff */
[----:B------:R-:W-:Y:S01]  /*0fb0*/  IADD3 R7, P0, R2, UR12, RZ ;  /* 0x0000000c02077c10 */ /* 0x000fe2000ff1e0ff */
[----:B------:R1:W-:Y:S01]  /*0fc0*/  @!P2 LDGSTS.E.BYPASS.LTC128B.128 [R236+0x7080], [R4.64+0x100], !P4 ;  /* 0x0708010004ecafae */ /* 0x0003e2000e101d4e */
[----:B------:R-:W-:Y:S01]  /*0fd0*/  LOP3.LUT P2, RZ, R6, 0x2, RZ, 0xc0, !PT ;  /* 0x0000000206ff7812 */ /* 0x000fe2000784c0ff */
[----:B------:R-:W-:Y:S01]  /*0fe0*/  IMAD R0, R242, c[0x0][0x20c], R0 ;  /* 0x00008300f2007a24 */ /* 0x000fe200078e0200 */
[----:B------:R-:W-:Y:S01]  /*0ff0*/  IADD3.X R3, R3, UR5, R8, P0, !PT ;  /* 0x0000000503037c10 */ /* 0x000fe200087fe408 */
[----:B------:R-:W0:Y:S01]  /*1000*/  LDGDEPBAR ;  /* 0x00000000000079af */ /* 0x000e220000000000 */
[C---:B------:R-:W-:Y:S01]  /*1010*/  LEA R2, P0, R7.reuse, c[0x0][0x160], 0x1 ;  /* 0x0000580007027a11 */ /* 0x040fe200078008ff */
[----:B------:R-:W-:Y:S01]  /*1020*/  UIMAD.WIDE.U32 UR18, UR8, UR6, URZ ;  /* 0x00000006081272a5 */ /* 0x000fe2000f8e003f */
[----:B------:R-:W-:Y:S01]  /*1030*/  LOP3.LUT P4, RZ, R6, 0x4, RZ, 0xc0, !PT ;  /* 0x0000000406ff7812 */ /* 0x000fe2000788c0ff */
[----:B------:R-:W-:Y:S01]  /*1040*/  UIMAD UR6, UR4, UR6, URZ ;  /* 0x00000006040672a4 */ /* 0x000fe2000f8e023f */
[----:B------:R-:W-:Y:S01]  /*1050*/  LEA.HI.X R3, R7, c[0x0][0x164], R3, 0x1, P0 ;  /* 0x0000590007037a11 */ /* 0x000fe200000f0c03 */
[----:B------:R-:W-:Y:S01]  /*1060*/  IMAD R6, R86, c[0x0][0x270], RZ ;  /* 0x00009c0056067a24 */ /* 0x000fe200078e02ff */
[C---:B------:R-:W-:Y:S01]  /*1070*/  ISETP.LT.OR P0, PT, R12.reuse, 0x1, P3 ;  /* 0x000000010c00780c */ /* 0x040fe20001f01670 */
[----:B------:R-:W-:Y:S01]  /*1080*/  IMAD.IADD R249, R17, 0x1, R0 ;  /* 0x0000000111f97824 */ /* 0x000fe200078e0200 */
[C---:B------:R-:W-:Y:S01]  /*1090*/  ISETP.LT.OR P1, PT, R12.reuse, 0x1, !P2 ;  /* 0x000000010c00780c */ /* 0x040fe20005721670 */
[----:B------:R-:W-:Y:S01]  /*10a0*/  IMAD.MOV.U32 R248, RZ, RZ, R16 ;  /* 0x000000fffff87224 */ /* 0x000fe200078e0010 */
[----:B------:R-:W-:Y:S01]  /*10b0*/  UIADD3 UR11, UR17, UR11, URZ ;  /* 0x0000000b110b7290 */ /* 0x000fe2000fffe03f */
[C---:B------:R-:W-:Y:S01]  /*10c0*/  IMAD R0, R85.reuse, c[0x0][0x274], R6 ;  /* 0x00009d0055007a24 */ /* 0x040fe200078e0206 */
[----:B------:R-:W-:Y:S01]  /*10d0*/  UIMAD UR7, UR8, UR7, UR6 ;  /* 0x00000007080772a4 */ /* 0x000fe2000f8e0206 */
[----:B------:R-:W-:Y:S01]  /*10e0*/  IMAD.WIDE.U32 R6, R85, c[0x0][0x210], R248 ;  /* 0x0000840055067a25 */ /* 0x000fe200078e00f8 */
[----:B------:R-:W-:Y:S01]  /*10f0*/  ISETP.LT.OR P2, PT, R12, 0x21, !P2 ;  /* 0x000000210c00780c */ /* 0x000fe20005741670 */
[----:B------:R2:W-:Y:S01]  /*1100*/  STL.64 [R1], R16 ;  /* 0x0000001001007387 */ /* 0x0005e20000100a00 */
[----:B------:R-:W-:-:S03]  /*1110*/  UIADD3 UR9, UR19, UR7, URZ ;  /* 0x0000000713097290 */ /* 0x000fc6000fffe03f */
[----:B------:R3:W-:Y:S01]  /*1120*/  LDGSTS.E.BYPASS.LTC128B.128 [R236+0xf080], [R2.64], !P0 ;  /* 0x0f08000002ec7fae */ /* 0x0007e2000c101d4e */
[----:B------:R-:W-:Y:S01]  /*1130*/  IADD3 R8, P0, R2, UR22, RZ ;  /* 0x0000001602087c10 */ /* 0x000fe2000ff1e0ff */
[----:B------:R-:W-:Y:S01]  /*1140*/  ULDC.64 UR6, c[0x0][0x208] ;  /* 0x0000820000067ab9 */ /* 0x000fe20000000a00 */
[----:B-1----:R-:W-:Y:S01]  /*1150*/  IMAD.WIDE.U32 R4, R85, c[0x0][0x270], R244 ;  /* 0x00009c0055047a25 */ /* 0x002fe200078e00f4 */
[----:B------:R3:W-:Y:S01]  /*1160*/  LDGSTS.E.BYPASS.LTC128B.128 [R236+0x11080], [R2.64+0x80], !P1 ;  /* 0x1108008002ec7fae */ /* 0x0007e2000c901d4e */
[----:B------:R-:W-:Y:S01]  /*1170*/  IADD3.X R9, R3, UR21, RZ, P0, !PT ;  /* 0x0000001503097c10 */ /* 0x000fe200087fe4ff */
[----:B------:R-:W-:Y:S01]  /*1180*/  USHF.L.U32 UR23, UR6, 0x5, URZ ;  /* 0x0000000506177899 */ /* 0x000fe2000800063f */
[C---:B------:R-:W-:Y:S01]  /*1190*/  ISETP.LT.OR P0, PT, R12.reuse, 0x1, !P4 ;  /* 0x000000010c00780c */ /* 0x040fe20006701670 */
[----:B------:R-:W-:Y:S01]  /*11a0*/  USHF.L.U64.HI UR7, UR6, UR20, UR7 ;  /* 0x0000001406077299 */ /* 0x000fe20008010207 */
[C---:B------:R-:W-:Y:S02]  /*11b0*/  ISETP.LT.OR P1, PT, R12.reuse, 0x21, P3 ;  /* 0x000000210c00780c */ /* 0x040fe40001f21670 */
[----:B------:R-:W-:Y:S01]  /*11c0*/  ISETP.LT.OR P3, PT, R12, 0x21, !P4 ;  /* 0x000000210c00780c */ /* 0x000fe20006761670 */
[----:B------:R-:W-:Y:S01]  /*11d0*/  USHF.L.U64.HI UR7, UR23, 0x1, UR7 ;  /* 0x0000000117077899 */ /* 0x000fe20008010207 */
[----:B------:R-:W-:-:S07]  /*11e0*/  ISETP.GE.AND P4, PT, R238, c[0x0][0x1fc], PT ;  /* 0x00007f00ee007a0c */ /* 0x000fce0003f86270 */
[----:B------:R3:W-:Y:S01]  /*11f0*/  LDGSTS.E.BYPASS.LTC128B.128 [R236+0x13080], [R2.64+0x100], !P0 ;  /* 0x1308010002ec7fae */ /* 0x0007e2000c101d4e */
[----:B------:R-:W-:Y:S01]  /*1200*/  IADD3 R10, P0, R4, UR16, RZ ;  /* 0x00000010040a7c10 */ /* 0x000fe2000ff1e0ff */
[----:B------:R-:W-:Y:S02]  /*1210*/  IMAD R4, R86, c[0x0][0x210], RZ ;  /* 0x0000840056047a24 */ /* 0x000fe400078e02ff */
[----:B------:R1:W-:Y:S01]  /*1220*/  LDGSTS.E.BYPASS.LTC128B.128 [R236+0x10080], [R8.64], !P1 ;  /* 0x1008000008ec7fae */ /* 0x0003e2000c901d4e */
[----:B------:R-:W-:Y:S01]  /*1230*/  IADD3.X R11, R5, UR11, R0, P0, !PT ;  /* 0x0000000b050b7c10 */ /* 0x000fe200087fe400 */
[----:B------:R-:W-:Y:S01]  /*1240*/  IMAD R4, R85, c[0x0][0x214], R4 ;  /* 0x0000850055047a24 */ /* 0x000fe200078e0204 */
[----:B------:R-:W-:-:S04]  /*1250*/  IADD3 R0, P0, R6, UR18, RZ ;  /* 0x0000001206007c10 */ /* 0x000fc8000ff1e0ff */
[----:B------:R-:W-:Y:S02]  /*1260*/  IADD3.X R6, R7, UR9, R4, P0, !PT ;  /* 0x0000000907067c10 */ /* 0x000fe400087fe404 */
[----:B------:R-:W-:-:S04]  /*1270*/  LEA R4, P0, R0, c[0x0][0x1f0], 0x1 ;  /* 0x00007c0000047a11 */ /* 0x000fc800078008ff */
[----:B------:R-:W-:Y:S01]  /*1280*/  LEA.HI.X R5, R0, c[0x0][0x1f4], R6, 0x1, P0 ;  /* 0x00007d0000057a11 */ /* 0x000fe200000f0c06 */
[----:B------:R-:W-:Y:S01]  /*1290*/  IMAD.U32 R0, RZ, RZ, UR22 ;  /* 0x00000016ff007e24 */ /* 0x000fe2000f8e00ff */
[----:B------:R-:W-:-:S04]  /*12a0*/  USHF.L.U32 UR22, UR23, 0x1, URZ ;  /* 0x0000000117167899 */ /* 0x000fc8000800063f */
[----:B------:R-:W-:-:S04]  /*12b0*/  IADD3 R6, P1, P0, R0, 0x80, R2 ;  /* 0x0000008000067810 */ /* 0x000fc8000783e002 */
[--C-:B------:R-:W-:Y:S02]  /*12c0*/  IADD3.X R7, RZ, UR21, R3.reuse, P1, P0 ;  /* 0x00000015ff077c10 */ /* 0x100fe40008fe0403 */
[----:B---3--:R-:W-:Y:S01]  /*12d0*/  IADD3 R2, P1, P0, R0, 0x100, R2 ;  /* 0x0000010000027810 */ /* 0x008fe2000783e002 */
[----:B------:R-:W-:Y:S02]  /*12e0*/  IMAD.U32 R0, RZ, RZ, UR22 ;  /* 0x00000016ff007e24 */ /* 0x000fe4000f8e00ff */
[----:B------:R3:W-:Y:S01]  /*12f0*/  LDGSTS.E.BYPASS.LTC128B.128 [R236+0x12080], [R6.64], !P2 ;  /* 0x1208000006ec7fae */ /* 0x0007e2000d101d4e */
[----:B------:R-:W-:Y:S01]  /*1300*/  IADD3.X R3, RZ, UR21, R3, P1, P0 ;  /* 0x00000015ff037c10 */ /* 0x000fe20008fe0403 */
[----:B-1----:R-:W-:Y:S01]  /*1310*/  IMAD R9, R86, c[0x0][0x288], RZ ;  /* 0x0000a20056097a24 */ /* 0x002fe200078e02ff */
[----:B--2---:R-:W-:Y:S01]  /*1320*/  IADD3 R16, P1, P0, R0, 0x100, R4 ;  /* 0x0000010000107810 */ /* 0x004fe2000783e004 */
[----:B------:R-:W-:Y:S01]  /*1330*/  @!P5 IMAD.SHL.U32 R0, R240, 0x10, RZ ;  /* 0x00000010f000d824 */ /* 0x000fe200078e00ff */
[----:B------:R-:W-:Y:S01]  /*1340*/  ISETP.GE.AND P2, PT, R13, c[0x0][0x1fc], PT ;  /* 0x00007f000d007a0c */ /* 0x000fe20003f46270 */
[----:B------:R1:W-:Y:S01]  /*1350*/  LDGSTS.E.BYPASS.LTC128B.128 [R236+0x14080], [R2.64], !P3 ;  /* 0x1408000002ec7fae */ /* 0x0003e2000d901d4e */
[----:B------:R-:W-:Y:S01]  /*1360*/  IADD3.X R17, RZ, UR7, R5, P1, P0 ;  /* 0x00000007ff117c10 */ /* 0x000fe20008fe0405 */
[----:B------:R-:W-:Y:S01]  /*1370*/  IMAD R9, R85, c[0x0][0x28c], R9 ;  /* 0x0000a30055097a24 */ /* 0x000fe200078e0209 */
[----:B------:R-:W-:-:S02]  /*1380*/  ISETP.GE.AND P3, PT, R247, c[0x0][0x1fc], PT ;  /* 0x00007f00f7007a0c */ /* 0x000fc40003f66270 */
[----:B------:R-:W-:Y:S02]  /*1390*/  ISETP.LT.OR P1, PT, R12, 0x1, P4 ;  /* 0x000000010c00780c */ /* 0x000fe40002721670 */
[CC--:B------:R-:W-:Y:S02]  /*13a0*/  LEA.HI R13, R14.reuse, R240.reuse, RZ, 0x2 ;  /* 0x000000f00e0d7211 */ /* 0x0c0fe400078f10ff */
[----:B---3--:R-:W-:Y:S02]  /*13b0*/  LEA.HI R7, R14, R240, RZ, 0x4 ;  /* 0x000000f00e077211 */ /* 0x008fe400078f20ff */
        /* <DEDUP_REMOVED lines=8> */
[----:B------:R-:W-:Y:S01]  /*1440*/  IADD3 R10, P0, R4, UR22, RZ ;  /* 0x00000016040a7c10 */ /* 0x000fe2000ff1e0ff */
[----:B------:R-:W-:Y:S02]  /*1450*/  ULDC UR22, c[0x0][0x168] ;  /* 0x00005a0000167ab9 */ /* 0x000fe40000000800 */
[----:B------:R-:W-:Y:S01]  /*1460*/  UISETP.GE.AND UP0, UPT, UR22, 0x1, UPT ;  /* 0x000000011600788c */ /* 0x000fe2000bf06270 */
[----:B------:R-:W-:Y:S01]  /*1470*/  IADD3.X R11, R5, UR7, RZ, P0, !PT ;  /* 0x00000007050b7c10 */ /* 0x000fe200087fe4ff */
[----:B------:R-:W-:Y:S01]  /*1480*/  ULDC.64 UR6, c[0x0][0x290] ;  /* 0x0000a40000067ab9 */ /* 0x000fe20000000a00 */
[----:B------:R-:W-:Y:S01]  /*1490*/  ISETP.LT.OR P0, PT, R12, 0x1, P2 ;  /* 0x000000010c00780c */ /* 0x000fe20001701670 */
[----:B------:R-:W-:Y:S02]  /*14a0*/  UIMAD UR20, UR4, UR6, URZ ;  /* 0x00000006041472a4 */ /* 0x000fe4000f8e023f */
[----:B------:R-:W-:-:S02]  /*14b0*/  UIMAD.WIDE.U32 UR24, UR8, UR6, URZ ;  /* 0x00000006081872a5 */ /* 0x000fc4000f8e003f */
[----:B------:R-:W-:Y:S01]  /*14c0*/  UIMAD UR20, UR8, UR7, UR20 ;  /* 0x00000007081472a4 */ /* 0x000fe2000f8e0214 */
[----:B-1----:R-:W-:Y:S01]  /*14d0*/  SHF.R.S32.HI R0, RZ, 0x2, R13 ;  /* 0x00000002ff007819 */ /* 0x002fe2000001140d */
[----:B------:R-:W-:Y:S02]  /*14e0*/  IMAD.WIDE.U32 R2, R85, c[0x0][0x288], R244 ;  /* 0x0000a20055027a25 */ /* 0x000fe400078e00f4 */
[----:B------:R-:W-:-:S04]  /*14f0*/  UIADD3 UR20, UR25, UR20, URZ ;  /* 0x0000001419147290 */ /* 0x000fc8000fffe03f */
[----:B------:R2:W-:Y:S01]  /*1500*/  LDGSTS.E.BYPASS.LTC128B.128 [R236+0x1f080], [R4.64+0x100], !P0 ;  /* 0x1f08010004ec7fae */ /* 0x0005e2000c101d4e */
[----:B------:R-:W-:-:S13]  /*1510*/  ISETP.LT.OR P0, PT, R12, 0x21, P4 ;  /* 0x000000210c00780c */ /* 0x000fda0002701670 */
[----:B------:R1:W-:Y:S01]  /*1520*/  LDGSTS.E.BYPASS.LTC128B.128 [R236+0x1c080], [R10.64], !P0 ;  /* 0x1c0800000aec7fae */ /* 0x0003e2000c101d4e */
[----:B------:R-:W-:-:S03]  /*1530*/  IADD3 R8, P0, R2, UR24, RZ ;  /* 0x0000001802087c10 */ /* 0x000fc6000ff1e0ff */
[----:B------:R1:W-:Y:S01]  /*1540*/  LDGSTS.E.BYPASS.LTC128B.128 [R236+0x1e080], [R10.64+0x80], !P1 ;  /* 0x1e0800800aec7fae */ /* 0x0003e2000c901d4e */
[----:B------:R-:W-:Y:S02]  /*1550*/  IADD3.X R9, R3, UR20, R9, P0, !PT ;  /* 0x0000001403097c10 */ /* 0x000fe400087fe409 */
[----:B------:R-:W-:Y:S02]  /*1560*/  SHF.R.S32.HI R3, RZ, 0x5, R24 ;  /* 0x00000005ff037819 */ /* 0x000fe40000011418 */
[----:B------:R-:W-:Y:S02]  /*1570*/  LEA R18, P0, R8, c[0x0][0x280], 0x2 ;  /* 0x0000a00008127a11 */ /* 0x000fe400078010ff */
[----:B--2---:R-:W-:Y:S02]  /*1580*/  SHF.R.S32.HI R5, RZ, 0x1f, R13 ;  /* 0x0000001fff057819 */ /* 0x004fe4000001140d */
[----:B------:R-:W-:Y:S02]  /*1590*/  SHF.R.S32.HI R4, RZ, 0x4, R7 ;  /* 0x00000004ff047819 */ /* 0x000fe40000011407 */
[----:B------:R-:W-:-:S02]  /*15a0*/  LEA.HI R5, R5, R0, RZ, 0x3 ;  /* 0x0000000005057211 */ /* 0x000fc400078f18ff */
[----:B------:R-:W-:Y:S02]  /*15b0*/  LEA.HI R6, R7, R4, RZ, 0x1 ;  /* 0x0000000407067211 */ /* 0x000fe400078f08ff */
[----:B------:R-:W-:Y:S02]  /*15c0*/  LOP3.LUT R2, R5, 0xfffffff8, RZ, 0xc0, !PT ;  /* 0xfffffff805027812 */ /* 0x000fe400078ec0ff */
[----:B------:R-:W-:Y:S02]  /*15d0*/  LOP3.LUT R5, R6, 0xfffffffe, RZ, 0xc0, !PT ;  /* 0xfffffffe06057812 */ /* 0x000fe400078ec0ff */
[----:B------:R-:W-:Y:S01]  /*15e0*/  LEA.HI.X R19, R8, c[0x0][0x284], R9, 0x2, P0 ;  /* 0x0000a10008137a11 */ /* 0x000fe200000f1409 */
[----:B------:R-:W-:Y:S01]  /*15f0*/  IMAD.IADD R84, R0, 0x1, -R2 ;  /* 0x0000000100547824 */ /* 0x000fe200078e0a02 */
[----:B------:R-:W-:Y:S01]  /*1600*/  LEA.HI R2, R14, R240, RZ, 0x7 ;  /* 0x000000f00e027211 */ /* 0x000fe200078f38ff */
[----:B------:R-:W-:Y:S01]  /*1610*/  IMAD.IADD R0, R4, 0x1, -R5 ;  /* 0x0000000104007824 */ /* 0x000fe200078e0a05 */
[----:B------:R-:W-:Y:S01]  /*1620*/  SHF.R.S32.HI R4, RZ, 0x1f, R24 ;  /* 0x0000001fff047819 */ /* 0x000fe20000011418 */
[----:B------:R-:W-:Y:S01]  /*1630*/  IMAD.SHL.U32 R8, R3, 0x100, RZ ;  /* 0x0000010003087824 */ /* 0x000fe200078e00ff */
[----:B------:R-:W-:Y:S01]  /*1640*/  LOP3.LUT R5, R7, 0xfffffff0, RZ, 0xc0, !PT ;  /* 0xfffffff007057812 */ /* 0x000fe200078ec0ff */
[----:B------:R-:W-:Y:S01]  /*1650*/  IMAD.SHL.U32 R9, R22, 0x8, RZ ;  /* 0x0000000816097824 */ /* 0x000fe200078e00ff */
[----:B------:R-:W-:-:S02]  /*1660*/  LEA.HI R4, R4, R3, RZ, 0x2 ;  /* 0x0000000304047211 */ /* 0x000fc400078f10ff */
[----:B------:R-:W-:Y:S01]  /*1670*/  SHF.R.S32.HI R21, RZ, 0x7, R2 ;  /* 0x00000007ff157819 */ /* 0x000fe20000011402 */
[----:B------:R-:W-:Y:S01]  /*1680*/  IMAD.IADD R2, R240, 0x1, -R5 ;  /* 0x00000001f0027824 */ /* 0x000fe200078e0a05 */
[----:B------:R-:W-:Y:S02]  /*1690*/  LOP3.LUT R5, R4, 0xfffffffc, RZ, 0xc0, !PT ;  /* 0xfffffffc04057812 */ /* 0x000fe400078ec0ff */
[----:B------:R-:W-:Y:S01]  /*16a0*/  ISETP.LT.OR P0, PT, R12, 0x21, P2 ;  /* 0x000000210c00780c */ /* 0x000fe20001701670 */
[C---:B------:R-:W-:Y:S01]  /*16b0*/  IMAD.SHL.U32 R4, R2.reuse, 0x10, RZ ;  /* 0x0000001002047824 */ /* 0x040fe200078e00ff */
[----:B------:R-:W-:Y:S01]  /*16c0*/  SHF.R.S32.HI R7, RZ, 0x1f, R2 ;  /* 0x0000001fff077819 */ /* 0x000fe20000011402 */
[----:B------:R-:W-:Y:S01]  /*16d0*/  IMAD.SHL.U32 R6, R21, 0x8, RZ ;  /* 0x0000000815067824 */ /* 0x000fe200078e00ff */
[----:B------:R-:W-:Y:S01]  /*16e0*/  LOP3.LUT P3, RZ, R2, 0x2, RZ, 0xc0, !PT ;  /* 0x0000000202ff7812 */ /* 0x000fe2000786c0ff */
[----:B------:R-:W-:Y:S01]  /*16f0*/  IMAD.IADD R12, R3, 0x1, -R5 ;  /* 0x00000001030c7824 */ /* 0x000fe200078e0a05 */
[----:B------:R-:W-:Y:S01]  /*1700*/  LOP3.LUT R3, R4, 0xf0, RZ, 0xc0, !PT ;  /* 0x000000f004037812 */ /* 0x000fe200078ec0ff */
[----:B------:R-:W-:Y:S01]  /*1710*/  IMAD.SHL.U32 R5, R84, 0x10, RZ ;  /* 0x0000001054057824 */ /* 0x000fe200078e00ff */
[----:B------:R-:W-:Y:S01]  /*1720*/  LOP3.LUT R4, R6, 0x8, RZ, 0xc0, !PT ;  /* 0x0000000806047812 */ /* 0x000fe200078ec0ff */
[----:B------:R-:W-:Y:S01]  /*1730*/  IMAD.SHL.U32 R220, R2, 0x2, RZ ;  /* 0x0000000202dc7824 */ /* 0x000fe200078e00ff */
[----:B------:R-:W-:Y:S01]  /*1740*/  LEA.HI R222, R7, R2, RZ, 0x3 ;  /* 0x0000000207de7211 */ /* 0x000fe200078f18ff */
[----:B------:R-:W-:Y:S01]  /*1750*/  IMAD.SHL.U32 R237, R12, 0x10, RZ ;  /* 0x000000100ced7824 */ /* 0x000fe200078e00ff */
[C---:B------:R-:W-:Y:S01]  /*1760*/  LOP3.LUT R15, R3.reuse, 0x100, R8, 0xf8, !PT ;  /* 0x00000100030f7812 */ /* 0x040fe200078ef808 */
[----:B------:R2:W-:Y:S01]  /*1770*/  LDGSTS.E.BYPASS.LTC128B.128 [R236+0x20080], [R16.64], !P0 ;  /* 0x2008000010ec7fae */ /* 0x0005e2000c101d4e */
[----:B------:R-:W-:-:S02]  /*1780*/  LOP3.LUT R6, R3, R4, RZ, 0xfc, !PT ;  /* 0x0000000403067212 */ /* 0x000fc400078efcff */
[C---:B------:R-:W-:Y:S01]  /*1790*/  LOP3.LUT R3, R222.reuse, 0xfffffff8, RZ, 0xc0, !PT ;  /* 0xfffffff8de037812 */ /* 0x040fe200078ec0ff */
[----:B------:R-:W-:Y:S01]  /*17a0*/  IMAD.SHL.U32 R222, R222, 0x40, RZ ;  /* 0x00000040dede7824 */ /* 0x000fe200078e00ff */
[----:B------:R-:W-:Y:S01]  /*17b0*/  LOP3.LUT R14, R4, 0x70, R5, 0xf8, !PT ;  /* 0x00000070040e7812 */ /* 0x000fe200078ef805 */
[----:B------:R-:W-:Y:S01]  /*17c0*/  IMAD.SHL.U32 R4, R0, 0x20, RZ ;  /* 0x0000002000047824 */ /* 0x000fe200078e00ff */
[----:B------:R-:W-:Y:S01]  /*17d0*/  LEA.HI R5, R12, R12, RZ, 0x1 ;  /* 0x0000000c0c057211 */ /* 0x000fe200078f08ff */
[----:B------:R-:W-:Y:S01]  /*17e0*/  IMAD.IADD R7, R2, 0x1, -R3 ;  /* 0x0000000102077824 */ /* 0x000fe200078e0a03 */
[----:B------:R-:W-:Y:S01]  /*17f0*/  LOP3.LUT R220, R6, 0x18, R220, 0x78, !PT ;  /* 0x0000001806dc7812 */ /* 0x000fe200078e78dc */
[----:B------:R-:W-:Y:S01]  /*1800*/  IMAD.MOV.U32 R2, RZ, RZ, 0x10 ;  /* 0x00000010ff027424 */ /* 0x000fe200078e00ff */
[----:B------:R-:W-:Y:S01]  /*1810*/  LOP3.LUT R3, R13, 0x3ffffffc, RZ, 0xc0, !PT ;  /* 0x3ffffffc0d037812 */ /* 0x000fe200078ec0ff */
[----:B------:R-:W-:Y:S01]  /*1820*/  IMAD.SHL.U32 R5, R5, 0x100, RZ ;  /* 0x0000010005057824 */ /* 0x000fe200078e00ff */
[----:B------:R-:W-:Y:S01]  /*1830*/  LOP3.LUT P0, RZ, R7, 0x2, RZ, 0xc0, !PT ;  /* 0x0000000207ff7812 */ /* 0x000fe2000780c0ff */
[----:B------:R-:W-:Y:S01]  /*1840*/  IMAD.SHL.U32 R6, R20, 0x40, RZ ;  /* 0x0000004014067824 */ /* 0x000fe200078e00ff */
[----:B------:R-:W-:Y:S01]  /*1850*/  LOP3.LUT R4, R4, 0x20, RZ, 0xc0, !PT ;  /* 0x0000002004047812 */ /* 0x000fe200078ec0ff */
[----:B------:R-:W-:Y:S01]  /*1860*/  IMAD.IADD R8, R240, 0x1, -R3 ;  /* 0x00000001f0087824 */ /* 0x000fe200078e0a03 */
[----:B------:R-:W-:-:S02]  /*1870*/  SEL R231, R2, 0xfffffff0, !P0 ;  /* 0xfffffff002e77807 */ /* 0x000fc40004000000 */
[----:B------:R-:W-:Y:S02]  /*1880*/  LOP3.LUT R5, R5, 0x7ffffe00, RZ, 0xc0, !PT ;  /* 0x7ffffe0005057812 */ /* 0x000fe400078ec0ff */
[----:B------:R-:W-:Y:S02]  /*1890*/  LOP3.LUT P0, RZ, R20, 0x2, RZ, 0xc0, !PT ;  /* 0x0000000214ff7812 */ /* 0x000fe4000780c0ff */
[----:B------:R-:W-:Y:S01]  /*18a0*/  LOP3.LUT R3, R6, 0x1c0, RZ, 0xc0, !PT ;  /* 0x000001c006037812 */ /* 0x000fe200078ec0ff */
[----:B-1----:R-:W-:Y:S01]  /*18b0*/  IMAD R11, R8, 0x2, R5 ;  /* 0x00000002080b7824 */ /* 0x002fe200078e0205 */
[----:B------:R-:W-:Y:S01]  /*18c0*/  SEL R217, R2, 0xfffffff0, !P0 ;  /* 0xfffffff002d97807 */ /* 0x000fe20004000000 */
[----:B------:R-:W-:Y:S01]  /*18d0*/  IMAD.SHL.U32 R6, R12, 0x100, RZ ;  /* 0x000001000c067824 */ /* 0x000fe200078e00ff */
[----:B------:R-:W-:Y:S02]  /*18e0*/  LOP3.LUT R5, R3, 0x30, R237, 0xf8, !PT ;  /* 0x0000003003057812 */ /* 0x000fe400078ef8ed */
[----:B------:R-:W-:-:S02]  /*18f0*/  SHF.R.U32.HI R2, RZ, 0x3, R15 ;  /* 0x00000003ff027819 */ /* 0x000fc4000001160f */
[--C-:B------:R-:W-:Y:S02]  /*1900*/  LOP3.LUT R8, R5, 0x8, R23.reuse, 0xf8, !PT ;  /* 0x0000000805087812 */ /* 0x100fe400078ef817 */
[----:B------:R-:W-:Y:S02]  /*1910*/  LOP3.LUT R223, R2, 0x38, RZ, 0xc0, !PT ;  /* 0x0000003802df7812 */ /* 0x000fe400078ec0ff */
[----:B------:R-:W-:Y:S02]  /*1920*/  LOP3.LUT R5, R3, 0x8, R23, 0xf8, !PT ;  /* 0x0000000803057812 */ /* 0x000fe400078ef817 */
[----:B------:R-:W-:Y:S01]  /*1930*/  SHF.R.U32.HI R2, RZ, 0x3, R3 ;  /* 0x00000003ff027819 */ /* 0x000fe20000011603 */
[----:B------:R-:W-:Y:S01]  /*1940*/  IMAD.SHL.U32 R3, R7, 0x40, RZ ;  /* 0x0000004007037824 */ /* 0x000fe200078e00ff */
[----:B------:R-:W-:Y:S01]  /*1950*/  LOP3.LUT R9, R4, 0x18, R9, 0xf8, !PT ;  /* 0x0000001804097812 */ /* 0x000fe200078ef809 */
[----:B------:R-:W-:Y:S01]  /*1960*/  IMAD.SHL.U32 R4, R0, 0x8, RZ ;  /* 0x0000000800047824 */ /* 0x000fe200078e00ff */
[----:B------:R-:W-:-:S02]  /*1970*/  LOP3.LUT R216, R5, R2, RZ, 0x3c, !PT ;  /* 0x0000000205d87212 */ /* 0x000fc400078e3cff */
[----:B------:R-:W-:Y:S02]  /*1980*/  LOP3.LUT R3, R3, 0x1c0, RZ, 0xc0, !PT ;  /* 0x000001c003037812 */ /* 0x000fe400078ec0ff */
[----:B------:R-:W-:Y:S01]  /*1990*/  LOP3.LUT R10, R14, 0x100, R6, 0xf8, !PT ;  /* 0x000001000e0a7812 */ /* 0x000fe200078ef806 */
[----:B------:R-:W-:Y:S01]  /*19a0*/  IMAD R216, R21, 0x200, R216 ;  /* 0x0000020015d87824 */ /* 0x000fe200078e02d8 */
[----:B------:R-:W-:Y:S02]  /*19b0*/  LOP3.LUT R2, R8, R2, RZ, 0x3c, !PT ;  /* 0x0000000208027212 */ /* 0x000fe400078e3cff */
[----:B------:R-:W-:Y:S02]  /*19c0*/  LOP3.LUT R6, R4, 0x8, RZ, 0xc0, !PT ;  /* 0x0000000804067812 */ /* 0x000fe400078ec0ff */
[----:B------:R-:W-:Y:S01]  /*19d0*/  LOP3.LUT P1, RZ, R7, 0x4, RZ, 0xc0, !PT ;  /* 0x0000000407ff7812 */ /* 0x000fe2000782c0ff */
[----:B------:R-:W-:Y:S01]  /*19e0*/  IMAD R227, R0, 0x200, R2 ;  /* 0x0000020000e37824 */ /* 0x000fe200078e0202 */
[----:B------:R-:W-:-:S02]  /*19f0*/  SHF.R.U32.HI R4, RZ, 0x3, R3 ;  /* 0x00000003ff047819 */ /* 0x000fc40000011603 */
[----:B------:R-:W-:Y:S02]  /*1a00*/  LOP3.LUT R7, R24, 0xffffffe0, RZ, 0xc0, !PT ;  /* 0xffffffe018077812 */ /* 0x000fe400078ec0ff */
[----:B------:R-:W-:Y:S01]  /*1a10*/  LOP3.LUT R222, R222, 0xfffffe00, RZ, 0xc0, !PT ;  /* 0xfffffe00dede7812 */ /* 0x000fe200078ec0ff */
[----:B------:R-:W-:Y:S01]  /*1a20*/  CS2R R24, SRZ ;  /* 0x0000000000187805 */ /* 0x000fe2000001ff00 */
[----:B------:R-:W-:Y:S01]  /*1a30*/  PLOP3.LUT P0, PT, PT, PT, UP0, 0x80, 0x0 ;  /* 0x000000000000781c */ /* 0x000fe20003f0f008 */
[----:B------:R-:W-:Y:S01]  /*1a40*/  IMAD.IADD R7, R240, 0x1, -R7 ;  /* 0x00000001f0077824 */ /* 0x000fe200078e0a07 */
[----:B------:R-:W-:Y:S01]  /*1a50*/  LOP3.LUT R0, R4, R3, R6, 0x1e, !PT ;  /* 0x0000000304007212 */ /* 0x000fe200078e1e06 */
[----:B------:R-:W-:Y:S01]  /*1a60*/  IMAD R2, R12, 0x400, R222 ;  /* 0x000004000c027824 */ /* 0x000fe200078e02de */
[----:B------:R-:W-:Y:S01]  /*1a70*/  LOP3.LUT R3, R4, R9, R3, 0x1e, !PT ;  /* 0x0000000904037212 */ /* 0x000fe200078e1e03 */
[----:B------:R-:W-:Y:S01]  /*1a80*/  @!P5 IMAD.SHL.U32 R4, R240, 0x10, RZ ;  /* 0x00000010f004d824 */ /* 0x000fe200078e00ff */
[----:B------:R-:W-:Y:S01]  /*1a90*/  SHF.R.U32.HI R5, RZ, 0x3, R10 ;  /* 0x00000003ff057819 */ /* 0x000fe2000001160a */
[----:B------:R-:W-:Y:S01]  /*1aa0*/  IMAD.IADD R228, R2, 0x1, R0 ;  /* 0x0000000102e47824 */ /* 0x000fe200078e0200 */
[----:B------:R-:W-:Y:S01]  /*1ab0*/  LOP3.LUT R222, R3, R222, RZ, 0xfc, !PT ;  /* 0x000000de03de7212 */ /* 0x000fe200078efcff */
[----:B------:R-:W-:Y:S01]  /*1ac0*/  IMAD.MOV.U32 R2, RZ, RZ, 0x20 ;  /* 0x00000020ff027424 */ /* 0x000fe200078e00ff */
[----:B------:R-:W-:Y:S01]  /*1ad0*/  SHF.R.S32.HI R3, RZ, 0x1f, R7 ;  /* 0x0000001fff037819 */ /* 0x000fe20000011407 */
[----:B------:R2:W-:Y:S01]  /*1ae0*/  @!P5 LDGSTS.E.BYPASS.LTC128B.128 [R4+0x21280], [R18.64] ;  /* 0x212800001204dfae */ /* 0x0005e2000b901d4e */
[----:B------:R-:W-:-:S02]  /*1af0*/  LOP3.LUT P2, RZ, R20, 0x4, RZ, 0xc0, !PT ;  /* 0x0000000414ff7812 */ /* 0x000fc4000784c0ff */
[----:B------:R-:W-:Y:S01]  /*1b00*/  LOP3.LUT R5, R10, 0x28, R5, 0x78, !PT ;  /* 0x000000280a057812 */ /* 0x000fe200078e7805 */
[----:B------:R-:W0:Y:S01]  /*1b10*/  LDGDEPBAR ;  /* 0x00000000000079af */ /* 0x000e220000000000 */
[----:B------:R-:W-:Y:S02]  /*1b20*/  LEA.HI R3, R3, R7, RZ, 0x2 ;  /* 0x0000000703037211 */ /* 0x000fe400078f10ff */
[----:B------:R-:W-:Y:S01]  /*1b30*/  SEL R218, R2, 0xffffffe0, !P2 ;  /* 0xffffffe002da7807 */ /* 0x000fe20005000000 */
[----:B------:R-:W0:Y:S01]  /*1b40*/  LDGDEPBAR ;  /* 0x00000000000079af */ /* 0x000e220000000000 */
[----:B------:R-:W-:Y:S01]  /*1b50*/  LOP3.LUT R223, R223, R15, R6, 0x1e, !PT ;  /* 0x0000000fdfdf7212 */ /* 0x000fe200078e1e06 */
[----:B------:R-:W-:Y:S01]  /*1b60*/  IMAD.IADD R5, R11, 0x1, R5 ;  /* 0x000000010b057824 */ /* 0x000fe200078e0205 */
[----:B------:R-:W-:Y:S02]  /*1b70*/  SEL R221, R221, 0xe0, !P3 ;  /* 0x000000e0dddd7807 */ /* 0x000fe40005800000 */
[----:B------:R-:W-:-:S02]  /*1b80*/  LEA.HI.SX32 R237, R3, R237, 0x1e ;  /* 0x000000ed03ed7211 */ /* 0x000fc400078ff2ff */
[----:B------:R-:W-:Y:S01]  /*1b90*/  SEL R2, R2, 0xffffffe0, !P1 ;  /* 0xffffffe002027807 */ /* 0x000fe20004800000 */
[----:B------:R-:W-:Y:S05]  /*1ba0*/  @!P0 BRA `(.L_x_686) ;  /* 0x0000473000008947 */ /* 0x000fea0003800000 */
[----:B------:R-:W-:Y:S01]  /*1bb0*/  LOP3.LUT R3, R3, 0xfffffffc, RZ, 0xc0, !PT ;  /* 0xfffffffc03037812 */ /* 0x000fe200078ec0ff */
[----:B------:R-:W-:Y:S01]  /*1bc0*/  IMAD.MOV.U32 R8, RZ, RZ, -0x50 ;  /* 0xffffffb0ff087424 */ /* 0x000fe200078e00ff */
[----:B------:R-:W-:Y:S01]  /*1bd0*/  LEA.HI R0, R21, R21, RZ, 0x1 ;  /* 0x0000001515007211 */ /* 0x000fe200078f08ff */
[----:B------:R-:W-:Y:S01]  /*1be0*/  ULDC.64 UR6, c[0x0][0x240] ;  /* 0x0000900000067ab9 */ /* 0x000fe20000000a00 */
[--C-:B------:R-:W-:Y:S01]  /*1bf0*/  SHF.R.S32.HI R241, RZ, 0x1f, R240.reuse ;  /* 0x0000001ffff17819 */ /* 0x100fe200000114f0 */
[----:B------:R-:W-:Y:S01]  /*1c00*/  IMAD.IADD R7, R7, 0x1, -R3 ;  /* 0x0000000107077824 */ /* 0x000fe200078e0a03 */
[----:B------:R-:W-:Y:S01]  /*1c10*/  LOP3.LUT R0, R0, 0xfffffffe, RZ, 0xc0, !PT ;  /* 0xfffffffe00007812 */ /* 0x000fe200078ec0ff */
[----:B------:R-:W-:Y:S01]  /*1c20*/  IMAD R3, R86, c[0x0][0x238], RZ ;  /* 0x00008e0056037a24 */ /* 0x000fe200078e02ff */
[----:B------:R-:W-:Y:S01]  /*1c30*/  SHF.L.U32 R234, R5, 0x1, RZ ;  /* 0x0000000105ea7819 */ /* 0x000fe200000006ff */
[----:B--2---:R-:W-:Y:S01]  /*1c40*/  IMAD.WIDE.U32 R4, R85, c[0x0][0x238], R240 ;  /* 0x00008e0055047a25 */ /* 0x004fe200078e00f0 */
[----:B------:R-:W-:Y:S01]  /*1c50*/  SHF.L.U32 R225, R228, 0x1, RZ ;  /* 0x00000001e4e17819 */ /* 0x000fe200000006ff */
[----:B------:R-:W-:Y:S01]  /*1c60*/  UIMAD UR6, UR4, UR6, URZ ;  /* 0x00000006040672a4 */ /* 0x000fe2000f8e023f */
[----:B------:R-:W-:Y:S01]  /*1c70*/  LOP3.LUT P0, RZ, R84, 0x1, RZ, 0xc0, !PT ;  /* 0x0000000154ff7812 */ /* 0x000fe2000780c0ff */
[----:B------:R-:W-:Y:S01]  /*1c80*/  IMAD.IADD R6, R21, 0x1, -R0 ;  /* 0x0000000115067824 */ /* 0x000fe200078e0a00 */
[----:B------:R-:W-:Y:S01]  /*1c90*/  UIADD3 UR22, UR22, 0x3f, URZ ;  /* 0x0000003f16167890 */ /* 0x000fe2000fffe03f */
[----:B------:R-:W-:Y:S01]  /*1ca0*/  IMAD R0, R85, c[0x0][0x23c], R3 ;  /* 0x00008f0055007a24 */ /* 0x000fe200078e0203 */
[----:B------:R-:W-:Y:S01]  /*1cb0*/  UIMAD UR7, UR8, UR7, UR6 ;  /* 0x00000007080772a4 */ /* 0x000fe2000f8e0206 */
[----:B------:R-:W-:Y:S01]  /*1cc0*/  IMAD.SHL.U32 R216, R216, 0x2, RZ ;  /* 0x00000002d8d87824 */ /* 0x000fe200078e00ff */
[----:B------:R-:W-:Y:S01]  /*1cd0*/  USHF.R.S32.HI UR6, URZ, 0x1f, UR22 ;  /* 0x0000001f3f067899 */ /* 0x000fe20008011416 */
[----:B------:R-:W-:Y:S01]  /*1ce0*/  IMAD.IADD R5, R5, 0x1, R0 ;  /* 0x0000000105057824 */ /* 0x000fe200078e0200 */
[----:B------:R-:W-:Y:S01]  /*1cf0*/  MOV R0, UR8 ;  /* 0x0000000800007c02 */ /* 0x000fe20008000f00 */
[----:B------:R-:W-:Y:S01]  /*1d00*/  IMAD R8, R87, R8, c[0x0][0x198] ;  /* 0x0000660057087624 */ /* 0x000fe200078e0208 */
[----:B------:R-:W-:Y:S01]  /*1d10*/  IADD3 R3, R234, 0x21480, RZ ;  /* 0x00021480ea037810 */ /* 0x000fe20007ffe0ff */
[----:B------:R-:W-:Y:S01]  /*1d20*/  IMAD.SHL.U32 R220, R220, 0x2, RZ ;  /* 0x00000002dcdc7824 */ /* 0x000fe200078e00ff */
[-C--:B------:R-:W-:Y:S01]  /*1d30*/  LEA R217, R217, R216.reuse, 0x1 ;  /* 0x000000d8d9d97211 */ /* 0x080fe200078e08ff */
[----:B------:R-:W-:Y:S01]  /*1d40*/  IMAD.WIDE.U32 R10, R0, c[0x0][0x240], R4 ;  /* 0x00009000000a7a25 */ /* 0x000fe200078e0004 */
[----:B------:R-:W-:Y:S01]  /*1d50*/  IADD3 R0, R225, 0x1b080, RZ ;  /* 0x0001b080e1007810 */ /* 0x000fe20007ffe0ff */
[----:B------:R-:W-:Y:S01]  /*1d60*/  ULEA.HI UR6, UR6, UR22, URZ, 0x6 ;  /* 0x0000001606067291 */ /* 0x000fe2000f8f303f */
[----:B------:R-:W-:Y:S01]  /*1d70*/  IADD3 R235, R234, 0x215a0, RZ ;  /* 0x000215a0eaeb7810 */ /* 0x000fe20007ffe0ff */
[----:B------:R-:W-:Y:S01]  /*1d80*/  IMAD R6, R6, -0x8, R8 ;  /* 0xfffffff806067824 */ /* 0x000fe200078e0208 */
[----:B------:R1:W-:Y:S01]  /*1d90*/  STL.64 [R1+0x10], R10 ;  /* 0x0000100a01007387 */ /* 0x0003e20000100a00 */
[----:B------:R-:W-:Y:S01]  /*1da0*/  IMAD R224, R2, 0x2, R0 ;  /* 0x0000000202e07824 */ /* 0x000fe200078e0200 */
[----:B------:R-:W-:Y:S01]  /*1db0*/  IADD3 R0, R236, 0xf080, RZ ;  /* 0x0000f080ec007810 */ /* 0x000fe20007ffe0ff */
[----:B------:R-:W-:Y:S01]  /*1dc0*/  IMAD.SHL.U32 R230, R231, 0x2, RZ ;  /* 0x00000002e7e67824 */ /* 0x000fe200078e00ff */
[----:B------:R-:W-:Y:S01]  /*1dd0*/  LEA R219, R218, R216, 0x1 ;  /* 0x000000d8dadb7211 */ /* 0x000fe200078e08ff */
[----:B------:R-:W-:Y:S01]  /*1de0*/  UMOV UR26, 0x6 ;  /* 0x00000006001a7882 */ /* 0x000fe20000000000 */
[----:B------:R-:W-:Y:S01]  /*1df0*/  @P0 IADD3 R235, R3, 0xe0, RZ ;  /* 0x000000e003eb0810 */ /* 0x000fe20007ffe0ff */
[----:B------:R1:W-:Y:S01]  /*1e00*/  STL [R1+0x18], R0 ;  /* 0x0000180001007387 */ /* 0x0003e20000100800 */
[----:B------:R-:W-:Y:S01]  /*1e10*/  ULDC UR23, c[0x0][0x17c] ;  /* 0x00005f0000177ab9 */ /* 0x000fe20000000800 */
[----:B------:R-:W-:Y:S01]  /*1e20*/  IMAD R233, R7, -0x2, R6 ;  /* 0xfffffffe07e97824 */ /* 0x000fe200078e0206 */
[----:B------:R-:W-:Y:S01]  /*1e30*/  LEA R223, R223, 0x23c80, 0x1 ;  /* 0x00023c80dfdf7811 */ /* 0x000fe200078e08ff */
[----:B------:R-:W-:Y:S01]  /*1e40*/  CS2R R170, SRZ ;  /* 0x0000000000aa7805 */ /* 0x000fe2000001ff00 */
[----:B------:R-:W-:Y:S01]  /*1e50*/  LEA R222, R222, 0x80, 0x1 ;  /* 0x00000080dede7811 */ /* 0x000fe200078e08ff */
[----:B------:R-:W-:Y:S01]  /*1e60*/  CS2R R168, SRZ ;  /* 0x0000000000a87805 */ /* 0x000fe2000001ff00 */
[----:B------:R-:W-:Y:S01]  /*1e70*/  IADD3 R229, R228, R2, RZ ;  /* 0x00000002e4e57210 */ /* 0x000fe20007ffe0ff */
        /* <DEDUP_REMOVED lines=59> */
[----:B------:R-:W-:Y:S01]  /*2230*/  LEA R218, R218, R217, 0x1 ;  /* 0x000000d9dada7211 */ /* 0x000fe200078e08ff */
[----:B------:R-:W-:Y:S01]  /*2240*/  IMAD.IADD R226, R225, 0x1, R230 ;  /* 0x00000001e1e27824 */ /* 0x000fe200078e02e6 */
[----:B------:R-:W-:Y:S01]  /*2250*/  IADD3 R252, R11, UR7, RZ ;  /* 0x000000070bfc7c10 */ /* 0x000fe2000fffe0ff */
[----:B------:R-:W-:-:S02]  /*2260*/  USHF.L.U32 UR21, UR10, 0x6, URZ ;  /* 0x000000060a157899 */ /* 0x000fc4000800063f */
[----:B------:R-:W-:Y:S02]  /*2270*/  USHF.L.U64.HI UR10, UR10, UR26, UR23 ;  /* 0x0000001a0a0a7299 */ /* 0x000fe40008010217 */
[----:B------:R-:W-:Y:S02]  /*2280*/  UMOV UR4, URZ ;  /* 0x0000003f00047c82 */ /* 0x000fe40008000000 */
[----:B------:R-:W-:Y:S02]  /*2290*/  UMOV UR28, 0x1 ;  /* 0x00000001001c7882 */ /* 0x000fe40000000000 */
[----:B------:R-:W-:Y:S02]  /*22a0*/  UMOV UR23, URZ ;  /* 0x0000003f00177c82 */ /* 0x000fe40008000000 */
[----:B------:R-:W-:Y:S02]  /*22b0*/  USHF.R.S32.HI UR26, URZ, 0x6, UR6 ;  /* 0x000000063f1a7899 */ /* 0x000fe40008011406 */
[----:B------:R-:W-:-:S03]  /*22c0*/  ULDC UR22, c[0x0][0x168] ;  /* 0x00005a0000167ab9 */ /* 0x000fc60000000800 */
[----:B-1----:R-:W-:-:S07]  /*22d0*/  IADD3 R232, R228, R231, RZ ;  /* 0x000000e7e4e87210 */ /* 0x002fce0007ffe0ff */
.L_x_689:
[----:B------:R-:W-:Y:S04]  /*22e0*/  DEPBAR.LE SB0, 0x1 ;  /* 0x000080400000791a */ /* 0x000fe80000000000 */
[----:B------:R-:W-:Y:S01]  /*22f0*/  BAR.SYNC.DEFER_BLOCKING 0x0 ;  /* 0x0000000000007b1d */ /* 0x000fe20000010000 */
[----:B------:R-:W-:Y:S01]  /*2300*/  MOV R0, UR4 ;  /* 0x0000000400007c02 */ /* 0x000fe20008000f00 */
[----:B------:R-:W-:Y:S01]  /*2310*/  UIADD3 UR27, UR23, 0x1, URZ ;  /* 0x00000001171b7890 */ /* 0x000fe2000fffe03f */
[----:B------:R-:W-:Y:S03]  /*2320*/  MOV R18, UR4 ;  /* 0x0000000400127c02 */ /* 0x000fe60008000f00 */
[----:B------:R-:W-:Y:S01]  /*2330*/  IMAD R0, R0, 0x3000, R228 ;  /* 0x0000300000007824 */ /* 0x000fe200078e02e4 */
[----:B------:R-:W-:Y:S01]  /*2340*/  UISETP.GE.AND UP0, UPT, UR27, UR26, UPT ;  /* 0x0000001a1b00728c */ /* 0x000fe2000bf06270 */
[----:B------:R-:W-:Y:S03]  /*2350*/  IMAD R18, R18, 0x3000, R229 ;  /* 0x0000300012127824 */ /* 0x000fe600078e02e5 */
[----:B------:R-:W-:Y:S02]  /*2360*/  SHF.L.U32 R174, R0, 0x1, RZ ;  /* 0x0000000100ae7819 */ /* 0x000fe400000006ff */
[----:B------:R-:W-:Y:S02]  /*2370*/  MOV R0, UR4 ;  /* 0x0000000400007c02 */ /* 0x000fe40008000f00 */
[----:B------:R-:W-:Y:S02]  /*2380*/  SHF.L.U32 R175, R18, 0x1, RZ ;  /* 0x0000000112af7819 */ /* 0x000fe400000006ff */
[----:B------:R-:W-:Y:S01]  /*2390*/  PLOP3.LUT P0, PT, PT, PT, UP0, 0x80, 0x0 ;  /* 0x000000000000781c */ /* 0x000fe20003f0f008 */
[----:B------:R-:W-:Y:S05]  /*23a0*/  IMAD R0, R0, 0x3000, R231 ;  /* 0x0000300000007824 */ /* 0x000fea00078e02e7 */
[-C--:B------:R-:W-:Y:S01]  /*23b0*/  IADD3 R4, R228, R0.reuse, RZ ;  /* 0x00000000e4047210 */ /* 0x080fe20007ffe0ff */
[----:B------:R-:W-:Y:S01]  /*23c0*/  LDSM.16.M88.2 R2, [R216+0x80] ;  /* 0x00008000d802783b */ /* 0x000fe20000000100 */
[----:B------:R-:W-:Y:S02]  /*23d0*/  IADD3 R0, R229, R0, RZ ;  /* 0x00000000e5007210 */ /* 0x000fe40007ffe0ff */
[----:B------:R-:W-:Y:S01]  /*23e0*/  SHF.L.U32 R4, R4, 0x1, RZ ;  /* 0x0000000104047819 */ /* 0x000fe200000006ff */
[----:B------:R-:W1:Y:S01]  /*23f0*/  LDSM.16.M88.4 R20, [R174+0xf080] ;  /* 0x00f08000ae14783b */ /* 0x000e620000000200 */
[----:B------:R-:W-:Y:S02]  /*2400*/  SHF.L.U32 R176, R0, 0x1, RZ ;  /* 0x0000000100b07819 */ /* 0x000fe400000006ff */
[----:B------:R-:W-:Y:S01]  /*2410*/  MOV R0, UR4 ;  /* 0x0000000400007c02 */ /* 0x000fe20008000f00 */
[----:B------:R-:W2:Y:S04]  /*2420*/  LDSM.16.M88.2 R8, [R216+0x880] ;  /* 0x00088000d808783b */ /* 0x000ea80000000100 */
[----:B------:R-:W3:Y:S01]  /*2430*/  LDSM.16.M88.2 R12, [R216+0x1080] ;  /* 0x00108000d80c783b */ /* 0x000ee20000000100 */
[----:B------:R-:W-:Y:S03]  /*2440*/  IMAD R0, R0, 0x3000, R232 ;  /* 0x0000300000007824 */ /* 0x000fe600078e02e8 */
[----:B------:R1:W-:Y:S02]  /*2450*/  LDSM.16.M88.4 R88, [R4+0xf080] ;  /* 0x00f080000458783b */ /* 0x0003e40000000200 */
[----:B------:R-:W-:Y:S02]  /*2460*/  SHF.L.U32 R0, R0, 0x1, RZ ;  /* 0x0000000100007819 */ /* 0x000fe400000006ff */
[----:B------:R-:W4:Y:S04]  /*2470*/  LDSM.16.M88.2 R16, [R216+0x1880] ;  /* 0x00188000d810783b */ /* 0x000f280000000100 */
[----:B------:R-:W5:Y:S04]  /*2480*/  LDSM.16.M88.2 R84, [R216+0x2080] ;  /* 0x00208000d854783b */ /* 0x000f680000000100 */
[----:B------:R-:W4:Y:S04]  /*2490*/  LDSM.16.M88.2 R86, [R217+0x80] ;  /* 0x00008000d956783b */ /* 0x000f280000000100 */
[----:B------:R-:W-:Y:S04]  /*24a0*/  LDSM.16.M88.2 R92, [R217+0x1080] ;  /* 0x00108000d95c783b */ /* 0x000fe80000000100 */
[----:B------:R-:W-:Y:S04]  /*24b0*/  LDSM.16.M88.2 R94, [R217+0x1880] ;  /* 0x00188000d95e783b */ /* 0x000fe80000000100 */
[----:B------:R-:W-:Y:S01]  /*24c0*/  LDSM.16.M88.2 R96, [R217+0x2080] ;  /* 0x00208000d960783b */ /* 0x000fe20000000100 */
[C---:B-1----:R-:W-:Y:S03]  /*24d0*/  HMMA.16816.F32.BF16 R4, R20.reuse, R2, RZ ;  /* 0x000000021404723c */ /* 0x042fe600000418ff */
[----:B------:R-:W1:Y:S04]  /*24e0*/  LDSM.16.M88.2 R2, [R217+0x880] ;  /* 0x00088000d902783b */ /* 0x000e680000000100 */
[----:B------:R-:W-:Y:S01]  /*24f0*/  LDSM.16.M88.2 R98, [R219+0x80] ;  /* 0x00008000db62783b */ /* 0x000fe20000000100 */
[C---:B--2---:R-:W-:Y:S03]  /*2500*/  HMMA.16816.F32.BF16 R8, R20.reuse, R8, RZ ;  /* 0x000000081408723c */ /* 0x044fe600000418ff */
[----:B------:R-:W2:Y:S04]  /*2510*/  LDSM.16.M88.4 R100, [R175+0xf080] ;  /* 0x00f08000af64783b */ /* 0x000ea80000000200 */
[----:B------:R-:W-:Y:S01]  /*2520*/  LDSM.16.M88.2 R104, [R219+0x2080] ;  /* 0x00208000db68783b */ /* 0x000fe20000000100 */
[C---:B---3--:R-:W-:Y:S03]  /*2530*/  HMMA.16816.F32.BF16 R12, R20.reuse, R12, RZ ;  /* 0x0000000c140c723c */ /* 0x048fe600000418ff */
[----:B------:R-:W-:Y:S04]  /*2540*/  LDSM.16.M88.4 R108, [R176+0xf080] ;  /* 0x00f08000b06c783b */ /* 0x000fe80000000200 */
[----:B------:R-:W-:Y:S01]  /*2550*/  LDSM.16.M88.2 R172, [R217+0x2880] ;  /* 0x00288000d9ac783b */ /* 0x000fe20000000100 */
[C---:B----4-:R-:W-:Y:S08]  /*2560*/  HMMA.16816.F32.BF16 R16, R20.reuse, R16, RZ ;  /* 0x000000101410723c */ /* 0x050ff000000418ff */
[----:B-----5:R-:W-:Y:S01]  /*2570*/  HMMA.16816.F32.BF16 R20, R20, R84, RZ ;  /* 0x000000541414723c */ /* 0x020fe200000418ff */
[----:B------:R-:W3:Y:S07]  /*2580*/  LDSM.16.M88.2 R84, [R219+0x880] ;  /* 0x00088000db54783b */ /* 0x000eee0000000100 */
[C---:B------:R-:W-:Y:S01]  /*2590*/  HMMA.16816.F32.BF16 R4, R88.reuse, R86, R4 ;  /* 0x000000565804723c */ /* 0x040fe20000041804 */
[----:B------:R-:W4:Y:S07]  /*25a0*/  LDSM.16.M88.2 R86, [R219+0x1080] ;  /* 0x00108000db56783b */ /* 0x000f2e0000000100 */
[C---:B-1----:R-:W-:Y:S01]  /*25b0*/  HMMA.16816.F32.BF16 R8, R88.reuse, R2, R8 ;  /* 0x000000025808723c */ /* 0x042fe20000041808 */
[----:B------:R-:W1:Y:S07]  /*25c0*/  LDSM.16.M88.2 R2, [R219+0x1880] ;  /* 0x00188000db02783b */ /* 0x000e6e0000000100 */
[C---:B------:R-:W-:Y:S01]  /*25d0*/  HMMA.16816.F32.BF16 R12, R88.reuse, R92, R12 ;  /* 0x0000005c580c723c */ /* 0x040fe2000004180c */
[----:B------:R-:W5:Y:S07]  /*25e0*/  LDSM.16.M88.2 R92, [R218+0x80] ;  /* 0x00008000da5c783b */ /* 0x000f6e0000000100 */
[C---:B------:R-:W-:Y:S01]  /*25f0*/  HMMA.16816.F32.BF16 R16, R88.reuse, R94, R16 ;  /* 0x0000005e5810723c */ /* 0x040fe20000041810 */
[----:B------:R-:W-:Y:S07]  /*2600*/  LDSM.16.M88.2 R94, [R218+0x2080] ;  /* 0x00208000da5e783b */ /* 0x000fee0000000100 */
[----:B------:R-:W-:Y:S01]  /*2610*/  HMMA.16816.F32.BF16 R20, R88, R96, R20 ;  /* 0x000000605814723c */ /* 0x000fe20000041814 */
[----:B------:R-:W5:Y:S04]  /*2620*/  LDSM.16.M88.2 R88, [R218+0x880] ;  /* 0x00088000da58783b */ /* 0x000f680000000100 */
[----:B------:R-:W-:Y:S03]  /*2630*/  LDSM.16.M88.2 R90, [R218+0x1880] ;  /* 0x00188000da5a783b */ /* 0x000fe60000000100 */
[C---:B--2---:R-:W-:Y:S01]  /*2640*/  HMMA.16816.F32.BF16 R4, R100.reuse, R98, R4 ;  /* 0x000000626404723c */ /* 0x044fe20000041804 */
[----:B------:R-:W-:Y:S07]  /*2650*/  LDSM.16.M88.4 R96, [R174+0x11080] ;  /* 0x01108000ae60783b */ /* 0x000fee0000000200 */
[C---:B---3--:R-:W-:Y:S01]  /*2660*/  HMMA.16816.F32.BF16 R8, R100.reuse, R84, R8 ;  /* 0x000000546408723c */ /* 0x048fe20000041808 */
[----:B------:R-:W2:Y:S07]  /*2670*/  LDSM.16.M88.2 R84, [R218+0x1080] ;  /* 0x00108000da54783b */ /* 0x000eae0000000100 */
[C---:B----4-:R-:W-:Y:S01]  /*2680*/  HMMA.16816.F32.BF16 R12, R100.reuse, R86, R12 ;  /* 0x00000056640c723c */ /* 0x050fe2000004180c */
[----:B------:R-:W3:Y:S07]  /*2690*/  LDSM.16.M88.2 R86, [R216+0x2880] ;  /* 0x00288000d856783b */ /* 0x000eee0000000100 */
[C---:B-1----:R-:W-:Y:S01]  /*26a0*/  HMMA.16816.F32.BF16 R16, R100.reuse, R2, R16 ;  /* 0x000000026410723c */ /* 0x042fe20000041810 */
[----:B------:R-:W1:Y:S07]  /*26b0*/  LDSM.16.M88.2 R2, [R216+0x3080] ;  /* 0x00308000d802783b */ /* 0x000e6e0000000100 */
[----:B------:R-:W-:Y:S01]  /*26c0*/  HMMA.16816.F32.BF16 R20, R100, R104, R20 ;  /* 0x000000686414723c */ /* 0x000fe20000041814 */
[----:B------:R-:W-:Y:S04]  /*26d0*/  LDSM.16.M88.2 R100, [R216+0x4080] ;  /* 0x00408000d864783b */ /* 0x000fe80000000100 */
[----:B------:R-:W-:Y:S03]  /*26e0*/  LDSM.16.M88.2 R102, [R216+0x4880] ;  /* 0x00488000d866783b */ /* 0x000fe60000000100 */
[C---:B-----5:R-:W-:Y:S01]  /*26f0*/  HMMA.16816.F32.BF16 R4, R108.reuse, R92, R4 ;  /* 0x0000005c6c04723c */ /* 0x060fe20000041804 */
[----:B------:R-:W4:Y:S04]  /*2700*/  LDSM.16.M88.2 R92, [R216+0x3880] ;  /* 0x00388000d85c783b */ /* 0x000f280000000100 */
[----:B------:R-:W5:Y:S03]  /*2710*/  LDSM.16.M88.4 R104, [R0+0x11080] ;  /* 0x011080000068783b */ /* 0x000f660000000200 */
[C---:B------:R-:W-:Y:S01]  /*2720*/  HMMA.16816.F32.BF16 R8, R108.reuse, R88, R8 ;  /* 0x000000586c08723c */ /* 0x040fe20000041808 */
[----:B------:R-:W-:Y:S07]  /*2730*/  LDSM.16.M88.2 R88, [R217+0x4080] ;  /* 0x00408000d958783b */ /* 0x000fee0000000100 */
[C---:B--2---:R-:W-:Y:S01]  /*2740*/  HMMA.16816.F32.BF16 R12, R108.reuse, R84, R12 ;  /* 0x000000546c0c723c */ /* 0x044fe2000004180c */
[----:B------:R-:W2:Y:S07]  /*2750*/  LDSM.16.M88.2 R84, [R217+0x3080] ;  /* 0x00308000d954783b */ /* 0x000eae0000000100 */
[C---:B------:R-:W-:Y:S01]  /*2760*/  HMMA.16816.F32.BF16 R16, R108.reuse, R90, R16 ;  /* 0x0000005a6c10723c */ /* 0x040fe20000041810 */
[----:B------:R-:W-:Y:S07]  /*2770*/  LDSM.16.M88.2 R90, [R217+0x4880] ;  /* 0x00488000d95a783b */ /* 0x000fee0000000100 */
[----:B------:R-:W-:Y:S01]  /*2780*/  HMMA.16816.F32.BF16 R20, R108, R94, R20 ;  /* 0x0000005e6c14723c */ /* 0x000fe20000041814 */
[----:B------:R-:W-:Y:S04]  /*2790*/  LDSM.16.M88.2 R94, [R219+0x2880] ;  /* 0x00288000db5e783b */ /* 0x000fe80000000100 */
[----:B------:R-:W-:Y:S03]  /*27a0*/  LDSM.16.M88.4 R108, [R175+0x11080] ;  /* 0x01108000af6c783b */ /* 0x000fe60000000200 */
[C---:B---3--:R-:W-:Y:S01]  /*27b0*/  HMMA.16816.F32.BF16 R4, R96.reuse, R86, R4 ;  /* 0x000000566004723c */ /* 0x048fe20000041804 */
[----:B------:R-:W3:Y:S07]  /*27c0*/  LDSM.16.M88.2 R86, [R217+0x3880] ;  /* 0x00388000d956783b */ /* 0x000eee0000000100 */
[C---:B-1----:R-:W-:Y:S01]  /*27d0*/  HMMA.16816.F32.BF16 R8, R96.reuse, R2, R8 ;  /* 0x000000026008723c */ /* 0x042fe20000041808 */
[----:B------:R-:W1:Y:S07]  /*27e0*/  LDSM.16.M88.2 R2, [R219+0x3080] ;  /* 0x00308000db02783b */ /* 0x000e6e0000000100 */
[C---:B----4-:R-:W-:Y:S01]  /*27f0*/  HMMA.16816.F32.BF16 R12, R96.reuse, R92, R12 ;  /* 0x0000005c600c723c */ /* 0x050fe2000004180c */
[----:B------:R-:W4:Y:S07]  /*2800*/  LDSM.16.M88.2 R92, [R219+0x3880] ;  /* 0x00388000db5c783b */ /* 0x000f2e0000000100 */
[C---:B------:R-:W-:Y:S08]  /*2810*/  HMMA.16816.F32.BF16 R16, R96.reuse, R100, R16 ;  /* 0x000000646010723c */ /* 0x040ff00000041810 */
[----:B------:R-:W-:Y:S01]  /*2820*/  HMMA.16816.F32.BF16 R20, R96, R102, R20 ;  /* 0x000000666014723c */ /* 0x000fe20000041814 */
[----:B------:R-:W1:Y:S04]  /*2830*/  LDSM.16.M88.2 R96, [R219+0x4080] ;  /* 0x00408000db60783b */ /* 0x000e680000000100 */
[----:B------:R-:W1:Y:S03]  /*2840*/  LDSM.16.M88.2 R98, [R219+0x4880] ;  /* 0x00488000db62783b */ /* 0x000e660000000100 */
[C---:B-----5:R-:W-:Y:S01]  /*2850*/  HMMA.16816.F32.BF16 R4, R104.reuse, R172, R4 ;  /* 0x000000ac6804723c */ /* 0x060fe20000041804 */
[----:B------:R-:W-:Y:S04]  /*2860*/  LDSM.16.M88.2 R172, [R218+0x2880] ;  /* 0x00288000daac783b */ /* 0x000fe80000000100 */
[----:B------:R-:W5:Y:S03]  /*2870*/  LDSM.16.M88.4 R100, [R176+0x11080] ;  /* 0x01108000b064783b */ /* 0x000f660000000200 */
[C---:B--2---:R-:W-:Y:S01]  /*2880*/  HMMA.16816.F32.BF16 R8, R104.reuse, R84, R8 ;  /* 0x000000546808723c */ /* 0x044fe20000041808 */
[----:B------:R-:W2:Y:S07]  /*2890*/  LDSM.16.M88.2 R84, [R218+0x3080] ;  /* 0x00308000da54783b */ /* 0x000eae0000000100 */
[C---:B---3--:R-:W-:Y:S01]  /*28a0*/  HMMA.16816.F32.BF16 R12, R104.reuse, R86, R12 ;  /* 0x00000056680c723c */ /* 0x048fe2000004180c */
[----:B------:R-:W3:Y:S07]  /*28b0*/  LDSM.16.M88.2 R86, [R218+0x3880] ;  /* 0x00388000da56783b */ /* 0x000eee0000000100 */
[C---:B------:R-:W-:Y:S01]  /*28c0*/  HMMA.16816.F32.BF16 R16, R104.reuse, R88, R16 ;  /* 0x000000586810723c */ /* 0x040fe20000041810 */
[----:B------:R-:W2:Y:S07]  /*28d0*/  LDSM.16.M88.2 R88, [R218+0x4080] ;  /* 0x00408000da58783b */ /* 0x000eae0000000100 */
[----:B------:R-:W-:Y:S01]  /*28e0*/  HMMA.16816.F32.BF16 R20, R104, R90, R20 ;  /* 0x0000005a6814723c */ /* 0x000fe20000041814 */
[----:B------:R-:W2:Y:S04]  /*28f0*/  LDSM.16.M88.2 R90, [R218+0x4880] ;  /* 0x00488000da5a783b */ /* 0x000ea80000000100 */
[----:B------:R-:W-:Y:S03]  /*2900*/  LDSM.16.M88.4 R104, [R174+0x13080] ;  /* 0x01308000ae68783b */ /* 0x000fe60000000200 */
[C---:B------:R-:W-:Y:S01]  /*2910*/  HMMA.16816.F32.BF16 R4, R108.reuse, R94, R4 ;  /* 0x0000005e6c04723c */ /* 0x040fe20000041804 */
[----:B------:R-:W2:Y:S07]  /*2920*/  LDSM.16.M88.2 R94, [R216+0x5080] ;  /* 0x00508000d85e783b */ /* 0x000eae0000000100 */
[C---:B-1----:R-:W-:Y:S01]  /*2930*/  HMMA.16816.F32.BF16 R8, R108.reuse, R2, R8 ;  /* 0x000000026c08723c */ /* 0x042fe20000041808 */
[----:B------:R-:W1:Y:S07]  /*2940*/  LDSM.16.M88.2 R2, [R216+0x5880] ;  /* 0x00588000d802783b */ /* 0x000e6e0000000100 */
[C---:B----4-:R-:W-:Y:S01]  /*2950*/  HMMA.16816.F32.BF16 R12, R108.reuse, R92, R12 ;  /* 0x0000005c6c0c723c */ /* 0x050fe2000004180c */
[----:B------:R-:W4:Y:S07]  /*2960*/  LDSM.16.M88.2 R92, [R216+0x6080] ;  /* 0x00608000d85c783b */ /* 0x000f2e0000000100 */
[C---:B------:R-:W-:Y:S01]  /*2970*/  HMMA.16816.F32.BF16 R16, R108.reuse, R96, R16 ;  /* 0x000000606c10723c */ /* 0x040fe20000041810 */
[----:B------:R-:W1:Y:S07]  /*2980*/  LDSM.16.M88.2 R96, [R216+0x6880] ;  /* 0x00688000d860783b */ /* 0x000e6e0000000100 */
[----:B------:R-:W-:Y:S01]  /*2990*/  HMMA.16816.F32.BF16 R20, R108, R98, R20 ;  /* 0x000000626c14723c */ /* 0x000fe20000041814 */
[----:B------:R-:W1:Y:S04]  /*29a0*/  LDSM.16.M88.2 R98, [R216+0x7080] ;  /* 0x00708000d862783b */ /* 0x000e680000000100 */
[----:B------:R4:W-:Y:S03]  /*29b0*/  LDSM.16.M88.4 R108, [R0+0x13080] ;  /* 0x01308000006c783b */ /* 0x0009e60000000200 */
[C---:B-----5:R-:W-:Y:S01]  /*29c0*/  HMMA.16816.F32.BF16 R4, R100.reuse, R172, R4 ;  /* 0x000000ac6404723c */ /* 0x060fe20000041804 */
[----:B------:R-:W5:Y:S07]  /*29d0*/  LDSM.16.M88.2 R172, [R217+0x5080] ;  /* 0x00508000d9ac783b */ /* 0x000f6e0000000100 */
[C---:B--2---:R-:W-:Y:S01]  /*29e0*/  HMMA.16816.F32.BF16 R8, R100.reuse, R84, R8 ;  /* 0x000000546408723c */ /* 0x044fe20000041808 */
[----:B------:R-:W2:Y:S07]  /*29f0*/  LDSM.16.M88.2 R84, [R217+0x5880] ;  /* 0x00588000d954783b */ /* 0x000eae0000000100 */
[C---:B---3--:R-:W-:Y:S01]  /*2a00*/  HMMA.16816.F32.BF16 R12, R100.reuse, R86, R12 ;  /* 0x00000056640c723c */ /* 0x048fe2000004180c */
[----:B------:R-:W3:Y:S03]  /*2a10*/  LDSM.16.M88.2 R86, [R217+0x6080] ;  /* 0x00608000d956783b */ /* 0x000ee60000000100 */
[----:B----4-:R-:W-:Y:S04]  /*2a20*/  MOV R0, UR4 ;  /* 0x0000000400007c02 */ /* 0x010fe80008000f00 */
[C---:B------:R-:W-:Y:S01]  /*2a30*/  HMMA.16816.F32.BF16 R16, R100.reuse, R88, R16 ;  /* 0x000000586410723c */ /* 0x040fe20000041810 */
[----:B------:R-:W4:Y:S03]  /*2a40*/  LDSM.16.M88.2 R88, [R217+0x6880] ;  /* 0x00688000d958783b */ /* 0x000f260000000100 */
[----:B------:R-:W-:Y:S04]  /*2a50*/  LEA R0, R0, R237, 0x6 ;  /* 0x000000ed00007211 */ /* 0x000fe800078e30ff */
[----:B------:R-:W-:Y:S01]  /*2a60*/  HMMA.16816.F32.BF16 R20, R100, R90, R20 ;  /* 0x0000005a6414723c */ /* 0x000fe20000041814 */
[----:B------:R-:W2:Y:S04]  /*2a70*/  LDSM.16.M88.2 R90, [R217+0x7080] ;  /* 0x00708000d95a783b */ /* 0x000ea80000000100 */
[----:B------:R-:W-:Y:S03]  /*2a80*/  LDSM.16.M88.4 R100, [R175+0x13080] ;  /* 0x01308000af64783b */ /* 0x000fe60000000200 */
[C---:B------:R-:W-:Y:S01]  /*2a90*/  HMMA.16816.F32.BF16 R4, R104.reuse, R94, R4 ;  /* 0x0000005e6804723c */ /* 0x040fe20000041804 */
[----:B------:R-:W2:Y:S07]  /*2aa0*/  LDSM.16.M88.2 R94, [R219+0x5080] ;  /* 0x00508000db5e783b */ /* 0x000eae0000000100 */
[C---:B-1----:R-:W-:Y:S01]  /*2ab0*/  HMMA.16816.F32.BF16 R8, R104.reuse, R2, R8 ;  /* 0x000000026808723c */ /* 0x042fe20000041808 */
[----:B------:R-:W1:Y:S07]  /*2ac0*/  LDSM.16.M88.2 R2, [R219+0x5880] ;  /* 0x00588000db02783b */ /* 0x000e6e0000000100 */
[C---:B------:R-:W-:Y:S01]  /*2ad0*/  HMMA.16816.F32.BF16 R12, R104.reuse, R92, R12 ;  /* 0x0000005c680c723c */ /* 0x040fe2000004180c */
[----:B------:R-:W1:Y:S07]  /*2ae0*/  LDSM.16.M88.2 R92, [R219+0x6080] ;  /* 0x00608000db5c783b */ /* 0x000e6e0000000100 */
[C---:B------:R-:W-:Y:S01]  /*2af0*/  HMMA.16816.F32.BF16 R16, R104.reuse, R96, R16 ;  /* 0x000000606810723c */ /* 0x040fe20000041810 */
[----:B------:R-:W1:Y:S07]  /*2b00*/  LDSM.16.M88.2 R96, [R219+0x6880] ;  /* 0x00688000db60783b */ /* 0x000e6e0000000100 */
[----:B------:R-:W-:Y:S01]  /*2b10*/  HMMA.16816.F32.BF16 R20, R104, R98, R20 ;  /* 0x000000626814723c */ /* 0x000fe20000041814 */
[----:B------:R-:W1:Y:S04]  /*2b20*/  LDSM.16.M88.2 R98, [R219+0x7080] ;  /* 0x00708000db62783b */ /* 0x000e680000000100 */
[----:B------:R-:W-:Y:S03]  /*2b30*/  LDSM.16.M88.4 R104, [R176+0x13080] ;  /* 0x01308000b068783b */ /* 0x000fe60000000200 */
[C---:B-----5:R-:W-:Y:S01]  /*2b40*/  HMMA.16816.F32.BF16 R4, R108.reuse, R172, R4 ;  /* 0x000000ac6c04723c */ /* 0x060fe20000041804 */
[----:B------:R-:W5:Y:S07]  /*2b50*/  LDSM.16.M88.2 R172, [R218+0x5080] ;  /* 0x00508000daac783b */ /* 0x000f6e0000000100 */
[C---:B--2---:R-:W-:Y:S01]  /*2b60*/  HMMA.16816.F32.BF16 R8, R108.reuse, R84, R8 ;  /* 0x000000546c08723c */ /* 0x044fe20000041808 */
[----:B------:R-:W-:Y:S07]  /*2b70*/  LDSM.16.M88.2 R84, [R218+0x6080] ;  /* 0x00608000da54783b */ /* 0x000fee0000000100 */
[C---:B---3--:R-:W-:Y:S08]  /*2b80*/  HMMA.16816.F32.BF16 R12, R108.reuse, R86, R12 ;  /* 0x000000566c0c723c */ /* 0x048ff0000004180c */
[C---:B----4-:R-:W-:Y:S08]  /*2b90*/  HMMA.16816.F32.BF16 R16, R108.reuse, R88, R16 ;  /* 0x000000586c10723c */ /* 0x050ff00000041810 */
[----:B------:R-:W-:Y:S01]  /*2ba0*/  HMMA.16816.F32.BF16 R20, R108, R90, R20 ;  /* 0x0000005a6c14723c */ /* 0x000fe20000041814 */
[----:B------:R-:W-:Y:S04]  /*2bb0*/  LDS R108, [R0.X4+0x21080] ;  /* 0x02108000006c7984 */ /* 0x000fe80000004800 */
[----:B------:R-:W-:Y:S03]  /*2bc0*/  LDS R109, [R0.X4+0x210a0] ;  /* 0x0210a000006d7984 */ /* 0x000fe60000004800 */
[C---:B------:R-:W-:Y:S08]  /*2bd0*/  HMMA.16816.F32.BF16 R4, R100.reuse, R94, R4 ;  /* 0x0000005e6404723c */ /* 0x040ff00000041804 */
[C---:B-1----:R-:W-:Y:S01]  /*2be0*/  HMMA.16816.F32.BF16 R8, R100.reuse, R2, R8 ;  /* 0x000000026408723c */ /* 0x042fe20000041808 */
[----:B------:R-:W1:Y:S07]  /*2bf0*/  LDSM.16.M88.2 R2, [R218+0x5880] ;  /* 0x00588000da02783b */ /* 0x000e6e0000000100 */
[C---:B------:R-:W-:Y:S08]  /*2c00*/  HMMA.16816.F32.BF16 R12, R100.reuse, R92, R12 ;  /* 0x0000005c640c723c */ /* 0x040ff0000004180c */
[C---:B------:R-:W-:Y:S08]  /*2c10*/  HMMA.16816.F32.BF16 R16, R100.reuse, R96, R16 ;  /* 0x000000606410723c */ /* 0x040ff00000041810 */
[----:B------:R-:W-:Y:S08]  /*2c20*/  HMMA.16816.F32.BF16 R20, R100, R98, R20 ;  /* 0x000000626414723c */ /* 0x000ff00000041814 */
[C---:B-----5:R-:W-:Y:S08]  /*2c30*/  HMMA.16816.F32.BF16 R4, R104.reuse, R172, R4 ;  /* 0x000000ac6804723c */ /* 0x060ff00000041804 */
[C---:B-1----:R-:W-:Y:S01]  /*2c40*/  HMMA.16816.F32.BF16 R8, R104.reuse, R2, R8 ;  /* 0x000000026808723c */ /* 0x042fe20000041808 */
[----:B------:R-:W1:Y:S07]  /*2c50*/  LDSM.16.M88.2 R2, [R218+0x6880] ;  /* 0x00688000da02783b */ /* 0x000e6e0000000100 */
[C---:B------:R-:W-:Y:S08]  /*2c60*/  HMMA.16816.F32.BF16 R12, R104.reuse, R84, R12 ;  /* 0x00000054680c723c */ /* 0x040ff0000004180c */
[----:B------:R-:W-:Y:S04]  /*2c70*/  FMUL.FTZ R4, R4, c[0x0][0x2b4] ;  /* 0x0000ad0004047a20 */ /* 0x000fe80000410000 */
[----:B------:R-:W-:Y:S01]  /*2c80*/  FMUL.FTZ R5, R5, c[0x0][0x2b4] ;  /* 0x0000ad0005057a20 */ /* 0x000fe20000410000 */
[----:B------:R-:W2:Y:S01]  /*2c90*/  MUFU.TANH R190, R4 ;  /* 0x0000000400be7308 */ /* 0x000ea20000002400 */
[----:B------:R-:W-:Y:S02]  /*2ca0*/  FMUL.FTZ R6, R6, c[0x0][0x2b4] ;  /* 0x0000ad0006067a20 */ /* 0x000fe40000410000 */
[----:B------:R-:W-:Y:S02]  /*2cb0*/  FMUL.FTZ R7, R7, c[0x0][0x2b4] ;  /* 0x0000ad0007077a20 */ /* 0x000fe40000410000 */
[----:B------:R-:W-:Y:S02]  /*2cc0*/  FMUL.FTZ R8, R8, c[0x0][0x2b4] ;  /* 0x0000ad0008087a20 */ /* 0x000fe40000410000 */
[----:B------:R-:W-:Y:S02]  /*2cd0*/  FMUL.FTZ R9, R9, c[0x0][0x2b4] ;  /* 0x0000ad0009097a20 */ /* 0x000fe40000410000 */
[----:B------:R-:W-:Y:S01]  /*2ce0*/  FMUL.FTZ R10, R10, c[0x0][0x2b4] ;  /* 0x0000ad000a0a7a20 */ /* 0x000fe20000410000 */
[----:B------:R3:W4:Y:S01]  /*2cf0*/  MUFU.TANH R186, R5 ;  /* 0x0000000500ba7308 */ /* 0x0007220000002400 */
[----:B------:R-:W-:Y:S02]  /*2d00*/  FMUL.FTZ R11, R11, c[0x0][0x2b4] ;  /* 0x0000ad000b0b7a20 */ /* 0x000fe40000410000 */
[----:B------:R-:W-:Y:S02]  /*2d10*/  FMUL.FTZ R12, R12, c[0x0][0x2b4] ;  /* 0x0000ad000c0c7a20 */ /* 0x000fe40000410000 */
[----:B------:R-:W-:Y:S02]  /*2d20*/  FMUL.FTZ R13, R13, c[0x0][0x2b4] ;  /* 0x0000ad000d0d7a20 */ /* 0x000fe40000410000 */
[----:B------:R-:W-:Y:S02]  /*2d30*/  FMUL.FTZ R14, R14, c[0x0][0x2b4] ;  /* 0x0000ad000e0e7a20 */ /* 0x000fe40000410000 */
[----:B------:R-:W-:Y:S01]  /*2d40*/  FMUL.FTZ R15, R15, c[0x0][0x2b4] ;  /* 0x0000ad000f0f7a20 */ /* 0x000fe20000410000 */
[----:B------:R-:W2:Y:S01]  /*2d50*/  MUFU.TANH R200, R6 ;  /* 0x0000000600c87308 */ /* 0x000ea20000002400 */
[C---:B-1----:R-:W-:Y:S09]  /*2d60*/  HMMA.16816.F32.BF16 R16, R104.reuse, R2, R16 ;  /* 0x000000026810723c */ /* 0x042ff20000041810 */
[----:B------:R-:W1:Y:S01]  /*2d70*/  MUFU.TANH R189, R8 ;  /* 0x0000000800bd7308 */ /* 0x000e620000002400 */
[----:B---3--:R-:W3:Y:S01]  /*2d80*/  LDSM.16.M88.2 R4, [R218+0x7080] ;  /* 0x00708000da04783b */ /* 0x008ee20000000100 */
[----:B------:R-:W-:Y:S08]  /*2d90*/  DEPBAR.LE SB0, 0x0 ;  /* 0x000080000000791a */ /* 0x000ff00000000000 */
[----:B------:R-:W1:Y:S01]  /*2da0*/  MUFU.TANH R199, R7 ;  /* 0x0000000700c77308 */ /* 0x000e620000002400 */
[----:B------:R-:W-:Y:S04]  /*2db0*/  BAR.SYNC.DEFER_BLOCKING 0x0 ;  /* 0x0000000000007b1d */ /* 0x000fe80000010000 */
[----:B------:R-:W-:Y:S02]  /*2dc0*/  FMUL.FTZ R16, R16, c[0x0][0x2b4] ;  /* 0x0000ad0010107a20 */ /* 0x000fe40000410000 */
[----:B------:R-:W-:Y:S03]  /*2dd0*/  FMUL.FTZ R17, R17, c[0x0][0x2b4] ;  /* 0x0000ad0011117a20 */ /* 0x000fe60000410000 */
[----:B------:R5:W1:Y:S01]  /*2de0*/  MUFU.TANH R184, R9 ;  /* 0x0000000900b87308 */ /* 0x000a620000002400 */
[----:B------:R-:W-:Y:S02]  /*2df0*/  FMUL.FTZ R18, R18, c[0x0][0x2b4] ;  /* 0x0000ad0012127a20 */ /* 0x000fe40000410000 */
[----:B------:R-:W-:Y:S07]  /*2e00*/  FMUL.FTZ R19, R19, c[0x0][0x2b4] ;  /* 0x0000ad0013137a20 */ /* 0x000fee0000410000 */
[----:B------:R-:W1:Y:S01]  /*2e10*/  MUFU.TANH R198, R10 ;  /* 0x0000000a00c67308 */ /* 0x000e620000002400 */
[----:B------:R1:W1:Y:S04]  /*2e20*/  LDSM.16.M88.2 R2, [R216+0x7880] ;  /* 0x00788000d802783b */ /* 0x0002680000000100 */
[----:B------:R1:W1:Y:S05]  /*2e30*/  LDSM.16.M88.2 R88, [R216+0x9880] ;  /* 0x00988000d858783b */ /* 0x00026a0000000100 */
[----:B------:R-:W1:Y:S01]  /*2e40*/  MUFU.TANH R185, R12 ;  /* 0x0000000c00b97308 */ /* 0x000e620000002400 */
[----:B------:R1:W1:Y:S01]  /*2e50*/  LDSM.16.M88.2 R90, [R217+0x7880] ;  /* 0x00788000d95a783b */ /* 0x0002620000000100 */
[----:B---3--:R-:W-:Y:S03]  /*2e60*/  HMMA.16816.F32.BF16 R20, R104, R4, R20 ;  /* 0x000000046814723c */ /* 0x008fe60000041814 */
[----:B-----5:R3:W1:Y:S05]  /*2e70*/  LDSM.16.M88.2 R8, [R216+0x8080] ;  /* 0x00808000d808783b */ /* 0x02066a0000000100 */
[----:B------:R-:W1:Y:S01]  /*2e80*/  MUFU.TANH R197, R11 ;  /* 0x0000000b00c57308 */ /* 0x000e620000002400 */
[----:B------:R3:W1:Y:S04]  /*2e90*/  LDSM.16.M88.2 R96, [R217+0x8080] ;  /* 0x00808000d960783b */ /* 0x0006680000000100 */
[----:B------:R3:W1:Y:S04]  /*2ea0*/  LDSM.16.M88.2 R98, [R217+0x8880] ;  /* 0x00888000d962783b */ /* 0x0006680000000100 */
[----:B------:R3:W1:Y:S01]  /*2eb0*/  LDSM.16.M88.2 R100, [R217+0x9080] ;  /* 0x00908000d964783b */ /* 0x0006620000000100 */
[----:B------:R5:W1:Y:S03]  /*2ec0*/  MUFU.TANH R183, R13 ;  /* 0x0000000d00b77308 */ /* 0x000a660000002400 */
[----:B------:R3:W1:Y:S04]  /*2ed0*/  LDSM.16.M88.2 R102, [R217+0x9880] ;  /* 0x00988000d966783b */ /* 0x0006680000000100 */
[----:B------:R3:W1:Y:S01]  /*2ee0*/  LDSM.16.M88.4 R84, [R225+0x1b080] ;  /* 0x01b08000e154783b */ /* 0x0006620000000200 */
[----:B------:R-:W-:Y:S02]  /*2ef0*/  FMUL.FTZ R20, R20, c[0x0][0x2b4] ;  /* 0x0000ad0014147a20 */ /* 0x000fe40000410000 */
[----:B------:R-:W1:Y:S01]  /*2f00*/  MUFU.TANH R196, R14 ;  /* 0x0000000e00c47308 */ /* 0x000e620000002400 */
[----:B------:R3:W1:Y:S01]  /*2f10*/  LDSM.16.M88.4 R92, [R226+0x1b080] ;  /* 0x01b08000e25c783b */ /* 0x0006620000000200 */
[----:B------:R-:W-:Y:S02]  /*2f20*/  FMUL.FTZ R21, R21, c[0x0][0x2b4] ;  /* 0x0000ad0015157a20 */ /* 0x000fe40000410000 */
[----:B------:R-:W-:Y:S02]  /*2f30*/  FMUL.FTZ R22, R22, c[0x0][0x2b4] ;  /* 0x0000ad0016167a20 */ /* 0x000fe40000410000 */
[----:B------:R-:W-:Y:S04]  /*2f40*/  FMUL.FTZ R23, R23, c[0x0][0x2b4] ;  /* 0x0000ad0017177a20 */ /* 0x000fe80000410000 */
[----:B------:R-:W1:Y:S01]  /*2f50*/  MUFU.TANH R188, R16 ;  /* 0x0000001000bc7308 */ /* 0x000e620000002400 */
[----:B-----5:R3:W1:Y:S09]  /*2f60*/  LDSM.16.M88.2 R12, [R216+0x8880] ;  /* 0x00888000d80c783b */ /* 0x0206720000000100 */
[----:B------:R-:W1:Y:S10]  /*2f70*/  MUFU.TANH R195, R15 ;  /* 0x0000000f00c37308 */ /* 0x000e740000002400 */
[----:B------:R5:W1:Y:S10]  /*2f80*/  MUFU.TANH R187, R17 ;  /* 0x0000001100bb7308 */ /* 0x000a740000002400 */
[----:B------:R3:W1:Y:S10]  /*2f90*/  MUFU.TANH R194, R18 ;  /* 0x0000001200c27308 */ /* 0x0006740000002400 */
[----:B------:R3:W1:Y:S01]  /*2fa0*/  MUFU.TANH R193, R19 ;  /* 0x0000001300c17308 */ /* 0x0006620000002400 */
[----:B-----5:R3:W1:Y:S09]  /*2fb0*/  LDSM.16.M88.2 R16, [R216+0x9080] ;  /* 0x00908000d810783b */ /* 0x0206720000000100 */
[----:B------:R3:W1:Y:S10]  /*2fc0*/  MUFU.TANH R182, R20 ;  /* 0x0000001400b67308 */ /* 0x0006740000002400 */
[----:B------:R3:W1:Y:S10]  /*2fd0*/  MUFU.TANH R181, R21 ;  /* 0x0000001500b57308 */ /* 0x0006740000002400 */
[----:B------:R3:W1:Y:S10]  /*2fe0*/  MUFU.TANH R192, R22 ;  /* 0x0000001600c07308 */ /* 0x0006740000002400 */
[----:B------:R3:W1:Y:S01]  /*2ff0*/  MUFU.TANH R191, R23 ;  /* 0x0000001700bf7308 */ /* 0x0006620000002400 */
[----:B------:R-:W-:-:S05]  /*3000*/  @P0 BRA `(.L_x_687) ;  /* 0x000004e000000947 */ /* 0x000fca0003800000 */
[C---:B--2-4-:R-:W-:Y:S01]  /*3010*/  LOP3.LUT P4, RZ, R246.reuse, 0x2, RZ, 0xc0, !PT ;  /* 0x00000002f6ff7812 */ /* 0x054fe2000788c0ff */
[----:B------:R-:W2:Y:S01]  /*3020*/  LDL.64 R178, [R1+0x8] ;  /* 0x0000080001b27983 */ /* 0x000ea20000100a00 */
[----:B------:R-:W-:Y:S01]  /*3030*/  LOP3.LUT P2, RZ, R246, 0x1, RZ, 0xc0, !PT ;  /* 0x00000001f6ff7812 */ /* 0x000fe2000784c0ff */
[----:B------:R-:W-:Y:S01]  /*3040*/  USHF.R.S32.HI UR29, URZ, 0x1f, UR27 ;  /* 0x0000001f3f1d7899 */ /* 0x000fe2000801141b */
[----:B---3--:R-:W-:Y:S01]  /*3050*/  SEL R22, RZ, 0x2, P4 ;  /* 0x00000002ff167807 */ /* 0x008fe20002000000 */
[----:B------:R-:W-:Y:S01]  /*3060*/  IMAD.MOV.U32 R5, RZ, RZ, R251 ;  /* 0x000000ffff057224 */ /* 0x000fe200078e00fb */
[----:B------:R-:W-:Y:S01]  /*3070*/  SEL R21, RZ, 0x4, P6 ;  /* 0x00000004ff157807 */ /* 0x000fe20003000000 */
[----:B------:R-:W3:Y:S01]  /*3080*/  LDL R104, [R1+0x18] ;  /* 0x0000180001687983 */ /* 0x000ee20000100800 */
[----:B------:R-:W-:Y:S01]  /*3090*/  ISETP.GE.AND P3, PT, R238, c[0x0][0x16c], PT ;  /* 0x00005b00ee007a0c */ /* 0x000fe20003f66270 */
[----:B------:R-:W-:Y:S01]  /*30a0*/  ULDC.64 UR6, c[0x0][0x178] ;  /* 0x00005e0000067ab9 */ /* 0x000fe20000000a00 */
[----:B------:R-:W-:Y:S01]  /*30b0*/  IMAD.U32 R18, RZ, RZ, UR21 ;  /* 0x00000015ff127e24 */ /* 0x000fe2000f8e00ff */
[----:B------:R-:W-:Y:S01]  /*30c0*/  UIMAD UR29, UR29, UR6, URZ ;  /* 0x000000061d1d72a4 */ /* 0x000fe2000f8e023f */
[----:B------:R-:W4:Y:S01]  /*30d0*/  S2R R15, SR_CTAID.Y ;  /* 0x00000000000f7919 */ /* 0x000f220000002600 */
[----:B------:R-:W-:Y:S01]  /*30e0*/  IMAD.U32 R14, RZ, RZ, UR21 ;  /* 0x00000015ff0e7e24 */ /* 0x000fe2000f8e00ff */
[----:B------:R-:W-:Y:S01]  /*30f0*/  UIMAD.WIDE.U32 UR30, UR27, UR6, URZ ;  /* 0x000000061b1e72a5 */ /* 0x000fe2000f8e003f */
[----:B------:R-:W-:Y:S01]  /*3100*/  IMAD.U32 R23, RZ, RZ, UR28 ;  /* 0x0000001cff177e24 */ /* 0x000fe2000f8e00ff */
[----:B------:R-:W-:Y:S01]  /*3110*/  UIMAD UR6, UR27, -0x40, UR22 ;  /* 0xffffffc01b0678a4 */ /* 0x000fe2000f8e0216 */
[----:B------:R-:W-:Y:S01]  /*3120*/  @!P5 IMAD.MOV.U32 R10, RZ, RZ, R244 ;  /* 0x000000ffff0ad224 */ /* 0x000fe200078e00f4 */
[----:B------:R-:W-:Y:S01]  /*3130*/  UIMAD UR29, UR27, UR7, UR29 ;  /* 0x000000071b1d72a4 */ /* 0x000fe2000f8e021d */
[----:B------:R-:W-:Y:S02]  /*3140*/  @!P5 IMAD.MOV.U32 R11, RZ, RZ, R245 ;  /* 0x000000ffff0bd224 */ /* 0x000fe400078e00f5 */
[----:B------:R-:W-:Y:S01]  /*3150*/  IMAD.U32 R7, RZ, RZ, UR30 ;  /* 0x0000001eff077e24 */ /* 0x000fe2000f8e00ff */
[----:B------:R-:W-:Y:S01]  /*3160*/  UIADD3 UR29, UR31, UR29, URZ ;  /* 0x0000001d1f1d7290 */ /* 0x000fe2000fffe03f */
[----:B----4-:R-:W-:Y:S01]  /*3170*/  SHF.R.S32.HI R19, RZ, 0x1f, R15 ;  /* 0x0000001fff137819 */ /* 0x010fe2000001140f */
[----:B------:R-:W-:Y:S04]  /*3180*/  @!P5 IMAD.WIDE.U32 R10, R15, c[0x0][0x270], R10 ;  /* 0x00009c000f0ada25 */ /* 0x000fe800078e000a */
[----:B------:R-:W-:Y:S04]  /*3190*/  IMAD R6, R19, c[0x0][0x180], RZ ;  /* 0x0000600013067a24 */ /* 0x000fe800078e02ff */
[C---:B------:R-:W-:Y:S02]  /*31a0*/  IMAD R6, R15.reuse, c[0x0][0x184], R6 ;  /* 0x000061000f067a24 */ /* 0x040fe400078e0206 */
[----:B--2---:R-:W-:Y:S04]  /*31b0*/  IMAD.MOV.U32 R4, RZ, RZ, R178 ;  /* 0x000000ffff047224 */ /* 0x004fe800078e00b2 */
[----:B------:R-:W-:Y:S05]  /*31c0*/  IMAD.WIDE.U32 R4, R15, c[0x0][0x180], R4 ;  /* 0x000060000f047a25 */ /* 0x000fea00078e0004 */
[----:B------:R-:W-:Y:S04]  /*31d0*/  IADD3 R0, P0, R4, UR12, RZ ;  /* 0x0000000c04007c10 */ /* 0x000fe8000ff1e0ff */
[----:B------:R-:W-:Y:S01]  /*31e0*/  IADD3.X R6, R5, UR5, R6, P0, !PT ;  /* 0x0000000505067c10 */ /* 0x000fe200087fe406 */
[----:B------:R-:W-:Y:S01]  /*31f0*/  IMAD.U32 R5, RZ, RZ, UR29 ;  /* 0x0000001dff057e24 */ /* 0x000fe2000f8e00ff */
[C---:B------:R-:W-:Y:S04]  /*3200*/  LEA R4, P0, R0.reuse, c[0x0][0x160], 0x1 ;  /* 0x0000580000047a11 */ /* 0x040fe800078008ff */
[----:B------:R-:W-:Y:S01]  /*3210*/  LEA.HI.X R0, R0, c[0x0][0x164], R6, 0x1, P0 ;  /* 0x0000590000007a11 */ /* 0x000fe200000f0c06 */
[----:B------:R-:W-:Y:S01]  /*3220*/  IMAD.U32 R6, RZ, RZ, UR30 ;  /* 0x0000001eff067e24 */ /* 0x000fe2000f8e00ff */
[----:B------:R-:W-:Y:S02]  /*3230*/  LEA R4, P1, R7, R4, 0x7 ;  /* 0x0000000407047211 */ /* 0x000fe400078238ff */
[----:B------:R-:W-:Y:S02]  /*3240*/  SEL R7, RZ, 0x1, P2 ;  /* 0x00000001ff077807 */ /* 0x000fe40001000000 */
[----:B------:R-:W-:Y:S01]  /*3250*/  LEA.HI.X R5, R6, R0, R5, 0x7, P1 ;  /* 0x0000000006057211 */ /* 0x000fe200008f3c05 */
[----:B------:R-:W-:Y:S01]  /*3260*/  @!P5 IMAD R0, R19, c[0x0][0x270], RZ ;  /* 0x00009c001300da24 */ /* 0x000fe200078e02ff */
[----:B------:R-:W-:Y:S02]  /*3270*/  IADD3 R18, P1, P0, R18, 0x80, R4 ;  /* 0x0000008012127810 */ /* 0x000fe4000783e004 */
[----:B------:R-:W-:Y:S01]  /*3280*/  IADD3 R6, -R242, UR6, RZ ;  /* 0x00000006f2067c10 */ /* 0x000fe2000fffe1ff */
[----:B------:R-:W-:Y:S01]  /*3290*/  @!P5 IMAD R0, R15, c[0x0][0x274], R0 ;  /* 0x00009d000f00da24 */ /* 0x000fe200078e0200 */
[----:B------:R-:W-:Y:S02]  /*32a0*/  IADD3.X R19, RZ, UR10, R5, P1, P0 ;  /* 0x0000000aff137c10 */ /* 0x000fe40008fe0405 */
[----:B------:R-:W-:Y:S02]  /*32b0*/  IADD3 R14, P1, P0, R14, 0x100, R4 ;  /* 0x000001000e0e7810 */ /* 0x000fe4000783e004 */
[----:B------:R-:W-:Y:S02]  /*32c0*/  IADD3 R7, R21, R22, R7 ;  /* 0x0000001615077210 */ /* 0x000fe40007ffe007 */
[----:B------:R-:W-:Y:S02]  /*32d0*/  IADD3.X R15, RZ, UR10, R5, P1, P0 ;  /* 0x0000000aff0f7c10 */ /* 0x000fe40008fe0405 */
[----:B------:R-:W-:Y:S02]  /*32e0*/  @!P5 IADD3 R20, P0, R10, UR16, RZ ;  /* 0x000000100a14dc10 */ /* 0x000fe4000ff1e0ff */
[----:B------:R-:W-:Y:S02]  /*32f0*/  ISETP.LT.OR P1, PT, R6, 0x1, P3 ;  /* 0x000000010600780c */ /* 0x000fe40001f21670 */
[----:B------:R-:W-:Y:S01]  /*3300*/  @!P5 IADD3.X R11, R11, UR11, R0, P0, !PT ;  /* 0x0000000b0b0bdc10 */ /* 0x000fe200087fe400 */
[----:B---3--:R-:W-:Y:S01]  /*3310*/  IMAD R0, R23, 0x6000, R104 ;  /* 0x0000600017007824 */ /* 0x008fe200078e0268 */
[C---:B------:R-:W-:Y:S02]  /*3320*/  @!P5 LEA R10, P0, R20.reuse, c[0x0][0x258], 0x2 ;  /* 0x00009600140ada11 */ /* 0x040fe400078010ff */
[C---:B------:R-:W-:Y:S02]  /*3330*/  LOP3.LUT P2, RZ, R7.reuse, 0x2, RZ, 0xc0, !PT ;  /* 0x0000000207ff7812 */ /* 0x040fe4000784c0ff */
[----:B------:R-:W-:Y:S01]  /*3340*/  @!P5 LEA.HI.X R11, R20, c[0x0][0x25c], R11, 0x2, P0 ;  /* 0x00009700140bda11 */ /* 0x000fe200000f140b */
[----:B------:R-:W-:Y:S01]  /*3350*/  IMAD.U32 R20, RZ, RZ, UR23 ;  /* 0x00000017ff147e24 */ /* 0x000fe2000f8e00ff */
[C---:B------:R-:W-:Y:S02]  /*3360*/  ISETP.LT.OR P0, PT, R6.reuse, 0x1, !P2 ;  /* 0x000000010600780c */ /* 0x040fe40005701670 */
[C---:B------:R-:W-:Y:S01]  /*3370*/  ISETP.LT.OR P3, PT, R6.reuse, 0x21, P3 ;  /* 0x000000210600780c */ /* 0x040fe20001f61670 */
[----:B------:R-:W-:Y:S01]  /*3380*/  @!PT LDS RZ, [RZ] ;  /* 0x00000000fffff984 */ /* 0x000fe20000000800 */
[----:B------:R-:W-:Y:S01]  /*3390*/  @!PT LDS RZ, [RZ] ;  /* 0x00000000fffff984 */ /* 0x000fe20000000800 */
[----:B------:R-:W-:Y:S01]  /*33a0*/  @!PT LDS RZ, [RZ] ;  /* 0x00000000fffff984 */ /* 0x000fe20000000800 */
[----:B------:R2:W-:Y:S01]  /*33b0*/  LDGSTS.E.BYPASS.LTC128B.128 [R0], [R4.64], !P1 ;  /* 0x0000000004007fae */ /* 0x0005e2000c901d4e */
[----:B------:R-:W-:Y:S01]  /*33c0*/  LOP3.LUT P1, RZ, R7, 0x4, RZ, 0xc0, !PT ;  /* 0x0000000407ff7812 */ /* 0x000fe2000782c0ff */
[----:B------:R-:W-:Y:S01]  /*33d0*/  IMAD.U32 R7, RZ, RZ, UR28 ;  /* 0x0000001cff077e24 */ /* 0x000fe2000f8e00ff */
[C---:B------:R-:W-:Y:S07]  /*33e0*/  ISETP.LT.OR P2, PT, R6.reuse, 0x21, !P2 ;  /* 0x000000210600780c */ /* 0x040fee0005741670 */
[----:B------:R2:W-:Y:S01]  /*33f0*/  LDGSTS.E.BYPASS.LTC128B.128 [R0+0x2000], [R4.64+0x80], !P0 ;  /* 0x0200008004007fae */ /* 0x0005e2000c101d4e */
[----:B------:R-:W-:Y:S11]  /*3400*/  ISETP.LT.OR P0, PT, R6, 0x1, !P1 ;  /* 0x000000010600780c */ /* 0x000ff60004f01670 */
[----:B------:R-:W-:Y:S02]  /*3410*/  @!UPT UIADD3 URZ, URZ, URZ, URZ ;  /* 0x0000003f3f3ff290 */ /* 0x000fe4000fffe03f */
[----:B------:R2:W-:Y:S02]  /*3420*/  LDGSTS.E.BYPASS.LTC128B.128 [R0+0x4000], [R4.64+0x100], !P0 ;  /* 0x0400010004007fae */ /* 0x0005e4000c101d4e */
[----:B--2---:R-:W-:Y:S04]  /*3430*/  IADD3 R4, P0, R4, UR21, RZ ;  /* 0x0000001504047c10 */ /* 0x004fe8000ff1e0ff */
[----:B------:R-:W-:Y:S02]  /*3440*/  IADD3.X R5, R5, UR10, RZ, P0, !PT ;  /* 0x0000000a05057c10 */ /* 0x000fe400087fe4ff */
[----:B------:R-:W-:Y:S01]  /*3450*/  ISETP.LT.OR P0, PT, R6, 0x21, !P1 ;  /* 0x000000210600780c */ /* 0x000fe20004f01670 */
[----:B------:R-:W-:Y:S01]  /*3460*/  @!P5 IMAD R6, R7, 0x10, R240 ;  /* 0x000000100706d824 */ /* 0x000fe200078e02f0 */
[----:B------:R-:W-:Y:S01]  /*3470*/  @!P5 LEA R7, R20, 0x40, 0x6 ;  /* 0x000000401407d811 */ /* 0x000fe200078e30ff */
[----:B------:R2:W-:Y:S02]  /*3480*/  LDGSTS.E.BYPASS.LTC128B.128 [R0+0x1000], [R4.64], !P3 ;  /* 0x0100000004007fae */ /* 0x0005e4000d901d4e */
[----:B------:R-:W-:Y:S02]  /*3490*/  @!P5 IMAD.SHL.U32 R6, R6, 0x4, RZ ;  /* 0x000000040606d824 */ /* 0x000fe400078e00ff */
[----:B------:R-:W-:Y:S01]  /*34a0*/  @!P5 IMAD.WIDE R10, R7, 0x4, R10 ;  /* 0x00000004070ad825 */ /* 0x000fe200078e020a */
[----:B------:R3:W-:Y:S05]  /*34b0*/  LDGSTS.E.BYPASS.LTC128B.128 [R0+0x3000], [R18.64], !P2 ;  /* 0x0300000012007fae */ /* 0x0007ea000d101d4e */
[----:B------:R3:W-:Y:S01]  /*34c0*/  LDGSTS.E.BYPASS.LTC128B.128 [R0+0x5000], [R14.64], !P0 ;  /* 0x050000000e007fae */ /* 0x0007e2000c101d4e */
[----:B--2---:R-:W-:Y:S05]  /*34d0*/  @!P5 IMAD.SHL.U32 R4, R6, 0x4, RZ ;  /* 0x000000040604d824 */ /* 0x004fea00078e00ff */
[----:B------:R3:W-:Y:S02]  /*34e0*/  @!P5 LDGSTS.E.BYPASS.LTC128B.128 [R4+0x21080], [R10.64] ;  /* 0x210800000a04dfae */ /* 0x0007e4000b901d4e */
.L_x_687:
[C---:B-1234-:R-:W-:Y:S01]  /*34f0*/  HMMA.16816.F32.BF16 R4, R84.reuse, R2, RZ ;  /* 0x000000025404723c */ /* 0x05efe200000418ff */
[----:B------:R-:W-:Y:S02]  /*3500*/  LDSM.16.M88.2 R2, [R219+0x7880] ;  /* 0x00788000db02783b */ /* 0x000fe40000000100 */
[C---:B------:R-:W-:Y:S02]  /*3510*/  ISETP.GT.AND P0, PT, R233.reuse, 0x1, PT ;  /* 0x00000001e900780c */ /* 0x040fe40003f04270 */
[----:B------:R-:W1:Y:S01]  /*3520*/  LDSM.16.M88.4 R104, [R224] ;  /* 0x00000000e068783b */ /* 0x000e620000000200 */
[----:B------:R-:W-:Y:S02]  /*3530*/  IADD3 R0, R230, R224, RZ ;  /* 0x000000e0e6007210 */ /* 0x000fe40007ffe0ff */
[C---:B------:R-:W-:Y:S01]  /*3540*/  HMMA.16816.F32.BF16 R8, R84.reuse, R8, RZ ;  /* 0x000000085408723c */ /* 0x040fe200000418ff */
[----:B------:R-:W0:Y:S01]  /*3550*/  LDGDEPBAR ;  /* 0x00000000000079af */ /* 0x000e220000000000 */
[----:B------:R-:W-:Y:S02]  /*3560*/  ISETP.GT.AND P2, PT, R233, RZ, PT ;  /* 0x000000ffe900720c */ /* 0x000fe40003f44270 */
[----:B------:R-:W-:Y:S02]  /*3570*/  FSEL R180, R199, -INF , P0 ;  /* 0xff800000c7b47808 */ /* 0x000fe40000000000 */
[----:B------:R-:W-:Y:S02]  /*3580*/  FSEL R179, R200, -INF , P2 ;  /* 0xff800000c8b37808 */ /* 0x000fe40001000000 */
[C---:B------:R-:W-:Y:S01]  /*3590*/  HMMA.16816.F32.BF16 R12, R84.reuse, R12, RZ ;  /* 0x0000000c540c723c */ /* 0x040fe200000418ff */
[C---:B------:R-:W-:Y:S02]  /*35a0*/  ISETP.GT.AND P3, PT, R233.reuse, 0x10, PT ;  /* 0x00000010e900780c */ /* 0x040fe40003f64270 */
[----:B------:R-:W-:Y:S02]  /*35b0*/  ISETP.GT.AND P1, PT, R233, 0x11, PT ;  /* 0x00000011e900780c */ /* 0x000fe40003f24270 */
[----:B------:R-:W-:Y:S02]  /*35c0*/  FSEL R178, R198, -INF , P3 ;  /* 0xff800000c6b27808 */ /* 0x000fe40001800000 */
[----:B------:R-:W-:Y:S01]  /*35d0*/  FSEL R177, R197, -INF , P1 ;  /* 0xff800000c5b17808 */ /* 0x000fe20000800000 */
[C---:B------:R-:W-:Y:S01]  /*35e0*/  HMMA.16816.F32.BF16 R16, R84.reuse, R16, RZ ;  /* 0x000000105410723c */ /* 0x040fe200000418ff */
[----:B------:R-:W-:Y:S04]  /*35f0*/  ISETP.GT.AND P4, PT, R233, 0x21, PT ;  /* 0x00000021e900780c */ /* 0x000fe80003f84270 */
[----:B------:R-:W-:Y:S03]  /*3600*/  FSEL R175, R195, -INF , P4 ;  /* 0xff800000c3af7808 */ /* 0x000fe60002000000 */
[----:B------:R-:W-:Y:S01]  /*3610*/  HMMA.16816.F32.BF16 R20, R84, R88, RZ ;  /* 0x000000585414723c */ /* 0x000fe200000418ff */
[----:B------:R-:W2:Y:S04]  /*3620*/  LDSM.16.M88.2 R84, [R219+0x8080] ;  /* 0x00808000db54783b */ /* 0x000ea80000000100 */
[----:B------:R-:W3:Y:S03]  /*3630*/  LDSM.16.M88.2 R86, [R219+0x8880] ;  /* 0x00888000db56783b */ /* 0x000ee60000000100 */
[C---:B------:R-:W-:Y:S01]  /*3640*/  HMMA.16816.F32.BF16 R4, R92.reuse, R90, R4 ;  /* 0x0000005a5c04723c */ /* 0x040fe20000041804 */
[----:B------:R-:W4:Y:S04]  /*3650*/  LDSM.16.M88.2 R88, [R219+0x9080] ;  /* 0x00908000db58783b */ /* 0x000f280000000100 */
[----:B------:R-:W5:Y:S03]  /*3660*/  LDSM.16.M88.2 R90, [R219+0x9880] ;  /* 0x00988000db5a783b */ /* 0x000f660000000100 */
[C---:B------:R-:W-:Y:S01]  /*3670*/  HMMA.16816.F32.BF16 R8, R92.reuse, R96, R8 ;  /* 0x000000605c08723c */ /* 0x040fe20000041808 */
[----:B------:R-:W-:Y:S07]  /*3680*/  LDSM.16.M88.2 R96, [R218+0x7880] ;  /* 0x00788000da60783b */ /* 0x000fee0000000100 */
[C---:B------:R-:W-:Y:S01]  /*3690*/  HMMA.16816.F32.BF16 R12, R92.reuse, R98, R12 ;  /* 0x000000625c0c723c */ /* 0x040fe2000004180c */
[----:B------:R-:W-:Y:S07]  /*36a0*/  LDSM.16.M88.2 R98, [R216+0xd080] ;  /* 0x00d08000d862783b */ /* 0x000fee0000000100 */
[C---:B------:R-:W-:Y:S08]  /*36b0*/  HMMA.16816.F32.BF16 R16, R92.reuse, R100, R16 ;  /* 0x000000645c10723c */ /* 0x040ff00000041810 */
[----:B------:R-:W-:Y:S01]  /*36c0*/  HMMA.16816.F32.BF16 R20, R92, R102, R20 ;  /* 0x000000665c14723c */ /* 0x000fe20000041814 */
[----:B------:R-:W5:Y:S04]  /*36d0*/  LDSM.16.M88.4 R92, [R0] ;  /* 0x00000000005c783b */ /* 0x000f680000000200 */
[----:B------:R-:W-:Y:S03]  /*36e0*/  LDSM.16.M88.4 R100, [R225+0x1d080] ;  /* 0x01d08000e164783b */ /* 0x000fe60000000200 */
[C---:B-1----:R-:W-:Y:S01]  /*36f0*/  HMMA.16816.F32.BF16 R4, R104.reuse, R2, R4 ;  /* 0x000000026804723c */ /* 0x042fe20000041804 */
[----:B------:R-:W1:Y:S07]  /*3700*/  LDSM.16.M88.2 R2, [R218+0x8080] ;  /* 0x00808000da02783b */ /* 0x000e6e0000000100 */
[C---:B--2---:R-:W-:Y:S01]  /*3710*/  HMMA.16816.F32.BF16 R8, R104.reuse, R84, R8 ;  /* 0x000000546808723c */ /* 0x044fe20000041808 */
[----:B------:R-:W2:Y:S07]  /*3720*/  LDSM.16.M88.2 R84, [R218+0x8880] ;  /* 0x00888000da54783b */ /* 0x000eae0000000100 */
[C---:B---3--:R-:W-:Y:S01]  /*3730*/  HMMA.16816.F32.BF16 R12, R104.reuse, R86, R12 ;  /* 0x00000056680c723c */ /* 0x048fe2000004180c */
[----:B------:R-:W3:Y:S07]  /*3740*/  LDSM.16.M88.2 R86, [R218+0x9080] ;  /* 0x00908000da56783b */ /* 0x000eee0000000100 */
[C---:B----4-:R-:W-:Y:S01]  /*3750*/  HMMA.16816.F32.BF16 R16, R104.reuse, R88, R16 ;  /* 0x000000586810723c */ /* 0x050fe20000041810 */
[----:B------:R-:W4:Y:S07]  /*3760*/  LDSM.16.M88.2 R88, [R218+0x9880] ;  /* 0x00988000da58783b */ /* 0x000f2e0000000100 */
[----:B-----5:R-:W-:Y:S01]  /*3770*/  HMMA.16816.F32.BF16 R20, R104, R90, R20 ;  /* 0x0000005a6814723c */ /* 0x020fe20000041814 */
[----:B------:R-:W5:Y:S04]  /*3780*/  LDSM.16.M88.2 R90, [R216+0xa080] ;  /* 0x00a08000d85a783b */ /* 0x000f680000000100 */
[----:B------:R-:W-:Y:S03]  /*3790*/  LDSM.16.M88.4 R104, [R226+0x1f080] ;  /* 0x01f08000e268783b */ /* 0x000fe60000000200 */
[C---:B------:R-:W-:Y:S01]  /*37a0*/  HMMA.16816.F32.BF16 R4, R92.reuse, R96, R4 ;  /* 0x000000605c04723c */ /* 0x040fe20000041804 */
[----:B------:R-:W5:Y:S07]  /*37b0*/  LDSM.16.M88.2 R96, [R216+0xa880] ;  /* 0x00a88000d860783b */ /* 0x000f6e0000000100 */
        /* <DEDUP_REMOVED lines=8> */
[----:B------:R-:W4:Y:S03]  /*3840*/  LDSM.16.M88.4 R92, [R226+0x1d080] ;  /* 0x01d08000e25c783b */ /* 0x000f260000000200 */
[C---:B-----5:R-:W-:Y:S01]  /*3850*/  HMMA.16816.F32.BF16 R4, R100.reuse, R90, R4 ;  /* 0x0000005a6404723c */ /* 0x060fe20000041804 */
[----:B------:R-:W5:Y:S07]  /*3860*/  LDSM.16.M88.2 R90, [R217+0xa880] ;  /* 0x00a88000d95a783b */ /* 0x000f6e0000000100 */
[C---:B------:R-:W-:Y:S01]  /*3870*/  HMMA.16816.F32.BF16 R8, R100.reuse, R96, R8 ;  /* 0x000000606408723c */ /* 0x040fe20000041808 */
[----:B------:R-:W5:Y:S07]  /*3880*/  LDSM.16.M88.2 R96, [R217+0xb080] ;  /* 0x00b08000d960783b */ /* 0x000f6e0000000100 */
[C---:B-1----:R-:W-:Y:S01]  /*3890*/  HMMA.16816.F32.BF16 R12, R100.reuse, R2, R12 ;  /* 0x00000002640c723c */ /* 0x042fe2000004180c */
[----:B------:R-:W1:Y:S07]  /*38a0*/  LDSM.16.M88.2 R2, [R217+0xb880] ;  /* 0x00b88000d902783b */ /* 0x000e6e0000000100 */
[C---:B--2---:R-:W-:Y:S01]  /*38b0*/  HMMA.16816.F32.BF16 R16, R100.reuse, R84, R16 ;  /* 0x000000546410723c */ /* 0x044fe20000041810 */
[----:B------:R-:W2:Y:S07]  /*38c0*/  LDSM.16.M88.2 R84, [R217+0xc080] ;  /* 0x00c08000d954783b */ /* 0x000eae0000000100 */
[----:B---3--:R-:W-:Y:S01]  /*38d0*/  HMMA.16816.F32.BF16 R20, R100, R86, R20 ;  /* 0x000000566414723c */ /* 0x008fe20000041814 */
[----:B------:R-:W-:Y:S04]  /*38e0*/  LDSM.16.M88.2 R86, [R219+0xa080] ;  /* 0x00a08000db56783b */ /* 0x000fe80000000100 */
[----:B------:R-:W3:Y:S03]  /*38f0*/  LDSM.16.M88.4 R100, [R224+0x2000] ;  /* 0x00200000e064783b */ /* 0x000ee60000000200 */
[C---:B----4-:R-:W-:Y:S01]  /*3900*/  HMMA.16816.F32.BF16 R4, R92.reuse, R88, R4 ;  /* 0x000000585c04723c */ /* 0x050fe20000041804 */
[----:B------:R-:W4:Y:S07]  /*3910*/  LDSM.16.M88.2 R88, [R219+0xa880] ;  /* 0x00a88000db58783b */ /* 0x000f2e0000000100 */
[C---:B-----5:R-:W-:Y:S01]  /*3920*/  HMMA.16816.F32.BF16 R8, R92.reuse, R90, R8 ;  /* 0x0000005a5c08723c */ /* 0x060fe20000041808 */
[----:B------:R-:W5:Y:S07]  /*3930*/  LDSM.16.M88.2 R90, [R219+0xb080] ;  /* 0x00b08000db5a783b */ /* 0x000f6e0000000100 */
[C---:B------:R-:W-:Y:S01]  /*3940*/  HMMA.16816.F32.BF16 R12, R92.reuse, R96, R12 ;  /* 0x000000605c0c723c */ /* 0x040fe2000004180c */
[----:B------:R-:W5:Y:S07]  /*3950*/  LDSM.16.M88.2 R96, [R219+0xb880] ;  /* 0x00b88000db60783b */ /* 0x000f6e0000000100 */
[C---:B-1----:R-:W-:Y:S01]  /*3960*/  HMMA.16816.F32.BF16 R16, R92.reuse, R2, R16 ;  /* 0x000000025c10723c */ /* 0x042fe20000041810 */
[----:B------:R-:W1:Y:S07]  /*3970*/  LDSM.16.M88.2 R2, [R219+0xc080] ;  /* 0x00c08000db02783b */ /* 0x000e6e0000000100 */
[----:B--2---:R-:W-:Y:S01]  /*3980*/  HMMA.16816.F32.BF16 R20, R92, R84, R20 ;  /* 0x000000545c14723c */ /* 0x004fe20000041814 */
[----:B------:R-:W-:Y:S04]  /*3990*/  LDSM.16.M88.2 R84, [R218+0xa080] ;  /* 0x00a08000da54783b */ /* 0x000fe80000000100 */
[----:B------:R-:W2:Y:S03]  /*39a0*/  LDSM.16.M88.4 R92, [R0+0x2000] ;  /* 0x00200000005c783b */ /* 0x000ea60000000200 */
[C---:B---3--:R-:W-:Y:S01]  /*39b0*/  HMMA.16816.F32.BF16 R4, R100.reuse, R86, R4 ;  /* 0x000000566404723c */ /* 0x048fe20000041804 */
[----:B------:R-:W3:Y:S07]  /*39c0*/  LDSM.16.M88.2 R86, [R218+0xa880] ;  /* 0x00a88000da56783b */ /* 0x000eee0000000100 */
[C---:B----4-:R-:W-:Y:S01]  /*39d0*/  HMMA.16816.F32.BF16 R8, R100.reuse, R88, R8 ;  /* 0x000000586408723c */ /* 0x050fe20000041808 */
[----:B------:R-:W4:Y:S07]  /*39e0*/  LDSM.16.M88.2 R88, [R218+0xb080] ;  /* 0x00b08000da58783b */ /* 0x000f2e0000000100 */
[C---:B-----5:R-:W-:Y:S01]  /*39f0*/  HMMA.16816.F32.BF16 R12, R100.reuse, R90, R12 ;  /* 0x0000005a640c723c */ /* 0x060fe2000004180c */
[----:B------:R-:W5:Y:S07]  /*3a00*/  LDSM.16.M88.2 R90, [R218+0xb880] ;  /* 0x00b88000da5a783b */ /* 0x000f6e0000000100 */
[C---:B------:R-:W-:Y:S01]  /*3a10*/  HMMA.16816.F32.BF16 R16, R100.reuse, R96, R16 ;  /* 0x000000606410723c */ /* 0x040fe20000041810 */
[----:B------:R-:W5:Y:S07]  /*3a20*/  LDSM.16.M88.2 R96, [R218+0xc080] ;  /* 0x00c08000da60783b */ /* 0x000f6e0000000100 */
[----:B-1----:R-:W-:Y:S01]  /*3a30*/  HMMA.16816.F32.BF16 R20, R100, R2, R20 ;  /* 0x000000026414723c */ /* 0x002fe20000041814 */
[----:B------:R-:W-:Y:S04]  /*3a40*/  LDSM.16.M88.2 R2, [R216+0xc880] ;  /* 0x00c88000d802783b */ /* 0x000fe80000000100 */
[----:B------:R-:W1:Y:S03]  /*3a50*/  LDSM.16.M88.4 R100, [R225+0x1f080] ;  /* 0x01f08000e164783b */ /* 0x000e660000000200 */
[C---:B--2---:R-:W-:Y:S01]  /*3a60*/  HMMA.16816.F32.BF16 R4, R92.reuse, R84, R4 ;  /* 0x000000545c04723c */ /* 0x044fe20000041804 */
[----:B------:R-:W2:Y:S07]  /*3a70*/  LDSM.16.M88.2 R84, [R216+0xd880] ;  /* 0x00d88000d854783b */ /* 0x000eae0000000100 */
[C---:B---3--:R-:W-:Y:S01]  /*3a80*/  HMMA.16816.F32.BF16 R8, R92.reuse, R86, R8 ;  /* 0x000000565c08723c */ /* 0x048fe20000041808 */
[----:B------:R-:W3:Y:S07]  /*3a90*/  LDSM.16.M88.2 R86, [R216+0xe080] ;  /* 0x00e08000d856783b */ /* 0x000eee0000000100 */
[C---:B----4-:R-:W-:Y:S01]  /*3aa0*/  HMMA.16816.F32.BF16 R12, R92.reuse, R88, R12 ;  /* 0x000000585c0c723c */ /* 0x050fe2000004180c */
[----:B------:R-:W4:Y:S07]  /*3ab0*/  LDSM.16.M88.2 R88, [R216+0xe880] ;  /* 0x00e88000d858783b */ /* 0x000f2e0000000100 */
[C---:B-----5:R-:W-:Y:S01]  /*3ac0*/  HMMA.16816.F32.BF16 R16, R92.reuse, R90, R16 ;  /* 0x0000005a5c10723c */ /* 0x060fe20000041810 */
[----:B------:R-:W5:Y:S07]  /*3ad0*/  LDSM.16.M88.2 R90, [R217+0xc880] ;  /* 0x00c88000d95a783b */ /* 0x000f6e0000000100 */
[----:B------:R-:W-:Y:S08]  /*3ae0*/  HMMA.16816.F32.BF16 R20, R92, R96, R20 ;  /* 0x000000605c14723c */ /* 0x000ff00000041814 */
[C---:B-1----:R-:W-:Y:S01]  /*3af0*/  HMMA.16816.F32.BF16 R4, R100.reuse, R2, R4 ;  /* 0x000000026404723c */ /* 0x042fe20000041804 */
[----:B------:R-:W1:Y:S07]  /*3b00*/  LDSM.16.M88.2 R2, [R217+0xd080] ;  /* 0x00d08000d902783b */ /* 0x000e6e0000000100 */
[C---:B------:R-:W-:Y:S08]  /*3b10*/  HMMA.16816.F32.BF16 R8, R100.reuse, R98, R8 ;  /* 0x000000626408723c */ /* 0x040ff00000041808 */
[C---:B--2---:R-:W-:Y:S01]  /*3b20*/  HMMA.16816.F32.BF16 R12, R100.reuse, R84, R12 ;  /* 0x00000054640c723c */ /* 0x044fe2000004180c */
[----:B------:R-:W2:Y:S07]  /*3b30*/  LDSM.16.M88.2 R84, [R217+0xd880] ;  /* 0x00d88000d954783b */ /* 0x000eae0000000100 */
[C---:B---3--:R-:W-:Y:S07]  /*3b40*/  HMMA.16816.F32.BF16 R16, R100.reuse, R86, R16 ;  /* 0x000000566410723c */ /* 0x048fee0000041810 */
[----:B------:R-:W-:Y:S01]  /*3b50*/  FSEL R86, R186, -INF , P0 ;  /* 0xff800000ba567808 */ /* 0x000fe20000000000 */
[----:B----4-:R-:W-:Y:S01]  /*3b60*/  HMMA.16816.F32.BF16 R20, R100, R88, R20 ;  /* 0x000000586414723c */ /* 0x010fe20000041814 */
[----:B------:R-:W-:Y:S02]  /*3b70*/  LDS R102, [R237.X4+0x21280] ;  /* 0x02128000ed667984 */ /* 0x000fe40000004800 */
[C---:B------:R-:W-:Y:S01]  /*3b80*/  ISETP.GT.AND P0, PT, R233.reuse, 0x20, PT ;  /* 0x00000020e900780c */ /* 0x040fe20003f04270 */
[--C-:B------:R-:W-:Y:S02]  /*3b90*/  FFMA.FTZ R92, R86, c[0x0][0x29c], -R108.reuse ;  /* 0x0000a700565c7a23 */ /* 0x100fe4000001086c */
[----:B------:R-:W3:Y:S01]  /*3ba0*/  LDSM.16.M88.2 R86, [R217+0xe080] ;  /* 0x00e08000d956783b */ /* 0x000ee20000000100 */
[----:B------:R-:W-:Y:S01]  /*3bb0*/  FSEL R88, R190, -INF , P2 ;  /* 0xff800000be587808 */ /* 0x000fe20001000000 */
[C---:B-----5:R-:W-:Y:S01]  /*3bc0*/  HMMA.16816.F32.BF16 R4, R104.reuse, R90, R4 ;  /* 0x0000005a6804723c */ /* 0x060fe20000041804 */
[----:B------:R4:W-:Y:S01]  /*3bd0*/  MUFU.EX2 R174, R92 ;  /* 0x0000005c00ae7308 */ /* 0x0009e20000000800 */
[----:B------:R-:W-:Y:S03]  /*3be0*/  LDSM.16.M88.2 R90, [R219+0xc880] ;  /* 0x00c88000db5a783b */ /* 0x000fe60000000100 */
[----:B------:R-:W-:Y:S02]  /*3bf0*/  FSEL R176, R196, -INF , P0 ;  /* 0xff800000c4b07808 */ /* 0x000fe40000000000 */
[----:B------:R-:W-:Y:S01]  /*3c00*/  ISETP.GT.AND P2, PT, R233, 0x31, PT ;  /* 0x00000031e900780c */ /* 0x000fe20003f44270 */
[C---:B-1----:R-:W-:Y:S04]  /*3c10*/  HMMA.16816.F32.BF16 R8, R104.reuse, R2, R8 ;  /* 0x000000026808723c */ /* 0x042fe80000041808 */
[----:B------:R-:W-:Y:S03]  /*3c20*/  FSEL R100, R187, -INF , P2 ;  /* 0xff800000bb647808 */ /* 0x000fe60001000000 */
[----:B------:R-:W-:Y:S01]  /*3c30*/  FSEL R2, R184, -INF , P1 ;  /* 0xff800000b8027808 */ /* 0x000fe20000800000 */
[C---:B--2---:R-:W-:Y:S03]  /*3c40*/  HMMA.16816.F32.BF16 R12, R104.reuse, R84, R12 ;  /* 0x00000054680c723c */ /* 0x044fe6000004180c */
[----:B------:R-:W-:Y:S04]  /*3c50*/  ISETP.GT.AND P1, PT, R233, 0x40, PT ;  /* 0x00000040e900780c */ /* 0x000fe80003f24270 */
[----:B------:R-:W-:Y:S01]  /*3c60*/  FSEL R84, R185, -INF , P0 ;  /* 0xff800000b9547808 */ /* 0x000fe20000000000 */
[--C-:B----4-:R-:W-:Y:S01]  /*3c70*/  FFMA.FTZ R92, R88, c[0x0][0x29c], -R108.reuse ;  /* 0x0000a700585c7a23 */ /* 0x110fe2000001086c */
[----:B------:R-:W-:Y:S01]  /*3c80*/  ISETP.GT.AND P0, PT, R233, 0x41, PT ;  /* 0x00000041e900780c */ /* 0x000fe20003f04270 */
[----:B------:R-:W1:Y:S02]  /*3c90*/  LDSM.16.M88.2 R88, [R217+0xe880] ;  /* 0x00e88000d958783b */ /* 0x000e640000000100 */
[----:B------:R2:W4:Y:S01]  /*3ca0*/  MUFU.EX2 R173, R92 ;  /* 0x0000005c00ad7308 */ /* 0x0005220000000800 */
[C---:B---3--:R-:W-:Y:S07]  /*3cb0*/  HMMA.16816.F32.BF16 R16, R104.reuse, R86, R16 ;  /* 0x000000566810723c */ /* 0x048fee0000041810 */
[----:B------:R-:W-:Y:S02]  /*3cc0*/  FSEL R86, R183, -INF , P4 ;  /* 0xff800000b7567808 */ /* 0x000fe40002000000 */
[----:B--2---:R-:W-:Y:S02]  /*3cd0*/  FSEL R92, R189, -INF , P3 ;  /* 0xff800000bd5c7808 */ /* 0x004fe40001800000 */
[----:B------:R-:W-:Y:S03]  /*3ce0*/  ISETP.GT.AND P3, PT, R233, 0x30, PT ;  /* 0x00000030e900780c */ /* 0x000fe60003f64270 */
[--C-:B------:R-:W-:Y:S02]  /*3cf0*/  FFMA.FTZ R96, R92, c[0x0][0x29c], -R108.reuse ;  /* 0x0000a7005c607a23 */ /* 0x100fe4000001086c */
[----:B------:R-:W2:Y:S02]  /*3d00*/  LDSM.16.M88.4 R92, [R224+0x4000] ;  /* 0x00400000e05c783b */ /* 0x000ea40000000200 */
[----:B------:R3:W-:Y:S01]  /*3d10*/  MUFU.EX2 R172, R96 ;  /* 0x0000006000ac7308 */ /* 0x0007e20000000800 */
[----:B-1----:R-:W-:Y:S01]  /*3d20*/  HMMA.16816.F32.BF16 R20, R104, R88, R20 ;  /* 0x000000586814723c */ /* 0x002fe20000041814 */
[----:B------:R-:W-:Y:S06]  /*3d30*/  LDSM.16.M88.2 R88, [R219+0xe880] ;  /* 0x00e88000db58783b */ /* 0x000fec0000000100 */
[--C-:B------:R-:W-:Y:S01]  /*3d40*/  FFMA.FTZ R104, R100, c[0x0][0x29c], -R108.reuse ;  /* 0x0000a70064687a23 */ /* 0x100fe2000001086c */
[----:B------:R-:W-:Y:S01]  /*3d50*/  FSEL R107, R194, -INF , P3 ;  /* 0xff800000c26b7808 */ /* 0x000fe20001800000 */
[----:B------:R-:W-:Y:S04]  /*3d60*/  LDSM.16.M88.2 R100, [R218+0xd080] ;  /* 0x00d08000da64783b */ /* 0x000fe80000000100 */
[----:B------:R-:W-:Y:S01]  /*3d70*/  MUFU.EX2 R104, R104 ;  /* 0x0000006800687308 */ /* 0x000fe20000000800 */
[--C-:B---3--:R-:W-:Y:S02]  /*3d80*/  FFMA.FTZ R96, R2, c[0x0][0x29c], -R108.reuse ;  /* 0x0000a70002607a23 */ /* 0x108fe4000001086c */
[----:B------:R-:W1:Y:S07]  /*3d90*/  LDSM.16.M88.2 R2, [R219+0xd080] ;  /* 0x00d08000db02783b */ /* 0x000e6e0000000100 */
[----:B------:R3:W5:Y:S01]  /*3da0*/  MUFU.EX2 R110, R96 ;  /* 0x00000060006e7308 */ /* 0x0007620000000800 */
[C---:B--2---:R-:W-:Y:S01]  /*3db0*/  HMMA.16816.F32.BF16 R4, R92.reuse, R90, R4 ;  /* 0x0000005a5c04723c */ /* 0x044fe20000041804 */
[----:B------:R-:W-:Y:S04]  /*3dc0*/  LDSM.16.M88.2 R90, [R218+0xc880] ;  /* 0x00c88000da5a783b */ /* 0x000fe80000000100 */
[--C-:B---3--:R-:W-:Y:S02]  /*3dd0*/  FFMA.FTZ R96, R84, c[0x0][0x29c], -R108.reuse ;  /* 0x0000a70054607a23 */ /* 0x108fe4000001086c */
[----:B------:R-:W2:Y:S02]  /*3de0*/  LDSM.16.M88.2 R84, [R219+0xd880] ;  /* 0x00d88000db54783b */ /* 0x000ea40000000100 */
[----:B------:R3:W-:Y:S01]  /*3df0*/  MUFU.EX2 R111, R96 ;  /* 0x00000060006f7308 */ /* 0x0007e20000000800 */
[C---:B-1----:R-:W-:Y:S01]  /*3e00*/  HMMA.16816.F32.BF16 R8, R92.reuse, R2, R8 ;  /* 0x000000025c08723c */ /* 0x042fe20000041808 */
[----:B------:R-:W-:Y:S02]  /*3e10*/  LDSM.16.M88.2 R2, [R218+0xd880] ;  /* 0x00d88000da02783b */ /* 0x000fe40000000100 */
[--C-:B---3--:R-:W-:Y:S02]  /*3e20*/  FFMA.FTZ R96, R86, c[0x0][0x29c], -R108.reuse ;  /* 0x0000a70056607a23 */ /* 0x108fe4000001086c */
[----:B------:R-:W1:Y:S04]  /*3e30*/  LDSM.16.M88.2 R86, [R219+0xe080] ;  /* 0x00e08000db56783b */ /* 0x000e680000000100 */
[----:B------:R3:W-:Y:S01]  /*3e40*/  MUFU.EX2 R105, R96 ;  /* 0x0000006000697308 */ /* 0x0007e20000000800 */
[C---:B--2---:R-:W-:Y:S01]  /*3e50*/  HMMA.16816.F32.BF16 R12, R92.reuse, R84, R12 ;  /* 0x000000545c0c723c */ /* 0x044fe2000004180c */
[----:B------:R-:W-:Y:S02]  /*3e60*/  LDSM.16.M88.2 R84, [R218+0xe080] ;  /* 0x00e08000da54783b */ /* 0x000fe40000000100 */
[----:B---3--:R-:W-:Y:S05]  /*3e70*/  FSEL R96, R188, -INF , P3 ;  /* 0xff800000bc607808 */ /* 0x008fea0001800000 */
[--C-:B------:R-:W-:Y:S04]  /*3e80*/  FFMA.FTZ R96, R96, c[0x0][0x29c], -R108.reuse ;  /* 0x0000a70060607a23 */ /* 0x100fe8000001086c */
[----:B------:R2:W3:Y:S01]  /*3e90*/  MUFU.EX2 R106, R96 ;  /* 0x00000060006a7308 */ /* 0x0004e20000000800 */
[C---:B-1----:R-:W-:Y:S01]  /*3ea0*/  HMMA.16816.F32.BF16 R16, R92.reuse, R86, R16 ;  /* 0x000000565c10723c */ /* 0x042fe20000041810 */
[----:B------:R-:W-:Y:S07]  /*3eb0*/  LDSM.16.M88.2 R86, [R218+0xe880] ;  /* 0x00e88000da56783b */ /* 0x000fee0000000100 */
[----:B------:R-:W-:Y:S07]  /*3ec0*/  HMMA.16816.F32.BF16 R20, R92, R88, R20 ;  /* 0x000000585c14723c */ /* 0x000fee0000041814 */
[--C-:B------:R-:W-:Y:S02]  /*3ed0*/  FFMA.FTZ R94, R180, c[0x0][0x29c], -R109.reuse ;  /* 0x0000a700b45e7a23 */ /* 0x100fe4000001086d */
[--C-:B------:R-:W-:Y:S01]  /*3ee0*/  FFMA.FTZ R93, R179, c[0x0][0x29c], -R109.reuse ;  /* 0x0000a700b35d7a23 */ /* 0x100fe2000001086d */
[----:B--2---:R1:W2:Y:S02]  /*3ef0*/  LDSM.16.M88.4 R96, [R0+0x4000] ;  /* 0x004000000060783b */ /* 0x0042a40000000200 */
[--C-:B------:R-:W-:Y:S01]  /*3f00*/  FFMA.FTZ R92, R178, c[0x0][0x29c], -R109.reuse ;  /* 0x0000a700b25c7a23 */ /* 0x100fe2000001086d */
[----:B------:R-:W-:Y:S01]  /*3f10*/  MUFU.EX2 R94, R94 ;  /* 0x0000005e005e7308 */ /* 0x000fe20000000800 */
[--C-:B------:R-:W-:Y:S02]  /*3f20*/  FFMA.FTZ R89, R175, c[0x0][0x29c], -R109.reuse ;  /* 0x0000a700af597a23 */ /* 0x100fe4000001086d */
[--C-:B------:R-:W-:Y:S07]  /*3f30*/  FFMA.FTZ R88, R107, c[0x0][0x29c], -R109.reuse ;  /* 0x0000a7006b587a23 */ /* 0x100fee000001086d */
[----:B------:R-:W-:Y:S10]  /*3f40*/  MUFU.EX2 R93, R93 ;  /* 0x0000005d005d7308 */ /* 0x000ff40000000800 */
[----:B------:R-:W-:Y:S01]  /*3f50*/  MUFU.EX2 R92, R92 ;  /* 0x0000005c005c7308 */ /* 0x000fe20000000800 */
[----:B-1----:R-:W-:Y:S05]  /*3f60*/  FSEL R0, R182, -INF , P1 ;  /* 0xff800000b6007808 */ /* 0x002fea0000800000 */
[--C-:B------:R-:W-:Y:S04]  /*3f70*/  FFMA.FTZ R0, R0, c[0x0][0x29c], -R108.reuse ;  /* 0x0000a70000007a23 */ /* 0x100fe8000001086c */
[----:B------:R1:W-:Y:S01]  /*3f80*/  MUFU.EX2 R103, R0 ;  /* 0x0000000000677308 */ /* 0x0003e20000000800 */
[C---:B--2---:R-:W-:Y:S09]  /*3f90*/  HMMA.16816.F32.BF16 R4, R96.reuse, R90, R4 ;  /* 0x0000005a6004723c */ /* 0x044ff20000041804 */
[----:B------:R-:W-:Y:S03]  /*3fa0*/  MUFU.EX2 R89, R89 ;  /* 0x0000005900597308 */ /* 0x000fe60000000800 */
[--C-:B------:R-:W-:Y:S01]  /*3fb0*/  FFMA.FTZ R91, R177, c[0x0][0x29c], -R109.reuse ;  /* 0x0000a700b15b7a23 */ /* 0x100fe2000001086d */
[C---:B------:R-:W-:Y:S03]  /*3fc0*/  HMMA.16816.F32.BF16 R8, R96.reuse, R100, R8 ;  /* 0x000000646008723c */ /* 0x040fe60000041808 */
[--C-:B------:R-:W-:Y:S03]  /*3fd0*/  FFMA.FTZ R90, R176, c[0x0][0x29c], -R109.reuse ;  /* 0x0000a700b05a7a23 */ /* 0x100fe6000001086d */
[----:B------:R-:W-:Y:S02]  /*3fe0*/  MUFU.EX2 R91, R91 ;  /* 0x0000005b005b7308 */ /* 0x000fe40000000800 */
[C---:B------:R-:W-:Y:S04]  /*3ff0*/  HMMA.16816.F32.BF16 R12, R96.reuse, R2, R12 ;  /* 0x00000002600c723c */ /* 0x040fe8000004180c */
[----:B-1----:R-:W-:Y:S03]  /*4000*/  FSEL R0, R181, -INF , P0 ;  /* 0xff800000b5007808 */ /* 0x002fe60000000000 */
[----:B------:R-:W-:Y:S01]  /*4010*/  FSEL R3, R193, -INF , P2 ;  /* 0xff800000c1037808 */ /* 0x000fe20001000000 */
[C---:B------:R-:W-:Y:S01]  /*4020*/  HMMA.16816.F32.BF16 R16, R96.reuse, R84, R16 ;  /* 0x000000546010723c */ /* 0x040fe20000041810 */
[----:B------:R-:W-:Y:S03]  /*4030*/  MUFU.EX2 R90, R90 ;  /* 0x0000005a005a7308 */ /* 0x000fe60000000800 */
[----:B------:R-:W-:Y:S01]  /*4040*/  FFMA.FTZ R108, R0, c[0x0][0x29c], -R108 ;  /* 0x0000a700006c7a23 */ /* 0x000fe2000001086c */
[----:B------:R-:W-:Y:S01]  /*4050*/  FSEL R2, R192, -INF , P1 ;  /* 0xff800000c0027808 */ /* 0x000fe20000800000 */
[--C-:B------:R-:W-:Y:S01]  /*4060*/  FFMA.FTZ R95, R3, c[0x0][0x29c], -R109.reuse ;  /* 0x0000a700035f7a23 */ /* 0x100fe2000001086d */
[----:B------:R-:W-:Y:S01]  /*4070*/  FSEL R0, R191, -INF , P0 ;  /* 0xff800000bf007808 */ /* 0x000fe20000000000 */
[----:B------:R-:W-:Y:S01]  /*4080*/  HMMA.16816.F32.BF16 R20, R96, R86, R20 ;  /* 0x000000566014723c */ /* 0x000fe20000041814 */
[----:B------:R-:W-:Y:S02]  /*4090*/  PLOP3.LUT P0, PT, PT, PT, UP0, 0x80, 0x0 ;  /* 0x000000000000781c */ /* 0x000fe40003f0f008 */
[----:B------:R-:W-:Y:S01]  /*40a0*/  MUFU.EX2 R86, R95 ;  /* 0x0000005f00567308 */ /* 0x000fe20000000800 */
[--C-:B------:R-:W-:Y:S01]  /*40b0*/  FADD.FTZ R4, R4, -R102.reuse ;  /* 0x8000006604047221 */ /* 0x100fe20000010000 */
[----:B----4-:R-:W-:Y:S01]  /*40c0*/  F2FP.BF16.PACK_AB R85, R174, R173 ;  /* 0x000000adae55723e */ /* 0x010fe200000010ff */
[--C-:B------:R-:W-:Y:S01]  /*40d0*/  FADD.FTZ R3, R5, -R102.reuse ;  /* 0x8000006605037221 */ /* 0x100fe20000010000 */
[----:B-----5:R-:W-:Y:S01]  /*40e0*/  F2FP.BF16.PACK_AB R84, R110, R172 ;  /* 0x000000ac6e54723e */ /* 0x020fe200000010ff */
[--C-:B------:R-:W-:Y:S04]  /*40f0*/  FFMA.FTZ R100, R2, c[0x0][0x29c], -R109.reuse ;  /* 0x0000a70002647a23 */ /* 0x100fe8000001086d */
[----:B------:R-:W-:Y:S01]  /*4100*/  FMUL.FTZ R4, R173, R4 ;  /* 0x00000004ad047220 */ /* 0x000fe20000410000 */
[----:B------:R-:W1:Y:S01]  /*4110*/  MUFU.EX2 R108, R108 ;  /* 0x0000006c006c7308 */ /* 0x000e620000000800 */
[----:B------:R-:W-:Y:S02]  /*4120*/  FFMA.FTZ R2, -R190, R190, 1 ;  /* 0x3f800000be027423 */ /* 0x000fe400000101be */
[--C-:B------:R-:W-:Y:S02]  /*4130*/  FADD.FTZ R8, R8, -R102.reuse ;  /* 0x8000006608087221 */ /* 0x100fe40000010000 */
[----:B------:R-:W-:Y:S02]  /*4140*/  FMUL.FTZ R3, R174, R3 ;  /* 0x00000003ae037220 */ /* 0x000fe40000410000 */
[----:B------:R-:W-:Y:S02]  /*4150*/  FFMA.FTZ R109, R0, c[0x0][0x29c], -R109 ;  /* 0x0000a700006d7a23 */ /* 0x000fe4000001086d */
[----:B------:R-:W-:Y:S01]  /*4160*/  FFMA.FTZ R0, -R186, R186, 1 ;  /* 0x3f800000ba007423 */ /* 0x000fe200000101ba */
[----:B------:R-:W2:Y:S01]  /*4170*/  MUFU.EX2 R88, R88 ;  /* 0x0000005800587308 */ /* 0x000ea20000000800 */
[--C-:B------:R-:W-:Y:S02]  /*4180*/  FADD.FTZ R9, R9, -R102.reuse ;  /* 0x8000006609097221 */ /* 0x100fe40000010000 */
[----:B------:R-:W-:Y:S02]  /*4190*/  FMUL.FTZ R8, R172, R8 ;  /* 0x00000008ac087220 */ /* 0x000fe40000410000 */
[----:B------:R-:W-:Y:S01]  /*41a0*/  FMUL.FTZ R87, R4, R2 ;  /* 0x0000000204577220 */ /* 0x000fe20000410000 */
[----:B---3--:R-:W-:Y:S01]  /*41b0*/  F2FP.BF16.PACK_AB R4, R104, R106 ;  /* 0x0000006a6804723e */ /* 0x008fe200000010ff */
[----:B------:R-:W-:Y:S02]  /*41c0*/  FFMA.FTZ R2, -R189, R189, 1 ;  /* 0x3f800000bd027423 */ /* 0x000fe400000101bd */
[--C-:B------:R-:W-:Y:S01]  /*41d0*/  FADD.FTZ R13, R13, -R102.reuse ;  /* 0x800000660d0d7221 */ /* 0x100fe20000010000 */
[----:B------:R-:W-:Y:S01]  /*41e0*/  MUFU.EX2 R109, R109 ;  /* 0x0000006d006d7308 */ /* 0x000fe20000000800 */
[----:B------:R-:W-:Y:S02]  /*41f0*/  FMUL.FTZ R9, R110, R9 ;  /* 0x000000096e097220 */ /* 0x000fe40000410000 */
[----:B------:R-:W-:Y:S01]  /*4200*/  FMUL.FTZ R3, R3, R0 ;  /* 0x0000000003037220 */ /* 0x000fe20000410000 */
[----:B-1----:R-:W-:Y:S01]  /*4210*/  F2FP.BF16.PACK_AB R5, R108, R103 ;  /* 0x000000676c05723e */ /* 0x002fe200000010ff */
[----:B------:R-:W-:Y:S02]  /*4220*/  FFMA.FTZ R0, -R184, R184, 1 ;  /* 0x3f800000b8007423 */ /* 0x000fe400000101b8 */
[----:B------:R-:W-:Y:S01]  /*4230*/  FMUL.FTZ R13, R105, R13 ;  /* 0x0000000d690d7220 */ /* 0x000fe20000410000 */
[----:B------:R-:W-:Y:S01]  /*4240*/  F2FP.BF16.PACK_AB R87, R3, R87 ;  /* 0x000000570357723e */ /* 0x000fe200000010ff */
[----:B------:R-:W-:Y:S02]  /*4250*/  FMUL.FTZ R98, R8, R2 ;  /* 0x0000000208627220 */ /* 0x000fe40000410000 */
[----:B------:R-:W-:Y:S01]  /*4260*/  FFMA.FTZ R2, -R183, R183, 1 ;  /* 0x3f800000b7027423 */ /* 0x000fe200000101b7 */
[----:B------:R-:W1:Y:S01]  /*4270*/  MUFU.EX2 R8, R100 ;  /* 0x0000006400087308 */ /* 0x000e620000000800 */
[--C-:B------:R-:W-:Y:S02]  /*4280*/  FADD.FTZ R16, R16, -R102.reuse ;  /* 0x8000006610107221 */ /* 0x100fe40000010000 */
[--C-:B------:R-:W-:Y:S02]  /*4290*/  FADD.FTZ R17, R17, -R102.reuse ;  /* 0x8000006611117221 */ /* 0x100fe40000010000 */
[--C-:B------:R-:W-:Y:S02]  /*42a0*/  FADD.FTZ R21, R21, -R102.reuse ;  /* 0x8000006615157221 */ /* 0x100fe40000010000 */
[----:B------:R-:W-:Y:S02]  /*42b0*/  FMUL.FTZ R97, R9, R0 ;  /* 0x0000000009617220 */ /* 0x000fe40000410000 */
[----:B------:R-:W-:Y:S01]  /*42c0*/  FMUL.FTZ R17, R104, R17 ;  /* 0x0000001168117220 */ /* 0x000fe20000410000 */
[----:B------:R-:W3:Y:S01]  /*42d0*/  LDS R0, [R237.X4+0x212a0] ;  /* 0x0212a000ed007984 */ /* 0x000ee20000004800 */
[----:B------:R-:W-:Y:S02]  /*42e0*/  FMUL.FTZ R95, R13, R2 ;  /* 0x000000020d5f7220 */ /* 0x000fe40000410000 */
[----:B------:R-:W-:Y:S01]  /*42f0*/  FMUL.FTZ R108, R108, R21 ;  /* 0x000000156c6c7220 */ /* 0x000fe20000410000 */
[----:B------:R-:W-:Y:S01]  /*4300*/  STS [R234+0x21480], R85 ;  /* 0x02148055ea007388 */ /* 0x000fe20000000800 */
[----:B------:R-:W-:Y:S02]  /*4310*/  FFMA.FTZ R13, -R188, R188, 1 ;  /* 0x3f800000bc0d7423 */ /* 0x000fe400000101bc */
[----:B------:R-:W-:Y:S02]  /*4320*/  FFMA.FTZ R9, -R187, R187, 1 ;  /* 0x3f800000bb097423 */ /* 0x000fe400000101bb */
[----:B------:R-:W-:Y:S02]  /*4330*/  FFMA.FTZ R2, -R181, R181, 1 ;  /* 0x3f800000b5027423 */ /* 0x000fe400000101b5 */
[----:B------:R-:W-:Y:S02]  /*4340*/  FMUL.FTZ R16, R106, R16 ;  /* 0x000000106a107220 */ /* 0x000fe40000410000 */
[--C-:B------:R-:W-:Y:S02]  /*4350*/  FADD.FTZ R12, R12, -R102.reuse ;  /* 0x800000660c0c7221 */ /* 0x100fe40000010000 */
[----:B------:R-:W-:Y:S02]  /*4360*/  FMUL.FTZ R21, R16, R13 ;  /* 0x0000000d10157220 */ /* 0x000fe40000410000 */
[----:B------:R-:W-:Y:S01]  /*4370*/  FMUL.FTZ R13, R17, R9 ;  /* 0x00000009110d7220 */ /* 0x000fe20000410000 */
[----:B------:R-:W-:Y:S01]  /*4380*/  F2FP.BF16.PACK_AB R9, R97, R98 ;  /* 0x000000626109723e */ /* 0x000fe200000010ff */
[----:B------:R-:W-:Y:S01]  /*4390*/  FMUL.FTZ R17, R108, R2 ;  /* 0x000000026c117220 */ /* 0x000fe20000410000 */
[----:B------:R-:W-:Y:S01]  /*43a0*/  F2FP.BF16.PACK_AB R2, R94, R93 ;  /* 0x0000005d5e02723e */ /* 0x000fe200000010ff */
[----:B------:R-:W-:Y:S01]  /*43b0*/  FMUL.FTZ R96, R111, R12 ;  /* 0x0000000c6f607220 */ /* 0x000fe20000410000 */
[----:B------:R-:W-:Y:S01]  /*43c0*/  F2FP.BF16.PACK_AB R12, R105, R111 ;  /* 0x0000006f690c723e */ /* 0x000fe200000010ff */
[----:B------:R-:W-:Y:S01]  /*43d0*/  FFMA.FTZ R3, -R185, R185, 1 ;  /* 0x3f800000b9037423 */ /* 0x000fe200000101b9 */
[----:B------:R-:W-:Y:S01]  /*43e0*/  F2FP.BF16.PACK_AB R13, R13, R21 ;  /* 0x000000150d0d723e */ /* 0x000fe200000010ff */
[----:B------:R4:W-:Y:S01]  /*43f0*/  STS [R235], R2 ;  /* 0x00000002eb007388 */ /* 0x0009e20000000800 */
[----:B------:R-:W-:Y:S01]  /*4400*/  FADD.FTZ R20, R20, -R102 ;  /* 0x8000006614147221 */ /* 0x000fe20000010000 */
[----:B------:R-:W-:Y:S01]  /*4410*/  SHF.L.U32 R102, R227, 0x1, RZ ;  /* 0x00000001e3667819 */ /* 0x000fe200000006ff */
[----:B------:R-:W-:Y:S01]  /*4420*/  FMUL.FTZ R96, R96, R3 ;  /* 0x0000000360607220 */ /* 0x000fe20000410000 */
[----:B------:R-:W-:Y:S01]  /*4430*/  STS [R234+0x21c80], R84 ;  /* 0x021c8054ea007388 */ /* 0x000fe20000000800 */
[----:B------:R-:W-:Y:S02]  /*4440*/  FMUL.FTZ R20, R103, R20 ;  /* 0x0000001467147220 */ /* 0x000fe40000410000 */
[----:B------:R-:W-:Y:S01]  /*4450*/  FFMA.FTZ R3, -R182, R182, 1 ;  /* 0x3f800000b6037423 */ /* 0x000fe200000101b6 */
[----:B------:R-:W-:Y:S03]  /*4460*/  F2FP.BF16.PACK_AB R16, R95, R96 ;  /* 0x000000605f10723e */ /* 0x000fe600000010ff */
[----:B------:R-:W-:Y:S02]  /*4470*/  FMUL.FTZ R3, R20, R3 ;  /* 0x0000000314037220 */ /* 0x000fe40000410000 */
[--C-:B---3--:R-:W-:Y:S03]  /*4480*/  FADD.FTZ R7, R7, -R0.reuse ;  /* 0x8000000007077221 */ /* 0x108fe60000010000 */
[----:B------:R-:W-:Y:S01]  /*4490*/  F2FP.BF16.PACK_AB R17, R17, R3 ;  /* 0x000000031111723e */ /* 0x000fe200000010ff */
[--C-:B------:R-:W-:Y:S01]  /*44a0*/  FADD.FTZ R6, R6, -R0.reuse ;  /* 0x8000000006067221 */ /* 0x100fe20000010000 */
[----:B------:R-:W-:Y:S01]  /*44b0*/  F2FP.BF16.PACK_AB R3, R91, R92 ;  /* 0x0000005c5b03723e */ /* 0x000fe200000010ff */
[--C-:B------:R-:W-:Y:S02]  /*44c0*/  FADD.FTZ R10, R10, -R0.reuse ;  /* 0x800000000a0a7221 */ /* 0x100fe40000010000 */
[----:B------:R-:W-:Y:S02]  /*44d0*/  FMUL.FTZ R6, R93, R6 ;  /* 0x000000065d067220 */ /* 0x000fe40000410000 */
[----:B------:R2:W-:Y:S01]  /*44e0*/  STS [R235+0x800], R3 ;  /* 0x00080003eb007388 */ /* 0x0005e20000000800 */
[--C-:B------:R-:W-:Y:S01]  /*44f0*/  FADD.FTZ R11, R11, -R0.reuse ;  /* 0x800000000b0b7221 */ /* 0x100fe20000010000 */
[----:B----4-:R-:W-:Y:S01]  /*4500*/  F2FP.BF16.PACK_AB R2, R89, R90 ;  /* 0x0000005a5902723e */ /* 0x010fe200000010ff */
[--C-:B------:R-:W-:Y:S01]  /*4510*/  FADD.FTZ R14, R14, -R0.reuse ;  /* 0x800000000e0e7221 */ /* 0x100fe20000010000 */
[----:B------:R3:W-:Y:S01]  /*4520*/  STS [R234+0x22480], R12 ;  /* 0x0224800cea007388 */ /* 0x0007e20000000800 */
[----:B------:R-:W-:Y:S02]  /*4530*/  FMUL.FTZ R11, R91, R11 ;  /* 0x0000000b5b0b7220 */ /* 0x000fe40000410000 */
[--C-:B------:R-:W-:Y:S01]  /*4540*/  FADD.FTZ R15, R15, -R0.reuse ;  /* 0x800000000f0f7221 */ /* 0x100fe20000010000 */
[----:B------:R1:W-:Y:S01]  /*4550*/  STS [R235+0x1000], R2 ;  /* 0x00100002eb007388 */ /* 0x0003e20000000800 */
[----:B------:R-:W-:Y:S02]  /*4560*/  FMUL.FTZ R14, R90, R14 ;  /* 0x0000000e5a0e7220 */ /* 0x000fe40000410000 */
[--C-:B------:R-:W-:Y:S01]  /*4570*/  FADD.FTZ R18, R18, -R0.reuse ;  /* 0x8000000012127221 */ /* 0x100fe20000010000 */
[----:B------:R4:W-:Y:S01]  /*4580*/  STS [R234+0x22c80], R4 ;  /* 0x022c8004ea007388 */ /* 0x0009e20000000800 */
[--C-:B------:R-:W-:Y:S02]  /*4590*/  FADD.FTZ R22, R22, -R0.reuse ;  /* 0x8000000016167221 */ /* 0x100fe40000010000 */
[--C-:B------:R-:W-:Y:S02]  /*45a0*/  FADD.FTZ R23, R23, -R0.reuse ;  /* 0x8000000017177221 */ /* 0x100fe40000010000 */
[----:B------:R-:W-:Y:S02]  /*45b0*/  FADD.FTZ R19, R19, -R0 ;  /* 0x8000000013137221 */ /* 0x000fe40000010000 */
[----:B------:R-:W-:Y:S02]  /*45c0*/  FFMA.FTZ R0, -R195, R195, 1 ;  /* 0x3f800000c3007423 */ /* 0x000fe400000101c3 */
[C---:B------:R-:W-:Y:S01]  /*45d0*/  FMUL.FTZ R19, R86.reuse, R19 ;  /* 0x0000001356137220 */ /* 0x040fe20000410000 */
[----:B--2---:R-:W-:Y:S01]  /*45e0*/  F2FP.BF16.PACK_AB R3, R86, R88 ;  /* 0x000000585603723e */ /* 0x004fe200000010ff */
[----:B---3--:R-:W-:Y:S04]  /*45f0*/  FMUL.FTZ R12, R92, R10 ;  /* 0x0000000a5c0c7220 */ /* 0x008fe80000410000 */
[----:B------:R2:W-:Y:S01]  /*4600*/  STS [R235+0x1800], R3 ;  /* 0x00180003eb007388 */ /* 0x0005e20000000800 */
[----:B------:R-:W-:Y:S01]  /*4610*/  FMUL.FTZ R10, R89, R15 ;  /* 0x0000000f590a7220 */ /* 0x000fe20000410000 */
[C---:B-1----:R-:W-:Y:S02]  /*4620*/  F2FP.BF16.PACK_AB R2, R109.reuse, R8 ;  /* 0x000000086d02723e */ /* 0x042fe400000010ff */
[----:B------:R1:W-:Y:S01]  /*4630*/  STS [R234+0x23480], R5 ;  /* 0x02348005ea007388 */ /* 0x0003e20000000800 */
[----:B------:R-:W-:Y:S02]  /*4640*/  FMUL.FTZ R10, R10, R0 ;  /* 0x000000000a0a7220 */ /* 0x000fe40000410000 */
[----:B----4-:R-:W-:Y:S01]  /*4650*/  FMUL.FTZ R4, R94, R7 ;  /* 0x000000075e047220 */ /* 0x010fe20000410000 */
[----:B------:R3:W-:Y:S01]  /*4660*/  STS [R235+0x2000], R2 ;  /* 0x00200002eb007388 */ /* 0x0007e20000000800 */
[----:B------:R-:W-:Y:S02]  /*4670*/  FMUL.FTZ R109, R109, R23 ;  /* 0x000000176d6d7220 */ /* 0x000fe40000410000 */
[----:B------:R-:W-:Y:S01]  /*4680*/  FFMA.FTZ R0, -R191, R191, 1 ;  /* 0x3f800000bf007423 */ /* 0x000fe200000101bf */
[----:B------:R-:W-:Y:S01]  /*4690*/  BAR.SYNC.DEFER_BLOCKING 0x0 ;  /* 0x0000000000007b1d */ /* 0x000fe20000010000 */
[----:B------:R-:W-:Y:S02]  /*46a0*/  FMUL.FTZ R7, R88, R18 ;  /* 0x0000001258077220 */ /* 0x000fe40000410000 */
[----:B------:R-:W-:Y:S02]  /*46b0*/  FMUL.FTZ R109, R109, R0 ;  /* 0x000000006d6d7220 */ /* 0x000fe40000410000 */
[----:B------:R-:W-:Y:S02]  /*46c0*/  FMUL.FTZ R8, R8, R22 ;  /* 0x0000001608087220 */ /* 0x000fe40000410000 */
[----:B--2---:R-:W-:Y:S02]  /*46d0*/  FFMA.FTZ R3, -R198, R198, 1 ;  /* 0x3f800000c6037423 */ /* 0x004fe400000101c6 */
[----:B-1----:R-:W-:Y:S02]  /*46e0*/  FFMA.FTZ R5, -R200, R200, 1 ;  /* 0x3f800000c8057423 */ /* 0x002fe400000101c8 */
[----:B------:R-:W-:Y:S02]  /*46f0*/  FMUL.FTZ R12, R12, R3 ;  /* 0x000000030c0c7220 */ /* 0x000fe40000410000 */
[----:B---3--:R-:W-:Y:S02]  /*4700*/  FFMA.FTZ R2, -R199, R199, 1 ;  /* 0x3f800000c7027423 */ /* 0x008fe400000101c7 */
[----:B------:R-:W-:Y:S01]  /*4710*/  FMUL.FTZ R5, R6, R5 ;  /* 0x0000000506057220 */ /* 0x000fe20000410000 */
[----:B------:R-:W-:Y:S01]  /*4720*/  STS [R234+0x23c80], R87 ;  /* 0x023c8057ea007388 */ /* 0x000fe20000000800 */
[----:B------:R-:W-:Y:S02]  /*4730*/  FMUL.FTZ R4, R4, R2 ;  /* 0x0000000204047220 */ /* 0x000fe40000410000 */
[----:B------:R-:W-:Y:S03]  /*4740*/  FFMA.FTZ R2, -R197, R197, 1 ;  /* 0x3f800000c5027423 */ /* 0x000fe600000101c5 */
[----:B------:R-:W-:Y:S01]  /*4750*/  F2FP.BF16.PACK_AB R3, R4, R5 ;  /* 0x000000050403723e */ /* 0x000fe200000010ff */
[----:B------:R-:W-:Y:S02]  /*4760*/  FMUL.FTZ R6, R11, R2 ;  /* 0x000000020b067220 */ /* 0x000fe40000410000 */
[----:B------:R-:W-:Y:S02]  /*4770*/  FFMA.FTZ R2, -R196, R196, 1 ;  /* 0x3f800000c4027423 */ /* 0x000fe400000101c4 */
[----:B------:R1:W-:Y:S01]  /*4780*/  STS [R235+0x2800], R3 ;  /* 0x00280003eb007388 */ /* 0x0003e20000000800 */
[----:B------:R-:W-:Y:S02]  /*4790*/  FFMA.FTZ R5, -R193, R193, 1 ;  /* 0x3f800000c1057423 */ /* 0x000fe400000101c1 */
[----:B------:R-:W-:Y:S01]  /*47a0*/  FMUL.FTZ R11, R14, R2 ;  /* 0x000000020e0b7220 */ /* 0x000fe20000410000 */
[----:B------:R-:W-:Y:S01]  /*47b0*/  F2FP.BF16.PACK_AB R2, R6, R12 ;  /* 0x0000000c0602723e */ /* 0x000fe200000010ff */
[----:B------:R-:W-:Y:S01]  /*47c0*/  STS [R234+0x24480], R9 ;  /* 0x02448009ea007388 */ /* 0x000fe20000000800 */
[----:B------:R-:W-:Y:S02]  /*47d0*/  FFMA.FTZ R6, -R194, R194, 1 ;  /* 0x3f800000c2067423 */ /* 0x000fe400000101c2 */
[----:B------:R-:W-:Y:S01]  /*47e0*/  F2FP.BF16.PACK_AB R0, R10, R11 ;  /* 0x0000000b0a00723e */ /* 0x000fe200000010ff */
[----:B------:R-:W-:Y:S01]  /*47f0*/  STS [R235+0x3000], R2 ;  /* 0x00300002eb007388 */ /* 0x000fe20000000800 */
[----:B------:R-:W-:Y:S02]  /*4800*/  FMUL.FTZ R7, R7, R6 ;  /* 0x0000000607077220 */ /* 0x000fe40000410000 */
[----:B------:R-:W-:Y:S01]  /*4810*/  FMUL.FTZ R6, R19, R5 ;  /* 0x0000000513067220 */ /* 0x000fe20000410000 */
[----:B------:R-:W-:Y:S01]  /*4820*/  STS [R234+0x24c80], R16 ;  /* 0x024c8010ea007388 */ /* 0x000fe20000000800 */
[----:B------:R-:W-:Y:S03]  /*4830*/  FFMA.FTZ R4, -R192, R192, 1 ;  /* 0x3f800000c0047423 */ /* 0x000fe600000101c0 */
[----:B------:R-:W-:Y:S01]  /*4840*/  STS [R235+0x3800], R0 ;  /* 0x00380000eb007388 */ /* 0x000fe20000000800 */
[----:B------:R-:W-:Y:S01]  /*4850*/  FMUL.FTZ R5, R8, R4 ;  /* 0x0000000408057220 */ /* 0x000fe20000410000 */
[----:B------:R-:W-:Y:S02]  /*4860*/  F2FP.BF16.PACK_AB R4, R6, R7 ;  /* 0x000000070604723e */ /* 0x000fe400000010ff */
[----:B------:R-:W-:Y:S04]  /*4870*/  STS [R234+0x25480], R13 ;  /* 0x0254800dea007388 */ /* 0x000fe80000000800 */
[----:B------:R-:W-:Y:S01]  /*4880*/  STS [R235+0x4000], R4 ;  /* 0x00400004eb007388 */ /* 0x000fe20000000800 */
[----:B-1----:R-:W-:Y:S03]  /*4890*/  F2FP.BF16.PACK_AB R3, R109, R5 ;  /* 0x000000056d03723e */ /* 0x002fe600000010ff */
        /* <DEDUP_REMOVED lines=50> */
[C---:B------:R-:W-:Y:S08]  /*4bc0*/  HMMA.16816.F32.BF16 R56, R96.reuse, R100, R56 ;  /* 0x000000646038723c */ /* 0x040ff00000041838 */
[-C--:B---3--:R-:W-:Y:S08]  /*4bd0*/  HMMA.16816.F32.BF16 R60, R96, R2.reuse, R60 ;  /* 0x00000002603c723c */ /* 0x088ff0000004183c */
[-C--:B------:R-:W-:Y:S08]  /*4be0*/  HMMA.16816.F32.BF16 R64, R92, R2.reuse, R64 ;  /* 0x000000025c40723c */ /* 0x080ff00000041840 */
[C---:B------:R-:W-:Y:S01]  /*4bf0*/  HMMA.16816.F32.BF16 R68, R84.reuse, R2, R68 ;  /* 0x000000025444723c */ /* 0x040fe20000041844 */
[----:B------:R-:W2:Y:S07]  /*4c00*/  LDSM.16.MT88.2 R2, [R220+0x23880] ;  /* 0x02388000dc02783b */ /* 0x000eae0000004100 */
[-C--:B----4-:R-:W-:Y:S01]  /*4c10*/  HMMA.16816.F32.BF16 R72, R84, R4.reuse, R72 ;  /* 0x000000045448723c */ /* 0x090fe20000041848 */
[----:B------:R-:W3:Y:S07]  /*4c20*/  LDSM.16.MT88.4 R84, [R102+0x1c880] ;  /* 0x01c880006654783b */ /* 0x000eee0000004200 */
[-C--:B------:R-:W-:Y:S01]  /*4c30*/  HMMA.16816.F32.BF16 R76, R92, R4.reuse, R76 ;  /* 0x000000045c4c723c */ /* 0x080fe2000004184c */
[----:B------:R-:W4:Y:S04]  /*4c40*/  LDSM.16.MT88.4 R92, [R102+0x1e880] ;  /* 0x01e88000665c783b */ /* 0x000f280000004200 */
[----:B------:R-:W1:Y:S03]  /*4c50*/  LDSM.16.MT88.4 R100, [R102+0x20880] ;  /* 0x020880006664783b */ /* 0x000e660000004200 */
        /* <DEDUP_REMOVED lines=28> */
[----:B------:R2:W1:Y:S04]  /*4e20*/  LDSM.16.MT88.4 R176, [R222+0x5000] ;  /* 0x00500000deb0783b */ /* 0x0004680000004200 */
[----:B------:R2:W1:Y:S03]  /*4e30*/  LDSM.16.M88.4 R180, [R223+0x800] ;  /* 0x00080000dfb4783b */ /* 0x0004660000000200 */
[-C--:B------:R-:W-:Y:S01]  /*4e40*/  HMMA.16816.F32.BF16 R40, R92, R104.reuse, R40 ;  /* 0x000000685c28723c */ /* 0x080fe20000041828 */
[----:B------:R2:W1:Y:S04]  /*4e50*/  LDSM.16.M88.4 R188, [R223+0xc00] ;  /* 0x000c0000dfbc783b */ /* 0x0004680000000200 */
        /* <DEDUP_REMOVED lines=15> */
[----:B------:R-:W2:Y:S01]  /*4f50*/  LDL.64 R202, [R1] ;  /* 0x0000000001ca7983 */ /* 0x000ea20000100a00 */
[----:B------:R-:W-:Y:S01]  /*4f60*/  USHF.R.S32.HI UR29, URZ, 0x1f, UR27 ;  /* 0x0000001f3f1d7899 */ /* 0x000fe2000801141b */
[----:B------:R-:W-:Y:S01]  /*4f70*/  IMAD.MOV.U32 R5, RZ, RZ, R249 ;  /* 0x000000ffff057224 */ /* 0x000fe200078e00f9 */
[----:B------:R-:W-:Y:S01]  /*4f80*/  ULDC.64 UR6, c[0x0][0x208] ;  /* 0x0000820000067ab9 */ /* 0x000fe20000000a00 */
[----:B------:R-:W-:Y:S01]  /*4f90*/  IMAD.MOV.U32 R2, RZ, RZ, R244 ;  /* 0x000000ffff027224 */ /* 0x000fe200078e00f4 */
[----:B------:R-:W-:Y:S01]  /*4fa0*/  UIMAD UR29, UR29, UR6, URZ ;  /* 0x000000061d1d72a4 */ /* 0x000fe2000f8e023f */
[----:B------:R-:W1:Y:S01]  /*4fb0*/  S2R R6, SR_CTAID.Y ;  /* 0x0000000000067919 */ /* 0x000e620000002600 */
[----:B------:R-:W-:Y:S01]  /*4fc0*/  UIMAD.WIDE.U32 UR30, UR27, UR6, URZ ;  /* 0x000000061b1e72a5 */ /* 0x000fe2000f8e003f */
[----:B------:R-:W-:Y:S01]  /*4fd0*/  IMAD.MOV.U32 R15, RZ, RZ, c[0x0][0x208] ;  /* 0x00008200ff0f7624 */ /* 0x000fe200078e00ff */
[----:B------:R-:W-:Y:S01]  /*4fe0*/  USHF.L.U32 UR6, UR27, 0x6, URZ ;  /* 0x000000061b067899 */ /* 0x000fe2000800063f */
[----:B------:R-:W-:Y:S01]  /*4ff0*/  IMAD.MOV.U32 R3, RZ, RZ, R245 ;  /* 0x000000ffff037224 */ /* 0x000fe200078e00f5 */
[----:B------:R-:W-:Y:S01]  /*5000*/  UIMAD UR29, UR27, UR7, UR29 ;  /* 0x000000071b1d72a4 */ /* 0x000fe2000f8e021d */
[----:B------:R-:W-:Y:S02]  /*5010*/  IMAD.SHL.U32 R20, R15, 0x40, RZ ;  /* 0x000000400f147824 */ /* 0x000fe400078e00ff */
[----:B------:R-:W-:Y:S01]  /*5020*/  IMAD.U32 R9, RZ, RZ, UR30 ;  /* 0x0000001eff097e24 */ /* 0x000fe2000f8e00ff */
[----:B------:R-:W-:Y:S01]  /*5030*/  UIADD3 UR29, UR31, UR29, URZ ;  /* 0x0000001d1f1d7290 */ /* 0x000fe2000fffe03f */
[----:B------:R-:W-:Y:S01]  /*5040*/  IMAD.U32 R14, RZ, RZ, UR6 ;  /* 0x00000006ff0e7e24 */ /* 0x000fe2000f8e00ff */
[----:B-1----:R-:W-:Y:S01]  /*5050*/  SHF.R.S32.HI R7, RZ, 0x1f, R6 ;  /* 0x0000001fff077819 */ /* 0x002fe20000011406 */
[C---:B------:R-:W-:Y:S04]  /*5060*/  IMAD.WIDE.U32 R2, R6.reuse, c[0x0][0x288], R2 ;  /* 0x0000a20006027a25 */ /* 0x040fe800078e0002 */
[C---:B------:R-:W-:Y:S02]  /*5070*/  IMAD R8, R7.reuse, c[0x0][0x210], RZ ;  /* 0x0000840007087a24 */ /* 0x040fe400078e02ff */
[----:B------:R-:W-:Y:S04]  /*5080*/  IMAD R7, R7, c[0x0][0x288], RZ ;  /* 0x0000a20007077a24 */ /* 0x000fe800078e02ff */
[C---:B------:R-:W-:Y:S02]  /*5090*/  IMAD R7, R6.reuse, c[0x0][0x28c], R7 ;  /* 0x0000a30006077a24 */ /* 0x040fe400078e0207 */
[----:B--2---:R-:W-:Y:S04]  /*50a0*/  IMAD.MOV.U32 R4, RZ, RZ, R202 ;  /* 0x000000ffff047224 */ /* 0x004fe800078e00ca */
[----:B------:R-:W-:Y:S05]  /*50b0*/  IMAD.WIDE.U32 R4, R6, c[0x0][0x210], R4 ;  /* 0x0000840006047a25 */ /* 0x000fea00078e0004 */
[----:B------:R-:W-:Y:S01]  /*50c0*/  IADD3 R0, P1, R4, UR18, RZ ;  /* 0x0000001204007c10 */ /* 0x000fe2000ff3e0ff */
[----:B------:R-:W-:Y:S01]  /*50d0*/  IMAD R4, R6, c[0x0][0x214], R8 ;  /* 0x0000850006047a24 */ /* 0x000fe200078e0208 */
[----:B------:R-:W-:Y:S01]  /*50e0*/  IADD3 R6, P0, R2, UR24, RZ ;  /* 0x0000001802067c10 */ /* 0x000fe2000ff1e0ff */
[----:B------:R-:W-:Y:S01]  /*50f0*/  IMAD.U32 R8, RZ, RZ, UR30 ;  /* 0x0000001eff087e24 */ /* 0x000fe2000f8e00ff */
[----:B------:R-:W-:Y:S02]  /*5100*/  LEA R2, P2, R0, c[0x0][0x1f0], 0x1 ;  /* 0x00007c0000027a11 */ /* 0x000fe400078408ff */
[----:B------:R-:W-:Y:S02]  /*5110*/  IADD3.X R4, R5, UR9, R4, P1, !PT ;  /* 0x0000000905047c10 */ /* 0x000fe40008ffe404 */
[----:B------:R-:W-:Y:S01]  /*5120*/  LEA R2, P1, R8, R2, 0x7 ;  /* 0x0000000208027211 */ /* 0x000fe200078238ff */
[----:B------:R-:W-:Y:S01]  /*5130*/  IMAD.U32 R8, RZ, RZ, UR29 ;  /* 0x0000001dff087e24 */ /* 0x000fe2000f8e00ff */
[----:B------:R-:W-:Y:S02]  /*5140*/  IADD3.X R7, R3, UR20, R7, P0, !PT ;  /* 0x0000001403077c10 */ /* 0x000fe400087fe407 */
[----:B------:R-:W-:Y:S02]  /*5150*/  LEA.HI.X R0, R0, c[0x0][0x1f4], R4, 0x1, P2 ;  /* 0x00007d0000007a11 */ /* 0x000fe400010f0c04 */
[----:B------:R-:W-:Y:S02]  /*5160*/  IADD3 R3, R238, 0x80, RZ ;  /* 0x00000080ee037810 */ /* 0x000fe40007ffe0ff */
[C---:B------:R-:W-:Y:S02]  /*5170*/  LEA R4, P0, R6.reuse, c[0x0][0x280], 0x2 ;  /* 0x0000a00006047a11 */ /* 0x040fe400078010ff */
[----:B------:R-:W-:Y:S02]  /*5180*/  ISETP.GE.AND P2, PT, R3, c[0x0][0x1fc], PT ;  /* 0x00007f0003007a0c */ /* 0x000fe40003f46270 */
[----:B------:R-:W-:Y:S01]  /*5190*/  LEA.HI.X R3, R9, R0, R8, 0x7, P1 ;  /* 0x0000000009037211 */ /* 0x000fe200008f3c08 */
[----:B------:R-:W-:Y:S01]  /*51a0*/  IMAD.MOV.U32 R0, RZ, RZ, 0x6 ;  /* 0x00000006ff007424 */ /* 0x000fe200078e00ff */
[----:B------:R-:W-:Y:S01]  /*51b0*/  LEA.HI.X R5, R6, c[0x0][0x284], R7, 0x2, P0 ;  /* 0x0000a10006057a11 */ /* 0x000fe200000f1407 */
[----:B------:R-:W-:Y:S01]  /*51c0*/  IMAD.U32 R6, RZ, RZ, UR6 ;  /* 0x00000006ff067e24 */ /* 0x000fe2000f8e00ff */
[----:B------:R-:W-:Y:S02]  /*51d0*/  ISETP.GE.AND P1, PT, R247, c[0x0][0x1fc], PT ;  /* 0x00007f00f7007a0c */ /* 0x000fe40003f26270 */
[----:B------:R-:W-:Y:S02]  /*51e0*/  ISETP.GE.AND P0, PT, R238, c[0x0][0x1fc], PT ;  /* 0x00007f00ee007a0c */ /* 0x000fe40003f06270 */
[----:B------:R-:W-:Y:S01]  /*51f0*/  SHF.L.U64.HI R15, R15, R0, c[0x0][0x20c] ;  /* 0x000083000f0f7619 */ /* 0x000fe20000010200 */
[----:B------:R-:W-:Y:S01]  /*5200*/  IMAD.U32 R0, RZ, RZ, UR6 ;  /* 0x00000006ff007e24 */ /* 0x000fe2000f8e00ff */
[----:B------:R-:W-:Y:S02]  /*5210*/  SEL R13, RZ, 0x2, P1 ;  /* 0x00000002ff0d7807 */ /* 0x000fe40000800000 */
[----:B------:R-:W-:Y:S02]  /*5220*/  SEL R12, RZ, 0x1, P0 ;  /* 0x00000001ff0c7807 */ /* 0x000fe40000000000 */
[C-C-:B------:R-:W-:Y:S02]  /*5230*/  IADD3 R10, P1, P0, R20.reuse, 0x80, R2.reuse ;  /* 0x00000080140a7810 */ /* 0x140fe4000783e002 */
[----:B------:R-:W-:Y:S02]  /*5240*/  SEL R7, RZ, 0x4, P2 ;  /* 0x00000004ff077807 */ /* 0x000fe40001000000 */
[C-C-:B------:R-:W-:Y:S02]  /*5250*/  IADD3.X R11, R15.reuse, RZ, R3.reuse, P1, P0 ;  /* 0x000000ff0f0b7210 */ /* 0x140fe40000fe0403 */
[----:B------:R-:W-:Y:S02]  /*5260*/  IADD3 R8, P1, P0, R20, 0x100, R2 ;  /* 0x0000010014087810 */ /* 0x000fe4000783e002 */
[----:B------:R-:W-:Y:S02]  /*5270*/  IADD3 R0, -R242, c[0x0][0x168], -R0 ;  /* 0x00005a00f2007a10 */ /* 0x000fe40007ffe900 */
[--C-:B------:R-:W-:Y:S02]  /*5280*/  IADD3.X R9, R15, RZ, R3.reuse, P1, P0 ;  /* 0x000000ff0f097210 */ /* 0x100fe40000fe0403 */
[----:B------:R-:W-:Y:S02]  /*5290*/  LEA R4, P0, R6, R4, 0x2 ;  /* 0x0000000406047211 */ /* 0x000fe400078010ff */
[----:B------:R-:W-:Y:S02]  /*52a0*/  IADD3 R12, R7, R13, R12 ;  /* 0x0000000d070c7210 */ /* 0x000fe40007ffe00c */
[----:B------:R-:W-:Y:S02]  /*52b0*/  ISETP.LT.OR P2, PT, R0, 0x1, P3 ;  /* 0x000000010000780c */ /* 0x000fe40001f41670 */
[----:B------:R-:W-:Y:S02]  /*52c0*/  LEA.HI.X.SX32 R5, R14, R5, 0x2, P0 ;  /* 0x000000050e057211 */ /* 0x000fe400000f16ff */
[----:B------:R-:W-:Y:S02]  /*52d0*/  IADD3 R6, P0, R20, R2, RZ ;  /* 0x0000000214067210 */ /* 0x000fe40007f1e0ff */
[----:B------:R-:W-:Y:S03]  /*52e0*/  LOP3.LUT P1, RZ, R12, 0x2, RZ, 0xc0, !PT ;  /* 0x000000020cff7812 */ /* 0x000fe6000782c0ff */
[----:B------:R-:W-:Y:S01]  /*52f0*/  IMAD.X R7, R15, 0x1, R3, P0 ;  /* 0x000000010f077824 */ /* 0x000fe200000e0603 */
[C---:B------:R-:W-:Y:S02]  /*5300*/  ISETP.LT.OR P0, PT, R0.reuse, 0x1, !P1 ;  /* 0x000000010000780c */ /* 0x040fe40004f01670 */
[----:B------:R-:W-:Y:S01]  /*5310*/  ISETP.LT.OR P1, PT, R0, 0x21, !P1 ;  /* 0x000000210000780c */ /* 0x000fe20004f21670 */
        /* <DEDUP_REMOVED lines=9> */
[----:B------:R-:W-:Y:S01]  /*53b0*/  ISETP.LT.OR P2, PT, R0, 0x21, P3 ;  /* 0x000000210000780c */ /* 0x000fe20001f41670 */
[----:B------:R-:W-:Y:S11]  /*53c0*/  @!P5 IMAD.SHL.U32 R0, R240, 0x10, RZ ;  /* 0x00000010f000d824 */ /* 0x000ff600078e00ff */
[----:B------:R-:W-:Y:S01]  /*53d0*/  @!UPT UIADD3 URZ, URZ, URZ, URZ ;  /* 0x0000003f3f3ff290 */ /* 0x000fe2000fffe03f */
[----:B------:R1:W-:Y:S06]  /*53e0*/  LDGSTS.E.BYPASS.LTC128B.128 [R236+0x1c080], [R6.64], !P2 ;  /* 0x1c08000006ec7fae */ /* 0x0003ec000d101d4e */
[----:B------:R1:W-:Y:S06]  /*53f0*/  LDGSTS.E.BYPASS.LTC128B.128 [R236+0x1e080], [R10.64], !P1 ;  /* 0x1e0800000aec7fae */ /* 0x0003ec000c901d4e */
[----:B------:R1:W-:Y:S06]  /*5400*/  LDGSTS.E.BYPASS.LTC128B.128 [R236+0x20080], [R8.64], !P0 ;  /* 0x2008000008ec7fae */ /* 0x0003ec000c101d4e */
[----:B------:R1:W-:Y:S02]  /*5410*/  @!P5 LDGSTS.E.BYPASS.LTC128B.128 [R0+0x21280], [R4.64] ;  /* 0x212800000400dfae */ /* 0x0003e4000b901d4e */
.L_x_688:
[-C--:B-1234-:R-:W-:Y:S01]  /*5420*/  HMMA.16816.F32.BF16 R4, R108, R16.reuse, RZ ;  /* 0x000000106c04723c */ /* 0x09efe200000418ff */
[----:B------:R-:W2:Y:S01]  /*5430*/  LDL.64 R2, [R1+0x10] ;  /* 0x0000100001027983 */ /* 0x000ea20000100a00 */
[----:B------:R-:W-:Y:S02]  /*5440*/  UIMAD UR23, UR23, 0x3000, URZ ;  /* 0x00003000171778a4 */ /* 0x000fe4000f8e023f */
[----:B------:R-:W-:Y:S01]  /*5450*/  UISETP.GE.AND UP0, UPT, UR27, UR26, UPT ;  /* 0x0000001a1b00728c */ /* 0x000fe2000bf06270 */
[----:B------:R-:W-:Y:S01]  /*5460*/  LDSM.16.M88.4 R200, [R223+0x1000] ;  /* 0x00100000dfc8783b */ /* 0x000fe20000000200 */
[----:B------:R-:W-:Y:S02]  /*5470*/  UIADD3 UR7, UR4, 0x1, URZ ;  /* 0x0000000104077890 */ /* 0x000fe4000fffe03f */
[C---:B------:R-:W-:Y:S01]  /*5480*/  HMMA.16816.F32.BF16 R8, R172.reuse, R16, RZ ;  /* 0x00000010ac08723c */ /* 0x040fe200000418ff */
[----:B------:R-:W1:Y:S01]  /*5490*/  LDSM.16.MT88.4 R204, [R222+0x1000] ;  /* 0x00100000decc783b */ /* 0x000e620000004200 */
[----:B------:R-:W-:Y:S02]  /*54a0*/  UISETP.GE.AND UP2, UPT, UR4, 0x1, UPT ;  /* 0x000000010400788c */ /* 0x000fe4000bf46270 */
[----:B------:R-:W-:Y:S01]  /*54b0*/  UIADD3 UR6, UR28, 0x1, URZ ;  /* 0x000000011c067890 */ /* 0x000fe2000fffe03f */
[----:B------:R-:W3:Y:S01]  /*54c0*/  LDSM.16.M88.4 R208, [R223+0x1400] ;  /* 0x00140000dfd0783b */ /* 0x000ee20000000200 */
[----:B------:R-:W-:Y:S02]  /*54d0*/  UISETP.GE.AND UP1, UPT, UR28, 0x1, UPT ;  /* 0x000000011c00788c */ /* 0x000fe4000bf26270 */
[-C--:B------:R-:W-:Y:S01]  /*54e0*/  HMMA.16816.F32.BF16 R12, R172, R18.reuse, RZ ;  /* 0x00000012ac0c723c */ /* 0x080fe200000418ff */
[----:B------:R-:W-:Y:S01]  /*54f0*/  LDSM.16.M88.4 R212, [R223+0x2400] ;  /* 0x00240000dfd4783b */ /* 0x000fe20000000200 */
[----:B------:R-:W-:Y:S03]  /*5500*/  USEL UR28, UR6, URZ, !UP1 ;  /* 0x0000003f061c7287 */ /* 0x000fe6000c800000 */
        /* <DEDUP_REMOVED lines=8> */
[-C--:B------:R-:W-:Y:S01]  /*5590*/  HMMA.16816.F32.BF16 R104, R172, R178.reuse, RZ ;  /* 0x000000b2ac68723c */ /* 0x080fe200000418ff */
[----:B------:R-:W4:Y:S07]  /*55a0*/  LDSM.16.MT88.4 R172, [R222+0x3800] ;  /* 0x00380000deac783b */ /* 0x000f2e0000004200 */
[----:B------:R-:W-:Y:S01]  /*55b0*/  HMMA.16816.F32.BF16 R108, R108, R178, RZ ;  /* 0x000000b26c6c723c */ /* 0x000fe200000418ff */
[----:B------:R-:W5:Y:S07]  /*55c0*/  LDSM.16.MT88.4 R176, [R222+0x6000] ;  /* 0x00600000deb0783b */ /* 0x000f6e0000004200 */
        /* <DEDUP_REMOVED lines=15> */
[----:B------:R-:W5:Y:S04]  /*56c0*/  LDSM.16.M88.4 R180, [R223+0x1800] ;  /* 0x00180000dfb4783b */ /* 0x000f680000000200 */
[----:B------:R-:W-:Y:S03]  /*56d0*/  LDSM.16.M88.4 R196, [R223+0x2000] ;  /* 0x00200000dfc4783b */ /* 0x000fe60000000200 */
        /* <DEDUP_REMOVED lines=9> */
[----:B------:R-:W1:Y:S07]  /*5770*/  LDSM.16.MT88.4 R172, [R222+0x6800] ;  /* 0x00680000deac783b */ /* 0x000e6e0000004200 */
[-C--:B-----5:R-:W-:Y:S08]  /*5780*/  HMMA.16816.F32.BF16 R96, R200, R176.reuse, R96 ;  /* 0x000000b0c860723c */ /* 0x0a0ff00000041860 */
[C---:B------:R-:W-:Y:S08]  /*5790*/  HMMA.16816.F32.BF16 R100, R208.reuse, R176, R100 ;  /* 0x000000b0d064723c */ /* 0x040ff00000041864 */
[-C--:B------:R-:W-:Y:S01]  /*57a0*/  HMMA.16816.F32.BF16 R104, R208, R178.reuse, R104 ;  /* 0x000000b2d068723c */ /* 0x080fe20000041868 */
[----:B------:R-:W3:Y:S07]  /*57b0*/  LDSM.16.MT88.4 R208, [R222+0x4800] ;  /* 0x00480000ded0783b */ /* 0x000eee0000004200 */
[----:B------:R-:W-:Y:S01]  /*57c0*/  HMMA.16816.F32.BF16 R108, R200, R178, R108 ;  /* 0x000000b2c86c723c */ /* 0x000fe2000004186c */
[----:B------:R-:W4:Y:S07]  /*57d0*/  LDSM.16.MT88.4 R176, [R222+0x7000] ;  /* 0x00700000deb0783b */ /* 0x000f2e0000004200 */
[-C--:B------:R-:W-:Y:S08]  /*57e0*/  HMMA.16816.F32.BF16 R4, R180, R184.reuse, R4 ;  /* 0x000000b8b404723c */ /* 0x080ff00000041804 */
[C---:B------:R-:W-:Y:S04]  /*57f0*/  HMMA.16816.F32.BF16 R8, R188.reuse, R184, R8 ;  /* 0x000000b8bc08723c */ /* 0x040fe80000041808 */
[----:B--2---:R-:W-:Y:S01]  /*5800*/  IADD3 R0, P0, R2, UR23, RZ ;  /* 0x0000001702007c10 */ /* 0x004fe2000ff1e0ff */
[----:B------:R-:W-:Y:S01]  /*5810*/  IMAD.U32 R2, RZ, RZ, UR23 ;  /* 0x00000017ff027e24 */ /* 0x000fe2000f8e00ff */
[----:B------:R-:W-:Y:S02]  /*5820*/  UMOV UR23, UR27 ;  /* 0x0000001b00177c82 */ /* 0x000fe40008000000 */
[-C--:B------:R-:W-:Y:S04]  /*5830*/  HMMA.16816.F32.BF16 R12, R188, R186.reuse, R12 ;  /* 0x000000babc0c723c */ /* 0x080fe8000004180c */
[----:B------:R-:W-:Y:S04]  /*5840*/  LEA.HI.X.SX32 R2, R2, R252, 0x1, P0 ;  /* 0x000000fc02027211 */ /* 0x000fe800000f0eff */
[C---:B------:R-:W-:Y:S08]  /*5850*/  HMMA.16816.F32.BF16 R16, R180.reuse, R186, R16 ;  /* 0x000000bab410723c */ /* 0x040ff00000041810 */
[-C--:B------:R-:W-:Y:S08]  /*5860*/  HMMA.16816.F32.BF16 R20, R180, R192.reuse, R20 ;  /* 0x000000c0b414723c */ /* 0x080ff00000041814 */
[C---:B------:R-:W-:Y:S08]  /*5870*/  HMMA.16816.F32.BF16 R84, R188.reuse, R192, R84 ;  /* 0x000000c0bc54723c */ /* 0x040ff00000041854 */
[-C--:B------:R-:W-:Y:S08]  /*5880*/  HMMA.16816.F32.BF16 R88, R188, R194.reuse, R88 ;  /* 0x000000c2bc58723c */ /* 0x080ff00000041858 */
[C---:B------:R-:W-:Y:S08]  /*5890*/  HMMA.16816.F32.BF16 R92, R180.reuse, R194, R92 ;  /* 0x000000c2b45c723c */ /* 0x040ff0000004185c */
[-C--:B-1----:R-:W-:Y:S08]  /*58a0*/  HMMA.16816.F32.BF16 R96, R180, R172.reuse, R96 ;  /* 0x000000acb460723c */ /* 0x082ff00000041860 */
[C---:B------:R-:W-:Y:S07]  /*58b0*/  HMMA.16816.F32.BF16 R100, R188.reuse, R172, R100 ;  /* 0x000000acbc64723c */ /* 0x040fee0000041864 */
[C---:B------:R-:W-:Y:S01]  /*58c0*/  LEA R172, P0, R0.reuse, c[0x0][0x220], 0x2 ;  /* 0x0000880000ac7a11 */ /* 0x040fe200078010ff */
[-C--:B------:R-:W-:Y:S04]  /*58d0*/  HMMA.16816.F32.BF16 R104, R188, R174.reuse, R104 ;  /* 0x000000aebc68723c */ /* 0x080fe80000041868 */
[----:B------:R-:W-:Y:S01]  /*58e0*/  LEA.HI.X R173, R0, c[0x0][0x224], R2, 0x2, P0 ;  /* 0x0000890000ad7a11 */ /* 0x000fe200000f1402 */
[----:B------:R-:W-:Y:S01]  /*58f0*/  IMAD.U32 R0, RZ, RZ, UR4 ;  /* 0x00000004ff007e24 */ /* 0x000fe2000f8e00ff */
[----:B------:R-:W-:Y:S01]  /*5900*/  LDSM.16.MT88.2 R2, [R220+0x23c80] ;  /* 0x023c8000dc02783b */ /* 0x000fe20000004100 */
[----:B------:R-:W-:Y:S01]  /*5910*/  PLOP3.LUT P0, PT, PT, PT, UP0, 0x80, 0x0 ;  /* 0x000000000000781c */ /* 0x000fe20003f0f008 */
[----:B------:R-:W-:Y:S01]  /*5920*/  HMMA.16816.F32.BF16 R108, R180, R174, R108 ;  /* 0x000000aeb46c723c */ /* 0x000fe2000004186c */
[----:B------:R-:W-:Y:S03]  /*5930*/  USEL UR4, UR7, URZ, !UP2 ;  /* 0x0000003f07047287 */ /* 0x000fe6000d000000 */
[----:B------:R-:W-:Y:S04]  /*5940*/  IMAD R0, R0, 0x3000, R227 ;  /* 0x0000300000007824 */ /* 0x000fe800078e02e3 */
[-C--:B------:R-:W-:Y:S05]  /*5950*/  HMMA.16816.F32.BF16 R4, R196, R204.reuse, R4 ;  /* 0x000000ccc404723c */ /* 0x080fea0000041804 */
[----:B------:R-:W-:Y:S03]  /*5960*/  IMAD.SHL.U32 R0, R0, 0x2, RZ ;  /* 0x0000000200007824 */ /* 0x000fe600078e00ff */
[C---:B------:R-:W-:Y:S08]  /*5970*/  HMMA.16816.F32.BF16 R8, R212.reuse, R204, R8 ;  /* 0x000000ccd408723c */ /* 0x040ff00000041808 */
[-C--:B------:R-:W-:Y:S07]  /*5980*/  HMMA.16816.F32.BF16 R12, R212, R206.reuse, R12 ;  /* 0x000000ced40c723c */ /* 0x080fee000004180c */
[----:B------:R-:W-:Y:S01]  /*5990*/  RED.E.ADD.F32.FTZ.RN.STRONG.GPU [R172.64], R4 ;  /* 0x00000004ac00798e */ /* 0x000fe2000c10e78e */
[C---:B------:R-:W-:Y:S03]  /*59a0*/  HMMA.16816.F32.BF16 R16, R196.reuse, R206, R16 ;  /* 0x000000cec410723c */ /* 0x040fe60000041810 */
[----:B------:R-:W-:Y:S04]  /*59b0*/  RED.E.ADD.F32.FTZ.RN.STRONG.GPU [R172.64+0x400], R5 ;  /* 0x00040005ac00798e */ /* 0x000fe8000c10e78e */
[----:B------:R-:W-:Y:S01]  /*59c0*/  RED.E.ADD.F32.FTZ.RN.STRONG.GPU [R172.64+0x800], R6 ;  /* 0x00080006ac00798e */ /* 0x000fe2000c10e78e */
[-C--:B---3--:R-:W-:Y:S03]  /*59d0*/  HMMA.16816.F32.BF16 R20, R196, R208.reuse, R20 ;  /* 0x000000d0c414723c */ /* 0x088fe60000041814 */
[----:B------:R-:W-:Y:S04]  /*59e0*/  RED.E.ADD.F32.FTZ.RN.STRONG.GPU [R172.64+0xc00], R7 ;  /* 0x000c0007ac00798e */ /* 0x000fe8000c10e78e */
[----:B------:R-:W-:Y:S01]  /*59f0*/  RED.E.ADD.F32.FTZ.RN.STRONG.GPU [R172.64+0x1000], R8 ;  /* 0x00100008ac00798e */ /* 0x000fe2000c10e78e */
[C---:B------:R-:W-:Y:S03]  /*5a00*/  HMMA.16816.F32.BF16 R84, R212.reuse, R208, R84 ;  /* 0x000000d0d454723c */ /* 0x040fe60000041854 */
        /* <DEDUP_REMOVED lines=8> */
[-C--:B----4-:R-:W-:Y:S03]  /*5a90*/  HMMA.16816.F32.BF16 R96, R196, R176.reuse, R96 ;  /* 0x000000b0c460723c */ /* 0x090fe60000041860 */
[----:B------:R-:W1:Y:S04]  /*5aa0*/  LDSM.16.MT88.4 R4, [R0+0xf080] ;  /* 0x00f080000004783b */ /* 0x000e680000004200 */
[----:B------:R-:W-:Y:S01]  /*5ab0*/  RED.E.ADD.F32.FTZ.RN.STRONG.GPU [R172.64+0x2c00], R19 ;  /* 0x002c0013ac00798e */ /* 0x000fe2000c10e78e */
[C---:B------:R-:W-:Y:S03]  /*5ac0*/  HMMA.16816.F32.BF16 R100, R212.reuse, R176, R100 ;  /* 0x000000b0d464723c */ /* 0x040fe60000041864 */
[----:B------:R-:W-:Y:S04]  /*5ad0*/  RED.E.ADD.F32.FTZ.RN.STRONG.GPU [R172.64+0x3000], R12 ;  /* 0x0030000cac00798e */ /* 0x000fe8000c10e78e */
[----:B------:R-:W2:Y:S01]  /*5ae0*/  LDSM.16.MT88.4 R8, [R0+0x11080] ;  /* 0x011080000008783b */ /* 0x000ea20000004200 */
[-C--:B------:R-:W-:Y:S03]  /*5af0*/  HMMA.16816.F32.BF16 R104, R212, R178.reuse, R104 ;  /* 0x000000b2d468723c */ /* 0x080fe60000041868 */
[----:B------:R-:W-:Y:S04]  /*5b00*/  RED.E.ADD.F32.FTZ.RN.STRONG.GPU [R172.64+0x3400], R13 ;  /* 0x0034000dac00798e */ /* 0x000fe8000c10e78e */
[----:B------:R-:W-:Y:S01]  /*5b10*/  RED.E.ADD.F32.FTZ.RN.STRONG.GPU [R172.64+0x3800], R14 ;  /* 0x0038000eac00798e */ /* 0x000fe2000c10e78e */
[----:B------:R-:W-:Y:S03]  /*5b20*/  HMMA.16816.F32.BF16 R108, R196, R178, R108 ;  /* 0x000000b2c46c723c */ /* 0x000fe6000004186c */
[----:B------:R-:W-:Y:S04]  /*5b30*/  RED.E.ADD.F32.FTZ.RN.STRONG.GPU [R172.64+0x3c00], R15 ;  /* 0x003c000fac00798e */ /* 0x000fe8000c10e78e */
[----:B------:R-:W3:Y:S04]  /*5b40*/  LDSM.16.MT88.4 R12, [R0+0x13080] ;  /* 0x01308000000c783b */ /* 0x000ee80000004200 */
[----:B------:R-:W4:Y:S04]  /*5b50*/  LDSM.16.MT88.2 R16, [R220+0x24480] ;  /* 0x02448000dc10783b */ /* 0x000f280000004100 */
[----:B------:R-:W5:Y:S01]  /*5b60*/  LDSM.16.MT88.2 R18, [R220+0x24c80] ;  /* 0x024c8000dc12783b */ /* 0x000f620000004100 */
[-C--:B-1----:R-:W-:Y:S03]  /*5b70*/  HMMA.16816.F32.BF16 R112, R4, R2.reuse, R112 ;  /* 0x000000020470723c */ /* 0x082fe60000041870 */
[----:B------:R-:W-:Y:S04]  /*5b80*/  RED.E.ADD.F32.FTZ.RN.STRONG.GPU [R172.64+0x4000], R20 ;  /* 0x00400014ac00798e */ /* 0x000fe8000c10e78e */
[----:B------:R-:W-:Y:S04]  /*5b90*/  RED.E.ADD.F32.FTZ.RN.STRONG.GPU [R172.64+0x4400], R21 ;  /* 0x00440015ac00798e */ /* 0x000fe8000c10e78e */
[----:B------:R-:W1:Y:S01]  /*5ba0*/  LDSM.16.MT88.2 R20, [R220+0x25480] ;  /* 0x02548000dc14783b */ /* 0x000e620000004100 */
[-C--:B--2---:R-:W-:Y:S03]  /*5bb0*/  HMMA.16816.F32.BF16 R116, R8, R2.reuse, R116 ;  /* 0x000000020874723c */ /* 0x084fe60000041874 */
[----:B------:R-:W-:Y:S04]  /*5bc0*/  RED.E.ADD.F32.FTZ.RN.STRONG.GPU [R172.64+0x4800], R22 ;  /* 0x00480016ac00798e */ /* 0x000fe8000c10e78e */
[----:B------:R-:W-:Y:S04]  /*5bd0*/  RED.E.ADD.F32.FTZ.RN.STRONG.GPU [R172.64+0x4c00], R23 ;  /* 0x004c0017ac00798e */ /* 0x000fe8000c10e78e */
[----:B------:R-:W2:Y:S04]  /*5be0*/  LDSM.16.MT88.2 R22, [R220+0x25c80] ;  /* 0x025c8000dc16783b */ /* 0x000ea80000004100 */
[----:B------:R-:W-:Y:S01]  /*5bf0*/  RED.E.ADD.F32.FTZ.RN.STRONG.GPU [R172.64+0x5000], R84 ;  /* 0x00500054ac00798e */ /* 0x000fe2000c10e78e */
[C---:B---3--:R-:W-:Y:S03]  /*5c00*/  HMMA.16816.F32.BF16 R120, R12.reuse, R2, R120 ;  /* 0x000000020c78723c */ /* 0x048fe60000041878 */
[----:B------:R-:W-:Y:S04]  /*5c10*/  LDSM.16.MT88.2 R2, [R221+0x24c80] ;  /* 0x024c8000dd02783b */ /* 0x000fe80000004100 */
[----:B------:R-:W-:Y:S01]  /*5c20*/  RED.E.ADD.F32.FTZ.RN.STRONG.GPU [R172.64+0x5400], R85 ;  /* 0x00540055ac00798e */ /* 0x000fe2000c10e78e */
[-C--:B----4-:R-:W-:Y:S03]  /*5c30*/  HMMA.16816.F32.BF16 R124, R12, R16.reuse, R124 ;  /* 0x000000100c7c723c */ /* 0x090fe6000004187c */
[----:B------:R-:W-:Y:S04]  /*5c40*/  RED.E.ADD.F32.FTZ.RN.STRONG.GPU [R172.64+0x5800], R86 ;  /* 0x00580056ac00798e */ /* 0x000fe8000c10e78e */
[----:B------:R-:W-:Y:S01]  /*5c50*/  RED.E.ADD.F32.FTZ.RN.STRONG.GPU [R172.64+0x5c00], R87 ;  /* 0x005c0057ac00798e */ /* 0x000fe2000c10e78e */
[-C--:B------:R-:W-:Y:S03]  /*5c60*/  HMMA.16816.F32.BF16 R128, R8, R16.reuse, R128 ;  /* 0x000000100880723c */ /* 0x080fe60000041880 */
[----:B------:R-:W-:Y:S04]  /*5c70*/  LDSM.16.MT88.4 R84, [R0+0xf880] ;  /* 0x00f880000054783b */ /* 0x000fe80000004200 */
[----:B------:R-:W-:Y:S01]  /*5c80*/  RED.E.ADD.F32.FTZ.RN.STRONG.GPU [R172.64+0x6000], R92 ;  /* 0x0060005cac00798e */ /* 0x000fe2000c10e78e */
[C---:B------:R-:W-:Y:S03]  /*5c90*/  HMMA.16816.F32.BF16 R132, R4.reuse, R16, R132 ;  /* 0x000000100484723c */ /* 0x040fe60000041884 */
[----:B------:R-:W-:Y:S04]  /*5ca0*/  LDSM.16.MT88.2 R16, [R221+0x25480] ;  /* 0x02548000dd10783b */ /* 0x000fe80000004100 */
[----:B------:R-:W-:Y:S01]  /*5cb0*/  RED.E.ADD.F32.FTZ.RN.STRONG.GPU [R172.64+0x6400], R93 ;  /* 0x0064005dac00798e */ /* 0x000fe2000c10e78e */
[-C--:B-----5:R-:W-:Y:S03]  /*5cc0*/  HMMA.16816.F32.BF16 R136, R4, R18.reuse, R136 ;  /* 0x000000120488723c */ /* 0x0a0fe60000041888 */
        /* <DEDUP_REMOVED lines=8> */
[-C--:B-1----:R-:W-:Y:S03]  /*5d50*/  HMMA.16816.F32.BF16 R148, R12, R20.reuse, R148 ;  /* 0x000000140c94723c */ /* 0x082fe60000041894 */
[----:B------:R-:W-:Y:S04]  /*5d60*/  RED.E.ADD.F32.FTZ.RN.STRONG.GPU [R172.64+0x7800], R90 ;  /* 0x0078005aac00798e */ /* 0x000fe8000c10e78e */
[----:B------:R-:W1:Y:S01]  /*5d70*/  LDSM.16.MT88.2 R88, [R221+0x23c80] ;  /* 0x023c8000dd58783b */ /* 0x000e620000004100 */
        /* <DEDUP_REMOVED lines=8> */
[----:B------:R-:W2:Y:S01]  /*5e00*/  LDSM.16.MT88.4 R96, [R0+0x13880] ;  /* 0x013880000060783b */ /* 0x000ea20000004200 */
[-C--:B------:R-:W-:Y:S03]  /*5e10*/  HMMA.16816.F32.BF16 R164, R8, R22.reuse, R164 ;  /* 0x0000001608a4723c */ /* 0x080fe600000418a4 */
[----:B------:R-:W3:Y:S04]  /*5e20*/  LDSM.16.MT88.2 R90, [R221+0x24480] ;  /* 0x02448000dd5a783b */ /* 0x000ee80000004100 */
[----:B------:R-:W4:Y:S01]  /*5e30*/  LDSM.16.MT88.2 R4, [R221+0x25c80] ;  /* 0x025c8000dd04783b */ /* 0x000f220000004100 */
[----:B------:R-:W-:Y:S03]  /*5e40*/  HMMA.16816.F32.BF16 R168, R12, R22, R168 ;  /* 0x000000160ca8723c */ /* 0x000fe600000418a8 */
[----:B------:R-:W-:Y:S04]  /*5e50*/  LDSM.16.MT88.4 R8, [R0+0x10080] ;  /* 0x010080000008783b */ /* 0x000fe80000004200 */
[----:B------:R-:W-:Y:S01]  /*5e60*/  LDSM.16.MT88.4 R12, [R0+0x12080] ;  /* 0x01208000000c783b */ /* 0x000fe20000004200 */
[-C--:B-1----:R-:W-:Y:S03]  /*5e70*/  HMMA.16816.F32.BF16 R112, R84, R88.reuse, R112 ;  /* 0x000000585470723c */ /* 0x082fe60000041870 */
[----:B------:R-:W-:Y:S04]  /*5e80*/  LDSM.16.MT88.4 R20, [R0+0x14080] ;  /* 0x014080000014783b */ /* 0x000fe80000004200 */
[----:B------:R-:W-:Y:S01]  /*5e90*/  LDSM.16.MT88.2 R6, [R220+0x24880] ;  /* 0x02488000dc06783b */ /* 0x000fe20000004100 */
[-C--:B------:R-:W-:Y:S03]  /*5ea0*/  HMMA.16816.F32.BF16 R116, R92, R88.reuse, R116 ;  /* 0x000000585c74723c */ /* 0x080fe60000041874 */
[----:B------:R-:W-:Y:S04]  /*5eb0*/  RED.E.ADD.F32.FTZ.RN.STRONG.GPU [R172.64+0x9000], R100 ;  /* 0x00900064ac00798e */ /* 0x000fe8000c10e78e */
[----:B------:R-:W-:Y:S04]  /*5ec0*/  RED.E.ADD.F32.FTZ.RN.STRONG.GPU [R172.64+0x9400], R101 ;  /* 0x00940065ac00798e */ /* 0x000fe8000c10e78e */
[----:B------:R-:W-:Y:S01]  /*5ed0*/  LDSM.16.MT88.2 R100, [R221+0x25080] ;  /* 0x02508000dd64783b */ /* 0x000fe20000004100 */
[C---:B--2---:R-:W-:Y:S03]  /*5ee0*/  HMMA.16816.F32.BF16 R120, R96.reuse, R88, R120 ;  /* 0x000000586078723c */ /* 0x044fe60000041878 */
[----:B------:R-:W-:Y:S04]  /*5ef0*/  RED.E.ADD.F32.FTZ.RN.STRONG.GPU [R172.64+0x9800], R102 ;  /* 0x00980066ac00798e */ /* 0x000fe8000c10e78e */
[----:B------:R-:W-:Y:S01]  /*5f00*/  RED.E.ADD.F32.FTZ.RN.STRONG.GPU [R172.64+0x9c00], R103 ;  /* 0x009c0067ac00798e */ /* 0x000fe2000c10e78e */
[-C--:B---3--:R-:W-:Y:S03]  /*5f10*/  HMMA.16816.F32.BF16 R124, R96, R90.reuse, R124 ;  /* 0x0000005a607c723c */ /* 0x088fe6000004187c */
[----:B------:R-:W-:Y:S04]  /*5f20*/  LDSM.16.MT88.2 R102, [R221+0x25880] ;  /* 0x02588000dd66783b */ /* 0x000fe80000004100 */
[----:B------:R-:W-:Y:S01]  /*5f30*/  RED.E.ADD.F32.FTZ.RN.STRONG.GPU [R172.64+0xa000], R108 ;  /* 0x00a0006cac00798e */ /* 0x000fe2000c10e78e */
[-C--:B------:R-:W-:Y:S03]  /*5f40*/  HMMA.16816.F32.BF16 R128, R92, R90.reuse, R128 ;  /* 0x0000005a5c80723c */ /* 0x080fe60000041880 */
[----:B------:R-:W-:Y:S04]  /*5f50*/  RED.E.ADD.F32.FTZ.RN.STRONG.GPU [R172.64+0xa400], R109 ;  /* 0x00a4006dac00798e */ /* 0x000fe8000c10e78e */
[----:B------:R-:W-:Y:S01]  /*5f60*/  RED.E.ADD.F32.FTZ.RN.STRONG.GPU [R172.64+0xa800], R110 ;  /* 0x00a8006eac00798e */ /* 0x000fe2000c10e78e */
[C---:B------:R-:W-:Y:S03]  /*5f70*/  HMMA.16816.F32.BF16 R132, R84.reuse, R90, R132 ;  /* 0x0000005a5484723c */ /* 0x040fe60000041884 */
[----:B------:R-:W-:Y:S04]  /*5f80*/  LDSM.16.MT88.4 R88, [R0+0x10880] ;  /* 0x010880000058783b */ /* 0x000fe80000004200 */
[----:B------:R-:W-:Y:S01]  /*5f90*/  RED.E.ADD.F32.FTZ.RN.STRONG.GPU [R172.64+0xac00], R111 ;  /* 0x00ac006fac00798e */ /* 0x000fe2000c10e78e */
[-C--:B------:R-:W-:Y:S03]  /*5fa0*/  HMMA.16816.F32.BF16 R136, R84, R2.reuse, R136 ;  /* 0x000000025488723c */ /* 0x080fe60000041888 */
[----:B------:R-:W-:Y:S04]  /*5fb0*/  RED.E.ADD.F32.FTZ.RN.STRONG.GPU [R172.64+0xb000], R104 ;  /* 0x00b00068ac00798e */ /* 0x000fe8000c10e78e */
[----:B------:R-:W-:Y:S01]  /*5fc0*/  RED.E.ADD.F32.FTZ.RN.STRONG.GPU [R172.64+0xb400], R105 ;  /* 0x00b40069ac00798e */ /* 0x000fe2000c10e78e */
[-C--:B------:R-:W-:Y:S03]  /*5fd0*/  HMMA.16816.F32.BF16 R140, R92, R2.reuse, R140 ;  /* 0x000000025c8c723c */ /* 0x080fe6000004188c */
[----:B------:R-:W-:Y:S04]  /*5fe0*/  RED.E.ADD.F32.FTZ.RN.STRONG.GPU [R172.64+0xb800], R106 ;  /* 0x00b8006aac00798e */ /* 0x000fe8000c10e78e */
[----:B------:R-:W-:Y:S01]  /*5ff0*/  RED.E.ADD.F32.FTZ.RN.STRONG.GPU [R172.64+0xbc00], R107 ;  /* 0x00bc006bac00798e */ /* 0x000fe2000c10e78e */
[C---:B------:R-:W-:Y:S03]  /*6000*/  HMMA.16816.F32.BF16 R144, R96.reuse, R2, R144 ;  /* 0x000000026090723c */ /* 0x040fe60000041890 */
[----:B------:R-:W1:Y:S05]  /*6010*/  LDSM.16.MT88.2 R2, [R220+0x24080] ;  /* 0x02408000dc02783b */ /* 0x000e6a0000004100 */
[-C--:B------:R-:W-:Y:S08]  /*6020*/  HMMA.16816.F32.BF16 R148, R96, R16.reuse, R148 ;  /* 0x000000106094723c */ /* 0x080ff00000041894 */
[-C--:B------:R-:W-:Y:S08]  /*6030*/  HMMA.16816.F32.BF16 R152, R92, R16.reuse, R152 ;  /* 0x000000105c98723c */ /* 0x080ff00000041898 */
[C---:B------:R-:W-:Y:S01]  /*6040*/  HMMA.16816.F32.BF16 R156, R84.reuse, R16, R156 ;  /* 0x00000010549c723c */ /* 0x040fe2000004189c */
[----:B------:R-:W2:Y:S07]  /*6050*/  LDSM.16.MT88.2 R16, [R220+0x25080] ;  /* 0x02508000dc10783b */ /* 0x000eae0000004100 */
[-C--:B----4-:R-:W-:Y:S01]  /*6060*/  HMMA.16816.F32.BF16 R160, R84, R4.reuse, R160 ;  /* 0x0000000454a0723c */ /* 0x090fe200000418a0 */
        /* <DEDUP_REMOVED lines=39> */
.L_x_686:
[----:B------:R-:W1:Y:S01]  /*62e0*/  S2R R2, SR_CTAID.Y ;  /* 0x0000000000027919 */ /* 0x000e620000002600 */
[----:B------:R-:W3:Y:S01]  /*62f0*/  S2UR UR4, SR_CTAID.X ;  /* 0x00000000000479c3 */ /* 0x000ee20000002500 */
[----:B------:R-:W-:Y:S01]  /*6300*/  MOV R0, 0x1 ;  /* 0x0000000100007802 */ /* 0x000fe20000000f00 */
[----:B------:R-:W-:Y:S01]  /*6310*/  USHF.R.S32.HI UR6, URZ, 0x1f, UR8 ;  /* 0x0000001f3f067899 */ /* 0x000fe20008011408 */
[----:B------:R-:W-:Y:S01]  /*6320*/  BAR.SYNC.DEFER_BLOCKING 0x1, 0x100 ;  /* 0x0044000000007b1d */ /* 0x000fe20000010000 */
[----:B------:R-:W-:Y:S01]  /*6330*/  FMUL.FTZ R112, R112, c[0x0][0x298] ;  /* 0x0000a60070707a20 */ /* 0x000fe20000410000 */
[----:B------:R-:W-:-:S13]  /*6340*/  ISETP.NE.AND P0, PT, R0, c[0x0][0x338], PT ;  /* 0x0000ce0000007a0c */ /* 0x000fda0003f05270 */
[----:B-1----:R-:W-:Y:S01]  /*6350*/  @P0 IMAD.HI.U32 R0, R2, c[0x0][0x33c], RZ ;  /* 0x0000cf0002000a27 */ /* 0x002fe200078e00ff */
[----:B---3--:R-:W-:Y:S01]  /*6360*/  UIMAD UR4, UR4, 0x3c00, URZ ;  /* 0x00003c00040478a4 */ /* 0x008fe2000f8e023f */
[----:B------:R-:W-:-:S03]  /*6370*/  SHF.R.S32.HI R3, RZ, 0x1f, R2 ;  /* 0x0000001fff037819 */ /* 0x000fc60000011402 */
[----:B------:R-:W-:Y:S01]  /*6380*/  @P0 SHF.R.U32.HI R0, RZ, c[0x0][0x340], R0 ;  /* 0x0000d000ff000a19 */ /* 0x000fe20000011600 */
[----:B------:R-:W-:Y:S01]  /*6390*/  USHF.R.S32.HI UR7, URZ, 0x1f, UR4 ;  /* 0x0000001f3f077899 */ /* 0x000fe20008011404 */
[C---:B--2---:R-:W-:Y:S02]  /*63a0*/  IADD3 R4, P1, R240.reuse, UR4, RZ ;  /* 0x00000004f0047c10 */ /* 0x044fe4000ff3e0ff */
[----:B------:R-:W-:Y:S01]  /*63b0*/  @P0 SHF.R.S32.HI R6, RZ, 0x1f, R0 ;  /* 0x0000001fff060819 */ /* 0x000fe20000011400 */
[----:B------:R-:W-:Y:S01]  /*63c0*/  ULDC.64 UR4, c[0x0][0x330] ;  /* 0x0000cc0000047ab9 */ /* 0x000fe20000000a00 */
[----:B------:R-:W-:Y:S01]  /*63d0*/  @P0 MOV R2, R0 ;  /* 0x0000000000020202 */ /* 0x000fe20000000f00 */
[----:B------:R-:W-:Y:S01]  /*63e0*/  UIMAD UR4, UR6, UR4, URZ ;  /* 0x00000004060472a4 */ /* 0x000fe2000f8e023f */
[----:B------:R-:W-:Y:S02]  /*63f0*/  @P0 MOV R3, R6 ;  /* 0x0000000600030202 */ /* 0x000fe40000000f00 */
[----:B------:R-:W-:Y:S01]  /*6400*/  LEA.HI.X.SX32 R5, R240, UR7, 0x1, P1 ;  /* 0x00000007f0057c11 */ /* 0x000fe200088f0eff */
[----:B------:R-:W-:-:S02]  /*6410*/  UIMAD UR7, UR8, UR5, UR4 ;  /* 0x00000005080772a4 */ /* 0x000fc4000f8e0204 */
[C---:B------:R-:W-:Y:S01]  /*6420*/  IMAD R0, R3.reuse, c[0x0][0x328], RZ ;  /* 0x0000ca0003007a24 */ /* 0x040fe200078e02ff */
[----:B------:R-:W-:Y:S01]  /*6430*/  ULDC.64 UR4, c[0x0][0x308] ;  /* 0x0000c20000047ab9 */ /* 0x000fe20000000a00 */
[----:B------:R-:W-:Y:S01]  /*6440*/  IMAD R3, R3, c[0x0][0x300], RZ ;  /* 0x0000c00003037a24 */ /* 0x000fe200078e02ff */
[----:B------:R-:W-:Y:S01]  /*6450*/  UIMAD UR4, UR6, UR4, URZ ;  /* 0x00000004060472a4 */ /* 0x000fe2000f8e023f */
[----:B------:R-:W-:-:S03]  /*6460*/  IMAD.WIDE.U32 R8, R2, c[0x0][0x328], R4 ;  /* 0x0000ca0002087a25 */ /* 0x000fc600078e0004 */
[----:B------:R-:W-:Y:S01]  /*6470*/  UIMAD UR4, UR8, UR5, UR4 ;  /* 0x00000005080472a4 */ /* 0x000fe2000f8e0204 */
[C---:B------:R-:W-:Y:S02]  /*6480*/  IMAD R0, R2.reuse, c[0x0][0x32c], R0 ;  /* 0x0000cb0002007a24 */ /* 0x040fe400078e0200 */
[C---:B------:R-:W-:Y:S01]  /*6490*/  IMAD.WIDE.U32 R6, R2.reuse, c[0x0][0x300], R4 ;  /* 0x0000c00002067a25 */ /* 0x040fe200078e0004 */
[----:B------:R-:W-:Y:S02]  /*64a0*/  MOV R4, R8 ;  /* 0x0000000800047202 */ /* 0x000fe40000000f00 */
[----:B------:R-:W-:Y:S01]  /*64b0*/  IADD3 R5, R9, R0, RZ ;  /* 0x0000000009057210 */ /* 0x000fe20007ffe0ff */
[----:B------:R-:W-:Y:S01]  /*64c0*/  IMAD R2, R2, c[0x0][0x304], R3 ;  /* 0x0000c10002027a24 */ /* 0x000fe200078e0203 */
[----:B------:R-:W-:Y:S02]  /*64d0*/  MOV R9, UR8 ;  /* 0x0000000800097c02 */ /* 0x000fe40008000f00 */
[----:B------:R-:W-:-:S02]  /*64e0*/  MOV R0, UR8 ;  /* 0x0000000800007c02 */ /* 0x000fc40008000f00 */
[----:B------:R-:W-:Y:S01]  /*64f0*/  IADD3 R3, R7, R2, RZ ;  /* 0x0000000207037210 */ /* 0x000fe20007ffe0ff */
[----:B------:R-:W-:Y:S01]  /*6500*/  IMAD.WIDE.U32 R8, R9, c[0x0][0x330], R4 ;  /* 0x0000cc0009087a25 */ /* 0x000fe200078e0004 */
[----:B------:R-:W-:-:S05]  /*6510*/  MOV R2, R6 ;  /* 0x0000000600027202 */ /* 0x000fca0000000f00 */
[----:B------:R-:W-:Y:S01]  /*6520*/  IMAD.WIDE.U32 R6, R0, c[0x0][0x308], R2 ;  /* 0x0000c20000067a25 */ /* 0x000fe200078e0002 */
[----:B------:R-:W-:Y:S02]  /*6530*/  IADD3 R0, R9, UR7, RZ ;  /* 0x0000000709007c10 */ /* 0x000fe4000fffe0ff */
[----:B------:R-:W-:Y:S02]  /*6540*/  LEA R2, P1, R8, c[0x0][0x310], 0x2 ;  /* 0x0000c40008027a11 */ /* 0x000fe400078210ff */
[----:B------:R-:W-:Y:S02]  /*6550*/  LEA R4, P0, R6, c[0x0][0x2e8], 0x2 ;  /* 0x0000ba0006047a11 */ /* 0x000fe400078010ff */
[----:B------:R-:W-:Y:S02]  /*6560*/  LEA.HI.X R3, R8, c[0x0][0x314], R0, 0x2, P1 ;  /* 0x0000c50008037a11 */ /* 0x000fe400008f1400 */
        /* <DEDUP_REMOVED lines=70> */
[----:B------:R-:W-:Y:S01]  /*69d0*/  RED.E.ADD.F32.FTZ.RN.STRONG.GPU [R4.64], R112 ;  /* 0x000000700400798e */ /* 0x000fe2000c10e78e */
        /* <DEDUP_REMOVED lines=111> */
.L_x_690:
        /* <DEDUP_REMOVED lines=11> */
.L_x_1403:


//--------------------- .text._ZN7cutlass13device_kernelIN5flash19enable_sm80_to_sm89INS1_16FlashAttnBwdSm80INS1_25CollectiveMainloopBwdSm80ILi2ELi1EN4cute5tupleIJNS5_1CILi64EEENS7_ILi80EEENS7_ILi192EEEEEENS_10bfloat16_tEfNS_4arch4Sm80ELb0ELb0ELb1ELb0ELb1ELb0ELb1ELb0ELi2ELi4ELi2ELi2ELb0EEENS1_24CollectiveEpilogueBwdGQAISB_fSE_Li256ELb0ELb1EEENS1_19SingleTileSchedulerILb0ELb0ELb0ELi80EEEEEEEEEvNT_6ParamsE --------------------------
	.section	.text._ZN7cutlass13device_kernelIN5flash19enable_sm80_to_sm89INS1_16FlashAttnBwdSm80INS1_25CollectiveMainloopBwdSm80ILi2ELi1EN4cute5tupleIJNS5_1CILi64EEENS7_ILi80EEENS7_ILi192EEEEEENS_10bfloat16_tEfNS_4arch4Sm80ELb0ELb0ELb1ELb0ELb1ELb0ELb1ELb0ELi2ELi4ELi2ELi2ELb0EEENS1_24CollectiveEpilogueBwdGQAISB_fSE_Li256ELb0ELb1EEENS1_19SingleTileSchedulerILb0ELb0ELb0ELi80EEEEEEEEEvNT_6ParamsE,"ax",@progbits
	.sectioninfo	@"SHI_REGISTERS=255"
	.align	128
.text._ZN7cutlass13device_kernelIN5flash19enable_sm80_to_sm89INS1_16FlashAttnBwdSm80INS1_25CollectiveMainloopBwdSm80ILi2ELi1EN4cute5tupleIJNS5_1CILi64EEENS7_ILi80EEENS7_ILi192EEEEEENS_10bfloat16_tEfNS_4arch4Sm80ELb0ELb0ELb1ELb0ELb1ELb0ELb1ELb0ELi2ELi4ELi2ELi2ELb0EEENS1_24CollectiveEpilogueBwdGQAISB_fSE_Li256ELb0ELb1EEENS1_19SingleTileSchedulerILb0ELb0ELb0ELi80EEEEEEEEEvNT_6ParamsE:
        .type           _ZN7cutlass13device_kernelIN5flash19enable_sm80_to_sm89INS1_16FlashAttnBwdSm80INS1_25CollectiveMainloopBwdSm80ILi2ELi1EN4cute5tupleIJNS5_1CILi64EEENS7_ILi80EEENS7_ILi192EEEEEENS_10bfloat16_tEfNS_4arch4Sm80ELb0ELb0ELb1ELb0ELb1ELb0ELb1ELb0ELi2ELi4ELi2ELi2ELb0EEENS1_24CollectiveEpilogueBwdGQAISB_fSE_Li256ELb0ELb1EEENS1_19SingleTileSchedulerILb0ELb0ELb0ELi80EEEEEEEEEvNT_6ParamsE,@function
        .size           _ZN7cutlass13device_kernelIN5flash19enable_sm80_to_sm89INS1_16FlashAttnBwdSm80INS1_25CollectiveMainloopBwdSm80ILi2ELi1EN4cute5tupleIJNS5_1CILi64EEENS7_ILi80EEENS7_ILi192EEEEEENS_10bfloat16_tEfNS_4arch4Sm80ELb0ELb0ELb1ELb0ELb1ELb0ELb1ELb0ELi2ELi4ELi2ELi2ELb0EEENS1_24CollectiveEpilogueBwdGQAISB_fSE_Li256ELb0ELb1EEENS1_19SingleTileSchedulerILb0ELb0ELb0ELi80EEEEEEEEEvNT_6ParamsE,(.L_x_1404 - _ZN7cutlass13device_kernelIN5flash19enable_sm80_to_sm89INS1_16FlashAttnBwdSm80INS1_25CollectiveMainloopBwdSm80ILi2ELi1EN4cute5tupleIJNS5_1CILi64EEENS7_ILi80EEENS7_ILi192EEEEEENS_10bfloat16_tEfNS_4arch4Sm80ELb0ELb0ELb1ELb0ELb1ELb0ELb1ELb0ELi2ELi4ELi2ELi2ELb0EEENS1_24CollectiveEpilogueBwdGQAISB_fSE_Li256ELb0ELb1EEENS1_19SingleTileSchedulerILb0ELb0ELb0ELi80EEEEEEEEEvNT_6ParamsE)
        .other          _ZN7cutlass13device_kernelIN5flash19enable_sm80_to_sm89INS1_16FlashAttnBwdSm80INS1_25CollectiveMainloopBwdSm80ILi2ELi1EN4cute5tupleIJNS5_1CILi64EEENS7_ILi80EEENS7_ILi192EEEEEENS_10bfloat16_tEfNS_4arch4Sm80ELb0ELb0ELb1ELb0ELb1ELb0ELb1ELb0ELi2ELi4ELi2ELi2ELb0EEENS1_24CollectiveEpilogueBwdGQAISB_fSE_Li256ELb0ELb1EEENS1_19SingleTileSchedulerILb0ELb0ELb0ELi80EEEEEEEEEvNT_6ParamsE,@"STO_CUDA_ENTRY STV_DEFAULT"
_ZN7cutlass13device_kernelIN5flash19enable_sm80_to_sm89INS1_16FlashAttnBwdSm80INS1_25CollectiveMainloopBwdSm80ILi2ELi1EN4cute5tupleIJNS5_1CILi64EEENS7_ILi80EEENS7_ILi192EEEEEENS_10bfloat16_tEfNS_4arch4Sm80ELb0ELb0ELb1ELb0ELb1ELb0ELb1ELb0ELi2ELi4ELi2ELi2ELb0EEENS1_24CollectiveEpilogueBwdGQAISB_fSE_Li256ELb0ELb1EEENS1_19SingleTileSchedulerILb0ELb0ELb0ELi80EEEEEEEEEvNT_6ParamsE:
        /* <DEDUP_REMOVED lines=15> */
[----:B------:R-:W-:Y:S01]  /*00f0*/  IMAD.MOV.U32 R221, RZ, RZ, 0x120 ;  /* 0x00000120ffdd7424 */ /* 0x000fe200078e00ff */
[----:B------:R-:W-:Y:S01]  /*0100*/  UIMAD UR6, UR4, UR7, UR6 ;  /* 0x00000007040672a4 */ /* 0x000fe2000f8e0206 */
[----:B------:R-:W4:Y:S01]  /*0110*/  S2R R87, SR_CTAID.X ;  /* 0x0000000000577919 */ /* 0x000f220000002500 */
[----:B------:R-:W-:Y:S01]  /*0120*/  UMOV UR21, 0x5 ;  /* 0x0000000500157882 */ /* 0x000fe20000000000 */
[----:B------:R-:W-:Y:S01]  /*0130*/  CS2R R170, SRZ ;  /* 0x0000000000aa7805 */ /* 0x000fe2000001ff00 */
[----:B------:R-:W-:Y:S01]  /*0140*/  ULDC.64 UR10, c[0x0][0x1d8] ;  /* 0x00007600000a7ab9 */ /* 0x000fe20000000a00 */
[----:B------:R-:W-:Y:S01]  /*0150*/  CS2R R168, SRZ ;  /* 0x0000000000a87805 */ /* 0x000fe2000001ff00 */
[----:B------:R-:W-:Y:S01]  /*0160*/  USHF.L.U64.HI UR11, UR10, UR21, UR11 ;  /* 0x000000150a0b7299 */ /* 0x000fe2000801020b */
[----:B------:R-:W-:Y:S01]  /*0170*/  CS2R R166, SRZ ;  /* 0x0000000000a67805 */ /* 0x000fe2000001ff00 */
[----:B------:R-:W-:Y:S01]  /*0180*/  USHF.L.U32 UR10, UR10, 0x5, URZ ;  /* 0x000000050a0a7899 */ /* 0x000fe2000800063f */
[----:B------:R-:W-:Y:S01]  /*0190*/  CS2R R164, SRZ ;  /* 0x0000000000a47805 */ /* 0x000fe2000001ff00 */
[----:B------:R-:W-:Y:S01]  /*01a0*/  CS2R R162, SRZ ;  /* 0x0000000000a27805 */ /* 0x000fe2000001ff00 */
[----:B------:R-:W-:Y:S01]  /*01b0*/  CS2R R160, SRZ ;  /* 0x0000000000a07805 */ /* 0x000fe2000001ff00 */
[----:B------:R-:W-:Y:S01]  /*01c0*/  CS2R R150, SRZ ;  /* 0x0000000000967805 */ /* 0x000fe2000001ff00 */
[----:B-1----:R-:W-:Y:S01]  /*01d0*/  SHF.R.S32.HI R19, RZ, 0x1f, R246 ;  /* 0x0000001fff137819 */ /* 0x002fe200000114f6 */
[C---:B------:R-:W-:Y:S01]  /*01e0*/  IMAD.SHL.U32 R240, R246.reuse, 0x4, RZ ;  /* 0x00000004f6f07824 */ /* 0x040fe200078e00ff */
[----:B------:R-:W-:Y:S01]  /*01f0*/  ISETP.GT.AND P2, PT, R246, 0x7f, PT ;  /* 0x0000007ff600780c */ /* 0x000fe20003f44270 */
        /* <DEDUP_REMOVED lines=21> */
[C---:B------:R-:W-:Y:S01]  /*0350*/  IADD3 R248, R238.reuse, 0x40, RZ ;  /* 0x00000040eef87810 */ /* 0x040fe20007ffe0ff */
[----:B----4-:R-:W-:Y:S01]  /*0360*/  IMAD.WIDE R10, R87, 0x50, R242 ;  /* 0x00000050570a7825 */ /* 0x010fe200078e02f2 */
[----:B------:R-:W-:Y:S01]  /*0370*/  IADD3 R245, R238, 0x80, RZ ;  /* 0x00000080eef57810 */ /* 0x000fe20007ffe0ff */
[----:B------:R-:W-:Y:S01]  /*0380*/  CS2R R156, SRZ ;  /* 0x00000000009c7805 */ /* 0x000fe2000001ff00 */
[----:B------:R-:W-:Y:S01]  /*0390*/  ISETP.GE.AND P5, PT, R248, c[0x0][0x1cc], PT ;  /* 0x00007300f8007a0c */ /* 0x000fe20003fa6270 */
[----:B------:R-:W-:Y:S01]  /*03a0*/  IMAD.WIDE.U32 R2, R4, c[0x0][0x1e0], R238 ;  /* 0x0000780004027a25 */ /* 0x000fe200078e00ee */
[----:B------:R-:W-:Y:S01]  /*03b0*/  ISETP.GE.AND P4, PT, R245, c[0x0][0x1cc], PT ;  /* 0x00007300f5007a0c */ /* 0x000fe20003f86270 */
[----:B------:R-:W-:Y:S01]  /*03c0*/  CS2R R146, SRZ ;  /* 0x0000000000927805 */ /* 0x000fe2000001ff00 */
[----:B------:R-:W-:Y:S01]  /*03d0*/  LEA.HI R23, R19, R246, RZ, 0x5 ;  /* 0x000000f613177211 */ /* 0x000fe200078f28ff */
[----:B------:R-:W-:Y:S01]  /*03e0*/  IMAD.IADD R3, R3, 0x1, R0 ;  /* 0x0000000103037824 */ /* 0x000fe200078e0200 */
[----:B------:R-:W-:Y:S01]  /*03f0*/  CS2R R144, SRZ ;  /* 0x0000000000907805 */ /* 0x000fe2000001ff00 */
[----:B------:R-:W-:Y:S01]  /*0400*/  IMAD.SHL.U32 R0, R242, 0x40, RZ ;  /* 0x00000040f2007824 */ /* 0x000fe200078e00ff */
[----:B------:R-:W-:Y:S01]  /*0410*/  CS2R R142, SRZ ;  /* 0x00000000008e7805 */ /* 0x000fe2000001ff00 */
[----:B---3--:R-:W-:Y:S01]  /*0420*/  IMAD.WIDE.U32 R2, R88, c[0x0][0x1e8], R2 ;  /* 0x00007a0058027a25 */ /* 0x008fe200078e0002 */
[----:B------:R-:W-:Y:S01]  /*0430*/  CS2R R140, SRZ ;  /* 0x00000000008c7805 */ /* 0x000fe2000001ff00 */
[----:B------:R-:W-:Y:S01]  /*0440*/  CS2R R138, SRZ ;  /* 0x00000000008a7805 */ /* 0x000fe2000001ff00 */
[----:B------:R-:W-:Y:S01]  /*0450*/  LOP3.LUT R0, R0, 0x1c0, RZ, 0xc0, !PT ;  /* 0x000001c000007812 */ /* 0x000fe200078ec0ff */
[C---:B------:R-:W-:Y:S01]  /*0460*/  IMAD R6, R4.reuse, c[0x0][0x1b4], R5 ;  /* 0x00006d0004067a24 */ /* 0x040fe200078e0205 */
[----:B------:R-:W-:Y:S01]  /*0470*/  IADD3 R3, R3, UR6, RZ ;  /* 0x0000000603037c10 */ /* 0x000fe2000fffe0ff */
[----:B------:R-:W-:Y:S01]  /*0480*/  IMAD.WIDE.U32 R4, R4, c[0x0][0x1b0], R238 ;  /* 0x00006c0004047a25 */ /* 0x000fe200078e00ee */
[----:B------:R-:W-:Y:S01]  /*0490*/  LOP3.LUT R8, R0, 0x38, R238, 0xf8, !PT ;  /* 0x0000003800087812 */ /* 0x000fe200078ef8ee */
[----:B------:R-:W-:Y:S01]  /*04a0*/  ULDC.64 UR6, c[0x0][0x1b8] ;  /* 0x00006e0000067ab9 */ /* 0x000fe20000000a00 */
[----:B------:R-:W-:Y:S01]  /*04b0*/  SHF.R.U32.HI R0, RZ, 0x3, R0 ;  /* 0x00000003ff007819 */ /* 0x000fe20000011600 */
[----:B------:R-:W-:Y:S01]  /*04c0*/  IMAD R9, R11, c[0x0][0x1d8], RZ ;  /* 0x000076000b097a24 */ /* 0x000fe200078e02ff */
[----:B------:R-:W-:Y:S01]  /*04d0*/  UIMAD UR6, UR8, UR6, URZ ;  /* 0x00000006080672a4 */ /* 0x000fe2000f8e023f */
[----:B------:R-:W-:Y:S01]  /*04e0*/  IMAD.IADD R7, R5, 0x1, R6 ;  /* 0x0000000105077824 */ /* 0x000fe200078e0206 */
[----:B------:R-:W-:Y:S01]  /*04f0*/  LOP3.LUT R8, R8, R0, RZ, 0x3c, !PT ;  /* 0x0000000008087212 */ /* 0x000fe200078e3cff */
[C---:B------:R-:W-:Y:S01]  /*0500*/  IMAD R5, R10.reuse, c[0x0][0x1dc], R9 ;  /* 0x000077000a057a24 */ /* 0x040fe200078e0209 */
[----:B------:R-:W-:Y:S01]  /*0510*/  UIMAD UR7, UR4, UR7, UR6 ;  /* 0x00000007040772a4 */ /* 0x000fe2000f8e0206 */
[----:B------:R-:W-:Y:S01]  /*0520*/  IMAD.WIDE.U32 R2, R10, c[0x0][0x1d8], R2 ;  /* 0x000076000a027a25 */ /* 0x000fe200078e0002 */
[----:B------:R-:W-:Y:S01]  /*0530*/  CS2R R136, SRZ ;  /* 0x0000000000887805 */ /* 0x000fe2000001ff00 */
[----:B------:R-:W-:Y:S01]  /*0540*/  CS2R R126, SRZ ;  /* 0x00000000007e7805 */ /* 0x000fe2000001ff00 */
[----:B------:R-:W-:Y:S01]  /*0550*/  CS2R R124, SRZ ;  /* 0x00000000007c7805 */ /* 0x000fe2000001ff00 */
[----:B------:R-:W-:Y:S01]  /*0560*/  IMAD.MOV.U32 R6, RZ, RZ, R4 ;  /* 0x000000ffff067224 */ /* 0x000fe200078e0004 */
[----:B------:R-:W-:Y:S01]  /*0570*/  LEA R4, P0, R2, c[0x0][0x1c0], 0x1 ;  /* 0x0000700002047a11 */ /* 0x000fe200078008ff */
[----:B------:R-:W-:Y:S01]  /*0580*/  IMAD.IADD R0, R3, 0x1, R5 ;  /* 0x0000000103007824 */ /* 0x000fe200078e0205 */
[----:B------:R-:W-:Y:S01]  /*0590*/  IADD3 R3, -R242, c[0x0][0x198], RZ ;  /* 0x00006600f2037a10 */ /* 0x000fe20007ffe1ff */
[----:B------:R-:W-:Y:S01]  /*05a0*/  IMAD.MOV.U32 R9, RZ, RZ, c[0x0][0x1dc] ;  /* 0x00007700ff097624 */ /* 0x000fe200078e00ff */
[----:B------:R-:W-:Y:S01]  /*05b0*/  CS2R R130, SRZ ;  /* 0x0000000000827805 */ /* 0x000fe2000001ff00 */
[----:B------:R-:W-:Y:S01]  /*05c0*/  IMAD.WIDE.U32 R6, R88, c[0x0][0x1b8], R6 ;  /* 0x00006e0058067a25 */ /* 0x000fe200078e0006 */
[----:B------:R-:W-:Y:S01]  /*05d0*/  LEA.HI.X R5, R2, c[0x0][0x1c4], R0, 0x1, P0 ;  /* 0x0000710002057a11 */ /* 0x000fe200000f0c00 */
[----:B------:R-:W-:Y:S01]  /*05e0*/  CS2R R128, SRZ ;  /* 0x0000000000807805 */ /* 0x000fe2000001ff00 */
[----:B------:R-:W-:Y:S01]  /*05f0*/  LEA.HI R2, R19, R246, RZ, 0x6 ;  /* 0x000000f613027211 */ /* 0x000fe200078f30ff */
[----:B------:R-:W-:Y:S01]  /*0600*/  IMAD R0, R87, -0x50, R3 ;  /* 0xffffffb057007824 */ /* 0x000fe200078e0203 */
[----:B------:R-:W-:Y:S01]  /*0610*/  ISETP.GE.AND P0, PT, R238, c[0x0][0x1cc], PT ;  /* 0x00007300ee007a0c */ /* 0x000fe20003f06270 */
[----:B------:R-:W-:Y:S01]  /*0620*/  IMAD.MOV.U32 R3, RZ, RZ, c[0x0][0x1d8] ;  /* 0x00007600ff037624 */ /* 0x000fe200078e00ff */
[----:B------:R-:W-:Y:S01]  /*0630*/  SHF.R.S32.HI R21, RZ, 0x6, R2 ;  /* 0x00000006ff157819 */ /* 0x000fe20000011402 */
[----:B------:R-:W-:Y:S01]  /*0640*/  IMAD R12, R11, c[0x0][0x1a8], RZ ;  /* 0x00006a000b0c7a24 */ /* 0x000fe200078e02ff */
[C---:B------:R-:W-:Y:S01]  /*0650*/  ISETP.LT.OR P3, PT, R0.reuse, 0x1, P0 ;  /* 0x000000010000780c */ /* 0x040fe20000761670 */
[----:B------:R-:W-:Y:S01]  /*0660*/  IMAD.U32 R11, RZ, RZ, UR11 ;  /* 0x0000000bff0b7e24 */ /* 0x000fe2000f8e00ff */
[----:B------:R-:W-:Y:S01]  /*0670*/  ISETP.LT.OR P6, PT, R0, 0x1, P5 ;  /* 0x000000010000780c */ /* 0x000fe20002fc1670 */
[----:B------:R-:W-:Y:S01]  /*0680*/  IMAD R2, R21, 0x200, R8 ;  /* 0x0000020015027824 */ /* 0x000fe200078e0208 */
[----:B------:R-:W-:Y:S01]  /*0690*/  IADD3 R7, R7, UR7, RZ ;  /* 0x0000000707077c10 */ /* 0x000fe2000fffe0ff */
[----:B------:R-:W-:Y:S01]  /*06a0*/  IMAD R12, R10, c[0x0][0x1ac], R12 ;  /* 0x00006b000a0c7a24 */ /* 0x000fe200078e020c */
[----:B------:R-:W-:Y:S01]  /*06b0*/  ULDC.64 UR6, c[0x0][0x1a8] ;  /* 0x00006a0000067ab9 */ /* 0x000fe20000000a00 */
[----:B------:R-:W-:Y:S01]  /*06c0*/  IMAD.SHL.U32 R236, R2, 0x2, RZ ;  /* 0x0000000202ec7824 */ /* 0x000fe200078e00ff */
[C---:B------:R-:W-:Y:S01]  /*06d0*/  LEA R2, P1, R3.reuse, R4, 0x6 ;  /* 0x0000000403027211 */ /* 0x040fe200078230ff */
[----:B------:R-:W-:Y:S01]  /*06e0*/  IMAD.WIDE.U32 R6, R10, c[0x0][0x1a8], R6 ;  /* 0x00006a000a067a25 */ /* 0x000fe200078e0006 */
[----:B------:R-:W-:Y:S01]  /*06f0*/  USHF.L.U32 UR5, UR6, 0x5, URZ ;  /* 0x0000000506057899 */ /* 0x000fe2000800063f */
[----:B------:R-:W-:Y:S01]  /*0700*/  CS2R R134, SRZ ;  /* 0x0000000000867805 */ /* 0x000fe2000001ff00 */
[----:B------:R-:W-:Y:S01]  /*0710*/  LEA.HI.X R3, R3, R5, R9, 0x6, P1 ;  /* 0x0000000503037211 */ /* 0x000fe200008f3409 */
[----:B------:R1:W-:Y:S01]  /*0720*/  LDGSTS.E.BYPASS.LTC128B.128 [R236+0x7880], [R4.64], !P3 ;  /* 0x0788000004ec7fae */ /* 0x0003e2000d901d4e */
[C---:B------:R-:W-:Y:S01]  /*0730*/  ISETP.LT.OR P3, PT, R0.reuse, 0x1, P4 ;  /* 0x000000010000780c */ /* 0x040fe20002761670 */
[----:B------:R-:W-:Y:S01]  /*0740*/  IMAD.U32 R9, RZ, RZ, UR10 ;  /* 0x0000000aff097e24 */ /* 0x000fe2000f8e00ff */
[C---:B------:R-:W-:Y:S01]  /*0750*/  ISETP.LT.OR P1, PT, R0.reuse, 0x21, P0 ;  /* 0x000000210000780c */ /* 0x040fe20000721670 */
[----:B------:R1:W-:Y:S01]  /*0760*/  LDGSTS.E.BYPASS.LTC128B.128 [R236+0xa080], [R4.64+0x80], !P6 ;  /* 0x0a08008004ec7fae */ /* 0x0003e2000f101d4e */
[----:B------:R-:W-:Y:S01]  /*0770*/  ISETP.LT.OR P6, PT, R0, 0x21, P4 ;  /* 0x000000210000780c */ /* 0x000fe200027c1670 */
[----:B------:R-:W-:Y:S01]  /*0780*/  USHF.L.U64.HI UR7, UR6, UR21, UR7 ;  /* 0x0000001506077299 */ /* 0x000fe20008010207 */
[C---:B------:R-:W-:Y:S01]  /*0790*/  @!P2 LEA R8, P0, R9.reuse, R2, 0x1 ;  /* 0x000000020908a211 */ /* 0x040fe200078008ff */
[----:B------:R-:W-:Y:S01]  /*07a0*/  IMAD.WIDE.U32 R24, R242, c[0x0][0x178], R238 ;  /* 0x00005e00f2187a25 */ /* 0x000fe200078e00ee */
[C---:B------:R-:W-:Y:S01]  /*07b0*/  @!P2 ISETP.LT.OR P4, PT, R0.reuse, 0x41, P5 ;  /* 0x000000410000a80c */ /* 0x040fe20002f81670 */
[----:B------:R-:W-:Y:S01]  /*07c0*/  ULDC.64 UR10, c[0x0][0x178] ;  /* 0x00005e00000a7ab9 */ /* 0x000fe20000000a00 */
[----:B------:R-:W-:Y:S01]  /*07d0*/  @!P2 LEA.HI.X R9, R9, R3, R11, 0x1, P0 ;  /* 0x000000030909a211 */ /* 0x000fe200000f0c0b */
[----:B------:R-:W-:Y:S01]  /*07e0*/  IMAD.MOV.U32 R14, RZ, RZ, R24 ;  /* 0x000000ffff0e7224 */ /* 0x000fe200078e0018 */
[C---:B------:R-:W-:Y:S01]  /*07f0*/  @!P2 ISETP.GE.AND P0, PT, R0.reuse, 0x41, PT ;  /* 0x000000410000a80c */ /* 0x040fe20003f06270 */
[----:B------:R1:W-:Y:S01]  /*0800*/  LDGSTS.E.BYPASS.LTC128B.128 [R236+0xc880], [R4.64+0x100], !P3 ;  /* 0x0c88010004ec7fae */ /* 0x0003e2000d901d4e */
[----:B------:R-:W-:Y:S01]  /*0810*/  ISETP.LT.OR P3, PT, R0, 0x21, P5 ;  /* 0x000000210000780c */ /* 0x000fe20002f61670 */
[----:B------:R-:W-:Y:S01]  /*0820*/  USHF.L.U32 UR20, UR10, 0x5, URZ ;  /* 0x000000050a147899 */ /* 0x000fe2000800063f */
[----:B------:R-:W-:Y:S01]  /*0830*/  CS2R R132, SRZ ;  /* 0x0000000000847805 */ /* 0x000fe2000001ff00 */
[----:B------:R2:W-:Y:S01]  /*0840*/  LDGSTS.E.BYPASS.LTC128B.128 [R236+0x8880], [R2.64], !P1 ;  /* 0x0888000002ec7fae */ /* 0x0005e2000c901d4e */
[----:B------:R-:W-:Y:S01]  /*0850*/  P2R R10, PR, RZ, 0x8 ;  /* 0x00000008ff0a7803 */ /* 0x000fe20000000000 */
[----:B------:R-:W-:Y:S01]  /*0860*/  USHF.L.U64.HI UR11, UR10, UR21, UR11 ;  /* 0x000000150a0b7299 */ /* 0x000fe2000801020b */
[----:B------:R-:W-:Y:S01]  /*0870*/  @!P2 ISETP.GE.OR P3, PT, R238, c[0x0][0x1cc], !P0 ;  /* 0x00007300ee00aa0c */ /* 0x000fe20004766670 */
[----:B------:R3:W-:Y:S01]  /*0880*/  STL.64 [R1+0x10], R24 ;  /* 0x0000101801007387 */ /* 0x0007e20000100a00 */
[----:B------:R-:W-:Y:S01]  /*0890*/  ISETP.NE.AND P5, PT, R10, RZ, PT ;  /* 0x000000ff0a00720c */ /* 0x000fe20003fa5270 */
[----:B------:R-:W-:Y:S01]  /*08a0*/  IMAD R10, R86, c[0x0][0x270], RZ ;  /* 0x00009c00560a7a24 */ /* 0x000fe200078e02ff */
[----:B------:R-:W-:Y:S01]  /*08b0*/  CS2R R122, SRZ ;  /* 0x00000000007a7805 */ /* 0x000fe2000001ff00 */
[----:B------:R-:W-:Y:S01]  /*08c0*/  CS2R R120, SRZ ;  /* 0x0000000000787805 */ /* 0x000fe2000001ff00 */
[----:B------:R-:W-:Y:S01]  /*08d0*/  CS2R R118, SRZ ;  /* 0x0000000000767805 */ /* 0x000fe2000001ff00 */
[----:B------:R-:W-:Y:S01]  /*08e0*/  IMAD R10, R85, c[0x0][0x274], R10 ;  /* 0x00009d00550a7a24 */ /* 0x000fe200078e020a */
[----:B------:R-:W-:Y:S01]  /*08f0*/  CS2R R116, SRZ ;  /* 0x0000000000747805 */ /* 0x000fe2000001ff00 */
[----:B------:R-:W-:Y:S01]  /*0900*/  CS2R R114, SRZ ;  /* 0x0000000000727805 */ /* 0x000fe2000001ff00 */
[----:B------:R-:W-:Y:S01]  /*0910*/  CS2R R112, SRZ ;  /* 0x0000000000707805 */ /* 0x000fe2000001ff00 */
[----:B------:R-:W-:Y:S01]  /*0920*/  CS2R R82, SRZ ;  /* 0x0000000000527805 */ /* 0x000fe2000001ff00 */
[----:B------:R-:W-:Y:S01]  /*0930*/  CS2R R80, SRZ ;  /* 0x0000000000507805 */ /* 0x000fe2000001ff00 */
[----:B------:R-:W-:Y:S01]  /*0940*/  CS2R R78, SRZ ;  /* 0x00000000004e7805 */ /* 0x000fe2000001ff00 */
[----:B------:R-:W-:Y:S01]  /*0950*/  CS2R R76, SRZ ;  /* 0x00000000004c7805 */ /* 0x000fe2000001ff00 */
[----:B------:R2:W-:Y:S01]  /*0960*/  LDGSTS.E.BYPASS.LTC128B.128 [R236+0xb080], [R2.64+0x80], !P5 ;  /* 0x0b08008002ec7fae */ /* 0x0005e2000e901d4e */
[----:B------:R-:W-:Y:S01]  /*0970*/  ISETP.GE.AND P5, PT, R245, c[0x0][0x19c], PT ;  /* 0x00006700f5007a0c */ /* 0x000fe20003fa6270 */
[----:B------:R-:W-:Y:S01]  /*0980*/  CS2R R74, SRZ ;  /* 0x00000000004a7805 */ /* 0x000fe2000001ff00 */
[----:B------:R-:W-:Y:S01]  /*0990*/  CS2R R72, SRZ ;  /* 0x0000000000487805 */ /* 0x000fe2000001ff00 */
[----:B------:R2:W-:Y:S01]  /*09a0*/  LDGSTS.E.BYPASS.LTC128B.128 [R236+0xd880], [R2.64+0x100], !P6 ;  /* 0x0d88010002ec7fae */ /* 0x0005e2000f101d4e */
[----:B-1----:R-:W-:Y:S01]  /*09b0*/  IMAD.IADD R5, R7, 0x1, R12 ;  /* 0x0000000107057824 */ /* 0x002fe200078e020c */
[----:B------:R-:W-:Y:S01]  /*09c0*/  LEA R4, P1, R6, c[0x0][0x190], 0x1 ;  /* 0x0000640006047a11 */ /* 0x000fe200078208ff */
[----:B------:R-:W-:Y:S01]  /*09d0*/  IMAD R7, R86, c[0x0][0x180], RZ ;  /* 0x0000600056077a24 */ /* 0x000fe200078e02ff */
[----:B------:R1:W-:Y:S01]  /*09e0*/  @!P2 LDGSTS.E.BYPASS.LTC128B.128 [R236+0x9880], [R8.64], !P3 ;  /* 0x0988000008ecafae */ /* 0x0003e2000d901d4e */
[----:B------:R-:W-:Y:S01]  /*09f0*/  ISETP.GE.AND P3, PT, R238, c[0x0][0x19c], PT ;  /* 0x00006700ee007a0c */ /* 0x000fe20003f66270 */
[----:B------:R-:W-:Y:S01]  /*0a00*/  IMAD R12, R86, c[0x0][0x210], RZ ;  /* 0x00008400560c7a24 */ /* 0x000fe200078e02ff */
[----:B------:R-:W-:Y:S01]  /*0a10*/  LEA.HI.X R5, R6, c[0x0][0x194], R5, 0x1, P1 ;  /* 0x0000650006057a11 */ /* 0x000fe200008f0c05 */
[----:B------:R-:W-:Y:S01]  /*0a20*/  IMAD.MOV.U32 R6, RZ, RZ, c[0x0][0x1ac] ;  /* 0x00006b00ff067624 */ /* 0x000fe200078e00ff */
[----:B------:R-:W-:Y:S01]  /*0a30*/  @!P2 ISETP.GE.OR P1, PT, R245, c[0x0][0x1cc], !P0 ;  /* 0x00007300f500aa0c */ /* 0x000fe20004726670 */
[----:B------:R1:W-:Y:S01]  /*0a40*/  @!P2 LDGSTS.E.BYPASS.LTC128B.128 [R236+0xc080], [R8.64+0x80], !P4 ;  /* 0x0c08008008ecafae */ /* 0x0003e2000e101d4e */
[----:B------:R-:W-:Y:S01]  /*0a50*/  ISETP.GE.AND P0, PT, R238, c[0x0][0x19c], PT ;  /* 0x00006700ee007a0c */ /* 0x000fe20003f06270 */
[C---:B------:R-:W-:Y:S01]  /*0a60*/  IMAD R7, R85.reuse, c[0x0][0x184], R7 ;  /* 0x0000610055077a24 */ /* 0x040fe200078e0207 */
[----:B------:R-:W-:Y:S01]  /*0a70*/  ISETP.GE.AND P4, PT, R248, c[0x0][0x19c], PT ;  /* 0x00006700f8007a0c */ /* 0x000fe20003f86270 */
[----:B------:R-:W-:Y:S01]  /*0a80*/  IMAD R12, R85, c[0x0][0x214], R12 ;  /* 0x00008500550c7a24 */ /* 0x000fe200078e020c */
[C---:B------:R-:W-:Y:S01]  /*0a90*/  ISETP.LT.OR P6, PT, R0.reuse, 0x1, P0 ;  /* 0x000000010000780c */ /* 0x040fe200007c1670 */
[----:B------:R-:W-:Y:S01]  /*0aa0*/  CS2R R62, SRZ ;  /* 0x00000000003e7805 */ /* 0x000fe2000001ff00 */
[----:B------:R-:W-:Y:S01]  /*0ab0*/  CS2R R60, SRZ ;  /* 0x00000000003c7805 */ /* 0x000fe2000001ff00 */
[----:B------:R-:W-:Y:S01]  /*0ac0*/  CS2R R66, SRZ ;  /* 0x0000000000427805 */ /* 0x000fe2000001ff00 */
[----:B------:R-:W-:Y:S01]  /*0ad0*/  CS2R R64, SRZ ;  /* 0x0000000000407805 */ /* 0x000fe2000001ff00 */
[----:B------:R-:W-:Y:S01]  /*0ae0*/  CS2R R70, SRZ ;  /* 0x0000000000467805 */ /* 0x000fe2000001ff00 */
[----:B------:R-:W-:Y:S01]  /*0af0*/  CS2R R68, SRZ ;  /* 0x0000000000447805 */ /* 0x000fe2000001ff00 */
[----:B------:R1:W-:Y:S01]  /*0b00*/  @!P2 LDGSTS.E.BYPASS.LTC128B.128 [R236+0xe880], [R8.64+0x100], !P1 ;  /* 0x0e88010008ecafae */ /* 0x0003e2000c901d4e */
[C---:B------:R-:W-:Y:S01]  /*0b10*/  ISETP.LT.OR P1, PT, R0.reuse, 0x1, P4 ;  /* 0x000000010000780c */ /* 0x040fe20002721670 */
[----:B------:R-:W-:Y:S01]  /*0b20*/  CS2R R58, SRZ ;  /* 0x00000000003a7805 */ /* 0x000fe2000001ff00 */
[----:B------:R-:W-:Y:S01]  /*0b30*/  CS2R R56, SRZ ;  /* 0x0000000000387805 */ /* 0x000fe2000001ff00 */
[----:B------:R-:W-:Y:S01]  /*0b40*/  CS2R R54, SRZ ;  /* 0x0000000000367805 */ /* 0x000fe2000001ff00 */
[----:B--2---:R-:W-:Y:S01]  /*0b50*/  IMAD.MOV.U32 R3, RZ, RZ, c[0x0][0x1a8] ;  /* 0x00006a00ff037624 */ /* 0x004fe200078e00ff */
[----:B------:R2:W-:Y:S01]  /*0b60*/  LDGSTS.E.BYPASS.LTC128B.128 [R236+0x80], [R4.64], !P6 ;  /* 0x0008000004ec7fae */ /* 0x0005e2000f101d4e */
[C---:B------:R-:W-:Y:S01]  /*0b70*/  ISETP.LT.OR P6, PT, R0.reuse, 0x21, P3 ;  /* 0x000000210000780c */ /* 0x040fe20001fc1670 */
[----:B------:R-:W-:Y:S01]  /*0b80*/  CS2R R52, SRZ ;  /* 0x0000000000347805 */ /* 0x000fe2000001ff00 */
[C---:B------:R-:W-:Y:S01]  /*0b90*/  ISETP.LT.OR P3, PT, R0.reuse, 0x21, P4 ;  /* 0x000000210000780c */ /* 0x040fe20002761670 */
[----:B------:R-:W-:Y:S01]  /*0ba0*/  CS2R R50, SRZ ;  /* 0x0000000000327805 */ /* 0x000fe2000001ff00 */
[C---:B------:R-:W-:Y:S01]  /*0bb0*/  LEA R2, P0, R3.reuse, R4, 0x6 ;  /* 0x0000000403027211 */ /* 0x040fe200078030ff */
[----:B------:R-:W-:Y:S01]  /*0bc0*/  CS2R R48, SRZ ;  /* 0x0000000000307805 */ /* 0x000fe2000001ff00 */
[C---:B------:R-:W-:Y:S01]  /*0bd0*/  @!P2 ISETP.LT.OR P4, PT, R0.reuse, 0x41, P4 ;  /* 0x000000410000a80c */ /* 0x040fe20002781670 */
[----:B------:R2:W-:Y:S01]  /*0be0*/  LDGSTS.E.BYPASS.LTC128B.128 [R236+0x2880], [R4.64+0x80], !P1 ;  /* 0x0288008004ec7fae */ /* 0x0005e2000c901d4e */
[----:B------:R-:W-:Y:S01]  /*0bf0*/  LEA.HI.X R3, R3, R5, R6, 0x6, P0 ;  /* 0x0000000503037211 */ /* 0x000fe200000f3406 */
[----:B------:R-:W-:Y:S01]  /*0c00*/  IMAD.U32 R6, RZ, RZ, UR7 ;  /* 0x00000007ff067e24 */ /* 0x000fe2000f8e00ff */
[C---:B------:R-:W-:Y:S01]  /*0c10*/  ISETP.LT.OR P0, PT, R0.reuse, 0x1, P5 ;  /* 0x000000010000780c */ /* 0x040fe20002f01670 */
[----:B------:R-:W-:Y:S01]  /*0c20*/  ULDC.64 UR6, c[0x0][0x188] ;  /* 0x0000620000067ab9 */ /* 0x000fe20000000a00 */
[C---:B------:R-:W-:Y:S01]  /*0c30*/  ISETP.LT.OR P1, PT, R0.reuse, 0x21, P5 ;  /* 0x000000210000780c */ /* 0x040fe20002f21670 */
[----:B------:R-:W-:Y:S01]  /*0c40*/  UIMAD.WIDE.U32 UR12, UR4, UR6, URZ ;  /* 0x00000006040c72a5 */ /* 0x000fe2000f8e003f */
[----:B------:R-:W-:Y:S01]  /*0c50*/  @!P2 ISETP.LT.OR P5, PT, R0, 0x41, P5 ;  /* 0x000000410000a80c */ /* 0x000fe20002fa1670 */
        /* <DEDUP_REMOVED lines=12> */
[----:B------:R4:W-:Y:S01]  /*0d20*/  LDGSTS.E.BYPASS.LTC128B.128 [R236+0x1080], [R2.64], !P6 ;  /* 0x0108000002ec7fae */ /* 0x0009e2000f101d4e */
[----:B------:R-:W-:Y:S01]  /*0d30*/  @!P2 ISETP.LT.OR P0, PT, R0, 0x41, P0 ;  /* 0x000000410000a80c */ /* 0x000fe20000701670 */
[----:B------:R-:W-:Y:S01]  /*0d40*/  IMAD R0, R243, c[0x0][0x178], RZ ;  /* 0x00005e00f3007a24 */ /* 0x000fe200078e02ff */
[----:B------:R-:W-:Y:S01]  /*0d50*/  CS2R R26, SRZ ;  /* 0x00000000001a7805 */ /* 0x000fe2000001ff00 */
[----:B------:R4:W-:Y:S01]  /*0d60*/  LDGSTS.E.BYPASS.LTC128B.128 [R236+0x3880], [R2.64+0x80], !P3 ;  /* 0x0388008002ec7fae */ /* 0x0009e2000d901d4e */
[----:B------:R-:W-:Y:S01]  /*0d70*/  ISETP.GE.AND P3, PT, R248, c[0x0][0x16c], PT ;  /* 0x00005b00f8007a0c */ /* 0x000fe20003f66270 */
[----:B------:R-:W-:-:S02]  /*0d80*/  IMAD R0, R242, c[0x0][0x17c], R0 ;  /* 0x00005f00f2007a24 */ /* 0x000fc400078e0200 */
[----:B------:R4:W-:Y:S02]  /*0d90*/  LDGSTS.E.BYPASS.LTC128B.128 [R236+0x6080], [R2.64+0x100], !P1 ;  /* 0x0608010002ec7fae */ /* 0x0009e4000c901d4e */
[----:B------:R-:W-:Y:S01]  /*0da0*/  IMAD.IADD R15, R25, 0x1, R0 ;  /* 0x00000001190f7824 */ /* 0x000fe200078e0200 */
[----:B------:R-:W-:Y:S01]  /*0db0*/  SEL R0, RZ, 0xffffffff, P3 ;  /* 0xffffffffff007807 */ /* 0x000fe20001800000 */
[----:B---3--:R-:W-:-:S03]  /*0dc0*/  CS2R R24, SRZ ;  /* 0x0000000000187805 */ /* 0x008fc6000001ff00 */
[----:B------:R3:W-:Y:S01]  /*0dd0*/  STL.64 [R1], R14 ;  /* 0x0000000e01007387 */ /* 0x0007e20000100a00 */
[----:B------:R-:W-:Y:S02]  /*0de0*/  IMAD.SHL.U32 R0, R0, 0x2, RZ ;  /* 0x0000000200007824 */ /* 0x000fe400078e00ff */
[----:B------:R-:W-:-:S04]  /*0df0*/  @P3 LOP3.LUT R244, R244, 0x1, RZ, 0xfc, !PT ;  /* 0x00000001f4f43812 */ /* 0x000fc800078efcff */
[----:B------:R-:W-:Y:S01]  /*0e00*/  LOP3.LUT R244, R244, 0xfffffffd, RZ, 0xc0, !PT ;  /* 0xfffffffdf4f47812 */ /* 0x000fe200078ec0ff */
[----:B--2---:R-:W-:Y:S01]  /*0e10*/  IMAD.U32 R5, RZ, RZ, UR5 ;  /* 0x00000005ff057e24 */ /* 0x004fe2000f8e00ff */
[----:B------:R-:W-:Y:S01]  /*0e20*/  P2R R4, PR, RZ, 0x1 ;  /* 0x00000001ff047803 */ /* 0x000fe20000000000 */
[----:B------:R-:W-:Y:S02]  /*0e30*/  UIMAD UR5, UR8, UR6, URZ ;  /* 0x00000006080572a4 */ /* 0x000fe4000f8e023f */
[----:B------:R-:W-:Y:S01]  /*0e40*/  USHF.L.U32 UR6, UR20, 0x1, URZ ;  /* 0x0000000114067899 */ /* 0x000fe2000800063f */
[----:B------:R-:W-:Y:S01]  /*0e50*/  ISETP.NE.AND P6, PT, R4, RZ, PT ;  /* 0x000000ff0400720c */ /* 0x000fe20003fc5270 */
[----:B------:R-:W-:Y:S01]  /*0e60*/  UIMAD UR5, UR4, UR7, UR5 ;  /* 0x00000007040572a4 */ /* 0x000fe2000f8e0205 */
[C---:B------:R-:W-:Y:S01]  /*0e70*/  @!P2 LEA R4, P0, R5.reuse, R2, 0x1 ;  /* 0x000000020504a211 */ /* 0x040fe200078008ff */
[----:B------:R-:W-:Y:S02]  /*0e80*/  USHF.L.U64.HI UR20, UR20, 0x1, UR11 ;  /* 0x0000000114147899 */ /* 0x000fe4000801020b */
[----:B------:R-:W-:Y:S01]  /*0e90*/  UIADD3 UR5, UR13, UR5, URZ ;  /* 0x000000050d057290 */ /* 0x000fe2000fffe03f */
[----:B------:R-:W-:Y:S01]  /*0ea0*/  @!P2 LEA.HI.X R5, R5, R3, R6, 0x1, P0 ;  /* 0x000000030505a211 */ /* 0x000fe200000f0c06 */
[----:B----4-:R-:W-:Y:S01]  /*0eb0*/  IMAD.WIDE.U32 R2, R85, c[0x0][0x180], R14 ;  /* 0x0000600055027a25 */ /* 0x010fe200078e000e */
[----:B------:R-:W-:-:S03]  /*0ec0*/  ISETP.GE.AND P0, PT, R238, c[0x0][0x16c], PT ;  /* 0x00005b00ee007a0c */ /* 0x000fc60003f06270 */
[----:B------:R-:W-:Y:S01]  /*0ed0*/  IMAD.U32 R13, RZ, RZ, UR6 ;  /* 0x00000006ff0d7e24 */ /* 0x000fe2000f8e00ff */
[----:B-1----:R-:W-:Y:S01]  /*0ee0*/  SEL R8, RZ, 0x1, P0 ;  /* 0x00000001ff087807 */ /* 0x002fe20000000000 */
[----:B------:R1:W-:Y:S01]  /*0ef0*/  @!P2 LDGSTS.E.BYPASS.LTC128B.128 [R236+0x2080], [R4.64], !P6 ;  /* 0x0208000004ecafae */ /* 0x0003e2000f101d4e */
[----:B------:R-:W-:Y:S01]  /*0f00*/  ISETP.GE.AND P6, PT, R245, c[0x0][0x16c], PT ;  /* 0x00005b00f5007a0c */ /* 0x000fe20003fc6270 */
[----:B---3--:R-:W-:Y:S01]  /*0f10*/  IMAD.WIDE.U32 R14, R242, c[0x0][0x208], R238 ;  /* 0x00008200f20e7a25 */ /* 0x008fe200078e00ee */
[----:B------:R-:W-:Y:S01]  /*0f20*/  LOP3.LUT R8, R0, 0x2, R8, 0xe2, !PT ;  /* 0x0000000200087812 */ /* 0x000fe200078ee208 */
[----:B------:R1:W-:Y:S01]  /*0f30*/  @!P2 LDGSTS.E.BYPASS.LTC128B.128 [R236+0x4880], [R4.64+0x80], !P4 ;  /* 0x0488008004ecafae */ /* 0x0003e2000e101d4e */
[----:B------:R-:W-:Y:S01]  /*0f40*/  SEL R0, RZ, 0x4, P6 ;  /* 0x00000004ff007807 */ /* 0x000fe20003000000 */
[----:B------:R-:W-:Y:S02]  /*0f50*/  IMAD.MOV.U32 R250, RZ, RZ, R14 ;  /* 0x000000fffffa7224 */ /* 0x000fe400078e000e */
[----:B------:R-:W-:Y:S01]  /*0f60*/  @P0 LOP3.LUT R244, R244, 0x2, RZ, 0xfc, !PT ;  /* 0x00000002f4f40812 */ /* 0x000fe200078efcff */
[----:B------:R1:W-:Y:S01]  /*0f70*/  @!P2 LDGSTS.E.BYPASS.LTC128B.128 [R236+0x7080], [R4.64+0x100], !P5 ;  /* 0x0708010004ecafae */ /* 0x0003e2000e901d4e */
[----:B------:R-:W-:-:S02]  /*0f80*/  IADD3 R6, P0, R2, UR12, RZ ;  /* 0x0000000c02067c10 */ /* 0x000fc4000ff1e0ff */
[----:B------:R-:W-:Y:S01]  /*0f90*/  LOP3.LUT R0, R8, R0, RZ, 0xfc, !PT ;  /* 0x0000000008007212 */ /* 0x000fe200078efcff */
[----:B------:R-:W0:Y:S01]  /*0fa0*/  LDGDEPBAR ;  /* 0x00000000000079af */ /* 0x000e220000000000 */
[----:B------:R-:W-:Y:S02]  /*0fb0*/  IADD3.X R7, R3, UR5, R7, P0, !PT ;  /* 0x0000000503077c10 */ /* 0x000fe400087fe407 */
[----:B------:R-:W-:Y:S01]  /*0fc0*/  LEA R2, P0, R6, c[0x0][0x160], 0x1 ;  /* 0x0000580006027a11 */ /* 0x000fe200078008ff */
[----:B------:R2:W-:Y:S01]  /*0fd0*/  STL.64 [R1+0x8], R14 ;  /* 0x0000080e01007387 */ /* 0x0005e20000100a00 */
[----:B------:R-:W-:Y:S02]  /*0fe0*/  LOP3.LUT P4, RZ, R0, 0x2, RZ, 0xc0, !PT ;  /* 0x0000000200ff7812 */ /* 0x000fe4000788c0ff */
[----:B------:R-:W-:Y:S02]  /*0ff0*/  LEA.HI.X R3, R6, c[0x0][0x164], R7, 0x1, P0 ;  /* 0x0000590006037a11 */ /* 0x000fe400000f0c07 */
[----:B------:R-:W-:-:S02]  /*1000*/  LOP3.LUT R7, R0, 0x1, RZ, 0xc0, !PT ;  /* 0x0000000100077812 */ /* 0x000fc400078ec0ff */
[----:B------:R-:W-:Y:S02]  /*1010*/  IADD3 R6, P1, P0, R13, 0x80, R2 ;  /* 0x000000800d067810 */ /* 0x000fe4000783e002 */
[----:B------:R-:W-:Y:S02]  /*1020*/  ISETP.NE.U32.AND P2, PT, R7, 0x1, PT ;  /* 0x000000010700780c */ /* 0x000fe40003f45070 */
[----:B------:R-:W-:Y:S02]  /*1030*/  IADD3.X R7, RZ, UR20, R3, P1, P0 ;  /* 0x00000014ff077c10 */ /* 0x000fe40008fe0403 */
[----:B------:R-:W-:Y:S01]  /*1040*/  IADD3 R8, P0, R2, UR6, RZ ;  /* 0x0000000602087c10 */ /* 0x000fe2000ff1e0ff */
[----:B------:R-:W-:Y:S01]  /*1050*/  ULDC.64 UR6, c[0x0][0x278] ;  /* 0x00009e0000067ab9 */ /* 0x000fe20000000a00 */
[C---:B------:R-:W-:Y:S01]  /*1060*/  ISETP.LT.OR P1, PT, R16.reuse, 0x1, P2 ;  /* 0x000000011000780c */ /* 0x040fe20001721670 */
[----:B------:R-:W-:Y:S01]  /*1070*/  UIMAD UR11, UR8, UR6, URZ ;  /* 0x00000006080b72a4 */ /* 0x000fe2000f8e023f */
[----:B------:R-:W-:Y:S01]  /*1080*/  IADD3.X R9, R3, UR20, RZ, P0, !PT ;  /* 0x0000001403097c10 */ /* 0x000fe200087fe4ff */
[----:B------:R-:W-:Y:S01]  /*1090*/  UIMAD.WIDE.U32 UR16, UR4, UR6, URZ ;  /* 0x00000006041072a5 */ /* 0x000fe2000f8e003f */
[----:B------:R-:W-:Y:S01]  /*10a0*/  ISETP.LT.OR P0, PT, R16, 0x1, !P4 ;  /* 0x000000011000780c */ /* 0x000fe20006701670 */
[----:B------:R-:W-:Y:S01]  /*10b0*/  UIMAD UR11, UR4, UR7, UR11 ;  /* 0x00000007040b72a4 */ /* 0x000fe2000f8e020b */
[----:B------:R-:W-:Y:S01]  /*10c0*/  LOP3.LUT P3, RZ, R0, 0x4, RZ, 0xc0, !PT ;  /* 0x0000000400ff7812 */ /* 0x000fe2000786c0ff */
[----:B------:R-:W-:Y:S01]  /*10d0*/  IMAD R0, R243, c[0x0][0x208], RZ ;  /* 0x00008200f3007a24 */ /* 0x000fe200078e02ff */
[----:B------:R-:W-:Y:S01]  /*10e0*/  ULDC.64 UR6, c[0x0][0x218] ;  /* 0x0000860000067ab9 */ /* 0x000fe20000000a00 */
[----:B-1----:R-:W-:Y:S01]  /*10f0*/  IMAD.WIDE.U32 R4, R85, c[0x0][0x270], R240 ;  /* 0x00009c0055047a25 */ /* 0x002fe200078e00f0 */
[----:B------:R-:W-:Y:S01]  /*1100*/  UIADD3 UR11, UR17, UR11, URZ ;  /* 0x0000000b110b7290 */ /* 0x000fe2000fffe03f */
[----:B------:R-:W-:Y:S01]  /*1110*/  ISETP.LT.OR P2, PT, R16, 0x21, P2 ;  /* 0x000000211000780c */ /* 0x000fe20001741670 */
[----:B------:R-:W-:Y:S01]  /*1120*/  UIMAD UR9, UR8, UR6, URZ ;  /* 0x00000006080972a4 */ /* 0x000fe2000f8e023f */
[----:B------:R1:W-:Y:S01]  /*1130*/  LDGSTS.E.BYPASS.LTC128B.128 [R236+0xf080], [R2.64], !P1 ;  /* 0x0f08000002ec7fae */ /* 0x0003e2000c901d4e */
[----:B------:R-:W-:Y:S01]  /*1140*/  IMAD R11, R242, c[0x0][0x20c], R0 ;  /* 0x00008300f20b7a24 */ /* 0x000fe200078e0200 */
[C---:B------:R-:W-:Y:S01]  /*1150*/  ISETP.LT.OR P1, PT, R16.reuse, 0x21, !P4 ;  /* 0x000000211000780c */ /* 0x040fe20006721670 */
[----:B------:R-:W-:Y:S01]  /*1160*/  UIMAD.WIDE.U32 UR18, UR4, UR6, URZ ;  /* 0x00000006041272a5 */ /* 0x000fe2000f8e003f */
[----:B------:R1:W-:Y:S01]  /*1170*/  LDGSTS.E.BYPASS.LTC128B.128 [R236+0x11080], [R2.64+0x80], !P0 ;  /* 0x1108008002ec7fae */ /* 0x0003e2000c101d4e */
[C---:B------:R-:W-:Y:S01]  /*1180*/  ISETP.LT.OR P0, PT, R16.reuse, 0x1, !P3 ;  /* 0x000000011000780c */ /* 0x040fe20005f01670 */
[----:B------:R-:W-:Y:S01]  /*1190*/  IMAD.IADD R251, R15, 0x1, R11 ;  /* 0x000000010ffb7824 */ /* 0x000fe200078e020b */
[----:B------:R-:W-:Y:S01]  /*11a0*/  UIMAD UR9, UR4, UR7, UR9 ;  /* 0x00000007040972a4 */ /* 0x000fe2000f8e0209 */
[----:B------:R-:W-:-:S02]  /*11b0*/  ISETP.LT.OR P3, PT, R16, 0x21, !P3 ;  /* 0x000000211000780c */ /* 0x000fc40005f61670 */
[----:B------:R-:W-:Y:S01]  /*11c0*/  ULDC.64 UR6, c[0x0][0x208] ;  /* 0x0000820000067ab9 */ /* 0x000fe20000000a00 */
[----:B------:R-:W-:Y:S01]  /*11d0*/  ISETP.GT.AND P5, PT, R246, 0xf, PT ;  /* 0x0000000ff600780c */ /* 0x000fe20003fa4270 */
[----:B------:R-:W-:Y:S01]  /*11e0*/  UIADD3 UR9, UR19, UR9, URZ ;  /* 0x0000000913097290 */ /* 0x000fe2000fffe03f */
[----:B------:R-:W-:Y:S01]  /*11f0*/  ISETP.GE.AND P4, PT, R238, c[0x0][0x1fc], PT ;  /* 0x00007f00ee007a0c */ /* 0x000fe20003f86270 */
[----:B------:R-:W-:Y:S02]  /*1200*/  USHF.L.U32 UR25, UR6, 0x5, URZ ;  /* 0x0000000506197899 */ /* 0x000fe4000800063f */
[----:B------:R-:W-:Y:S02]  /*1210*/  USHF.L.U64.HI UR24, UR6, UR21, UR7 ;  /* 0x0000001506187299 */ /* 0x000fe40008010207 */
[----:B------:R1:W-:Y:S01]  /*1220*/  LDGSTS.E.BYPASS.LTC128B.128 [R236+0x13080], [R2.64+0x100], !P0 ;  /* 0x1308010002ec7fae */ /* 0x0003e2000c101d4e */
[----:B------:R-:W-:Y:S01]  /*1230*/  IADD3 R0, P0, R4, UR16, RZ ;  /* 0x0000001004007c10 */ /* 0x000fe2000ff1e0ff */
[----:B------:R-:W-:-:S02]  /*1240*/  USHF.L.U32 UR21, UR25, 0x1, URZ ;  /* 0x0000000119157899 */ /* 0x000fc4000800063f */
[----:B------:R3:W-:Y:S01]  /*1250*/  LDGSTS.E.BYPASS.LTC128B.128 [R236+0x10080], [R8.64], !P2 ;  /* 0x1008000008ec7fae */ /* 0x0007e2000d101d4e */
[----:B------:R-:W-:Y:S01]  /*1260*/  IADD3.X R11, R5, UR11, R10, P0, !PT ;  /* 0x0000000b050b7c10 */ /* 0x000fe200087fe40a */
[----:B------:R-:W-:Y:S01]  /*1270*/  IMAD.WIDE.U32 R4, R85, c[0x0][0x210], R250 ;  /* 0x0000840055047a25 */ /* 0x000fe200078e00fa */
[C---:B------:R-:W-:Y:S01]  /*1280*/  LEA R10, P0, R0.reuse, c[0x0][0x258], 0x2 ;  /* 0x00009600000a7a11 */ /* 0x040fe200078010ff */
[----:B------:R4:W-:Y:S01]  /*1290*/  LDGSTS.E.BYPASS.LTC128B.128 [R236+0x12080], [R6.64], !P1 ;  /* 0x1208000006ec7fae */ /* 0x0009e2000c901d4e */
[----:B------:R-:W-:Y:S02]  /*12a0*/  ULDC.64 UR6, c[0x0][0x290] ;  /* 0x0000a40000067ab9 */ /* 0x000fe40000000a00 */
[----:B------:R-:W-:Y:S01]  /*12b0*/  LEA.HI.X R11, R0, c[0x0][0x25c], R11, 0x2, P0 ;  /* 0x00009700000b7a11 */ /* 0x000fe200000f140b */
[----:B------:R-:W-:Y:S01]  /*12c0*/  UIMAD.WIDE.U32 UR22, UR4, UR6, URZ ;  /* 0x00000006041672a5 */ /* 0x000fe2000f8e003f */
[----:B------:R-:W-:Y:S01]  /*12d0*/  IADD3 R0, P0, R4, UR18, RZ ;  /* 0x0000001204007c10 */ /* 0x000fe2000ff1e0ff */
[----:B------:R-:W-:-:S02]  /*12e0*/  UIMAD UR6, UR8, UR6, URZ ;  /* 0x00000006080672a4 */ /* 0x000fc4000f8e023f */
[----:B------:R-:W-:Y:S01]  /*12f0*/  USHF.L.U64.HI UR24, UR25, 0x1, UR24 ;  /* 0x0000000119187899 */ /* 0x000fe20008010218 */
[----:B------:R-:W-:Y:S01]  /*1300*/  IADD3.X R12, R5, UR9, R12, P0, !PT ;  /* 0x00000009050c7c10 */ /* 0x000fe200087fe40c */
[----:B------:R-:W-:Y:S01]  /*1310*/  UIMAD UR6, UR4, UR7, UR6 ;  /* 0x00000007040672a4 */ /* 0x000fe2000f8e0206 */
[----:B------:R-:W-:-:S04]  /*1320*/  LEA R4, P0, R0, c[0x0][0x1f0], 0x1 ;  /* 0x00007c0000047a11 */ /* 0x000fc800078008ff */
[----:B------:R-:W-:Y:S01]  /*1330*/  LEA.HI.X R5, R0, c[0x0][0x1f4], R12, 0x1, P0 ;  /* 0x00007d0000057a11 */ /* 0x000fe200000f0c0c */
[----:B------:R-:W-:Y:S01]  /*1340*/  IMAD.U32 R0, RZ, RZ, UR21 ;  /* 0x00000015ff007e24 */ /* 0x000fe2000f8e00ff */
[----:B-1----:R-:W-:-:S04]  /*1350*/  IADD3 R2, P2, P1, R13, 0x100, R2 ;  /* 0x000001000d027810 */ /* 0x002fc8000795e002 */
[----:B------:R-:W-:Y:S01]  /*1360*/  IADD3.X R3, RZ, UR20, R3, P2, P1 ;  /* 0x00000014ff037c10 */ /* 0x000fe200097e2403 */
[----:B------:R-:W-:Y:S01]  /*1370*/  UIADD3 UR20, UR23, UR6, URZ ;  /* 0x0000000617147290 */ /* 0x000fe2000fffe03f */
[----:B--2---:R-:W-:Y:S01]  /*1380*/  IADD3 R14, P1, P0, R0, 0x100, R4 ;  /* 0x00000100000e7810 */ /* 0x004fe2000783e004 */
[----:B------:R-:W-:Y:S01]  /*1390*/  IMAD R0, R86, c[0x0][0x288], RZ ;  /* 0x0000a20056007a24 */ /* 0x000fe200078e02ff */
[----:B------:R-:W-:Y:S01]  /*13a0*/  ISETP.GE.AND P2, PT, R245, c[0x0][0x1fc], PT ;  /* 0x00007f00f5007a0c */ /* 0x000fe20003f46270 */
[----:B------:R1:W-:Y:S01]  /*13b0*/  LDGSTS.E.BYPASS.LTC128B.128 [R236+0x14080], [R2.64], !P3 ;  /* 0x1408000002ec7fae */ /* 0x0003e2000d901d4e */
[----:B------:R-:W-:Y:S01]  /*13c0*/  IADD3.X R15, RZ, UR24, R5, P1, P0 ;  /* 0x00000018ff0f7c10 */ /* 0x000fe20008fe0405 */
[----:B------:R-:W-:Y:S01]  /*13d0*/  IMAD R0, R85, c[0x0][0x28c], R0 ;  /* 0x0000a30055007a24 */ /* 0x000fe200078e0200 */
[----:B------:R-:W-:Y:S02]  /*13e0*/  ISETP.GE.AND P3, PT, R248, c[0x0][0x1fc], PT ;  /* 0x00007f00f8007a0c */ /* 0x000fe40003f66270 */
[----:B------:R-:W-:-:S02]  /*13f0*/  ISETP.LT.OR P1, PT, R16, 0x1, P4 ;  /* 0x000000011000780c */ /* 0x000fc40002721670 */
[----:B---3--:R-:W-:Y:S01]  /*1400*/  LEA.HI R9, R19, R246, RZ, 0x2 ;  /* 0x000000f613097211 */ /* 0x008fe200078f10ff */
[----:B-1----:R-:W-:-:S05]  /*1410*/  IMAD.WIDE.U32 R2, R85, c[0x0][0x288], R240 ;  /* 0x0000a20055027a25 */ /* 0x002fca00078e00f0 */
[----:B----4-:R-:W-:Y:S01]  /*1420*/  IADD3 R6, P0, R2, UR22, RZ ;  /* 0x0000001602067c10 */ /* 0x010fe2000ff1e0ff */
[----:B------:R-:W-:-:S03]  /*1430*/  @!P5 IMAD.SHL.U32 R2, R246, 0x10, RZ ;  /* 0x00000010f602d824 */ /* 0x000fc600078e00ff */
[----:B------:R-:W-:Y:S02]  /*1440*/  IADD3.X R7, R3, UR20, R0, P0, !PT ;  /* 0x0000001403077c10 */ /* 0x000fe400087fe400 */
[----:B------:R-:W-:Y:S01]  /*1450*/  ISETP.LT.OR P0, PT, R16, 0x1, P3 ;  /* 0x000000011000780c */ /* 0x000fe20001f01670 */
[----:B------:R1:W-:Y:S01]  /*1460*/  @!P5 LDGSTS.E.BYPASS.LTC128B.128 [R2+0x21080], [R10.64] ;  /* 0x210800000a02dfae */ /* 0x0003e2000b901d4e */
[--C-:B------:R-:W-:Y:S02]  /*1470*/  SHF.R.S32.HI R3, RZ, 0x2, R9.reuse ;  /* 0x00000002ff037819 */ /* 0x100fe40000011409 */
[----:B------:R-:W-:Y:S01]  /*1480*/  SHF.R.S32.HI R0, RZ, 0x1f, R9 ;  /* 0x0000001fff007819 */ /* 0x000fe20000011409 */
[----:B------:R-:W0:Y:S03]  /*1490*/  LDGDEPBAR ;  /* 0x00000000000079af */ /* 0x000e260000000000 */
[----:B------:R-:W-:Y:S01]  /*14a0*/  LEA.HI R0, R0, R3, RZ, 0x3 ;  /* 0x0000000300007211 */ /* 0x000fe200078f18ff */
[----:B------:R2:W-:Y:S01]  /*14b0*/  LDGSTS.E.BYPASS.LTC128B.128 [R236+0x1b080], [R4.64], !P1 ;  /* 0x1b08000004ec7fae */ /* 0x0005e2000c901d4e */
[----:B------:R-:W-:-:S02]  /*14c0*/  ISETP.LT.OR P1, PT, R16, 0x21, P3 ;  /* 0x000000211000780c */ /* 0x000fc40001f21670 */
[----:B------:R-:W-:Y:S01]  /*14d0*/  LOP3.LUT R0, R0, 0xfffffff8, RZ, 0xc0, !PT ;  /* 0xfffffff800007812 */ /* 0x000fe200078ec0ff */
[----:B------:R2:W-:Y:S01]  /*14e0*/  LDGSTS.E.BYPASS.LTC128B.128 [R236+0x1d080], [R4.64+0x80], !P0 ;  /* 0x1d08008004ec7fae */ /* 0x0005e2000c101d4e */
[----:B------:R-:W-:-:S03]  /*14f0*/  ISETP.LT.OR P0, PT, R16, 0x1, P2 ;  /* 0x000000011000780c */ /* 0x000fc60001701670 */
[----:B------:R-:W-:Y:S01]  /*1500*/  IMAD.IADD R84, R3, 0x1, -R0 ;  /* 0x0000000103547824 */ /* 0x000fe200078e0a00 */
[----:B------:R-:W-:-:S05]  /*1510*/  SHF.R.S32.HI R3, RZ, 0x5, R23 ;  /* 0x00000005ff037819 */ /* 0x000fca0000011417 */
[----:B------:R-:W-:-:S04]  /*1520*/  IMAD.SHL.U32 R8, R3, 0x100, RZ ;  /* 0x0000010003087824 */ /* 0x000fc800078e00ff */
[----:B------:R2:W-:Y:S01]  /*1530*/  LDGSTS.E.BYPASS.LTC128B.128 [R236+0x1f080], [R4.64+0x100], !P0 ;  /* 0x1f08010004ec7fae */ /* 0x0005e2000c101d4e */
[----:B-1----:R-:W-:-:S04]  /*1540*/  IADD3 R10, P0, R4, UR21, RZ ;  /* 0x00000015040a7c10 */ /* 0x002fc8000ff1e0ff */
[----:B------:R-:W-:Y:S01]  /*1550*/  IADD3.X R11, R5, UR24, RZ, P0, !PT ;  /* 0x00000018050b7c10 */ /* 0x000fe200087fe4ff */
[----:B------:R-:W-:Y:S01]  /*1560*/  ULDC UR24, c[0x0][0x168] ;  /* 0x00005a0000187ab9 */ /* 0x000fe20000000800 */
[----:B------:R-:W-:Y:S01]  /*1570*/  ISETP.LT.OR P0, PT, R16, 0x21, P4 ;  /* 0x000000211000780c */ /* 0x000fe20002701670 */
[----:B------:R-:W-:-:S12]  /*1580*/  UISETP.GE.AND UP0, UPT, UR24, 0x1, UPT ;  /* 0x000000011800788c */ /* 0x000fd8000bf06270 */
[----:B------:R1:W-:Y:S01]  /*1590*/  LDGSTS.E.BYPASS.LTC128B.128 [R236+0x1c080], [R10.64], !P0 ;  /* 0x1c0800000aec7fae */ /* 0x0003e2000c101d4e */
[----:B------:R-:W-:-:S03]  /*15a0*/  LEA R18, P0, R6, c[0x0][0x280], 0x2 ;  /* 0x0000a00006127a11 */ /* 0x000fc600078010ff */
[----:B------:R1:W-:Y:S01]  /*15b0*/  LDGSTS.E.BYPASS.LTC128B.128 [R236+0x1e080], [R10.64+0x80], !P1 ;  /* 0x1e0800800aec7fae */ /* 0x0003e2000c901d4e */
[----:B--2---:R-:W-:-:S04]  /*15c0*/  LEA.HI R5, R19, R246, RZ, 0x4 ;  /* 0x000000f613057211 */ /* 0x004fc800078f20ff */
[----:B------:R-:W-:-:S04]  /*15d0*/  SHF.R.S32.HI R4, RZ, 0x4, R5 ;  /* 0x00000004ff047819 */ /* 0x000fc80000011405 */
[C---:B------:R-:W-:Y:S02]  /*15e0*/  LEA.HI R2, R5.reuse, R4, RZ, 0x1 ;  /* 0x0000000405027211 */ /* 0x040fe400078f08ff */
[----:B------:R-:W-:Y:S02]  /*15f0*/  LOP3.LUT R5, R5, 0xfffffff0, RZ, 0xc0, !PT ;  /* 0xfffffff005057812 */ /* 0x000fe400078ec0ff */
[----:B------:R-:W-:-:S05]  /*1600*/  LOP3.LUT R2, R2, 0xfffffffe, RZ, 0xc0, !PT ;  /* 0xfffffffe02027812 */ /* 0x000fca00078ec0ff */
[----:B------:R-:W-:Y:S01]  /*1610*/  IMAD.IADD R0, R4, 0x1, -R2 ;  /* 0x0000000104007824 */ /* 0x000fe200078e0a02 */
[----:B------:R-:W-:Y:S02]  /*1620*/  SHF.R.S32.HI R4, RZ, 0x1f, R23 ;  /* 0x0000001fff047819 */ /* 0x000fe40000011417 */
[----:B------:R-:W-:Y:S02]  /*1630*/  LEA.HI R2, R19, R246, RZ, 0x7 ;  /* 0x000000f613027211 */ /* 0x000fe400078f38ff */
[----:B------:R-:W-:Y:S02]  /*1640*/  LEA.HI R4, R4, R3, RZ, 0x2 ;  /* 0x0000000304047211 */ /* 0x000fe400078f10ff */
[----:B------:R-:W-:Y:S01]  /*1650*/  SHF.R.S32.HI R20, RZ, 0x7, R2 ;  /* 0x00000007ff147819 */ /* 0x000fe20000011402 */
[----:B------:R-:W-:Y:S01]  /*1660*/  IMAD.IADD R2, R246, 0x1, -R5 ;  /* 0x00000001f6027824 */ /* 0x000fe200078e0a05 */
[----:B------:R-:W-:Y:S02]  /*1670*/  LOP3.LUT R5, R4, 0xfffffffc, RZ, 0xc0, !PT ;  /* 0xfffffffc04057812 */ /* 0x000fe400078ec0ff */
[----:B------:R-:W-:Y:S01]  /*1680*/  LEA.HI.X R19, R6, c[0x0][0x284], R7, 0x2, P0 ;  /* 0x0000a10006137a11 */ /* 0x000fe200000f1407 */
[----:B------:R-:W-:Y:S01]  /*1690*/  IMAD.SHL.U32 R4, R2, 0x10, RZ ;  /* 0x0000001002047824 */ /* 0x000fe200078e00ff */
[----:B------:R-:W-:Y:S01]  /*16a0*/  SHF.R.S32.HI R7, RZ, 0x1f, R2 ;  /* 0x0000001fff077819 */ /* 0x000fe20000011402 */
[----:B------:R-:W-:Y:S01]  /*16b0*/  IMAD.SHL.U32 R6, R20, 0x8, RZ ;  /* 0x0000000814067824 */ /* 0x000fe200078e00ff */
[----:B------:R-:W-:Y:S01]  /*16c0*/  ISETP.LT.OR P0, PT, R16, 0x21, P2 ;  /* 0x000000211000780c */ /* 0x000fe20001701670 */
[----:B------:R-:W-:Y:S01]  /*16d0*/  IMAD.IADD R12, R3, 0x1, -R5 ;  /* 0x00000001030c7824 */ /* 0x000fe200078e0a05 */
[----:B------:R-:W-:Y:S01]  /*16e0*/  LOP3.LUT R3, R4, 0xf0, RZ, 0xc0, !PT ;  /* 0x000000f004037812 */ /* 0x000fe200078ec0ff */
[----:B------:R-:W-:Y:S01]  /*16f0*/  IMAD.SHL.U32 R5, R84, 0x10, RZ ;  /* 0x0000001054057824 */ /* 0x000fe200078e00ff */
[----:B------:R-:W-:Y:S01]  /*1700*/  LOP3.LUT R4, R6, 0x8, RZ, 0xc0, !PT ;  /* 0x0000000806047812 */ /* 0x000fe200078ec0ff */
[----:B------:R-:W-:Y:S01]  /*1710*/  IMAD.SHL.U32 R220, R2, 0x2, RZ ;  /* 0x0000000202dc7824 */ /* 0x000fe200078e00ff */
[----:B------:R-:W-:Y:S01]  /*1720*/  LEA.HI R222, R7, R2, RZ, 0x3 ;  /* 0x0000000207de7211 */ /* 0x000fe200078f18ff */
[----:B------:R-:W-:Y:S01]  /*1730*/  IMAD.SHL.U32 R237, R12, 0x10, RZ ;  /* 0x000000100ced7824 */ /* 0x000fe200078e00ff */
[----:B------:R-:W-:-:S02]  /*1740*/  LOP3.LUT R13, R3, 0x100, R8, 0xf8, !PT ;  /* 0x00000100030d7812 */ /* 0x000fc400078ef808 */
[----:B------:R-:W-:Y:S02]  /*1750*/  LOP3.LUT R6, R3, R4, RZ, 0xfc, !PT ;  /* 0x0000000403067212 */ /* 0x000fe400078efcff */
[----:B------:R-:W-:Y:S01]  /*1760*/  LOP3.LUT R3, R222, 0xfffffff8, RZ, 0xc0, !PT ;  /* 0xfffffff8de037812 */ /* 0x000fe200078ec0ff */
[----:B------:R2:W-:Y:S01]  /*1770*/  LDGSTS.E.BYPASS.LTC128B.128 [R236+0x20080], [R14.64], !P0 ;  /* 0x200800000eec7fae */ /* 0x0005e2000c101d4e */
[----:B------:R-:W-:Y:S01]  /*1780*/  LOP3.LUT R16, R4, 0x70, R5, 0xf8, !PT ;  /* 0x0000007004107812 */ /* 0x000fe200078ef805 */
[----:B------:R-:W-:Y:S01]  /*1790*/  IMAD.SHL.U32 R4, R0, 0x20, RZ ;  /* 0x0000002000047824 */ /* 0x000fe200078e00ff */
[----:B------:R-:W-:Y:S01]  /*17a0*/  LEA.HI R5, R12, R12, RZ, 0x1 ;  /* 0x0000000c0c057211 */ /* 0x000fe200078f08ff */
[C---:B------:R-:W-:Y:S01]  /*17b0*/  IMAD.IADD R7, R2.reuse, 0x1, -R3 ;  /* 0x0000000102077824 */ /* 0x040fe200078e0a03 */
[----:B------:R-:W-:Y:S01]  /*17c0*/  LOP3.LUT P3, RZ, R2, 0x2, RZ, 0xc0, !PT ;  /* 0x0000000202ff7812 */ /* 0x000fe2000786c0ff */
[----:B------:R-:W-:Y:S01]  /*17d0*/  IMAD.MOV.U32 R2, RZ, RZ, 0x10 ;  /* 0x00000010ff027424 */ /* 0x000fe200078e00ff */
[----:B------:R-:W-:Y:S01]  /*17e0*/  LOP3.LUT R220, R6, 0x18, R220, 0x78, !PT ;  /* 0x0000001806dc7812 */ /* 0x000fe200078e78dc */
[----:B------:R-:W-:Y:S01]  /*17f0*/  IMAD.SHL.U32 R5, R5, 0x100, RZ ;  /* 0x0000010005057824 */ /* 0x000fe200078e00ff */
[----:B------:R-:W-:Y:S01]  /*1800*/  LOP3.LUT P0, RZ, R7, 0x2, RZ, 0xc0, !PT ;  /* 0x0000000207ff7812 */ /* 0x000fe2000780c0ff */
[----:B------:R-:W-:Y:S01]  /*1810*/  IMAD.SHL.U32 R6, R17, 0x40, RZ ;  /* 0x0000004011067824 */ /* 0x000fe200078e00ff */
[----:B------:R-:W-:Y:S01]  /*1820*/  LOP3.LUT R3, R9, 0x3ffffffc, RZ, 0xc0, !PT ;  /* 0x3ffffffc09037812 */ /* 0x000fe200078ec0ff */
[----:B------:R-:W-:Y:S01]  /*1830*/  IMAD.SHL.U32 R9, R21, 0x8, RZ ;  /* 0x0000000815097824 */ /* 0x000fe200078e00ff */
[----:B------:R-:W-:Y:S01]  /*1840*/  SEL R231, R2, 0xfffffff0, !P0 ;  /* 0xfffffff002e77807 */ /* 0x000fe20004000000 */
[----:B------:R-:W-:Y:S01]  /*1850*/  IMAD.SHL.U32 R222, R222, 0x40, RZ ;  /* 0x00000040dede7824 */ /* 0x000fe200078e00ff */
[----:B------:R-:W-:Y:S01]  /*1860*/  LOP3.LUT R5, R5, 0x7ffffe00, RZ, 0xc0, !PT ;  /* 0x7ffffe0005057812 */ /* 0x000fe200078ec0ff */
[----:B------:R-:W-:Y:S01]  /*1870*/  IMAD.IADD R8, R246, 0x1, -R3 ;  /* 0x00000001f6087824 */ /* 0x000fe200078e0a03 */
[----:B------:R-:W-:-:S02]  /*1880*/  LOP3.LUT P0, RZ, R17, 0x2, RZ, 0xc0, !PT ;  /* 0x0000000211ff7812 */ /* 0x000fc4000780c0ff */
[----:B------:R-:W-:Y:S01]  /*1890*/  LOP3.LUT R3, R6, 0x1c0, RZ, 0xc0, !PT ;  /* 0x000001c006037812 */ /* 0x000fe200078ec0ff */
[----:B-1----:R-:W-:Y:S01]  /*18a0*/  IMAD R11, R8, 0x2, R5 ;  /* 0x00000002080b7824 */ /* 0x002fe200078e0205 */
[----:B------:R-:W-:Y:S01]  /*18b0*/  SEL R217, R2, 0xfffffff0, !P0 ;  /* 0xfffffff002d97807 */ /* 0x000fe20004000000 */
[----:B------:R-:W-:Y:S01]  /*18c0*/  IMAD.SHL.U32 R6, R12, 0x100, RZ ;  /* 0x000001000c067824 */ /* 0x000fe200078e00ff */
[----:B------:R-:W-:Y:S02]  /*18d0*/  LOP3.LUT R5, R3, 0x30, R237, 0xf8, !PT ;  /* 0x0000003003057812 */ /* 0x000fe400078ef8ed */
[----:B------:R-:W-:Y:S02]  /*18e0*/  SHF.R.U32.HI R2, RZ, 0x3, R13 ;  /* 0x00000003ff027819 */ /* 0x000fe4000001160d */
[----:B------:R-:W-:Y:S02]  /*18f0*/  LOP3.LUT R4, R4, 0x20, RZ, 0xc0, !PT ;  /* 0x0000002004047812 */ /* 0x000fe400078ec0ff */
[----:B------:R-:W-:-:S02]  /*1900*/  LOP3.LUT R8, R5, 0x8, R22, 0xf8, !PT ;  /* 0x0000000805087812 */ /* 0x000fc400078ef816 */
[----:B------:R-:W-:Y:S02]  /*1910*/  LOP3.LUT R223, R2, 0x38, RZ, 0xc0, !PT ;  /* 0x0000003802df7812 */ /* 0x000fe400078ec0ff */
[----:B------:R-:W-:Y:S02]  /*1920*/  LOP3.LUT R5, R3, 0x8, R22, 0xf8, !PT ;  /* 0x0000000803057812 */ /* 0x000fe400078ef816 */
[----:B------:R-:W-:Y:S01]  /*1930*/  SHF.R.U32.HI R2, RZ, 0x3, R3 ;  /* 0x00000003ff027819 */ /* 0x000fe20000011603 */
[----:B------:R-:W-:Y:S01]  /*1940*/  IMAD.SHL.U32 R3, R7, 0x40, RZ ;  /* 0x0000004007037824 */ /* 0x000fe200078e00ff */
[----:B------:R-:W-:Y:S01]  /*1950*/  LOP3.LUT R9, R4, 0x18, R9, 0xf8, !PT ;  /* 0x0000001804097812 */ /* 0x000fe200078ef809 */
[----:B------:R-:W-:Y:S01]  /*1960*/  IMAD.SHL.U32 R4, R0, 0x8, RZ ;  /* 0x0000000800047824 */ /* 0x000fe200078e00ff */
[----:B------:R-:W-:Y:S02]  /*1970*/  LOP3.LUT R216, R5, R2, RZ, 0x3c, !PT ;  /* 0x0000000205d87212 */ /* 0x000fe400078e3cff */
[----:B------:R-:W-:-:S02]  /*1980*/  LOP3.LUT R3, R3, 0x1c0, RZ, 0xc0, !PT ;  /* 0x000001c003037812 */ /* 0x000fc400078ec0ff */
[----:B------:R-:W-:Y:S01]  /*1990*/  LOP3.LUT R10, R16, 0x100, R6, 0xf8, !PT ;  /* 0x00000100100a7812 */ /* 0x000fe200078ef806 */
[----:B------:R-:W-:Y:S01]  /*19a0*/  IMAD R216, R20, 0x200, R216 ;  /* 0x0000020014d87824 */ /* 0x000fe200078e02d8 */
[----:B------:R-:W-:Y:S02]  /*19b0*/  LOP3.LUT R2, R8, R2, RZ, 0x3c, !PT ;  /* 0x0000000208027212 */ /* 0x000fe400078e3cff */
[----:B------:R-:W-:Y:S02]  /*19c0*/  LOP3.LUT R6, R4, 0x8, RZ, 0xc0, !PT ;  /* 0x0000000804067812 */ /* 0x000fe400078ec0ff */
[----:B------:R-:W-:Y:S01]  /*19d0*/  LOP3.LUT P1, RZ, R7, 0x4, RZ, 0xc0, !PT ;  /* 0x0000000407ff7812 */ /* 0x000fe2000782c0ff */
[----:B------:R-:W-:Y:S01]  /*19e0*/  IMAD R227, R0, 0x200, R2 ;  /* 0x0000020000e37824 */ /* 0x000fe200078e0202 */
[----:B------:R-:W-:Y:S02]  /*19f0*/  SHF.R.U32.HI R4, RZ, 0x3, R3 ;  /* 0x00000003ff047819 */ /* 0x000fe40000011603 */
[----:B------:R-:W-:-:S02]  /*1a00*/  LOP3.LUT R7, R23, 0xffffffe0, RZ, 0xc0, !PT ;  /* 0xffffffe017077812 */ /* 0x000fc400078ec0ff */
[----:B------:R-:W-:Y:S02]  /*1a10*/  LOP3.LUT R222, R222, 0xfffffe00, RZ, 0xc0, !PT ;  /* 0xfffffe00dede7812 */ /* 0x000fe400078ec0ff */
        /* <DEDUP_REMOVED lines=24> */
[----:B------:R-:W-:Y:S01]  /*1ba0*/  LEA.HI R0, R20, R20, RZ, 0x1 ;  /* 0x0000001414007211 */ /* 0x000fe200078f08ff */
[----:B--2---:R-:W-:Y:S01]  /*1bb0*/  IMAD R4, R86, c[0x0][0x238], RZ ;  /* 0x00008e0056047a24 */ /* 0x004fe200078e02ff */
[----:B------:R-:W-:Y:S01]  /*1bc0*/  LOP3.LUT R3, R3, 0xfffffffc, RZ, 0xc0, !PT ;  /* 0xfffffffc03037812 */ /* 0x000fe200078ec0ff */
[----:B------:R-:W-:Y:S01]  /*1bd0*/  IMAD.SHL.U32 R234, R5, 0x2, RZ ;  /* 0x0000000205ea7824 */ /* 0x000fe200078e00ff */
[----:B------:R-:W-:Y:S01]  /*1be0*/  LOP3.LUT R0, R0, 0xfffffffe, RZ, 0xc0, !PT ;  /* 0xfffffffe00007812 */ /* 0x000fe200078ec0ff */
[----:B------:R-:W-:Y:S01]  /*1bf0*/  IMAD.MOV.U32 R8, RZ, RZ, -0x50 ;  /* 0xffffffb0ff087424 */ /* 0x000fe200078e00ff */
[----:B------:R-:W-:Y:S01]  /*1c00*/  SHF.R.S32.HI R247, RZ, 0x1f, R246 ;  /* 0x0000001ffff77819 */ /* 0x000fe200000114f6 */
[----:B------:R-:W-:Y:S01]  /*1c10*/  IMAD.IADD R7, R7, 0x1, -R3 ;  /* 0x0000000107077824 */ /* 0x000fe200078e0a03 */
[----:B------:R-:W-:Y:S01]  /*1c20*/  IADD3 R3, R20, -R0, RZ ;  /* 0x8000000014037210 */ /* 0x000fe20007ffe0ff */
[C---:B------:R-:W-:Y:S01]  /*1c30*/  IMAD R0, R85.reuse, c[0x0][0x23c], R4 ;  /* 0x00008f0055007a24 */ /* 0x040fe200078e0204 */
[----:B------:R-:W-:Y:S01]  /*1c40*/  LOP3.LUT P0, RZ, R84, 0x1, RZ, 0xc0, !PT ;  /* 0x0000000154ff7812 */ /* 0x000fe2000780c0ff */
[----:B------:R-:W-:Y:S01]  /*1c50*/  IMAD.WIDE.U32 R4, R85, c[0x0][0x238], R246 ;  /* 0x00008e0055047a25 */ /* 0x000fe200078e00f6 */
[----:B------:R-:W-:Y:S01]  /*1c60*/  ULDC.64 UR6, c[0x0][0x240] ;  /* 0x0000900000067ab9 */ /* 0x000fe20000000a00 */
[----:B------:R-:W-:Y:S01]  /*1c70*/  SHF.L.U32 R216, R216, 0x1, RZ ;  /* 0x00000001d8d87819 */ /* 0x000fe200000006ff */
[----:B------:R-:W-:Y:S01]  /*1c80*/  UIMAD UR6, UR8, UR6, URZ ;  /* 0x00000006080672a4 */ /* 0x000fe2000f8e023f */
[----:B------:R-:W-:Y:S01]  /*1c90*/  IMAD.IADD R5, R5, 0x1, R0 ;  /* 0x0000000105057824 */ /* 0x000fe200078e0200 */
[----:B------:R-:W-:Y:S01]  /*1ca0*/  UIADD3 UR24, UR24, 0x3f, URZ ;  /* 0x0000003f18187890 */ /* 0x000fe2000fffe03f */
[----:B------:R-:W-:Y:S01]  /*1cb0*/  IMAD.SHL.U32 R225, R228, 0x2, RZ ;  /* 0x00000002e4e17824 */ /* 0x000fe200078e00ff */
[----:B------:R-:W-:Y:S01]  /*1cc0*/  UIMAD UR6, UR4, UR7, UR6 ;  /* 0x00000007040672a4 */ /* 0x000fe2000f8e0206 */
[----:B------:R-:W-:Y:S01]  /*1cd0*/  IMAD.WIDE.U32 R10, R88, c[0x0][0x240], R4 ;  /* 0x00009000580a7a25 */ /* 0x000fe200078e0004 */
[----:B------:R-:W-:Y:S01]  /*1ce0*/  USHF.R.S32.HI UR7, URZ, 0x1f, UR24 ;  /* 0x0000001f3f077899 */ /* 0x000fe20008011418 */
[----:B------:R-:W-:Y:S01]  /*1cf0*/  IADD3 R6, R234, 0x21480, RZ ;  /* 0x00021480ea067810 */ /* 0x000fe20007ffe0ff */
[----:B------:R-:W-:Y:S01]  /*1d00*/  UMOV UR26, 0x6 ;  /* 0x00000006001a7882 */ /* 0x000fe20000000000 */
[----:B------:R-:W-:Y:S01]  /*1d10*/  IMAD R8, R87, R8, c[0x0][0x198] ;  /* 0x0000660057087624 */ /* 0x000fe200078e0208 */
[----:B------:R1:W-:Y:S01]  /*1d20*/  STL.64 [R1+0x18], R10 ;  /* 0x0000180a01007387 */ /* 0x0003e20000100a00 */
[----:B------:R-:W-:Y:S01]  /*1d30*/  IMAD.SHL.U32 R220, R220, 0x2, RZ ;  /* 0x00000002dcdc7824 */ /* 0x000fe200078e00ff */
[----:B------:R-:W-:Y:S01]  /*1d40*/  IADD3 R0, R225, 0x1b080, RZ ;  /* 0x0001b080e1007810 */ /* 0x000fe20007ffe0ff */
[----:B------:R-:W-:Y:S01]  /*1d50*/  IMAD R3, R3, -0x8, R8 ;  /* 0xfffffff803037824 */ /* 0x000fe200078e0208 */
[----:B------:R-:W-:Y:S01]  /*1d60*/  SHF.L.U32 R230, R231, 0x1, RZ ;  /* 0x00000001e7e67819 */ /* 0x000fe200000006ff */
[--C-:B------:R-:W-:Y:S01]  /*1d70*/  IMAD R217, R217, 0x2, R216.reuse ;  /* 0x00000002d9d97824 */ /* 0x100fe200078e02d8 */
[----:B------:R-:W-:Y:S01]  /*1d80*/  IADD3 R235, R234, 0x215a0, RZ ;  /* 0x000215a0eaeb7810 */ /* 0x000fe20007ffe0ff */
[----:B------:R-:W-:Y:S01]  /*1d90*/  ULEA.HI UR7, UR7, UR24, URZ, 0x6 ;  /* 0x0000001807077291 */ /* 0x000fe2000f8f303f */
[----:B------:R-:W-:Y:S01]  /*1da0*/  IMAD R219, R218, 0x2, R216 ;  /* 0x00000002dadb7824 */ /* 0x000fe200078e02d8 */
[----:B------:R-:W-:Y:S01]  /*1db0*/  ULDC UR25, c[0x0][0x17c] ;  /* 0x00005f0000197ab9 */ /* 0x000fe20000000800 */
[----:B------:R-:W-:Y:S01]  /*1dc0*/  @P0 IADD3 R235, R6, 0xe0, RZ ;  /* 0x000000e006eb0810 */ /* 0x000fe20007ffe0ff */
[----:B------:R-:W-:Y:S01]  /*1dd0*/  IMAD R233, R7, -0x2, R3 ;  /* 0xfffffffe07e97824 */ /* 0x000fe200078e0203 */
[----:B------:R-:W-:Y:S01]  /*1de0*/  LEA R223, R223, 0x23c80, 0x1 ;  /* 0x00023c80dfdf7811 */ /* 0x000fe200078e08ff */
[----:B------:R-:W-:Y:S01]  /*1df0*/  IMAD.IADD R229, R228, 0x1, R2 ;  /* 0x00000001e4e57824 */ /* 0x000fe200078e0202 */
[----:B------:R-:W-:Y:S01]  /*1e00*/  LEA R222, R222, 0x80, 0x1 ;  /* 0x00000080dede7811 */ /* 0x000fe200078e08ff */
[----:B------:R-:W-:Y:S01]  /*1e10*/  CS2R R170, SRZ ;  /* 0x0000000000aa7805 */ /* 0x000fe2000001ff00 */
[----:B------:R-:W-:Y:S01]  /*1e20*/  LEA R224, R2, R0, 0x1 ;  /* 0x0000000002e07211 */ /* 0x000fe200078e08ff */
[----:B------:R-:W-:Y:S01]  /*1e30*/  CS2R R168, SRZ ;  /* 0x0000000000a87805 */ /* 0x000fe2000001ff00 */
        /* <DEDUP_REMOVED lines=62> */
[----:B------:R-:W-:Y:S01]  /*2220*/  USHF.L.U32 UR21, UR10, 0x6, URZ ;  /* 0x000000060a157899 */ /* 0x000fe2000800063f */
[----:B------:R-:W-:Y:S01]  /*2230*/  IADD3 R249, R11, UR6, RZ ;  /* 0x000000060bf97c10 */ /* 0x000fe2000fffe0ff */
[----:B------:R-:W-:Y:S01]  /*2240*/  USHF.L.U64.HI UR10, UR10, UR26, UR25 ;  /* 0x0000001a0a0a7299 */ /* 0x000fe20008010219 */
[----:B------:R-:W-:Y:S01]  /*2250*/  IADD3 R232, R228, R231, RZ ;  /* 0x000000e7e4e87210 */ /* 0x000fe20007ffe0ff */
[----:B------:R-:W-:-:S02]  /*2260*/  UMOV UR4, URZ ;  /* 0x0000003f00047c82 */ /* 0x000fc40008000000 */
[----:B------:R-:W-:Y:S02]  /*2270*/  UMOV UR28, 0x1 ;  /* 0x00000001001c7882 */ /* 0x000fe40000000000 */
[----:B------:R-:W-:Y:S02]  /*2280*/  UMOV UR25, URZ ;  /* 0x0000003f00197c82 */ /* 0x000fe40008000000 */
[----:B------:R-:W-:Y:S02]  /*2290*/  USHF.R.S32.HI UR26, URZ, 0x6, UR7 ;  /* 0x000000063f1a7899 */ /* 0x000fe40008011407 */
[----:B-1----:R-:W-:Y:S02]  /*22a0*/  ULDC UR24, c[0x0][0x168] ;  /* 0x00005a0000187ab9 */ /* 0x002fe40000000800 */
.L_x_694:
        /* <DEDUP_REMOVED lines=212> */
[----:B------:R-:W2:Y:S01]  /*2ff0*/  LDL.64 R202, [R1] ;  /* 0x0000000001ca7983 */ /* 0x000ea20000100a00 */
[----:B------:R-:W-:Y:S01]  /*3000*/  LOP3.LUT P2, RZ, R244, 0x2, RZ, 0xc0, !PT ;  /* 0x00000002f4ff7812 */ /* 0x000fe2000784c0ff */
[----:B------:R-:W-:Y:S01]  /*3010*/  USHF.R.S32.HI UR29, URZ, 0x1f, UR27 ;  /* 0x0000001f3f1d7899 */ /* 0x000fe2000801141b */
[----:B---3--:R-:W-:Y:S01]  /*3020*/  SEL R22, RZ, 0x2, P4 ;  /* 0x00000002ff167807 */ /* 0x008fe20002000000 */
[----:B------:R-:W-:Y:S01]  /*3030*/  ULDC.64 UR6, c[0x0][0x178] ;  /* 0x00005e0000067ab9 */ /* 0x000fe20000000a00 */
[----:B------:R-:W-:Y:S01]  /*3040*/  SEL R21, RZ, 0x4, P6 ;  /* 0x00000004ff157807 */ /* 0x000fe20003000000 */
[----:B------:R-:W3:Y:S01]  /*3050*/  LDL.64 R178, [R1+0x10] ;  /* 0x0000100001b27983 */ /* 0x000ee20000100a00 */
[----:B------:R-:W-:Y:S01]  /*3060*/  ISETP.GE.AND P3, PT, R238, c[0x0][0x16c], PT ;  /* 0x00005b00ee007a0c */ /* 0x000fe20003f66270 */
[----:B------:R-:W-:Y:S01]  /*3070*/  UIMAD UR29, UR29, UR6, URZ ;  /* 0x000000061d1d72a4 */ /* 0x000fe2000f8e023f */
[----:B------:R-:W-:Y:S01]  /*3080*/  IMAD.U32 R18, RZ, RZ, UR21 ;  /* 0x00000015ff127e24 */ /* 0x000fe2000f8e00ff */
[----:B------:R-:W-:Y:S01]  /*3090*/  UIMAD.WIDE.U32 UR30, UR27, UR6, URZ ;  /* 0x000000061b1e72a5 */ /* 0x000fe2000f8e003f */
[----:B------:R-:W4:Y:S01]  /*30a0*/  S2R R15, SR_CTAID.Y ;  /* 0x00000000000f7919 */ /* 0x000f220000002600 */
[----:B------:R-:W-:Y:S01]  /*30b0*/  IMAD.U32 R14, RZ, RZ, UR21 ;  /* 0x00000015ff0e7e24 */ /* 0x000fe2000f8e00ff */
[----:B------:R-:W-:Y:S01]  /*30c0*/  UIMAD UR6, UR27, -0x40, UR24 ;  /* 0xffffffc01b0678a4 */ /* 0x000fe2000f8e0218 */
[----:B------:R-:W-:Y:S01]  /*30d0*/  IMAD.U32 R23, RZ, RZ, UR28 ;  /* 0x0000001cff177e24 */ /* 0x000fe2000f8e00ff */
[----:B------:R-:W-:Y:S01]  /*30e0*/  UIMAD UR29, UR27, UR7, UR29 ;  /* 0x000000071b1d72a4 */ /* 0x000fe2000f8e021d */
[----:B------:R-:W-:Y:S02]  /*30f0*/  IMAD.U32 R7, RZ, RZ, UR30 ;  /* 0x0000001eff077e24 */ /* 0x000fe4000f8e00ff */
[----:B------:R-:W-:Y:S01]  /*3100*/  @!P5 IMAD.MOV.U32 R10, RZ, RZ, R240 ;  /* 0x000000ffff0ad224 */ /* 0x000fe200078e00f0 */
[----:B------:R-:W-:Y:S01]  /*3110*/  UIADD3 UR29, UR31, UR29, URZ ;  /* 0x0000001d1f1d7290 */ /* 0x000fe2000fffe03f */
[----:B------:R-:W-:Y:S01]  /*3120*/  @!P5 IMAD.MOV.U32 R11, RZ, RZ, R241 ;  /* 0x000000ffff0bd224 */ /* 0x000fe200078e00f1 */
[----:B----4-:R-:W-:Y:S03]  /*3130*/  SHF.R.S32.HI R19, RZ, 0x1f, R15 ;  /* 0x0000001fff137819 */ /* 0x010fe6000001140f */
[----:B------:R-:W-:Y:S04]  /*3140*/  @!P5 IMAD.WIDE.U32 R10, R15, c[0x0][0x270], R10 ;  /* 0x00009c000f0ada25 */ /* 0x000fe800078e000a */
[----:B------:R-:W-:Y:S04]  /*3150*/  IMAD R6, R19, c[0x0][0x180], RZ ;  /* 0x0000600013067a24 */ /* 0x000fe800078e02ff */
[C---:B------:R-:W-:Y:S02]  /*3160*/  IMAD R6, R15.reuse, c[0x0][0x184], R6 ;  /* 0x000061000f067a24 */ /* 0x040fe400078e0206 */
[----:B--2---:R-:W-:Y:S02]  /*3170*/  IMAD.MOV.U32 R5, RZ, RZ, R203 ;  /* 0x000000ffff057224 */ /* 0x004fe400078e00cb */
[----:B---3--:R-:W-:Y:S04]  /*3180*/  IMAD.MOV.U32 R4, RZ, RZ, R178 ;  /* 0x000000ffff047224 */ /* 0x008fe800078e00b2 */
        /* <DEDUP_REMOVED lines=21> */
[----:B------:R-:W-:Y:S01]  /*32e0*/  IMAD R0, R23, 0x6000, R252 ;  /* 0x0000600017007824 */ /* 0x000fe200078e02fc */
[C---:B------:R-:W-:Y:S02]  /*32f0*/  @!P5 LEA R10, P0, R20.reuse, c[0x0][0x258], 0x2 ;  /* 0x00009600140ada11 */ /* 0x040fe400078010ff */
[C---:B------:R-:W-:Y:S02]  /*3300*/  LOP3.LUT P2, RZ, R7.reuse, 0x2, RZ, 0xc0, !PT ;  /* 0x0000000207ff7812 */ /* 0x040fe4000784c0ff */
[----:B------:R-:W-:Y:S02]  /*3310*/  @!P5 LEA.HI.X R11, R20, c[0x0][0x25c], R11, 0x2, P0 ;  /* 0x00009700140bda11 */ /* 0x000fe400000f140b */
        /* <DEDUP_REMOVED lines=8> */
[C---:B------:R-:W-:Y:S04]  /*33a0*/  ISETP.LT.OR P2, PT, R6.reuse, 0x21, !P2 ;  /* 0x000000210600780c */ /* 0x040fe80005741670 */
[----:B------:R-:W-:Y:S03]  /*33b0*/  @!P5 LEA R7, R7, 0x40, 0x6 ;  /* 0x000000400707d811 */ /* 0x000fe600078e30ff */
[----:B------:R2:W-:Y:S01]  /*33c0*/  LDGSTS.E.BYPASS.LTC128B.128 [R0+0x2000], [R4.64+0x80], !P0 ;  /* 0x0200008004007fae */ /* 0x0005e2000c101d4e */
[----:B------:R-:W-:Y:S01]  /*33d0*/  ISETP.LT.OR P0, PT, R6, 0x1, !P1 ;  /* 0x000000010600780c */ /* 0x000fe20004f01670 */
[----:B------:R-:W-:Y:S11]  /*33e0*/  @!P5 IMAD.WIDE R10, R7, 0x4, R10 ;  /* 0x00000004070ad825 */ /* 0x000ff600078e020a */
[----:B------:R-:W-:Y:S01]  /*33f0*/  @!UPT UIADD3 URZ, URZ, URZ, URZ ;  /* 0x0000003f3f3ff290 */ /* 0x000fe2000fffe03f */
[----:B------:R2:W-:Y:S02]  /*3400*/  LDGSTS.E.BYPASS.LTC128B.128 [R0+0x4000], [R4.64+0x100], !P0 ;  /* 0x0400010004007fae */ /* 0x0005e4000c101d4e */
[----:B--2---:R-:W-:Y:S04]  /*3410*/  IADD3 R4, P0, R4, UR21, RZ ;  /* 0x0000001504047c10 */ /* 0x004fe8000ff1e0ff */
[----:B------:R-:W-:Y:S02]  /*3420*/  IADD3.X R5, R5, UR10, RZ, P0, !PT ;  /* 0x0000000a05057c10 */ /* 0x000fe400087fe4ff */
[----:B------:R-:W-:Y:S01]  /*3430*/  ISETP.LT.OR P0, PT, R6, 0x21, !P1 ;  /* 0x000000210600780c */ /* 0x000fe20004f01670 */
[----:B------:R-:W-:Y:S02]  /*3440*/  IMAD.U32 R6, RZ, RZ, UR28 ;  /* 0x0000001cff067e24 */ /* 0x000fe4000f8e00ff */
[----:B------:R2:W-:Y:S02]  /*3450*/  LDGSTS.E.BYPASS.LTC128B.128 [R0+0x1000], [R4.64], !P3 ;  /* 0x0100000004007fae */ /* 0x0005e4000d901d4e */
[----:B------:R-:W-:Y:S03]  /*3460*/  @!P5 IMAD R6, R6, 0x40, R240 ;  /* 0x000000400606d824 */ /* 0x000fe600078e02f0 */
[----:B------:R3:W-:Y:S05]  /*3470*/  LDGSTS.E.BYPASS.LTC128B.128 [R0+0x3000], [R18.64], !P2 ;  /* 0x0300000012007fae */ /* 0x0007ea000d101d4e */
[----:B------:R3:W-:Y:S01]  /*3480*/  LDGSTS.E.BYPASS.LTC128B.128 [R0+0x5000], [R14.64], !P0 ;  /* 0x050000000e007fae */ /* 0x0007e2000c101d4e */
[----:B--2---:R-:W-:Y:S05]  /*3490*/  @!P5 IMAD.SHL.U32 R4, R6, 0x4, RZ ;  /* 0x000000040604d824 */ /* 0x004fea00078e00ff */
[----:B------:R3:W-:Y:S02]  /*34a0*/  @!P5 LDGSTS.E.BYPASS.LTC128B.128 [R4+0x21080], [R10.64] ;  /* 0x210800000a04dfae */ /* 0x0007e4000b901d4e */
.L_x_692:
        /* <DEDUP_REMOVED lines=422> */
[----:B------:R-:W2:Y:S01]  /*4f10*/  LDL.64 R202, [R1+0x8] ;  /* 0x0000080001ca7983 */ /* 0x000ea20000100a00 */
        /* <DEDUP_REMOVED lines=9> */
[----:B------:R-:W-:Y:S01]  /*4fb0*/  IMAD.MOV.U32 R15, RZ, RZ, 0x6 ;  /* 0x00000006ff0f7424 */ /* 0x000fe200078e00ff */
[----:B------:R-:W-:Y:S01]  /*4fc0*/  UIMAD UR29, UR27, UR7, UR29 ;  /* 0x000000071b1d72a4 */ /* 0x000fe2000f8e021d */
[----:B------:R-:W-:Y:S03]  /*4fd0*/  IMAD.MOV.U32 R3, RZ, RZ, R241 ;  /* 0x000000ffff037224 */ /* 0x000fe600078e00f1 */
[C---:B------:R-:W-:Y:S01]  /*4fe0*/  SHF.L.U64.HI R15, R20.reuse, R15, c[0x0][0x20c] ;  /* 0x00008300140f7619 */ /* 0x040fe2000001020f */
[----:B------:R-:W-:Y:S01]  /*4ff0*/  IMAD.SHL.U32 R20, R20, 0x40, RZ ;  /* 0x0000004014147824 */ /* 0x000fe200078e00ff */
[----:B------:R-:W-:Y:S01]  /*5000*/  UIADD3 UR29, UR31, UR29, URZ ;  /* 0x0000001d1f1d7290 */ /* 0x000fe2000fffe03f */
[----:B------:R-:W-:Y:S01]  /*5010*/  IMAD.U32 R14, RZ, RZ, UR6 ;  /* 0x00000006ff0e7e24 */ /* 0x000fe2000f8e00ff */
[----:B-1----:R-:W-:Y:S01]  /*5020*/  SHF.R.S32.HI R0, RZ, 0x1f, R6 ;  /* 0x0000001fff007819 */ /* 0x002fe20000011406 */
[----:B------:R-:W-:Y:S04]  /*5030*/  IMAD.WIDE.U32 R2, R6, c[0x0][0x288], R2 ;  /* 0x0000a20006027a25 */ /* 0x000fe800078e0002 */
[C---:B------:R-:W-:Y:S02]  /*5040*/  IMAD R7, R0.reuse, c[0x0][0x210], RZ ;  /* 0x0000840000077a24 */ /* 0x040fe400078e02ff */
[----:B------:R-:W-:Y:S02]  /*5050*/  IMAD R8, R0, c[0x0][0x288], RZ ;  /* 0x0000a20000087a24 */ /* 0x000fe400078e02ff */
[C---:B------:R-:W-:Y:S02]  /*5060*/  IMAD R7, R6.reuse, c[0x0][0x214], R7 ;  /* 0x0000850006077a24 */ /* 0x040fe400078e0207 */
[----:B--2---:R-:W-:Y:S04]  /*5070*/  IMAD.MOV.U32 R4, RZ, RZ, R202 ;  /* 0x000000ffff047224 */ /* 0x004fe800078e00ca */
[----:B------:R-:W-:Y:S05]  /*5080*/  IMAD.WIDE.U32 R4, R6, c[0x0][0x210], R4 ;  /* 0x0000840006047a25 */ /* 0x000fea00078e0004 */
[----:B------:R-:W-:Y:S01]  /*5090*/  IADD3 R0, P1, R4, UR18, RZ ;  /* 0x0000001204007c10 */ /* 0x000fe2000ff3e0ff */
[----:B------:R-:W-:Y:S01]  /*50a0*/  IMAD R4, R6, c[0x0][0x28c], R8 ;  /* 0x0000a30006047a24 */ /* 0x000fe200078e0208 */
[----:B------:R-:W-:Y:S01]  /*50b0*/  IADD3 R6, P0, R2, UR22, RZ ;  /* 0x0000001602067c10 */ /* 0x000fe2000ff1e0ff */
[----:B------:R-:W-:Y:S01]  /*50c0*/  IMAD.U32 R8, RZ, RZ, UR30 ;  /* 0x0000001eff087e24 */ /* 0x000fe2000f8e00ff */
[C---:B------:R-:W-:Y:S02]  /*50d0*/  LEA R2, P2, R0.reuse, c[0x0][0x1f0], 0x1 ;  /* 0x00007c0000027a11 */ /* 0x040fe400078408ff */
[----:B------:R-:W-:Y:S02]  /*50e0*/  IADD3.X R7, R5, UR9, R7, P1, !PT ;  /* 0x0000000905077c10 */ /* 0x000fe40008ffe407 */
[----:B------:R-:W-:Y:S02]  /*50f0*/  IADD3.X R3, R3, UR20, R4, P0, !PT ;  /* 0x0000001403037c10 */ /* 0x000fe400087fe404 */
[----:B------:R-:W-:Y:S01]  /*5100*/  LEA.HI.X R0, R0, c[0x0][0x1f4], R7, 0x1, P2 ;  /* 0x00007d0000007a11 */ /* 0x000fe200010f0c07 */
[----:B------:R-:W-:Y:S01]  /*5110*/  IMAD.U32 R7, RZ, RZ, UR29 ;  /* 0x0000001dff077e24 */ /* 0x000fe2000f8e00ff */
[----:B------:R-:W-:Y:S02]  /*5120*/  LEA R2, P1, R8, R2, 0x7 ;  /* 0x0000000208027211 */ /* 0x000fe400078238ff */
[----:B------:R-:W-:Y:S02]  /*5130*/  LEA R4, P0, R6, c[0x0][0x280], 0x2 ;  /* 0x0000a00006047a11 */ /* 0x000fe400078010ff */
[----:B------:R-:W-:Y:S02]  /*5140*/  ISETP.GE.AND P2, PT, R238, c[0x0][0x1fc], PT ;  /* 0x00007f00ee007a0c */ /* 0x000fe40003f46270 */
[----:B------:R-:W-:Y:S01]  /*5150*/  LEA.HI.X R5, R6, c[0x0][0x284], R3, 0x2, P0 ;  /* 0x0000a10006057a11 */ /* 0x000fe200000f1403 */
[----:B------:R-:W-:Y:S01]  /*5160*/  IMAD.U32 R6, RZ, RZ, UR6 ;  /* 0x00000006ff067e24 */ /* 0x000fe2000f8e00ff */
[----:B------:R-:W-:Y:S01]  /*5170*/  LEA.HI.X R3, R8, R0, R7, 0x7, P1 ;  /* 0x0000000008037211 */ /* 0x000fe200008f3c07 */
[----:B------:R-:W-:Y:S01]  /*5180*/  IMAD.U32 R0, RZ, RZ, UR6 ;  /* 0x00000006ff007e24 */ /* 0x000fe2000f8e00ff */
[----:B------:R-:W-:Y:S02]  /*5190*/  ISETP.GE.AND P1, PT, R248, c[0x0][0x1fc], PT ;  /* 0x00007f00f8007a0c */ /* 0x000fe40003f26270 */
[----:B------:R-:W-:Y:S02]  /*51a0*/  ISETP.GE.AND P0, PT, R245, c[0x0][0x1fc], PT ;  /* 0x00007f00f5007a0c */ /* 0x000fe40003f06270 */
        /* <DEDUP_REMOVED lines=33> */
.L_x_693:
        /* <DEDUP_REMOVED lines=236> */
.L_x_691:
[----:B------:R-:W1:Y:S01]  /*6280*/  S2UR UR11, SR_CTAID.Y ;  /* 0x00000000000b79c3 */ /* 0x000e620000002600 */
[----:B------:R-:W-:Y:S01]  /*6290*/  UMOV UR4, 0x1 ;  /* 0x0000000100047882 */ /* 0x000fe20000000000 */
[----:B------:R-:W-:Y:S01]  /*62a0*/  ISETP.NE.AND P1, PT, R246, RZ, PT ;  /* 0x000000fff600720c */ /* 0x000fe20003f25270 */
[----:B------:R-:W-:Y:S01]  /*62b0*/  ULDC.64 UR16, c[0x0][0x338] ;  /* 0x0000ce0000107ab9 */ /* 0x000fe20000000a00 */
[----:B------:R-:W-:Y:S01]  /*62c0*/  BSSY B0, `(.L_x_695) ;  /* 0x0000062000007945 */ /* 0x000fe20003800000 */
[----:B------:R-:W-:Y:S01]  /*62d0*/  UISETP.NE.AND UP0, UPT, UR4, UR16, UPT ;  /* 0x000000100400728c */ /* 0x000fe2000bf05270 */
[----:B------:R-:W-:Y:S01]  /*62e0*/  FMUL.FTZ R112, R112, c[0x0][0x298] ;  /* 0x0000a60070707a20 */ /* 0x000fe20000410000 */
[----:B------:R-:W-:Y:S01]  /*62f0*/  ULDC UR9, c[0x0][0x340] ;  /* 0x0000d00000097ab9 */ /* 0x000fe20000000800 */
[----:B------:R-:W3:Y:S01]  /*6300*/  S2UR UR7, SR_CTAID.X ;  /* 0x00000000000779c3 */ /* 0x000ee20000002500 */
[----:B------:R-:W-:Y:S01]  /*6310*/  ULDC UR4, c[0x0][0x358] ;  /* 0x0000d60000047ab9 */ /* 0x000fe20000000800 */
[----:B------:R-:W-:Y:S01]  /*6320*/  FMUL.FTZ R113, R113, c[0x0][0x298] ;  /* 0x0000a60071717a20 */ /* 0x000fe20000410000 */
[----:B------:R-:W-:Y:S01]  /*6330*/  ULDC UR5, c[0x0][0x2f4] ;  /* 0x0000bd0000057ab9 */ /* 0x000fe20000000800 */
[----:B------:R-:W-:-:S02]  /*6340*/  FMUL.FTZ R114, R114, c[0x0][0x298] ;  /* 0x0000a60072727a20 */ /* 0x000fc40000410000 */
[----:B------:R-:W-:Y:S02]  /*6350*/  FMUL.FTZ R115, R115, c[0x0][0x298] ;  /* 0x0000a60073737a20 */ /* 0x000fe40000410000 */
[----:B------:R-:W4:Y:S01]  /*6360*/  S2UR UR6, SR_CTAID.Z ;  /* 0x00000000000679c3 */ /* 0x000f220000002700 */
[----:B------:R-:W-:Y:S02]  /*6370*/  FMUL.FTZ R116, R116, c[0x0][0x298] ;  /* 0x0000a60074747a20 */ /* 0x000fe40000410000 */
[----:B------:R-:W-:Y:S02]  /*6380*/  FMUL.FTZ R117, R117, c[0x0][0x298] ;  /* 0x0000a60075757a20 */ /* 0x000fe40000410000 */
[----:B------:R-:W-:Y:S02]  /*6390*/  FMUL.FTZ R118, R118, c[0x0][0x298] ;  /* 0x0000a60076767a20 */ /* 0x000fe40000410000 */
[----:B------:R-:W-:Y:S01]  /*63a0*/  FMUL.FTZ R119, R119, c[0x0][0x298] ;  /* 0x0000a60077777a20 */ /* 0x000fe20000410000 */
[----:B-1----:R-:W-:Y:S01]  /*63b0*/  UIMAD.WIDE.U32 UR18, UR11, UR17, URZ ;  /* 0x000000110b1272a5 */ /* 0x002fe2000f8e003f */
        /* <DEDUP_REMOVED lines=43> */
[----:B--2---:R-:W-:Y:S01]  /*6670*/  MOV R4, UR4 ;  /* 0x0000000400047c02 */ /* 0x004fe20008000f00 */
        /* <DEDUP_REMOVED lines=33> */
.L_x_697:
[----:B------:R-:W2:Y:S01]  /*6890*/  LDG.E.STRONG.GPU R0, [R4.64] ;  /* 0x0000000e04007981 */ /* 0x000ea2000c1ef900 */
[----:B------:R-:W-:Y:S01]  /*68a0*/  YIELD ;  /* 0x0000000000007946 */ /* 0x000fe20003800000 */
[----:B--2---:R-:W-:Y:S01]  /*68b0*/  ISETP.NE.AND P0, PT, R0, UR11, PT ;  /* 0x0000000b00007c0c */ /* 0x004fe2000bf05270 */
[----:B------:R-:W-:-:S12]  /*68c0*/  CCTL.IVALL ;  /* 0x00000000ff00798f */ /* 0x000fd80002000000 */
[----:B------:R-:W-:Y:S05]  /*68d0*/  @P0 BRA `(.L_x_697) ;  /* 0xffffffb000000947 */ /* 0x000fea000383ffff */
.L_x_696:
[----:B------:R-:W-:Y:S05]  /*68e0*/  BSYNC B0 ;  /* 0x0000000000007941 */ /* 0x000fea0003800000 */
.L_x_695:
[----:B------:R-:W-:Y:S01]  /*68f0*/  MOV R11, 0xffffffff ;  /* 0xffffffff000b7802 */ /* 0x000fe20000000f00 */
[----:B------:R-:W-:Y:S05]  /*6900*/  BRA.CONV ~URZ, `(.L_x_698) ;  /* 0x000000237f007947 */ /* 0x000fea000b800000 */
[----:B------:R-:W-:Y:S02]  /*6910*/  MOV R2, 0x6930 ;  /* 0x0000693000027802 */ /* 0x000fe40000000f00 */
[----:B------:R-:W-:Y:S05]  /*6920*/  CALL.REL.NOINC `($__internal_6_$__cuda_sm70_warpsync) ;  /* 0x00000ca000007944 */ /* 0x000fea0003c00000 */
.L_x_698:
        /* <DEDUP_REMOVED lines=82> */
[----:B------:R-:W-:Y:S05]  /*6e50*/  CALL.REL.NOINC `($__internal_6_$__cuda_sm70_warpsync) ;  /* 0x0000077000007944 */ /* 0x000fea0003c00000 */
.L_x_699:
        /* <DEDUP_REMOVED lines=12> */
.L_x_701:
[----:B------:R-:W-:Y:S05]  /*6f20*/  BSYNC B0 ;  /* 0x0000000000007941 */ /* 0x000fea0003800000 */
.L_x_700:
[----:B------:R-:W-:Y:S01]  /*6f30*/  ULDC.64 UR4, c[0x0][0x348] ;  /* 0x0000d20000047ab9 */ /* 0x000fe20000000a00 */
[----:B------:R-:W-:Y:S01]  /*6f40*/  BSSY B0, `(.L_x_702) ;  /* 0x000000b000007945 */ /* 0x000fe20003800000 */
[----:B------:R-:W-:-:S04]  /*6f50*/  UIADD3 UR4, UP0, UR9, UR4, URZ ;  /* 0x0000000409047290 */ /* 0x000fc8000ff1e03f */
[----:B------:R-:W-:Y:S02]  /*6f60*/  UIADD3.X UR5, UR10, UR5, URZ, UP0, !UPT ;  /* 0x000000050a057290 */ /* 0x000fe400087fe43f */
[----:B--2---:R-:W-:-:S04]  /*6f70*/  MOV R4, UR4 ;  /* 0x0000000400047c02 */ /* 0x004fc80008000f00 */
[----:B------:R-:W-:Y:S01]  /*6f80*/  MOV R5, UR5 ;  /* 0x0000000500057c02 */ /* 0x000fe20008000f00 */
[----:B------:R-:W-:Y:S05]  /*6f90*/  @P1 BRA `(.L_x_703) ;  /* 0x0000005000001947 */ /* 0x000fea0003800000 */
.L_x_704:
[----:B------:R-:W2:Y:S01]  /*6fa0*/  LDG.E.STRONG.GPU R0, [R4.64] ;  /* 0x0000000e04007981 */ /* 0x000ea2000c1ef900 */
[----:B------:R-:W-:Y:S01]  /*6fb0*/  YIELD ;  /* 0x0000000000007946 */ /* 0x000fe20003800000 */
[----:B--2---:R-:W-:Y:S01]  /*6fc0*/  ISETP.NE.AND P0, PT, R0, UR11, PT ;  /* 0x0000000b00007c0c */ /* 0x004fe2000bf05270 */
[----:B------:R-:W-:-:S12]  /*6fd0*/  CCTL.IVALL ;  /* 0x00000000ff00798f */ /* 0x000fd80002000000 */
[----:B------:R-:W-:Y:S05]  /*6fe0*/  @P0 BRA `(.L_x_704) ;  /* 0xffffffb000000947 */ /* 0x000fea000383ffff */
.L_x_703:
[----:B------:R-:W-:Y:S05]  /*6ff0*/  BSYNC B0 ;  /* 0x0000000000007941 */ /* 0x000fea0003800000 */
.L_x_702:
[----:B------:R-:W-:Y:S05]  /*7000*/  BRA.CONV ~URZ, `(.L_x_705) ;  /* 0x000000237f007947 */ /* 0x000fea000b800000 */
[----:B-1----:R-:W-:Y:S02]  /*7010*/  MOV R2, 0x7030 ;  /* 0x0000703000027802 */ /* 0x002fe40000000f00 */
[----:B------:R-:W-:Y:S05]  /*7020*/  CALL.REL.NOINC `($__internal_6_$__cuda_sm70_warpsync) ;  /* 0x000005a000007944 */ /* 0x000fea0003c00000 */
.L_x_705:
[----:B------:R-:W-:Y:S01]  /*7030*/  ULDC.64 UR4, c[0x0][0x300] ;  /* 0x0000c00000047ab9 */ /* 0x000fe20000000a00 */
[----:B-1----:R-:W-:Y:S01]  /*7040*/  IMAD.U32 R2, RZ, RZ, UR12 ;  /* 0x0000000cff027e24 */ /* 0x002fe2000f8e00ff */
        /* <DEDUP_REMOVED lines=76> */
.L_x_706:
        /* <DEDUP_REMOVED lines=12> */
        .weak           $__internal_6_$__cuda_sm70_warpsync
        .type           $__internal_6_$__cuda_sm70_warpsync,@function
        .size           $__internal_6_$__cuda_sm70_warpsync,(.L_x_1404 - $__internal_6_$__cuda_sm70_warpsync)
$__internal_6_$__cuda_sm70_warpsync:
[----:B------:R-:W-:Y:S01]  /*75d0*/  MOV R3, 0x0 ;  /* 0x0000000000037802 */ /* 0x000fe20000000f00 */
[----:B------:R-:W-:Y:S04]  /*75e0*/  WARPSYNC R11 ;  /* 0x0000000b00007348 */ /* 0x000fe80003800000 */
[----:B------:R-:W-:Y:S05]  /*75f0*/  RET.REL.NODEC R2 `(_ZN7cutlass13device_kernelIN5flash19enable_sm80_to_sm89INS1_16FlashAttnBwdSm80INS1_25CollectiveMainloopBwdSm80ILi2ELi1EN4cute5tupleIJNS5_1CILi64EEENS7_ILi80EEENS7_ILi192EEEEEENS_10bfloat16_tEfNS_4arch4Sm80ELb0ELb0ELb1ELb0ELb1ELb0ELb1ELb0ELi2ELi4ELi2ELi2ELb0EEENS1_24CollectiveEpilogueBwdGQAISB_fSE_Li256ELb0ELb1EEENS1_19SingleTileSchedulerILb0ELb0ELb0ELi80EEEEEEEEEvNT_6ParamsE) ;  /* 0xffff8a0002007950 */ /* 0x000fea0003c3ffff */
.L_x_707:
        /* <DEDUP_REMOVED lines=16> */
.L_x_1404:


//--------------------- .text._ZN7cutlass13device_kernelIN5flash19enable_sm80_to_sm89INS1_16FlashAttnBwdSm80INS1_25CollectiveMainloopBwdSm80ILi2ELi1EN4cute5tupleIJNS5_1CILi64EEENS7_ILi80EEENS7_ILi192EEEEEENS_10bfloat16_tEfNS_4arch4Sm80ELb0ELb0ELb1ELb1ELb0ELb0ELb1ELb0ELi2ELi4ELi2ELi2ELb0EEENS1_21CollectiveEpilogueBwdISB_SC_SE_Li256ELb1ELb1ELi4EEENS1_19SingleTileSchedulerILb1ELb0ELb0ELi80EEEEEEEEEvNT_6ParamsE --------------------------
	.section	.text._ZN7cutlass13device_kernelIN5flash19enable_sm80_to_sm89INS1_16FlashAttnBwdSm80INS1_25CollectiveMainloopBwdSm80ILi2ELi1EN4cute5tupleIJNS5_1CILi64EEENS7_ILi80EEENS7_ILi192EEEEEENS_10bfloat16_tEfNS_4arch4Sm80ELb0ELb0ELb1ELb1ELb0ELb0ELb1ELb0ELi2ELi4ELi2ELi2ELb0EEENS1_21CollectiveEpilogueBwdISB_SC_SE_Li256ELb1ELb1ELi4EEENS1_19SingleTileSchedulerILb1ELb0ELb0ELi80EEEEEEEEEvNT_6ParamsE,"ax",@progbits
	.sectioninfo	@"SHI_REGISTERS=254"
	.align	128
.text._ZN7cutlass13device_kernelIN5flash19enable_sm80_to_sm89INS1_16FlashAttnBwdSm80INS1_25CollectiveMainloopBwdSm80ILi2ELi1EN4cute5tupleIJNS5_1CILi64EEENS7_ILi80EEENS7_ILi192EEEEEENS_10bfloat16_tEfNS_4arch4Sm80ELb0ELb0ELb1ELb1ELb0ELb0ELb1ELb0ELi2ELi4ELi2ELi2ELb0EEENS1_21CollectiveEpilogueBwdISB_SC_SE_Li256ELb1ELb1ELi4EEENS1_19SingleTileSchedulerILb1ELb0ELb0ELi80EEEEEEEEEvNT_6ParamsE:
        .type           _ZN7cutlass13device_kernelIN5flash19enable_sm80_to_sm89INS1_16FlashAttnBwdSm80INS1_25CollectiveMainloopBwdSm80ILi2ELi1EN4cute5tupleIJNS5_1CILi64EEENS7_ILi80EEENS7_ILi192EEEEEENS_10bfloat16_tEfNS_4arch4Sm80ELb0ELb0ELb1ELb1ELb0ELb0ELb1ELb0ELi2ELi4ELi2ELi2ELb0EEENS1_21CollectiveEpilogueBwdISB_SC_SE_Li256ELb1ELb1ELi4EEENS1_19SingleTileSchedulerILb1ELb0ELb0ELi80EEEEEEEEEvNT_6ParamsE,@function
        .size           _ZN7cutlass13device_kernelIN5flash19enable_sm80_to_sm89INS1_16FlashAttnBwdSm80INS1_25CollectiveMainloopBwdSm80ILi2ELi1EN4cute5tupleIJNS5_1CILi64EEENS7_ILi80EEENS7_ILi192EEEEEENS_10bfloat16_tEfNS_4arch4Sm80ELb0ELb0ELb1ELb1ELb0ELb0ELb1ELb0ELi2ELi4ELi2ELi2ELb0EEENS1_21CollectiveEpilogueBwdISB_SC_SE_Li256ELb1ELb1ELi4EEENS1_19SingleTileSchedulerILb1ELb0ELb0ELi80EEEEEEEEEvNT_6ParamsE,(.L_x_1406 - _ZN7cutlass13device_kernelIN5flash19enable_sm80_to_sm89INS1_16FlashAttnBwdSm80INS1_25CollectiveMainloopBwdSm80ILi2ELi1EN4cute5tupleIJNS5_1CILi64EEENS7_ILi80EEENS7_ILi192EEEEEENS_10bfloat16_tEfNS_4arch4Sm80ELb0ELb0ELb1ELb1ELb0ELb0ELb1ELb0ELi2ELi4ELi2ELi2ELb0EEENS1_21CollectiveEpilogueBwdISB_SC_SE_Li256ELb1ELb1ELi4EEENS1_19SingleTileSchedulerILb1ELb0ELb0ELi80EEEEEEEEEvNT_6ParamsE)
        .other          _ZN7cutlass13device_kernelIN5flash19enable_sm80_to_sm89INS1_16FlashAttnBwdSm80INS1_25CollectiveMainloopBwdSm80ILi2ELi1EN4cute5tupleIJNS5_1CILi64EEENS7_ILi80EEENS7_ILi192EEEEEENS_10bfloat16_tEfNS_4arch4Sm80ELb0ELb0ELb1ELb1ELb0ELb0ELb1ELb0ELi2ELi4ELi2ELi2ELb0EEENS1_21CollectiveEpilogueBwdISB_SC_SE_Li256ELb1ELb1ELi4EEENS1_19SingleTileSchedulerILb1ELb0ELb0ELi80EEEEEEEEEvNT_6ParamsE,@"STO_CUDA_ENTRY STV_DEFAULT"
_ZN7cutlass13device_kernelIN5flash19enable_sm80_to_sm89INS1_16FlashAttnBwdSm80INS1_25CollectiveMainloopBwdSm80ILi2ELi1EN4cute5tupleIJNS5_1CILi64EEENS7_ILi80EEENS7_ILi192EEEEEENS_10bfloat16_tEfNS_4arch4Sm80ELb0ELb0ELb1ELb1ELb0ELb0ELb1ELb0ELi2ELi4ELi2ELi2ELb0EEENS1_21CollectiveEpilogueBwdISB_SC_SE_Li256ELb1ELb1ELi4EEENS1_19SingleTileSchedulerILb1ELb0ELb0ELi80EEEEEEEEEvNT_6ParamsE:
        /* <DEDUP_REMOVED lines=17> */
.L_x_709:
        /* <DEDUP_REMOVED lines=8> */
.L_x_711:
[----:B------:R-:W-:Y:S02]  /*0190*/  MOV R4, c[0x0][0x3a4] ;  /* 0x0000e90000047a02 */ /* 0x000fe40000000f00 */
.L_x_710:
[----:B------:R-:W-:-:S05]  /*01a0*/  IMAD R3, R2, 0x50, RZ ;  /* 0x0000005002037824 */ /* 0x000fca00078e02ff */
[----:B-----5:R-:W-:-:S04]  /*01b0*/  ISETP.GE.AND P0, PT, R3, R4, PT ;  /* 0x000000040300720c */ /* 0x020fc80003f06270 */
[----:B------:R-:W-:Y:S01]  /*01c0*/  SEL R239, R239, 0xffffffff, !P0 ;  /* 0xffffffffefef7807 */ /* 0x000fe20004000000 */
[----:B------:R-:W-:Y:S05]  /*01d0*/  BRA `(.L_x_712) ;  /* 0x0000011000007947 */ /* 0x000fea0003800000 */
.L_x_708:
[----:B---34-:R-:W-:-:S04]  /*01e0*/  ISETP.NE.U32.AND P0, PT, RZ, c[0x0][0x3c0], PT ;  /* 0x0000f000ff007a0c */ /* 0x018fc80003f05070 */
[----:B------:R-:W-:-:S13]  /*01f0*/  ISETP.NE.AND.EX P0, PT, RZ, c[0x0][0x3c4], PT, P0 ;  /* 0x0000f100ff007a0c */ /* 0x000fda0003f05300 */
[----:B------:R-:W-:Y:S05]  /*0200*/  @!P0 BRA `(.L_x_713) ;  /* 0x0000002000008947 */ /* 0x000fea0003800000 */
[----:B------:R1:W5:Y:S01]  /*0210*/  LDG.E R4, [R4.64] ;  /* 0x0000000e04047981 */ /* 0x000362000c1e1900 */
[----:B------:R-:W-:Y:S05]  /*0220*/  BRA `(.L_x_714) ;  /* 0x0000009000007947 */ /* 0x000fea0003800000 */
.L_x_713:
        /* <DEDUP_REMOVED lines=8> */
.L_x_715:
[----:B------:R-:W-:Y:S02]  /*02b0*/  MOV R4, c[0x0][0x3a4] ;  /* 0x0000e90000047a02 */ /* 0x000fe40000000f00 */
.L_x_714:
[----:B------:R-:W-:-:S05]  /*02c0*/  IMAD R3, R2, 0x50, RZ ;  /* 0x0000005002037824 */ /* 0x000fca00078e02ff */
[----:B-----5:R-:W-:-:S04]  /*02d0*/  ISETP.GE.AND P0, PT, R3, R4, PT ;  /* 0x000000040300720c */ /* 0x020fc80003f06270 */
[----:B------:R-:W-:-:S04]  /*02e0*/  SEL R239, R239, 0xffffffff, !P0 ;  /* 0xffffffffefef7807 */ /* 0x000fc80004000000 */
.L_x_712:
        /* <DEDUP_REMOVED lines=9> */
[----:B------:R-:W2:Y:S02]  /*0380*/  @P3 LDG.E R4, [R14.64] ;  /* 0x0000000e0e043981 */ /* 0x000ea4000c1e1900 */
[----:B------:R-:W-:-:S04]  /*0390*/  @P0 IMAD.WIDE R8, R239, R10, c[0x0][0x2d8] ;  /* 0x0000b600ef080625 */ /* 0x000fc800078e020a */
[----:B-1----:R-:W-:Y:S01]  /*03a0*/  IMAD.MOV.U32 R5, RZ, RZ, RZ ;  /* 0x000000ffff057224 */ /* 0x002fe200078e00ff */
[----:B------:R-:W3:Y:S01]  /*03b0*/  @P0 LDG.E R6, [R8.64] ;  /* 0x0000000e08060981 */ /* 0x000ee2000c1e1900 */
[----:B------:R-:W-:Y:S02]  /*03c0*/  IMAD.MOV.U32 R7, RZ, RZ, RZ ;  /* 0x000000ffff077224 */ /* 0x000fe400078e00ff */
[C---:B------:R-:W-:Y:S02]  /*03d0*/  IMAD.WIDE R12, R239.reuse, R10, c[0x0][0x2d0] ;  /* 0x0000b400ef0c7625 */ /* 0x040fe400078e020a */
[----:B------:R1:W5:Y:S04]  /*03e0*/  @P3 LDG.E R5, [R14.64] ;  /* 0x0000000e0e053981 */ /* 0x000368000c1e1900 */
[----:B------:R1:W5:Y:S01]  /*03f0*/  @P2 LDG.E R7, [R12.64] ;  /* 0x0000000e0c072981 */ /* 0x000362000c1e1900 */
[----:B------:R-:W-:Y:S01]  /*0400*/  ULDC UR12, c[0x0][0x168] ;  /* 0x00005a00000c7ab9 */ /* 0x000fe20000000800 */
[----:B--2---:R-:W-:-:S05]  /*0410*/  @P3 IMAD R4, R239, 0x40, R4 ;  /* 0x00000040ef043824 */ /* 0x004fca00078e0204 */
[----:B------:R-:W-:Y:S01]  /*0420*/  @P3 SHF.R.S32.HI R3, RZ, 0x1f, R4 ;  /* 0x0000001fff033819 */ /* 0x000fe20000011404 */
[----:B---3--:R1:W2:Y:S03]  /*0430*/  @P0 R2UR UR12, R6 ;  /* 0x00000000060c03c2 */ /* 0x0082a600000e0000 */
[----:B------:R-:W-:Y:S01]  /*0440*/  @P3 LEA.HI R3, R3, R4, RZ, 0x6 ;  /* 0x0000000403033211 */ /* 0x000fe200078f30ff */
[----:B------:R-:W-:-:S03]  /*0450*/  IMAD.MOV.U32 R4, RZ, RZ, RZ ;  /* 0x000000ffff047224 */ /* 0x000fc600078e00ff */
[----:B------:R-:W-:Y:S01]  /*0460*/  @P3 LOP3.LUT R4, R3, 0xffffffc0, RZ, 0xc0, !PT ;  /* 0xffffffc003043812 */ /* 0x000fe200078ec0ff */
[----:B------:R-:W-:Y:S01]  /*0470*/  IMAD.MOV.U32 R3, RZ, RZ, c[0x0][0x198] ;  /* 0x00006600ff037624 */ /* 0x000fe200078e00ff */
[----:B-12---:R-:W-:Y:S05]  /*0480*/  @P0 BRA `(.L_x_716) ;  /* 0x0000006000000947 */ /* 0x006fea0003800000 */
[----:B------:R-:W-:Y:S05]  /*0490*/  @!P3 BRA `(.L_x_716) ;  /* 0x000000500000b947 */ /* 0x000fea0003800000 */
[----:B------:R-:W2:Y:S04]  /*04a0*/  LDG.E R8, [R14.64] ;  /* 0x0000000e0e087981 */ /* 0x000ea8000c1e1900 */
[----:B------:R-:W3:Y:S01]  /*04b0*/  LDG.E R6, [R14.64+0x4] ;  /* 0x0000040e0e067981 */ /* 0x000ee2000c1e1900 */
[----:B--2---:R-:W1:Y:S08]  /*04c0*/  R2UR UR12, R8 ;  /* 0x00000000080c73c2 */ /* 0x004e7000000e0000 */
[----:B---3--:R-:W1:Y:S02]  /*04d0*/  R2UR UR4, R6 ;  /* 0x00000000060473c2 */ /* 0x008e6400000e0000 */
[----:B-1----:R-:W-:-:S06]  /*04e0*/  UIADD3 UR12, -UR12, UR4, URZ ;  /* 0x000000040c0c7290 */ /* 0x002fcc000fffe13f */
.L_x_716:
[----:B------:R-:W-:-:S04]  /*04f0*/  ISETP.NE.U32.AND P0, PT, RZ, c[0x0][0x2e0], PT ;  /* 0x0000b800ff007a0c */ /* 0x000fc80003f05070 */
[----:B------:R-:W-:-:S13]  /*0500*/  ISETP.NE.AND.EX P0, PT, RZ, c[0x0][0x2e4], PT, P0 ;  /* 0x0000b900ff007a0c */ /* 0x000fda0003f05300 */
[----:B------:R-:W-:Y:S05]  /*0510*/  @!P0 BRA `(.L_x_717) ;  /* 0x0000003000008947 */ /* 0x000fea0003800000 */
[----:B------:R-:W-:-:S05]  /*0520*/  IMAD.WIDE R10, R239, R10, c[0x0][0x2e0] ;  /* 0x0000b800ef0a7625 */ /* 0x000fca00078e020a */
[----:B------:R1:W5:Y:S01]  /*0530*/  LDG.E R3, [R10.64] ;  /* 0x0000000e0a037981 */ /* 0x000362000c1e1900 */
[----:B------:R-:W-:Y:S05]  /*0540*/  BRA `(.L_x_718) ;  /* 0x0000004000007947 */ /* 0x000fea0003800000 */
.L_x_717:
[----:B------:R-:W-:Y:S05]  /*0550*/  @!P2 BRA `(.L_x_718) ;  /* 0x000000300000a947 */ /* 0x000fea0003800000 */
[----:B------:R-:W2:Y:S04]  /*0560*/  LDG.E R3, [R12.64] ;  /* 0x0000000e0c037981 */ /* 0x000ea8000c1e1900 */
[----:B------:R-:W2:Y:S02]  /*0570*/  LDG.E R6, [R12.64+0x4] ;  /* 0x0000040e0c067981 */ /* 0x000ea4000c1e1900 */
[----:B--2---:R-:W-:Y:S02]  /*0580*/  IADD3 R3, -R3, R6, RZ ;  /* 0x0000000603037210 */ /* 0x004fe40007ffe1ff */
.L_x_718:
        /* <DEDUP_REMOVED lines=66> */
[----:B------:R-:W-:Y:S01]  /*09b0*/  IMAD.SHL.U32 R9, R232, 0x4, RZ ;  /* 0x00000004e8097824 */ /* 0x000fe200078e00ff */
[----:B------:R-:W-:Y:S01]  /*09c0*/  SHF.R.S32.HI R13, RZ, 0x1f, R0 ;  /* 0x0000001fff0d7819 */ /* 0x000fe20000011400 */
[----:B-1----:R-:W-:Y:S01]  /*09d0*/  IMAD R11, R4, 0xc0, RZ ;  /* 0x000000c0040b7824 */ /* 0x002fe200078e02ff */
[----:B------:R-:W-:Y:S01]  /*09e0*/  ISETP.NE.AND P1, PT, R6, 0x1, PT ;  /* 0x000000010600780c */ /* 0x000fe20003f25270 */
[----:B------:R-:W-:Y:S01]  /*09f0*/  UMOV UR6, 0x5 ;  /* 0x0000000500067882 */ /* 0x000fe20000000000 */
[----:B------:R-:W-:Y:S01]  /*0a00*/  SHF.R.S32.HI R6, RZ, 0x1f, R4 ;  /* 0x0000001fff067819 */ /* 0x000fe20000011404 */
[----:B------:R-:W-:Y:S01]  /*0a10*/  IMAD R17, R13, c[0x0][0x288], RZ ;  /* 0x0000a2000d117a24 */ /* 0x000fe200078e02ff */
[----:B------:R-:W-:Y:S01]  /*0a20*/  IADD3 R28, P0, R9, R4, RZ ;  /* 0x00000004091c7210 */ /* 0x000fe20007f1e0ff */
[----:B------:R-:W-:Y:S01]  /*0a30*/  ULDC.64 UR4, c[0x0][0x1d8] ;  /* 0x0000760000047ab9 */ /* 0x000fe20000000a00 */
[----:B------:R-:W-:Y:S01]  /*0a40*/  SEL R240, R239, RZ, !P3 ;  /* 0x000000ffeff07207 */ /* 0x000fe20005800000 */
[----:B------:R-:W-:Y:S01]  /*0a50*/  USHF.L.U64.HI UR5, UR4, UR6, UR5 ;  /* 0x0000000604057299 */ /* 0x000fe20008010205 */
[----:B------:R-:W-:Y:S01]  /*0a60*/  LEA.HI.X.SX32 R29, R9, R6, 0x1, P0 ;  /* 0x00000006091d7211 */ /* 0x000fe200000f0eff */
[----:B------:R-:W-:Y:S01]  /*0a70*/  IMAD.MOV.U32 R9, RZ, RZ, R0 ;  /* 0x000000ffff097224 */ /* 0x000fe200078e0000 */
[----:B------:R-:W-:Y:S01]  /*0a80*/  SHF.R.S32.HI R6, RZ, 0x1f, R232 ;  /* 0x0000001fff067819 */ /* 0x000fe200000114e8 */
[----:B------:R-:W-:Y:S01]  /*0a90*/  USHF.L.U32 UR4, UR4, 0x5, URZ ;  /* 0x0000000504047899 */ /* 0x000fe2000800063f */
[-C--:B------:R-:W-:Y:S01]  /*0aa0*/  IADD3 R26, P0, R11, R232.reuse, RZ ;  /* 0x000000e80b1a7210 */ /* 0x080fe20007f1e0ff */
[C---:B------:R-:W-:Y:S01]  /*0ab0*/  @P1 IMAD.HI.U32 R4, R0.reuse, c[0x0][0x24c], RZ ;  /* 0x0000930000041a27 */ /* 0x040fe200078e00ff */
[----:B------:R-:W-:Y:S01]  /*0ac0*/  ULDC.64 UR8, c[0x0][0x178] ;  /* 0x00005e0000087ab9 */ /* 0x000fe20000000a00 */
[----:B------:R-:W-:Y:S01]  /*0ad0*/  LEA.HI R227, R19, R232, RZ, 0x7 ;  /* 0x000000e813e37211 */ /* 0x000fe200078f38ff */
[----:B------:R-:W-:Y:S01]  /*0ae0*/  USHF.L.U32 UR11, UR8, 0x5, URZ ;  /* 0x00000005080b7899 */ /* 0x000fe2000800063f */
[----:B------:R-:W-:Y:S01]  /*0af0*/  LEA.HI.X.SX32 R27, R11, R6, 0x1, P0 ;  /* 0x000000060b1b7211 */ /* 0x000fe200000f0eff */
[----:B------:R-:W-:Y:S01]  /*0b00*/  IMAD R11, R13, c[0x0][0x270], RZ ;  /* 0x00009c000d0b7a24 */ /* 0x000fe200078e02ff */
[----:B------:R-:W-:Y:S01]  /*0b10*/  LEA.HI R6, R19, R232, RZ, 0x3 ;  /* 0x000000e813067211 */ /* 0x000fe200078f18ff */
[C---:B------:R-:W-:Y:S01]  /*0b20*/  IMAD.WIDE.U32 R14, R0.reuse, c[0x0][0x270], R28 ;  /* 0x00009c00000e7a25 */ /* 0x040fe200078e001c */
[----:B------:R-:W-:Y:S01]  /*0b30*/  @P1 SHF.R.U32.HI R9, RZ, c[0x0][0x250], R4 ;  /* 0x00009400ff091a19 */ /* 0x000fe20000011604 */
[----:B------:R-:W-:Y:S01]  /*0b40*/  USHF.L.U32 UR10, UR11, 0x1, URZ ;  /* 0x000000010b0a7899 */ /* 0x000fe2000800063f */
[----:B------:R-:W-:Y:S01]  /*0b50*/  SHF.R.S32.HI R238, RZ, 0x3, R6 ;  /* 0x00000003ffee7819 */ /* 0x000fe20000011406 */
[----:B------:R-:W-:Y:S01]  /*0b60*/  IMAD R30, R0, c[0x0][0x274], R11 ;  /* 0x00009d00001e7a24 */ /* 0x000fe200078e020b */
[----:B------:R-:W-:Y:S01]  /*0b70*/  LOP3.LUT R21, R6, 0xfffffff8, RZ, 0xc0, !PT ;  /* 0xfffffff806157812 */ /* 0x000fe200078ec0ff */
[----:B------:R-:W-:Y:S01]  /*0b80*/  IMAD.WIDE.U32 R28, R0, c[0x0][0x288], R28 ;  /* 0x0000a200001c7a25 */ /* 0x000fe200078e001c */
[----:B------:R-:W-:Y:S01]  /*0b90*/  SHF.R.S32.HI R8, RZ, 0x1f, R238 ;  /* 0x0000001fff087819 */ /* 0x000fe200000114ee */
[----:B------:R-:W-:Y:S01]  /*0ba0*/  CS2R R170, SRZ ;  /* 0x0000000000aa7805 */ /* 0x000fe2000001ff00 */
[----:B-----5:R-:W-:Y:S01]  /*0bb0*/  IADD3 R20, P0, R238, R7, RZ ;  /* 0x00000007ee147210 */ /* 0x020fe20007f1e0ff */
[----:B------:R-:W-:Y:S01]  /*0bc0*/  IMAD.IADD R4, R232, 0x1, -R21 ;  /* 0x00000001e8047824 */ /* 0x000fe200078e0a15 */
[C---:B------:R-:W-:Y:S01]  /*0bd0*/  IADD3 R11, P1, R238.reuse, R5, RZ ;  /* 0x00000005ee0b7210 */ /* 0x040fe20007f3e0ff */
[----:B------:R-:W-:Y:S01]  /*0be0*/  IMAD.IADD R31, R15, 0x1, R30 ;  /* 0x000000010f1f7824 */ /* 0x000fe200078e021e */
[-C--:B------:R-:W-:Y:S01]  /*0bf0*/  LEA.HI.X.SX32 R21, R7, R8.reuse, 0x1, P0 ;  /* 0x0000000807157211 */ /* 0x080fe200000f0eff */
[----:B------:R-:W-:Y:S01]  /*0c00*/  IMAD.SHL.U32 R7, R238, 0x40, RZ ;  /* 0x00000040ee077824 */ /* 0x000fe200078e00ff */
[----:B------:R-:W-:Y:S01]  /*0c10*/  SHF.R.S32.HI R32, RZ, 0x1f, R9 ;  /* 0x0000001fff207819 */ /* 0x000fe20000011409 */
[----:B------:R-:W-:Y:S01]  /*0c20*/  IMAD.SHL.U32 R24, R4, 0x8, RZ ;  /* 0x0000000804187824 */ /* 0x000fe200078e00ff */
[----:B------:R-:W-:Y:S01]  /*0c30*/  LEA.HI.X.SX32 R12, R5, R8, 0x1, P1 ;  /* 0x00000008050c7211 */ /* 0x000fe200008f0eff */
[----:B------:R-:W-:Y:S01]  /*0c40*/  IMAD R5, R0, c[0x0][0x28c], R17 ;  /* 0x0000a30000057a24 */ /* 0x000fe200078e0211 */
[----:B------:R-:W-:Y:S01]  /*0c50*/  LOP3.LUT R7, R7, 0x1c0, RZ, 0xc0, !PT ;  /* 0x000001c007077812 */ /* 0x000fe200078ec0ff */
[C---:B------:R-:W-:Y:S01]  /*0c60*/  IMAD R34, R32.reuse, c[0x0][0x1e0], RZ ;  /* 0x0000780020227a24 */ /* 0x040fe200078e02ff */
[--C-:B------:R-:W-:Y:S01]  /*0c70*/  SHF.R.S32.HI R25, RZ, 0x1f, R24.reuse ;  /* 0x0000001fff197819 */ /* 0x100fe20000011418 */
[----:B------:R-:W-:Y:S01]  /*0c80*/  IMAD.IADD R29, R29, 0x1, R5 ;  /* 0x000000011d1d7824 */ /* 0x000fe200078e0205 */
[----:B------:R-:W-:Y:S01]  /*0c90*/  LOP3.LUT R5, R7, 0x38, R24, 0xf8, !PT ;  /* 0x0000003807057812 */ /* 0x000fe200078ef818 */
[----:B------:R-:W-:Y:S01]  /*0ca0*/  IMAD R32, R32, c[0x0][0x1b0], RZ ;  /* 0x00006c0020207a24 */ /* 0x000fe200078e02ff */
[----:B------:R-:W-:Y:S01]  /*0cb0*/  SHF.R.U32.HI R234, RZ, 0x3, R7 ;  /* 0x00000003ffea7819 */ /* 0x000fe20000011607 */
[----:B------:R-:W-:Y:S01]  /*0cc0*/  IMAD.MOV.U32 R30, RZ, RZ, R14 ;  /* 0x000000ffff1e7224 */ /* 0x000fe200078e000e */
[----:B------:R-:W-:Y:S01]  /*0cd0*/  SHF.R.S32.HI R8, RZ, 0x1f, R239 ;  /* 0x0000001fff087819 */ /* 0x000fe200000114ef */
[----:B------:R-:W-:Y:S01]  /*0ce0*/  IMAD R32, R9, c[0x0][0x1b4], R32 ;  /* 0x00006d0009207a24 */ /* 0x000fe200078e0220 */
[----:B------:R-:W-:Y:S01]  /*0cf0*/  LOP3.LUT R234, R5, R234, RZ, 0x3c, !PT ;  /* 0x000000ea05ea7212 */ /* 0x000fe200078e3cff */
[C---:B------:R-:W-:Y:S01]  /*0d00*/  IMAD.WIDE.U32 R14, R9.reuse, c[0x0][0x1b0], R24 ;  /* 0x00006c00090e7a25 */ /* 0x040fe200078e0018 */
[C---:B------:R-:W-:Y:S01]  /*0d10*/  SEL R5, R8.reuse, RZ, !P2 ;  /* 0x000000ff08057207 */ /* 0x040fe20005000000 */
[----:B------:R-:W-:Y:S01]  /*0d20*/  CS2R R168, SRZ ;  /* 0x0000000000a87805 */ /* 0x000fe2000001ff00 */
[----:B------:R-:W-:Y:S01]  /*0d30*/  SEL R8, R8, RZ, !P3 ;  /* 0x000000ff08087207 */ /* 0x000fe20005800000 */
[C---:B------:R-:W-:Y:S01]  /*0d40*/  IMAD R34, R9.reuse, c[0x0][0x1e4], R34 ;  /* 0x0000790009227a24 */ /* 0x040fe200078e0222 */
[----:B------:R-:W-:Y:S01]  /*0d50*/  IADD3 R10, R24, 0x40, RZ ;  /* 0x00000040180a7810 */ /* 0x000fe20007ffe0ff */
[----:B------:R-:W-:Y:S01]  /*0d60*/  IMAD.WIDE.U32 R16, R9, c[0x0][0x1e0], R24 ;  /* 0x0000780009107a25 */ /* 0x000fe200078e0018 */
[----:B------:R-:W-:Y:S01]  /*0d70*/  SHF.R.S32.HI R227, RZ, 0x7, R227 ;  /* 0x00000007ffe37819 */ /* 0x000fe200000114e3 */
[----:B------:R-:W-:Y:S01]  /*0d80*/  CS2R R166, SRZ ;  /* 0x0000000000a67805 */ /* 0x000fe2000001ff00 */
[----:B------:R-:W-:Y:S01]  /*0d90*/  ISETP.GE.AND P3, PT, R10, c[0x0][0x1cc], PT ;  /* 0x000073000a007a0c */ /* 0x000fe20003f66270 */
[----:B------:R-:W-:Y:S01]  /*0da0*/  IMAD.IADD R33, R15, 0x1, R32 ;  /* 0x000000010f217824 */ /* 0x000fe200078e0220 */
[----:B------:R-:W-:Y:S01]  /*0db0*/  LEA.HI R230, R227, R227, RZ, 0x1 ;  /* 0x000000e3e3e67211 */ /* 0x000fe200078f08ff */
[----:B------:R-:W-:Y:S01]  /*0dc0*/  IMAD.MOV.U32 R32, RZ, RZ, R14 ;  /* 0x000000ffff207224 */ /* 0x000fe200078e000e */
[----:B------:R-:W-:Y:S01]  /*0dd0*/  SEL R14, R239, RZ, !P2 ;  /* 0x000000ffef0e7207 */ /* 0x000fe20005000000 */
[----:B------:R-:W-:Y:S01]  /*0de0*/  IMAD.IADD R35, R17, 0x1, R34 ;  /* 0x0000000111237824 */ /* 0x000fe200078e0222 */
[----:B------:R-:W-:Y:S01]  /*0df0*/  LOP3.LUT R230, R230, 0xfffffffe, RZ, 0xc0, !PT ;  /* 0xfffffffee6e67812 */ /* 0x000fe200078ec0ff */
[----:B------:R-:W-:Y:S01]  /*0e00*/  IMAD.MOV.U32 R34, RZ, RZ, R16 ;  /* 0x000000ffff227224 */ /* 0x000fe200078e0010 */
[----:B------:R-:W-:Y:S01]  /*0e10*/  CS2R R164, SRZ ;  /* 0x0000000000a47805 */ /* 0x000fe2000001ff00 */
[C---:B------:R-:W-:Y:S01]  /*0e20*/  IMAD R15, R5.reuse, c[0x0][0x1e8], RZ ;  /* 0x00007a00050f7a24 */ /* 0x040fe200078e02ff */
[----:B------:R-:W-:Y:S01]  /*0e30*/  CS2R R162, SRZ ;  /* 0x0000000000a27805 */ /* 0x000fe2000001ff00 */
[----:B------:R-:W-:Y:S01]  /*0e40*/  IMAD R5, R5, c[0x0][0x1b8], RZ ;  /* 0x00006e0005057a24 */ /* 0x000fe200078e02ff */
[----:B------:R-:W-:Y:S01]  /*0e50*/  CS2R R160, SRZ ;  /* 0x0000000000a07805 */ /* 0x000fe2000001ff00 */
[C---:B------:R-:W-:Y:S01]  /*0e60*/  IMAD R7, R8.reuse, c[0x0][0x278], RZ ;  /* 0x00009e0008077a24 */ /* 0x040fe200078e02ff */
[----:B------:R-:W-:Y:S01]  /*0e70*/  CS2R R158, SRZ ;  /* 0x00000000009e7805 */ /* 0x000fe2000001ff00 */
[----:B------:R-:W-:Y:S01]  /*0e80*/  IMAD R9, R8, c[0x0][0x290], RZ ;  /* 0x0000a40008097a24 */ /* 0x000fe200078e02ff */
[----:B------:R-:W-:Y:S01]  /*0e90*/  CS2R R156, SRZ ;  /* 0x00000000009c7805 */ /* 0x000fe2000001ff00 */
[C---:B------:R-:W-:Y:S01]  /*0ea0*/  IMAD R16, R14.reuse, c[0x0][0x1ec], R15 ;  /* 0x00007b000e107a24 */ /* 0x040fe200078e020f */
[----:B------:R-:W-:Y:S01]  /*0eb0*/  CS2R R154, SRZ ;  /* 0x00000000009a7805 */ /* 0x000fe2000001ff00 */
[----:B------:R-:W-:Y:S01]  /*0ec0*/  IMAD.WIDE.U32 R34, R14, c[0x0][0x1e8], R34 ;  /* 0x00007a000e227a25 */ /* 0x000fe200078e0022 */
[----:B------:R-:W-:Y:S01]  /*0ed0*/  CS2R R152, SRZ ;  /* 0x0000000000987805 */ /* 0x000fe2000001ff00 */
[----:B------:R-:W-:Y:S01]  /*0ee0*/  CS2R R150, SRZ ;  /* 0x0000000000967805 */ /* 0x000fe2000001ff00 */
[----:B------:R-:W-:Y:S01]  /*0ef0*/  CS2R R148, SRZ ;  /* 0x0000000000947805 */ /* 0x000fe2000001ff00 */
[----:B------:R-:W-:Y:S01]  /*0f00*/  IMAD.WIDE R20, R2, 0x50, R20 ;  /* 0x0000005002147825 */ /* 0x000fe200078e0214 */
[----:B------:R-:W-:Y:S01]  /*0f10*/  CS2R R146, SRZ ;  /* 0x0000000000927805 */ /* 0x000fe2000001ff00 */
[----:B------:R-:W-:Y:S01]  /*0f20*/  CS2R R144, SRZ ;  /* 0x0000000000907805 */ /* 0x000fe2000001ff00 */
[----:B------:R-:W-:Y:S01]  /*0f30*/  CS2R R142, SRZ ;  /* 0x00000000008e7805 */ /* 0x000fe2000001ff00 */
[C---:B------:R-:W-:Y:S01]  /*0f40*/  IMAD R7, R240.reuse, c[0x0][0x27c], R7 ;  /* 0x00009f00f0077a24 */ /* 0x040fe200078e0207 */
[----:B------:R-:W-:Y:S01]  /*0f50*/  CS2R R140, SRZ ;  /* 0x00000000008c7805 */ /* 0x000fe2000001ff00 */
[----:B------:R-:W-:Y:S01]  /*0f60*/  IMAD R9, R240, c[0x0][0x294], R9 ;  /* 0x0000a500f0097a24 */ /* 0x000fe200078e0209 */
[----:B------:R-:W-:Y:S01]  /*0f70*/  CS2R R138, SRZ ;  /* 0x00000000008a7805 */ /* 0x000fe2000001ff00 */
[----:B------:R-:W-:Y:S01]  /*0f80*/  IMAD R22, R14, c[0x0][0x1bc], R5 ;  /* 0x00006f000e167a24 */ /* 0x000fe200078e0205 */
[----:B------:R-:W-:Y:S01]  /*0f90*/  CS2R R136, SRZ ;  /* 0x0000000000887805 */ /* 0x000fe2000001ff00 */
[----:B------:R-:W-:Y:S01]  /*0fa0*/  IMAD.IADD R17, R35, 0x1, R16 ;  /* 0x0000000123117824 */ /* 0x000fe200078e0210 */
[----:B------:R-:W-:Y:S01]  /*0fb0*/  CS2R R134, SRZ ;  /* 0x0000000000867805 */ /* 0x000fe2000001ff00 */
[C---:B------:R-:W-:Y:S01]  /*0fc0*/  IMAD.WIDE.U32 R30, R240.reuse, c[0x0][0x278], R30 ;  /* 0x00009e00f01e7a25 */ /* 0x040fe200078e001e */
[----:B------:R-:W-:Y:S01]  /*0fd0*/  CS2R R132, SRZ ;  /* 0x0000000000847805 */ /* 0x000fe2000001ff00 */
[----:B------:R-:W-:Y:S01]  /*0fe0*/  CS2R R130, SRZ ;  /* 0x0000000000827805 */ /* 0x000fe2000001ff00 */
[----:B------:R-:W-:Y:S01]  /*0ff0*/  CS2R R128, SRZ ;  /* 0x0000000000807805 */ /* 0x000fe2000001ff00 */
[----:B------:R-:W-:Y:S01]  /*1000*/  IMAD.WIDE.U32 R28, R240, c[0x0][0x290], R28 ;  /* 0x0000a400f01c7a25 */ /* 0x000fe200078e001c */
[----:B------:R-:W-:Y:S01]  /*1010*/  LEA R244, P1, R30, c[0x0][0x258], 0x2 ;  /* 0x000096001ef47a11 */ /* 0x000fe200078210ff */
[----:B------:R-:W-:Y:S01]  /*1020*/  CS2R R126, SRZ ;  /* 0x00000000007e7805 */ /* 0x000fe2000001ff00 */
[----:B------:R-:W-:Y:S01]  /*1030*/  CS2R R124, SRZ ;  /* 0x00000000007c7805 */ /* 0x000fe2000001ff00 */
[----:B------:R-:W-:Y:S01]  /*1040*/  IMAD.MOV.U32 R16, RZ, RZ, R34 ;  /* 0x000000ffff107224 */ /* 0x000fe200078e0022 */
[----:B------:R-:W-:Y:S01]  /*1050*/  LEA R242, P0, R28, c[0x0][0x280], 0x2 ;  /* 0x0000a0001cf27a11 */ /* 0x000fe200078010ff */
[----:B------:R-:W-:Y:S01]  /*1060*/  IMAD R5, R21, c[0x0][0x1d8], RZ ;  /* 0x0000760015057a24 */ /* 0x000fe200078e02ff */
[----:B------:R-:W-:Y:S01]  /*1070*/  CS2R R122, SRZ ;  /* 0x00000000007a7805 */ /* 0x000fe2000001ff00 */
[----:B------:R-:W-:Y:S01]  /*1080*/  IMAD.IADD R7, R31, 0x1, R7 ;  /* 0x000000011f077824 */ /* 0x000fe200078e0207 */
[----:B------:R-:W-:Y:S01]  /*1090*/  CS2R R120, SRZ ;  /* 0x0000000000787805 */ /* 0x000fe2000001ff00 */
[----:B------:R-:W-:Y:S01]  /*10a0*/  IMAD.IADD R9, R29, 0x1, R9 ;  /* 0x000000011d097824 */ /* 0x000fe200078e0209 */
[----:B------:R-:W-:Y:S01]  /*10b0*/  CS2R R118, SRZ ;  /* 0x0000000000767805 */ /* 0x000fe2000001ff00 */
[----:B------:R-:W-:Y:S01]  /*10c0*/  IMAD R5, R20, c[0x0][0x1dc], R5 ;  /* 0x0000770014057a24 */ /* 0x000fe200078e0205 */
[----:B------:R-:W-:Y:S01]  /*10d0*/  LEA.HI.X R245, R30, c[0x0][0x25c], R7, 0x2, P1 ;  /* 0x000097001ef57a11 */ /* 0x000fe200008f1407 */
[----:B------:R-:W-:Y:S01]  /*10e0*/  IMAD.WIDE.U32 R16, R20, c[0x0][0x1d8], R16 ;  /* 0x0000760014107a25 */ /* 0x000fe200078e0010 */
[----:B------:R-:W-:Y:S01]  /*10f0*/  LEA.HI.X R243, R28, c[0x0][0x284], R9, 0x2, P0 ;  /* 0x0000a1001cf37a11 */ /* 0x000fe200000f1409 */
[----:B------:R-:W-:Y:S01]  /*1100*/  CS2R R116, SRZ ;  /* 0x0000000000747805 */ /* 0x000fe2000001ff00 */
[----:B------:R-:W-:Y:S01]  /*1110*/  LEA.HI R7, R19, R232, RZ, 0x6 ;  /* 0x000000e813077211 */ /* 0x000fe200078f30ff */
[----:B------:R-:W-:Y:S01]  /*1120*/  IMAD.IADD R5, R17, 0x1, R5 ;  /* 0x0000000111057824 */ /* 0x000fe200078e0205 */
[----:B------:R-:W-:Y:S01]  /*1130*/  LEA R30, P0, R16, c[0x0][0x1c0], 0x1 ;  /* 0x00007000101e7a11 */ /* 0x000fe200078008ff */
[----:B------:R-:W-:Y:S01]  /*1140*/  IMAD.WIDE.U32 R14, R14, c[0x0][0x1b8], R32 ;  /* 0x00006e000e0e7a25 */ /* 0x000fe200078e0020 */
[----:B------:R-:W-:Y:S01]  /*1150*/  ISETP.GE.AND P1, PT, R24, c[0x0][0x1cc], PT ;  /* 0x0000730018007a0c */ /* 0x000fe20003f26270 */
[----:B------:R-:W-:Y:S01]  /*1160*/  CS2R R114, SRZ ;  /* 0x0000000000727805 */ /* 0x000fe2000001ff00 */
[----:B------:R-:W-:Y:S01]  /*1170*/  LEA.HI.X R31, R16, c[0x0][0x1c4], R5, 0x1, P0 ;  /* 0x00007100101f7a11 */ /* 0x000fe200000f0c05 */
[----:B------:R-:W-:Y:S01]  /*1180*/  IMAD.IADD R5, R3, 0x1, -R238 ;  /* 0x0000000103057824 */ /* 0x000fe200078e0aee */
[----:B------:R-:W-:Y:S01]  /*1190*/  SHF.R.S32.HI R7, RZ, 0x6, R7 ;  /* 0x00000006ff077819 */ /* 0x000fe20000011407 */
[----:B------:R-:W-:Y:S01]  /*11a0*/  IMAD.IADD R23, R15, 0x1, R22 ;  /* 0x000000010f177824 */ /* 0x000fe200078e0216 */
[----:B------:R-:W-:Y:S01]  /*11b0*/  ISETP.GT.AND P0, PT, R232, 0x7f, PT ;  /* 0x0000007fe800780c */ /* 0x000fe20003f04270 */
[----:B------:R-:W-:Y:S01]  /*11c0*/  IMAD R5, R2, -0x50, R5 ;  /* 0xffffffb002057824 */ /* 0x000fe200078e0205 */
[----:B------:R-:W-:Y:S01]  /*11d0*/  IADD3 R9, R24, 0x80, RZ ;  /* 0x0000008018097810 */ /* 0x000fe20007ffe0ff */
[----:B------:R-:W-:Y:S01]  /*11e0*/  IMAD.MOV.U32 R22, RZ, RZ, R14 ;  /* 0x000000ffff167224 */ /* 0x000fe200078e000e */
[----:B------:R-:W-:Y:S01]  /*11f0*/  CS2R R112, SRZ ;  /* 0x0000000000707805 */ /* 0x000fe2000001ff00 */
[----:B------:R-:W-:Y:S01]  /*1200*/  IMAD.MOV.U32 R14, RZ, RZ, c[0x0][0x1d8] ;  /* 0x00007600ff0e7624 */ /* 0x000fe200078e00ff */
[----:B------:R-:W-:Y:S01]  /*1210*/  ISETP.LT.OR P2, PT, R5, 0x1, P1 ;  /* 0x000000010500780c */ /* 0x000fe20000f41670 */
[----:B------:R-:W-:Y:S01]  /*1220*/  IMAD.MOV.U32 R15, RZ, RZ, c[0x0][0x1dc] ;  /* 0x00007700ff0f7624 */ /* 0x000fe200078e00ff */
[----:B------:R-:W-:Y:S01]  /*1230*/  ISETP.GE.AND P5, PT, R9, c[0x0][0x1cc], PT ;  /* 0x0000730009007a0c */ /* 0x000fe20003fa6270 */
[----:B------:R-:W-:Y:S01]  /*1240*/  IMAD R234, R7, 0x200, R234 ;  /* 0x0000020007ea7824 */ /* 0x000fe200078e02ea */
[----:B------:R-:W-:Y:S01]  /*1250*/  LEA R28, P4, R14, R30, 0x6 ;  /* 0x0000001e0e1c7211 */ /* 0x000fe200078830ff */
[----:B------:R-:W-:Y:S01]  /*1260*/  IMAD R16, R21, c[0x0][0x1a8], RZ ;  /* 0x00006a0015107a24 */ /* 0x000fe200078e02ff */
[C---:B------:R-:W-:Y:S01]  /*1270*/  ISETP.LT.OR P6, PT, R5.reuse, 0x1, P3 ;  /* 0x000000010500780c */ /* 0x040fe20001fc1670 */
[----:B------:R-:W-:Y:S01]  /*1280*/  IMAD.SHL.U32 R234, R234, 0x2, RZ ;  /* 0x00000002eaea7824 */ /* 0x000fe200078e00ff */
[----:B------:R-:W-:Y:S01]  /*1290*/  LEA.HI.X R29, R14, R31, R15, 0x6, P4 ;  /* 0x0000001f0e1d7211 */ /* 0x000fe200020f340f */
[----:B------:R-:W-:Y:S01]  /*12a0*/  IMAD.U32 R15, RZ, RZ, UR4 ;  /* 0x00000004ff0f7e24 */ /* 0x000fe2000f8e00ff */
[C---:B------:R-:W-:Y:S01]  /*12b0*/  ISETP.LT.OR P4, PT, R5.reuse, 0x1, P5 ;  /* 0x000000010500780c */ /* 0x040fe20002f81670 */
[----:B------:R-:W-:Y:S01]  /*12c0*/  IMAD.U32 R14, RZ, RZ, UR5 ;  /* 0x00000005ff0e7e24 */ /* 0x000fe2000f8e00ff */
[----:B------:R-:W-:Y:S01]  /*12d0*/  ISETP.LT.OR P1, PT, R5, 0x21, P1 ;  /* 0x000000210500780c */ /* 0x000fe20000f21670 */
[----:B------:R-:W-:Y:S01]  /*12e0*/  @!PT LDS RZ, [RZ] ;  /* 0x00000000fffff984 */ /* 0x000fe20000000800 */
[----:B------:R-:W-:Y:S01]  /*12f0*/  @!PT LDS RZ, [RZ] ;  /* 0x00000000fffff984 */ /* 0x000fe20000000800 */
[----:B------:R-:W-:Y:S01]  /*1300*/  @!PT LDS RZ, [RZ] ;  /* 0x00000000fffff984 */ /* 0x000fe20000000800 */
[----:B------:R1:W-:Y:S01]  /*1310*/  LDGSTS.E.BYPASS.LTC128B.128 [R234+0x7880], [R30.64], !P2 ;  /* 0x078800001eea7fae */ /* 0x0003e2000d101d4e */
[----:B------:R-:W-:Y:S01]  /*1320*/  @!P0 LEA R32, P2, R15, R28, 0x1 ;  /* 0x0000001c0f208211 */ /* 0x000fe200078408ff */
[C---:B------:R-:W-:Y:S01]  /*1330*/  IMAD R16, R20.reuse, c[0x0][0x1ac], R16 ;  /* 0x00006b0014107a24 */ /* 0x040fe200078e0210 */
[----:B------:R-:W-:Y:S01]  /*1340*/  ISETP.LT.OR P5, PT, R5, 0x21, P5 ;  /* 0x000000210500780c */ /* 0x000fe20002fa1670 */
[----:B------:R-:W-:Y:S01]  /*1350*/  IMAD.WIDE.U32 R20, R20, c[0x0][0x1a8], R22 ;  /* 0x00006a0014147a25 */ /* 0x000fe200078e0016 */
[----:B------:R-:W-:Y:S01]  /*1360*/  @!P0 LEA.HI.X R33, R15, R29, R14, 0x1, P2 ;  /* 0x0000001d0f218211 */ /* 0x000fe200010f0c0e */
[----:B------:R1:W-:Y:S01]  /*1370*/  LDGSTS.E.BYPASS.LTC128B.128 [R234+0xa080], [R30.64+0x80], !P6 ;  /* 0x0a0800801eea7fae */ /* 0x0003e2000f101d4e */
[C---:B------:R-:W-:Y:S01]  /*1380*/  @!P0 ISETP.GE.AND P2, PT, R5.reuse, 0x41, PT ;  /* 0x000000410500880c */ /* 0x040fe20003f46270 */
[----:B------:R-:W-:Y:S01]  /*1390*/  IMAD R14, R12, c[0x0][0x178], RZ ;  /* 0x00005e000c0e7a24 */ /* 0x000fe200078e02ff */
[----:B------:R-:W-:Y:S01]  /*13a0*/  ISETP.LT.OR P6, PT, R5, 0x21, P3 ;  /* 0x000000210500780c */ /* 0x000fe20001fc1670 */
[----:B------:R1:W-:Y:S01]  /*13b0*/  LDGSTS.E.BYPASS.LTC128B.128 [R234+0xc880], [R30.64+0x100], !P4 ;  /* 0x0c8801001eea7fae */ /* 0x0003e2000e101d4e */
[C---:B------:R-:W-:Y:S01]  /*13c0*/  @!P0 ISETP.GE.OR P4, PT, R24.reuse, c[0x0][0x1cc], !P2 ;  /* 0x0000730018008a0c */ /* 0x040fe20005786670 */
[----:B------:R-:W-:Y:S01]  /*13d0*/  IMAD R14, R11, c[0x0][0x17c], R14 ;  /* 0x00005f000b0e7a24 */ /* 0x000fe200078e020e */
[----:B------:R-:W-:Y:S01]  /*13e0*/  @!P0 ISETP.LT.OR P3, PT, R5, 0x41, P3 ;  /* 0x000000410500880c */ /* 0x000fe20001f61670 */
[----:B------:R-:W-:Y:S01]  /*13f0*/  IMAD.WIDE.U32 R22, R11, c[0x0][0x178], R24 ;  /* 0x00005e000b167a25 */ /* 0x000fe200078e0018 */
[----:B------:R-:W-:Y:S01]  /*1400*/  @!P0 ISETP.GE.OR P2, PT, R9, c[0x0][0x1cc], !P2 ;  /* 0x0000730009008a0c */ /* 0x000fe20005746670 */
[----:B------:R2:W-:Y:S01]  /*1410*/  LDGSTS.E.BYPASS.LTC128B.128 [R234+0x8880], [R28.64], !P1 ;  /* 0x088800001cea7fae */ /* 0x0005e2000c901d4e */
[----:B------:R-:W-:Y:S01]  /*1420*/  ULDC.64 UR4, c[0x0][0x1a8] ;  /* 0x00006a0000047ab9 */ /* 0x000fe20000000a00 */
[----:B------:R-:W-:Y:S01]  /*1430*/  IMAD.IADD R23, R23, 0x1, R14 ;  /* 0x0000000117177824 */ /* 0x000fe200078e020e */
[----:B------:R-:W-:Y:S01]  /*1440*/  USHF.L.U32 UR7, UR4, 0x5, URZ ;  /* 0x0000000504077899 */ /* 0x000fe2000800063f */
[----:B------:R-:W-:Y:S01]  /*1450*/  IMAD.IADD R16, R21, 0x1, R16 ;  /* 0x0000000115107824 */ /* 0x000fe200078e0210 */
[----:B------:R-:W-:Y:S01]  /*1460*/  USHF.L.U64.HI UR5, UR4, UR6, UR5 ;  /* 0x0000000604057299 */ /* 0x000fe20008010205 */
[----:B------:R2:W-:Y:S01]  /*1470*/  LDGSTS.E.BYPASS.LTC128B.128 [R234+0xb080], [R28.64+0x80], !P6 ;  /* 0x0b0800801cea7fae */ /* 0x0005e2000f101d4e */
[----:B------:R-:W-:Y:S01]  /*1480*/  ISETP.GE.AND P6, PT, R24, c[0x0][0x19c], PT ;  /* 0x0000670018007a0c */ /* 0x000fe20003fc6270 */
[----:B------:R-:W-:Y:S01]  /*1490*/  IMAD.MOV.U32 R14, RZ, RZ, c[0x0][0x1a8] ;  /* 0x00006a00ff0e7624 */ /* 0x000fe200078e00ff */
[----:B------:R-:W-:Y:S01]  /*14a0*/  CS2R R82, SRZ ;  /* 0x0000000000527805 */ /* 0x000fe2000001ff00 */
[----:B------:R2:W-:Y:S01]  /*14b0*/  LDGSTS.E.BYPASS.LTC128B.128 [R234+0xd880], [R28.64+0x100], !P5 ;  /* 0x0d8801001cea7fae */ /* 0x0005e2000e901d4e */
[----:B------:R-:W-:Y:S01]  /*14c0*/  IMAD.MOV.U32 R15, RZ, RZ, c[0x0][0x1ac] ;  /* 0x00006b00ff0f7624 */ /* 0x000fe200078e00ff */
[----:B------:R-:W-:Y:S01]  /*14d0*/  ISETP.GE.AND P5, PT, R10, c[0x0][0x19c], PT ;  /* 0x000067000a007a0c */ /* 0x000fe20003fa6270 */
[----:B------:R-:W-:Y:S01]  /*14e0*/  IMAD R17, R13, c[0x0][0x180], RZ ;  /* 0x000060000d117a24 */ /* 0x000fe200078e02ff */
[----:B------:R3:W-:Y:S01]  /*14f0*/  @!P0 LDGSTS.E.BYPASS.LTC128B.128 [R234+0x9880], [R32.64], !P4 ;  /* 0x0988000020ea8fae */ /* 0x0007e2000e101d4e */
[C---:B------:R-:W-:Y:S01]  /*1500*/  ISETP.LT.OR P4, PT, R5.reuse, 0x1, P6 ;  /* 0x000000010500780c */ /* 0x040fe20003781670 */
[----:B------:R-:W-:Y:S01]  /*1510*/  IMAD.WIDE.U32 R22, R0, c[0x0][0x180], R22 ;  /* 0x0000600000167a25 */ /* 0x000fe200078e0016 */
[----:B------:R-:W-:Y:S01]  /*1520*/  CS2R R80, SRZ ;  /* 0x0000000000507805 */ /* 0x000fe2000001ff00 */
[----:B------:R3:W-:Y:S01]  /*1530*/  @!P0 LDGSTS.E.BYPASS.LTC128B.128 [R234+0xc080], [R32.64+0x80], !P3 ;  /* 0x0c08008020ea8fae */ /* 0x0007e2000d901d4e */
[----:B------:R-:W-:Y:S01]  /*1540*/  CS2R R78, SRZ ;  /* 0x00000000004e7805 */ /* 0x000fe2000001ff00 */
[----:B------:R-:W-:Y:S01]  /*1550*/  IMAD R12, R12, c[0x0][0x208], RZ ;  /* 0x000082000c0c7a24 */ /* 0x000fe200078e02ff */
[C---:B-1----:R-:W-:Y:S01]  /*1560*/  LEA R30, P1, R20.reuse, c[0x0][0x190], 0x1 ;  /* 0x00006400141e7a11 */ /* 0x042fe200078208ff */
[----:B------:R3:W-:Y:S01]  /*1570*/  @!P0 LDGSTS.E.BYPASS.LTC128B.128 [R234+0xe880], [R32.64+0x100], !P2 ;  /* 0x0e88010020ea8fae */ /* 0x0007e2000d101d4e */
[----:B------:R-:W-:Y:S01]  /*1580*/  ISETP.LT.OR P2, PT, R5, 0x1, P5 ;  /* 0x000000010500780c */ /* 0x000fe20002f41670 */
[----:B------:R-:W-:Y:S01]  /*1590*/  IMAD R12, R11, c[0x0][0x20c], R12 ;  /* 0x000083000b0c7a24 */ /* 0x000fe200078e020c */
[----:B------:R-:W-:Y:S01]  /*15a0*/  LEA.HI.X R31, R20, c[0x0][0x194], R16, 0x1, P1 ;  /* 0x00006500141f7a11 */ /* 0x000fe200008f0c10 */
[----:B------:R-:W-:Y:S01]  /*15b0*/  IMAD R16, R0, c[0x0][0x184], R17 ;  /* 0x0000610000107a24 */ /* 0x000fe200078e0211 */
[----:B------:R-:W-:Y:S01]  /*15c0*/  LEA R20, P3, R14, R30, 0x6 ;  /* 0x0000001e0e147211 */ /* 0x000fe200078630ff */
[----:B------:R-:W-:Y:S01]  /*15d0*/  IMAD R17, R8, c[0x0][0x188], RZ ;  /* 0x0000620008117a24 */ /* 0x000fe200078e02ff */
[----:B------:R-:W-:Y:S01]  /*15e0*/  ISETP.GE.AND P1, PT, R9, c[0x0][0x19c], PT ;  /* 0x0000670009007a0c */ /* 0x000fe20003f26270 */
[----:B------:R-:W-:Y:S01]  /*15f0*/  IMAD.IADD R23, R23, 0x1, R16 ;  /* 0x0000000117177824 */ /* 0x000fe200078e0210 */
[----:B------:R-:W-:Y:S01]  /*1600*/  LEA.HI.X R21, R14, R31, R15, 0x6, P3 ;  /* 0x0000001f0e157211 */ /* 0x000fe200018f340f */
[----:B------:R1:W-:Y:S01]  /*1610*/  LDGSTS.E.BYPASS.LTC128B.128 [R234+0x80], [R30.64], !P4 ;  /* 0x000800001eea7fae */ /* 0x0003e2000e101d4e */
[C---:B------:R-:W-:Y:S01]  /*1620*/  ISETP.LT.OR P3, PT, R5.reuse, 0x1, P1 ;  /* 0x000000010500780c */ /* 0x040fe20000f61670 */
[C---:B------:R-:W-:Y:S01]  /*1630*/  IMAD R14, R240.reuse, c[0x0][0x18c], R17 ;  /* 0x00006300f00e7a24 */ /* 0x040fe200078e0211 */
[C---:B------:R-:W-:Y:S01]  /*1640*/  ISETP.LT.OR P4, PT, R5.reuse, 0x21, P6 ;  /* 0x000000210500780c */ /* 0x040fe20003781670 */
[----:B------:R-:W-:Y:S01]  /*1650*/  IMAD.WIDE.U32 R16, R240, c[0x0][0x188], R22 ;  /* 0x00006200f0107a25 */ /* 0x000fe200078e0016 */
[----:B------:R1:W-:Y:S01]  /*1660*/  LDGSTS.E.BYPASS.LTC128B.128 [R234+0x2880], [R30.64+0x80], !P2 ;  /* 0x028800801eea7fae */ /* 0x0003e2000d101d4e */
[----:B------:R-:W-:Y:S01]  /*1670*/  @!P0 ISETP.LT.OR P6, PT, R5, 0x41, P6 ;  /* 0x000000410500880c */ /* 0x000fe200037c1670 */
[----:B------:R-:W-:Y:S01]  /*1680*/  CS2R R76, SRZ ;  /* 0x00000000004c7805 */ /* 0x000fe2000001ff00 */
[----:B------:R-:W-:Y:S01]  /*1690*/  IMAD.IADD R14, R17, 0x1, R14 ;  /* 0x00000001110e7824 */ /* 0x000fe200078e020e */
[C---:B------:R-:W-:Y:S01]  /*16a0*/  LEA R250, P2, R16.reuse, c[0x0][0x160], 0x1 ;  /* 0x0000580010fa7a11 */ /* 0x040fe200078408ff */
[----:B------:R-:W-:Y:S01]  /*16b0*/  IMAD.WIDE.U32 R22, R11, c[0x0][0x208], R24 ;  /* 0x000082000b167a25 */ /* 0x000fe200078e0018 */
[----:B------:R-:W-:Y:S01]  /*16c0*/  CS2R R74, SRZ ;  /* 0x00000000004a7805 */ /* 0x000fe2000001ff00 */
[----:B------:R-:W-:Y:S01]  /*16d0*/  CS2R R72, SRZ ;  /* 0x0000000000487805 */ /* 0x000fe2000001ff00 */
[----:B------:R-:W-:Y:S01]  /*16e0*/  LEA.HI.X R251, R16, c[0x0][0x164], R14, 0x1, P2 ;  /* 0x0000590010fb7a11 */ /* 0x000fe200010f0c0e */
[----:B------:R1:W-:Y:S01]  /*16f0*/  LDGSTS.E.BYPASS.LTC128B.128 [R234+0x5080], [R30.64+0x100], !P3 ;  /* 0x050801001eea7fae */ /* 0x0003e2000d901d4e */
[----:B------:R-:W-:Y:S01]  /*1700*/  ISETP.GE.AND P3, PT, R24, c[0x0][0x16c], PT ;  /* 0x00005b0018007a0c */ /* 0x000fe20003f66270 */
[----:B------:R-:W-:Y:S01]  /*1710*/  IMAD.IADD R23, R23, 0x1, R12 ;  /* 0x0000000117177824 */ /* 0x000fe200078e020c */
[----:B------:R-:W-:Y:S01]  /*1720*/  ISETP.GE.AND P2, PT, R10, c[0x0][0x16c], PT ;  /* 0x00005b000a007a0c */ /* 0x000fe20003f46270 */
[----:B------:R4:W-:Y:S01]  /*1730*/  LDGSTS.E.BYPASS.LTC128B.128 [R234+0x1080], [R20.64], !P4 ;  /* 0x0108000014ea7fae */ /* 0x0009e2000e101d4e */
[----:B------:R-:W-:Y:S01]  /*1740*/  SEL R17, RZ, 0x1, P3 ;  /* 0x00000001ff117807 */ /* 0x000fe20001800000 */
[----:B------:R-:W-:Y:S01]  /*1750*/  IMAD.U32 R11, RZ, RZ, UR7 ;  /* 0x00000007ff0b7e24 */ /* 0x000fe2000f8e00ff */
[----:B------:R-:W-:Y:S01]  /*1760*/  ISETP.LT.OR P4, PT, R5, 0x21, P5 ;  /* 0x000000210500780c */ /* 0x000fe20002f81670 */
[----:B------:R-:W-:Y:S01]  /*1770*/  IMAD R15, R13, c[0x0][0x210], RZ ;  /* 0x000084000d0f7a24 */ /* 0x000fe200078e02ff */
[C---:B------:R-:W-:Y:S01]  /*1780*/  ISETP.LT.OR P3, PT, R5.reuse, 0x21, P1 ;  /* 0x000000210500780c */ /* 0x040fe20000f61670 */
[C---:B------:R-:W-:Y:S01]  /*1790*/  IMAD.WIDE.U32 R22, R0.reuse, c[0x0][0x210], R22 ;  /* 0x0000840000167a25 */ /* 0x040fe200078e0016 */
[C---:B------:R-:W-:Y:S01]  /*17a0*/  @!P0 ISETP.LT.OR P5, PT, R5.reuse, 0x41, P5 ;  /* 0x000000410500880c */ /* 0x040fe20002fa1670 */
[----:B------:R-:W-:Y:S01]  /*17b0*/  USHF.L.U64.HI UR7, UR8, UR6, UR9 ;  /* 0x0000000608077299 */ /* 0x000fe20008010209 */
[----:B------:R-:W-:Y:S01]  /*17c0*/  @!P0 ISETP.LT.OR P1, PT, R5, 0x41, P1 ;  /* 0x000000410500880c */ /* 0x000fe20000f21670 */
[----:B------:R-:W-:Y:S01]  /*17d0*/  IMAD R15, R0, c[0x0][0x214], R15 ;  /* 0x00008500000f7a24 */ /* 0x000fe200078e020f */
[----:B------:R-:W-:Y:S01]  /*17e0*/  SEL R5, RZ, 0xffffffff, P2 ;  /* 0xffffffffff057807 */ /* 0x000fe20001000000 */
[----:B------:R-:W-:Y:S01]  /*17f0*/  USHF.L.U64.HI UR7, UR11, 0x1, UR7 ;  /* 0x000000010b077899 */ /* 0x000fe20008010207 */
[----:B------:R-:W-:Y:S01]  /*1800*/  ISETP.GE.AND P2, PT, R9, c[0x0][0x16c], PT ;  /* 0x00005b0009007a0c */ /* 0x000fe20003f46270 */
[----:B------:R-:W-:Y:S01]  /*1810*/  IMAD.IADD R23, R23, 0x1, R15 ;  /* 0x0000000117177824 */ /* 0x000fe200078e020f */
[----:B------:R-:W-:Y:S01]  /*1820*/  IADD3 R14, -R238, UR12, RZ ;  /* 0x0000000cee0e7c10 */ /* 0x000fe2000fffe1ff */
[----:B------:R-:W-:Y:S01]  /*1830*/  IMAD.SHL.U32 R12, R5, 0x2, RZ ;  /* 0x00000002050c7824 */ /* 0x000fe200078e00ff */
[----:B------:R4:W-:Y:S01]  /*1840*/  LDGSTS.E.BYPASS.LTC128B.128 [R234+0x3880], [R20.64+0x80], !P4 ;  /* 0x0388008014ea7fae */ /* 0x0009e2000e101d4e */
[----:B------:R-:W-:Y:S01]  /*1850*/  IMAD.U32 R5, RZ, RZ, UR5 ;  /* 0x00000005ff057e24 */ /* 0x000fe2000f8e00ff */
[----:B------:R-:W-:Y:S01]  /*1860*/  ULDC.64 UR4, c[0x0][0x208] ;  /* 0x0000820000047ab9 */ /* 0x000fe20000000a00 */
[----:B------:R-:W-:Y:S01]  /*1870*/  IMAD.WIDE.U32 R22, R240, c[0x0][0x218], R22 ;  /* 0x00008600f0167a25 */ /* 0x000fe200078e0016 */
[----:B------:R-:W-:Y:S01]  /*1880*/  LOP3.LUT R17, R12, 0x2, R17, 0xe2, !PT ;  /* 0x000000020c117812 */ /* 0x000fe200078ee211 */
[----:B------:R4:W-:Y:S01]  /*1890*/  LDGSTS.E.BYPASS.LTC128B.128 [R234+0x6080], [R20.64+0x100], !P3 ;  /* 0x0608010014ea7fae */ /* 0x0009e2000d901d4e */
[----:B------:R-:W-:Y:S01]  /*18a0*/  SEL R12, RZ, 0x4, P2 ;  /* 0x00000004ff0c7807 */ /* 0x000fe20001000000 */
[----:B------:R-:W-:Y:S01]  /*18b0*/  USHF.L.U32 UR13, UR4, 0x5, URZ ;  /* 0x00000005040d7899 */ /* 0x000fe2000800063f */
[----:B------:R-:W-:Y:S01]  /*18c0*/  @!P0 LEA R16, P2, R11, R20, 0x1 ;  /* 0x000000140b108211 */ /* 0x000fe200078408ff */
[----:B------:R-:W-:Y:S01]  /*18d0*/  USHF.L.U64.HI UR5, UR4, UR6, UR5 ;  /* 0x0000000604057299 */ /* 0x000fe20008010205 */
[----:B------:R-:W-:Y:S01]  /*18e0*/  LOP3.LUT R12, R17, R12, RZ, 0xfc, !PT ;  /* 0x0000000c110c7212 */ /* 0x000fe200078efcff */
[----:B------:R-:W-:Y:S01]  /*18f0*/  USHF.L.U32 UR11, UR13, 0x1, URZ ;  /* 0x000000010d0b7899 */ /* 0x000fe2000800063f */
[----:B------:R-:W-:Y:S01]  /*1900*/  @!P0 LEA.HI.X R17, R11, R21, R5, 0x1, P2 ;  /* 0x000000150b118211 */ /* 0x000fe200010f0c05 */
[----:B------:R-:W-:Y:S01]  /*1910*/  IMAD R5, R8, c[0x0][0x218], RZ ;  /* 0x0000860008057a24 */ /* 0x000fe200078e02ff */
[C---:B------:R-:W-:Y:S01]  /*1920*/  LOP3.LUT P4, RZ, R12.reuse, 0x1, RZ, 0xc0, !PT ;  /* 0x000000010cff7812 */ /* 0x040fe2000788c0ff */
[----:B------:R-:W-:Y:S01]  /*1930*/  USHF.L.U64.HI UR5, UR13, 0x1, UR5 ;  /* 0x000000010d057899 */ /* 0x000fe20008010205 */
[C---:B------:R-:W-:Y:S01]  /*1940*/  LOP3.LUT P3, RZ, R12.reuse, 0x2, RZ, 0xc0, !PT ;  /* 0x000000020cff7812 */ /* 0x040fe2000786c0ff */
[----:B------:R2:W-:Y:S01]  /*1950*/  @!P0 LDGSTS.E.BYPASS.LTC128B.128 [R234+0x2080], [R16.64], !P6 ;  /* 0x0208000010ea8fae */ /* 0x0005e2000f101d4e */
[----:B------:R-:W-:Y:S01]  /*1960*/  LOP3.LUT P2, RZ, R12, 0x4, RZ, 0xc0, !PT ;  /* 0x000000040cff7812 */ /* 0x000fe2000784c0ff */
[----:B------:R-:W-:Y:S01]  /*1970*/  IMAD R5, R240, c[0x0][0x21c], R5 ;  /* 0x00008700f0057a24 */ /* 0x000fe200078e0205 */
[C---:B------:R-:W-:Y:S01]  /*1980*/  ISETP.LT.OR P6, PT, R14.reuse, 0x1, !P4 ;  /* 0x000000010e00780c */ /* 0x040fe200067c1670 */
[----:B------:R2:W-:Y:S01]  /*1990*/  @!P0 LDGSTS.E.BYPASS.LTC128B.128 [R234+0x4880], [R16.64+0x80], !P5 ;  /* 0x0488008010ea8fae */ /* 0x0005e2000e901d4e */
[C---:B------:R-:W-:Y:S01]  /*19a0*/  ISETP.LT.OR P5, PT, R14.reuse, 0x1, !P3 ;  /* 0x000000010e00780c */ /* 0x040fe20005fa1670 */
[----:B------:R-:W-:Y:S01]  /*19b0*/  IMAD.IADD R5, R23, 0x1, R5 ;  /* 0x0000000117057824 */ /* 0x000fe200078e0205 */
[CC--:B------:R-:W-:Y:S01]  /*19c0*/  LEA.HI R15, R19.reuse, R232.reuse, RZ, 0x2 ;  /* 0x000000e8130f7211 */ /* 0x0c0fe200078f10ff */
[----:B------:R3:W-:Y:S01]  /*19d0*/  @!P0 LDGSTS.E.BYPASS.LTC128B.128 [R234+0x7080], [R16.64+0x100], !P1 ;  /* 0x0708010010ea8fae */ /* 0x0007e2000c901d4e */
[----:B------:R-:W-:Y:S01]  /*19e0*/  ISETP.LT.OR P1, PT, R14, 0x1, !P2 ;  /* 0x000000010e00780c */ /* 0x000fe20005721670 */
[----:B------:R-:W-:Y:S01]  /*19f0*/  IMAD R3, R2, -0x50, R3 ;  /* 0xffffffb002037824 */ /* 0x000fe200078e0203 */
[C---:B------:R-:W-:Y:S01]  /*1a00*/  LEA R248, P0, R22.reuse, c[0x0][0x1f0], 0x1 ;  /* 0x00007c0016f87a11 */ /* 0x040fe200078008ff */
[----:B------:R-:W0:Y:S01]  /*1a10*/  LDGDEPBAR ;  /* 0x00000000000079af */ /* 0x000e220000000000 */
[----:B------:R-:W-:Y:S01]  /*1a20*/  LEA.HI R2, R19, R232, RZ, 0x5 ;  /* 0x000000e813027211 */ /* 0x000fe200078f28ff */
[----:B------:R-:W-:Y:S01]  /*1a30*/  IMAD R13, R13, c[0x0][0x238], RZ ;  /* 0x00008e000d0d7a24 */ /* 0x000fe200078e02ff */
[----:B------:R-:W-:Y:S01]  /*1a40*/  LEA.HI.X R249, R22, c[0x0][0x1f4], R5, 0x1, P0 ;  /* 0x00007d0016f97a11 */ /* 0x000fe200000f0c05 */
[----:B------:R-:W-:Y:S01]  /*1a50*/  IMAD.U32 R5, RZ, RZ, UR10 ;  /* 0x0000000aff057e24 */ /* 0x000fe2000f8e00ff */
[----:B------:R3:W-:Y:S01]  /*1a60*/  LDGSTS.E.BYPASS.LTC128B.128 [R234+0xf080], [R250.64], !P6 ;  /* 0x0f080000faea7fae */ /* 0x0007e2000f101d4e */
[----:B----4-:R-:W-:Y:S01]  /*1a70*/  IMAD.U32 R21, RZ, RZ, UR11 ;  /* 0x0000000bff157e24 */ /* 0x010fe2000f8e00ff */
[----:B------:R-:W-:Y:S01]  /*1a80*/  SHF.R.S32.HI R18, RZ, 0x2, R15 ;  /* 0x00000002ff127819 */ /* 0x000fe2000001140f */
[C---:B------:R-:W-:Y:S01]  /*1a90*/  IMAD R13, R0.reuse, c[0x0][0x23c], R13 ;  /* 0x00008f00000d7a24 */ /* 0x040fe200078e020d */
[----:B------:R4:W-:Y:S01]  /*1aa0*/  LDGSTS.E.BYPASS.LTC128B.128 [R234+0x11080], [R250.64+0x80], !P5 ;  /* 0x11080080faea7fae */ /* 0x0009e2000e901d4e */
[----:B------:R-:W-:Y:S01]  /*1ab0*/  IADD3 R22, P6, P0, R5, 0x80, R250 ;  /* 0x0000008005167810 */ /* 0x000fe200078de0fa */
[----:B------:R-:W-:Y:S01]  /*1ac0*/  IMAD.WIDE.U32 R26, R0, c[0x0][0x238], R26 ;  /* 0x00008e00001a7a25 */ /* 0x000fe200078e001a */
[----:B------:R-:W-:Y:S01]  /*1ad0*/  SHF.R.S32.HI R12, RZ, 0x1f, R2 ;  /* 0x0000001fff0c7819 */ /* 0x000fe20000011402 */
[----:B------:R4:W-:Y:S01]  /*1ae0*/  LDGSTS.E.BYPASS.LTC128B.128 [R234+0x13080], [R250.64+0x100], !P1 ;  /* 0x13080100faea7fae */ /* 0x0009e2000c901d4e */
[----:B-1----:R-:W-:Y:S01]  /*1af0*/  IADD3 R30, P1, R250, UR10, RZ ;  /* 0x0000000afa1e7c10 */ /* 0x002fe2000ff3e0ff */
[----:B------:R-:W-:Y:S01]  /*1b00*/  IMAD.IADD R27, R27, 0x1, R13 ;  /* 0x000000011b1b7824 */ /* 0x000fe200078e020d */
[----:B------:R-:W-:Y:S01]  /*1b10*/  IADD3.X R23, RZ, UR7, R251, P6, P0 ;  /* 0x00000007ff177c10 */ /* 0x000fe2000b7e04fb */
[----:B------:R-:W-:Y:S01]  /*1b20*/  IMAD.IADD R230, R227, 0x1, -R230 ;  /* 0x00000001e3e67824 */ /* 0x000fe200078e0ae6 */
[----:B------:R-:W-:Y:S01]  /*1b30*/  IADD3.X R31, R251, UR7, RZ, P1, !PT ;  /* 0x00000007fb1f7c10 */ /* 0x000fe20008ffe4ff */
[----:B------:R-:W-:Y:S01]  /*1b40*/  IMAD.SHL.U32 R7, R7, 0x8, RZ ;  /* 0x0000000807077824 */ /* 0x000fe200078e00ff */
[----:B--2---:R-:W-:Y:S01]  /*1b50*/  IADD3 R28, P5, P1, R5, 0x100, R250 ;  /* 0x00000100051c7810 */ /* 0x004fe200079be0fa */
[----:B------:R-:W-:Y:S01]  /*1b60*/  IMAD R230, R230, -0x8, R3 ;  /* 0xfffffff8e6e67824 */ /* 0x000fe200078e0203 */
[C---:B------:R-:W-:Y:S01]  /*1b70*/  ISETP.LT.OR P6, PT, R14.reuse, 0x21, !P4 ;  /* 0x000000210e00780c */ /* 0x040fe200067c1670 */
[----:B------:R-:W-:Y:S01]  /*1b80*/  IMAD.MOV.U32 R226, RZ, RZ, 0x20 ;  /* 0x00000020ffe27424 */ /* 0x000fe200078e00ff */
[----:B------:R-:W-:Y:S01]  /*1b90*/  ISETP.LT.OR P0, PT, R14, 0x21, !P3 ;  /* 0x000000210e00780c */ /* 0x000fe20005f01670 */
[----:B------:R-:W-:Y:S01]  /*1ba0*/  IMAD.MOV.U32 R228, RZ, RZ, 0x10 ;  /* 0x00000010ffe47424 */ /* 0x000fe200078e00ff */
[----:B------:R-:W-:Y:S01]  /*1bb0*/  IADD3.X R29, RZ, UR7, R251, P5, P1 ;  /* 0x00000007ff1d7c10 */ /* 0x000fe2000afe24fb */
[----:B------:R-:W-:Y:S01]  /*1bc0*/  UIADD3 UR6, UR12, 0x3f, URZ ;  /* 0x0000003f0c067890 */ /* 0x000fe2000fffe03f */
[----:B------:R-:W-:Y:S01]  /*1bd0*/  IADD3 R20, P5, P1, R21, 0x100, R248 ;  /* 0x0000010015147810 */ /* 0x000fe200079be0f8 */
[----:B------:R-:W-:Y:S01]  /*1be0*/  UMOV UR4, 0x6 ;  /* 0x0000000600047882 */ /* 0x000fe20000000000 */
[----:B---3--:R-:W-:Y:S01]  /*1bf0*/  P2R R16, PR, RZ, 0x10 ;  /* 0x00000010ff107803 */ /* 0x008fe20000000000 */
[----:B------:R-:W-:Y:S01]  /*1c00*/  CS2R R70, SRZ ;  /* 0x0000000000467805 */ /* 0x000fe2000001ff00 */
[----:B------:R-:W-:Y:S01]  /*1c10*/  IADD3.X R21, RZ, UR5, R249, P5, P1 ;  /* 0x00000005ff157c10 */ /* 0x000fe2000afe24f9 */
[----:B------:R-:W-:Y:S01]  /*1c20*/  CS2R R68, SRZ ;  /* 0x0000000000447805 */ /* 0x000fe2000001ff00 */
[----:B------:R-:W-:Y:S01]  /*1c30*/  ISETP.GT.AND P1, PT, R232, 0xf, PT ;  /* 0x0000000fe800780c */ /* 0x000fe20003f24270 */
[----:B------:R1:W-:Y:S01]  /*1c40*/  LDGSTS.E.BYPASS.LTC128B.128 [R234+0x10080], [R30.64], !P6 ;  /* 0x100800001eea7fae */ /* 0x0003e2000f101d4e */
[----:B------:R-:W-:Y:S01]  /*1c50*/  ISETP.GE.AND P4, PT, R24, c[0x0][0x1fc], PT ;  /* 0x00007f0018007a0c */ /* 0x000fe20003f86270 */
[----:B------:R-:W-:Y:S01]  /*1c60*/  CS2R R66, SRZ ;  /* 0x0000000000427805 */ /* 0x000fe2000001ff00 */
[C---:B------:R-:W-:Y:S01]  /*1c70*/  ISETP.LT.OR P5, PT, R14.reuse, 0x21, !P2 ;  /* 0x000000210e00780c */ /* 0x040fe200057a1670 */
[----:B------:R2:W-:Y:S01]  /*1c80*/  LDGSTS.E.BYPASS.LTC128B.128 [R234+0x12080], [R22.64], !P0 ;  /* 0x1208000016ea7fae */ /* 0x0005e2000c101d4e */
[----:B------:R-:W-:Y:S01]  /*1c90*/  ISETP.LT.OR P0, PT, R14, 0x1, P4 ;  /* 0x000000010e00780c */ /* 0x000fe20002701670 */
[----:B------:R-:W-:Y:S01]  /*1ca0*/  CS2R R64, SRZ ;  /* 0x0000000000407805 */ /* 0x000fe2000001ff00 */
[----:B------:R-:W-:Y:S01]  /*1cb0*/  ISETP.GE.AND P6, PT, R10, c[0x0][0x1fc], PT ;  /* 0x00007f000a007a0c */ /* 0x000fe20003fc6270 */
[----:B------:R-:W-:Y:S01]  /*1cc0*/  CS2R R62, SRZ ;  /* 0x00000000003e7805 */ /* 0x000fe2000001ff00 */
[----:B------:R-:W-:Y:S01]  /*1cd0*/  SHF.R.S32.HI R17, RZ, 0x1f, R15 ;  /* 0x0000001fff117819 */ /* 0x000fe2000001140f */
[----:B------:R-:W-:Y:S01]  /*1ce0*/  CS2R R60, SRZ ;  /* 0x00000000003c7805 */ /* 0x000fe2000001ff00 */
[----:B------:R-:W-:Y:S01]  /*1cf0*/  SHF.R.S32.HI R11, RZ, 0x5, R2 ;  /* 0x00000005ff0b7819 */ /* 0x000fe20000011402 */
[C---:B------:R-:W-:Y:S01]  /*1d00*/  @!P1 IMAD.SHL.U32 R5, R232.reuse, 0x10, RZ ;  /* 0x00000010e8059824 */ /* 0x040fe200078e00ff */
[----:B------:R-:W-:Y:S01]  /*1d10*/  LEA.HI R17, R17, R18, RZ, 0x3 ;  /* 0x0000001211117211 */ /* 0x000fe200078f18ff */
[----:B------:R-:W-:Y:S01]  /*1d20*/  CS2R R58, SRZ ;  /* 0x00000000003a7805 */ /* 0x000fe2000001ff00 */
[----:B------:R-:W-:Y:S01]  /*1d30*/  LOP3.LUT R15, R15, 0x3ffffffc, RZ, 0xc0, !PT ;  /* 0x3ffffffc0f0f7812 */ /* 0x000fe200078ec0ff */
[----:B------:R3:W-:Y:S01]  /*1d40*/  LDGSTS.E.BYPASS.LTC128B.128 [R234+0x14080], [R28.64], !P5 ;  /* 0x140800001cea7fae */ /* 0x0007e2000e901d4e */
[----:B------:R-:W-:Y:S01]  /*1d50*/  ISETP.GE.AND P5, PT, R9, c[0x0][0x1fc], PT ;  /* 0x00007f0009007a0c */ /* 0x000fe20003fa6270 */
[----:B------:R-:W-:Y:S01]  /*1d60*/  IMAD.SHL.U32 R222, R11, 0x100, RZ ;  /* 0x000001000bde7824 */ /* 0x000fe200078e00ff */
[----:B------:R-:W-:Y:S01]  /*1d70*/  LOP3.LUT R17, R17, 0xfffffff8, RZ, 0xc0, !PT ;  /* 0xfffffff811117812 */ /* 0x000fe200078ec0ff */
[----:B------:R2:W-:Y:S01]  /*1d80*/  @!P1 LDGSTS.E.BYPASS.LTC128B.128 [R5+0x21080], [R244.64] ;  /* 0x21080000f4059fae */ /* 0x0005e2000b901d4e */
[----:B------:R-:W-:Y:S01]  /*1d90*/  IMAD.IADD R15, R232, 0x1, -R15 ;  /* 0x00000001e80f7824 */ /* 0x000fe200078e0a0f */
[----:B------:R-:W-:Y:S01]  /*1da0*/  CS2R R56, SRZ ;  /* 0x0000000000387805 */ /* 0x000fe2000001ff00 */
[----:B------:R-:W-:Y:S01]  /*1db0*/  CS2R R54, SRZ ;  /* 0x0000000000367805 */ /* 0x000fe2000001ff00 */
[----:B------:R-:W0:Y:S01]  /*1dc0*/  LDGDEPBAR ;  /* 0x00000000000079af */ /* 0x000e220000000000 */
[----:B------:R-:W-:Y:S01]  /*1dd0*/  IMAD.IADD R17, R18, 0x1, -R17 ;  /* 0x0000000112117824 */ /* 0x000fe200078e0a11 */
[----:B------:R-:W-:Y:S01]  /*1de0*/  LEA.HI R18, R19, R232, RZ, 0x4 ;  /* 0x000000e813127211 */ /* 0x000fe200078f20ff */
[----:B------:R-:W-:Y:S01]  /*1df0*/  CS2R R52, SRZ ;  /* 0x0000000000347805 */ /* 0x000fe2000001ff00 */
[----:B------:R4:W-:Y:S01]  /*1e00*/  LDGSTS.E.BYPASS.LTC128B.128 [R234+0x1b080], [R248.64], !P0 ;  /* 0x1b080000f8ea7fae */ /* 0x0009e2000c101d4e */
[C---:B------:R-:W-:Y:S01]  /*1e10*/  ISETP.LT.OR P0, PT, R14.reuse, 0x1, P6 ;  /* 0x000000010e00780c */ /* 0x040fe20003701670 */
[----:B------:R-:W-:Y:S01]  /*1e20*/  CS2R R50, SRZ ;  /* 0x0000000000327805 */ /* 0x000fe2000001ff00 */
[C---:B------:R-:W-:Y:S01]  /*1e30*/  ISETP.LT.OR P6, PT, R14.reuse, 0x21, P6 ;  /* 0x000000210e00780c */ /* 0x040fe200037c1670 */
[----:B------:R-:W-:Y:S01]  /*1e40*/  CS2R R48, SRZ ;  /* 0x0000000000307805 */ /* 0x000fe2000001ff00 */
[----:B------:R-:W-:Y:S01]  /*1e50*/  SHF.R.S32.HI R19, RZ, 0x4, R18 ;  /* 0x00000004ff137819 */ /* 0x000fe20000011412 */
        /* <DEDUP_REMOVED lines=9> */
[C---:B------:R-:W-:Y:S01]  /*1ef0*/  ISETP.LT.OR P0, PT, R14.reuse, 0x1, P5 ;  /* 0x000000010e00780c */ /* 0x040fe20002f01670 */
[----:B---3--:R-:W-:Y:S01]  /*1f00*/  IMAD.SHL.U32 R29, R17, 0x10, RZ ;  /* 0x00000010111d7824 */ /* 0x008fe200078e00ff */
[----:B------:R-:W-:Y:S01]  /*1f10*/  ISETP.LT.OR P5, PT, R14, 0x21, P5 ;  /* 0x000000210e00780c */ /* 0x000fe20002fa1670 */
[----:B-1----:R-:W-:Y:S01]  /*1f20*/  CS2R R30, SRZ ;  /* 0x00000000001e7805 */ /* 0x002fe2000001ff00 */
[----:B--2---:R-:W-:Y:S01]  /*1f30*/  LEA.HI R5, R12, R11, RZ, 0x2 ;  /* 0x0000000b0c057211 */ /* 0x004fe200078f10ff */
[----:B------:R-:W-:Y:S01]  /*1f40*/  IMAD.SHL.U32 R12, R227, 0x8, RZ ;  /* 0x00000008e30c7824 */ /* 0x000fe200078e00ff */
[----:B------:R-:W-:-:S02]  /*1f50*/  USHF.L.U64.HI UR9, UR8, UR4, UR9 ;  /* 0x0000000408097299 */ /* 0x000fc40008010209 */
[----:B------:R-:W-:Y:S01]  /*1f60*/  LOP3.LUT R0, R5, 0xfffffffc, RZ, 0xc0, !PT ;  /* 0xfffffffc05007812 */ /* 0x000fe200078ec0ff */
[----:B------:R-:W-:Y:S01]  /*1f70*/  USHF.L.U32 UR10, UR8, 0x6, URZ ;  /* 0x00000006080a7899 */ /* 0x000fe2000800063f */
[----:B------:R-:W-:Y:S01]  /*1f80*/  LOP3.LUT R12, R12, 0x8, RZ, 0xc0, !PT ;  /* 0x000000080c0c7812 */ /* 0x000fe200078ec0ff */
[----:B------:R-:W-:Y:S02]  /*1f90*/  UMOV UR4, URZ ;  /* 0x0000003f00047c82 */ /* 0x000fe40008000000 */
[----:B------:R4:W-:Y:S01]  /*1fa0*/  LDGSTS.E.BYPASS.LTC128B.128 [R234+0x1f080], [R248.64+0x100], !P0 ;  /* 0x1f080100f8ea7fae */ /* 0x0009e2000c101d4e */
[----:B------:R-:W-:Y:S01]  /*1fb0*/  IADD3 R22, P0, R248, UR11, RZ ;  /* 0x0000000bf8167c10 */ /* 0x000fe2000ff1e0ff */
[----:B------:R-:W-:Y:S01]  /*1fc0*/  IMAD.IADD R5, R11, 0x1, -R0 ;  /* 0x000000010b057824 */ /* 0x000fe200078e0a00 */
[----:B------:R-:W-:Y:S01]  /*1fd0*/  LEA.HI R0, R18, R19, RZ, 0x1 ;  /* 0x0000001312007211 */ /* 0x000fe200078f08ff */
[----:B------:R-:W-:Y:S01]  /*1fe0*/  UMOV UR11, 0x1 ;  /* 0x00000001000b7882 */ /* 0x000fe20000000000 */
[----:B------:R-:W-:Y:S01]  /*1ff0*/  IADD3.X R23, R249, UR5, RZ, P0, !PT ;  /* 0x00000005f9177c10 */ /* 0x000fe200087fe4ff */
[C---:B------:R-:W-:Y:S01]  /*2000*/  IMAD.SHL.U32 R25, R5.reuse, 0x100, RZ ;  /* 0x0000010005197824 */ /* 0x040fe200078e00ff */
[----:B------:R-:W-:Y:S01]  /*2010*/  ISETP.LT.OR P0, PT, R14, 0x21, P4 ;  /* 0x000000210e00780c */ /* 0x000fe20002701670 */
[C---:B------:R-:W-:Y:S01]  /*2020*/  IMAD.SHL.U32 R237, R5.reuse, 0x10, RZ ;  /* 0x0000001005ed7824 */ /* 0x040fe200078e00ff */
[----:B------:R-:W-:Y:S01]  /*2030*/  LEA.HI R14, R5, R5, RZ, 0x1 ;  /* 0x00000005050e7211 */ /* 0x000fe200078f08ff */
[----:B------:R-:W-:Y:S01]  /*2040*/  USHF.R.S32.HI UR5, URZ, 0x1f, UR6 ;  /* 0x0000001f3f057899 */ /* 0x000fe20008011406 */
[----:B------:R-:W-:-:S02]  /*2050*/  ISETP.NE.AND P4, PT, R16, RZ, PT ;  /* 0x000000ff1000720c */ /* 0x000fc40003f85270 */
[----:B------:R-:W-:Y:S01]  /*2060*/  LOP3.LUT R16, R12, 0x70, R29, 0xf8, !PT ;  /* 0x000000700c107812 */ /* 0x000fe200078ef81d */
[----:B------:R-:W-:Y:S01]  /*2070*/  IMAD.SHL.U32 R14, R14, 0x100, RZ ;  /* 0x000001000e0e7824 */ /* 0x000fe200078e00ff */
[----:B------:R-:W-:Y:S01]  /*2080*/  LOP3.LUT R0, R0, 0xfffffffe, RZ, 0xc0, !PT ;  /* 0xfffffffe00007812 */ /* 0x000fe200078ec0ff */
[----:B------:R-:W-:Y:S01]  /*2090*/  ULEA.HI UR5, UR5, UR6, URZ, 0x6 ;  /* 0x0000000605057291 */ /* 0x000fe2000f8f303f */
[----:B------:R-:W-:Y:S01]  /*20a0*/  LOP3.LUT R16, R16, 0x100, R25, 0xf8, !PT ;  /* 0x0000010010107812 */ /* 0x000fe200078ef819 */
[----:B------:R-:W-:Y:S01]  /*20b0*/  CS2R R28, SRZ ;  /* 0x00000000001c7805 */ /* 0x000fe2000001ff00 */
[----:B------:R-:W-:Y:S01]  /*20c0*/  LOP3.LUT R14, R14, 0x7ffffe00, RZ, 0xc0, !PT ;  /* 0x7ffffe000e0e7812 */ /* 0x000fe200078ec0ff */
[----:B------:R4:W-:Y:S01]  /*20d0*/  LDGSTS.E.BYPASS.LTC128B.128 [R234+0x1c080], [R22.64], !P0 ;  /* 0x1c08000016ea7fae */ /* 0x0009e2000c101d4e */
[----:B------:R-:W-:Y:S01]  /*20e0*/  SHF.R.U32.HI R13, RZ, 0x3, R16 ;  /* 0x00000003ff0d7819 */ /* 0x000fe20000011610 */
[----:B------:R-:W-:Y:S01]  /*20f0*/  IMAD.IADD R0, R19, 0x1, -R0 ;  /* 0x0000000113007824 */ /* 0x000fe200078e0a00 */
[----:B------:R-:W-:Y:S01]  /*2100*/  ISETP.GE.AND P0, PT, R24, c[0x0][0x1fc], PT ;  /* 0x00007f0018007a0c */ /* 0x000fe20003f06270 */
[----:B------:R-:W-:Y:S01]  /*2110*/  IMAD R14, R15, 0x2, R14 ;  /* 0x000000020f0e7824 */ /* 0x000fe200078e020e */
[----:B------:R-:W-:Y:S01]  /*2120*/  LOP3.LUT R13, R16, 0x28, R13, 0x78, !PT ;  /* 0x00000028100d7812 */ /* 0x000fe200078e780d */
[----:B------:R4:W-:Y:S01]  /*2130*/  LDGSTS.E.BYPASS.LTC128B.128 [R234+0x1e080], [R22.64+0x80], !P6 ;  /* 0x1e08008016ea7fae */ /* 0x0009e2000f101d4e */
[----:B------:R-:W-:Y:S01]  /*2140*/  LOP3.LUT R15, R18, 0xfffffff0, RZ, 0xc0, !PT ;  /* 0xfffffff0120f7812 */ /* 0x000fe200078ec0ff */
[----:B------:R-:W-:Y:S01]  /*2150*/  IMAD.SHL.U32 R231, R0, 0x8, RZ ;  /* 0x0000000800e77824 */ /* 0x000fe200078e00ff */
[----:B------:R-:W-:Y:S01]  /*2160*/  LOP3.LUT P6, RZ, R17, 0x1, RZ, 0xc0, !PT ;  /* 0x0000000111ff7812 */ /* 0x000fe200078cc0ff */
[----:B------:R-:W-:Y:S01]  /*2170*/  IMAD.IADD R14, R14, 0x1, R13 ;  /* 0x000000010e0e7824 */ /* 0x000fe200078e020d */
[----:B------:R4:W-:Y:S01]  /*2180*/  LDGSTS.E.BYPASS.LTC128B.128 [R234+0x20080], [R20.64], !P5 ;  /* 0x2008000014ea7fae */ /* 0x0009e2000e901d4e */
[----:B------:R-:W-:Y:S01]  /*2190*/  ISETP.GE.AND P5, PT, R10, c[0x0][0x1fc], PT ;  /* 0x00007f000a007a0c */ /* 0x000fe20003fa6270 */
[----:B------:R-:W-:Y:S01]  /*21a0*/  CS2R R24, SRZ ;  /* 0x0000000000187805 */ /* 0x000fe2000001ff00 */
[----:B------:R-:W-:Y:S01]  /*21b0*/  IMAD.SHL.U32 R236, R14, 0x2, RZ ;  /* 0x000000020eec7824 */ /* 0x000fe200078e00ff */
[----:B------:R-:W-:Y:S01]  /*21c0*/  SEL R13, RZ, 0x1, P0 ;  /* 0x00000001ff0d7807 */ /* 0x000fe20000000000 */
[C---:B------:R-:W-:Y:S01]  /*21d0*/  IMAD.IADD R14, R232.reuse, 0x1, -R15 ;  /* 0x00000001e80e7824 */ /* 0x040fe200078e0a0f */
[----:B------:R-:W-:Y:S01]  /*21e0*/  ISETP.GE.AND P0, PT, R232, 0x10, PT ;  /* 0x00000010e800780c */ /* 0x000fe20003f06270 */
[----:B------:R-:W-:Y:S01]  /*21f0*/  USHF.R.S32.HI UR8, URZ, 0x6, UR5 ;  /* 0x000000063f087899 */ /* 0x000fe20008011405 */
[----:B------:R-:W-:Y:S01]  /*2200*/  IADD3 R15, R236, 0x21480, RZ ;  /* 0x00021480ec0f7810 */ /* 0x000fe20007ffe0ff */
[----:B------:R-:W-:Y:S01]  /*2210*/  IMAD.SHL.U32 R10, R14, 0x10, RZ ;  /* 0x000000100e0a7824 */ /* 0x000fe200078e00ff */
[----:B------:R-:W-:Y:S01]  /*2220*/  IADD3 R233, R236, 0x215a0, RZ ;  /* 0x000215a0ece97810 */ /* 0x000fe20007ffe0ff */
[----:B------:R-:W-:Y:S01]  /*2230*/  UMOV UR5, URZ ;  /* 0x0000003f00057c82 */ /* 0x000fe20008000000 */
[----:B------:R-:W-:-:S02]  /*2240*/  @P6 IADD3 R233, R15, 0xe0, RZ ;  /* 0x000000e00fe96810 */ /* 0x000fc40007ffe0ff */
[----:B------:R-:W-:Y:S01]  /*2250*/  LOP3.LUT R11, R10, 0xf0, RZ, 0xc0, !PT ;  /* 0x000000f00a0b7812 */ /* 0x000fe200078ec0ff */
[----:B------:R-:W-:Y:S01]  /*2260*/  IMAD.SHL.U32 R10, R0, 0x20, RZ ;  /* 0x00000020000a7824 */ /* 0x000fe200078e00ff */
[----:B------:R-:W-:Y:S01]  /*2270*/  ISETP.GE.AND P6, PT, R9, c[0x0][0x1fc], PT ;  /* 0x00007f0009007a0c */ /* 0x000fe20003fc6270 */
[----:B------:R-:W-:Y:S01]  /*2280*/  IMAD R9, R8, c[0x0][0x240], RZ ;  /* 0x0000900008097a24 */ /* 0x000fe200078e02ff */
[C---:B------:R-:W-:Y:S01]  /*2290*/  LOP3.LUT R223, R11.reuse, R12, RZ, 0xfc, !PT ;  /* 0x0000000c0bdf7212 */ /* 0x040fe200078efcff */
[----:B------:R-:W-:Y:S01]  /*22a0*/  @!P0 IMAD.SHL.U32 R15, R232, 0x10, RZ ;  /* 0x00000010e80f8824 */ /* 0x000fe200078e00ff */
[----:B------:R-:W-:Y:S01]  /*22b0*/  LOP3.LUT R222, R11, 0x100, R222, 0xf8, !PT ;  /* 0x000001000bde7812 */ /* 0x000fe200078ef8de */
[----:B------:R-:W-:Y:S01]  /*22c0*/  IMAD R3, R240, c[0x0][0x244], R9 ;  /* 0x00009100f0037a24 */ /* 0x000fe200078e0209 */
[----:B------:R-:W-:Y:S01]  /*22d0*/  LOP3.LUT R11, R2, 0xffffffe0, RZ, 0xc0, !PT ;  /* 0xffffffe0020b7812 */ /* 0x000fe200078ec0ff */
[----:B------:R-:W-:Y:S01]  /*22e0*/  IMAD.SHL.U32 R9, R4, 0x40, RZ ;  /* 0x0000004004097824 */ /* 0x000fe200078e00ff */
[----:B------:R-:W-:Y:S01]  /*22f0*/  SHF.R.S32.HI R17, RZ, 0x1f, R14 ;  /* 0x0000001fff117819 */ /* 0x000fe2000001140e */
[----:B------:R1:W-:Y:S01]  /*2300*/  @!P0 LDGSTS.E.BYPASS.LTC128B.128 [R15+0x21280], [R242.64] ;  /* 0x21280000f20f8fae */ /* 0x0003e2000b901d4e */
[----:B------:R-:W-:Y:S01]  /*2310*/  SEL R2, RZ, 0xffffffff, P5 ;  /* 0xffffffffff027807 */ /* 0x000fe20002800000 */
[----:B------:R-:W-:Y:S01]  /*2320*/  IMAD.IADD R11, R232, 0x1, -R11 ;  /* 0x00000001e80b7824 */ /* 0x000fe200078e0a0b */
[----:B------:R-:W-:Y:S01]  /*2330*/  LEA.HI R8, R17, R14, RZ, 0x3 ;  /* 0x0000000e11087211 */ /* 0x000fe200078f18ff */
[----:B------:R-:W0:Y:S01]  /*2340*/  LDGDEPBAR ;  /* 0x00000000000079af */ /* 0x000e220000000000 */
[----:B------:R-:W-:Y:S01]  /*2350*/  LOP3.LUT R10, R10, 0x20, RZ, 0xc0, !PT ;  /* 0x000000200a0a7812 */ /* 0x000fe200078ec0ff */
[----:B------:R-:W-:Y:S01]  /*2360*/  IMAD.SHL.U32 R2, R2, 0x2, RZ ;  /* 0x0000000202027824 */ /* 0x000fe200078e00ff */
[----:B------:R-:W-:Y:S01]  /*2370*/  SHF.R.S32.HI R16, RZ, 0x1f, R11 ;  /* 0x0000001fff107819 */ /* 0x000fe2000001140b */
[----:B------:R-:W0:Y:S01]  /*2380*/  LDGDEPBAR ;  /* 0x00000000000079af */ /* 0x000e220000000000 */
[----:B------:R-:W-:Y:S01]  /*2390*/  LOP3.LUT P0, RZ, R4, 0x4, RZ, 0xc0, !PT ;  /* 0x0000000404ff7812 */ /* 0x000fe2000780c0ff */
[----:B------:R-:W-:Y:S01]  /*23a0*/  IMAD.WIDE.U32 R240, R240, c[0x0][0x240], R26 ;  /* 0x00009000f0f07a25 */ /* 0x000fe200078e001a */
[----:B------:R-:W-:Y:S01]  /*23b0*/  LEA.HI R16, R16, R11, RZ, 0x2 ;  /* 0x0000000b10107211 */ /* 0x000fe200078f10ff */
[----:B------:R-:W-:Y:S01]  /*23c0*/  CS2R R26, SRZ ;  /* 0x00000000001a7805 */ /* 0x000fe2000001ff00 */
[----:B------:R-:W-:Y:S01]  /*23d0*/  LOP3.LUT R7, R10, 0x18, R7, 0xf8, !PT ;  /* 0x000000180a077812 */ /* 0x000fe200078ef807 */
[----:B------:R-:W-:Y:S01]  /*23e0*/  IMAD.IADD R246, R241, 0x1, R3 ;  /* 0x00000001f1f67824 */ /* 0x000fe200078e0203 */
[----:B------:R-:W-:-:S02]  /*23f0*/  LOP3.LUT R10, R2, 0x2, R13, 0xe2, !PT ;  /* 0x00000002020a7812 */ /* 0x000fc400078ee20d */
[----:B------:R-:W-:Y:S02]  /*2400*/  SEL R2, R226, 0xffffffe0, !P0 ;  /* 0xffffffe0e2027807 */ /* 0x000fe40004000000 */
[----:B------:R-:W-:Y:S02]  /*2410*/  SEL R235, RZ, 0x4, P6 ;  /* 0x00000004ffeb7807 */ /* 0x000fe40003000000 */
[----:B------:R-:W-:Y:S02]  /*2420*/  LOP3.LUT R231, R231, 0x8, RZ, 0xc0, !PT ;  /* 0x00000008e7e77812 */ /* 0x000fe400078ec0ff */
[----:B------:R-:W-:Y:S02]  /*2430*/  LOP3.LUT P5, RZ, R4, 0x2, RZ, 0xc0, !PT ;  /* 0x0000000204ff7812 */ /* 0x000fe400078ac0ff */
[----:B------:R-:W-:Y:S02]  /*2440*/  LOP3.LUT R235, R10, R235, RZ, 0xfc, !PT ;  /* 0x000000eb0aeb7212 */ /* 0x000fe400078efcff */
[----:B-1----:R-:W-:-:S02]  /*2450*/  LOP3.LUT R15, R9, 0x1c0, RZ, 0xc0, !PT ;  /* 0x000001c0090f7812 */ /* 0x002fc400078ec0ff */
[C---:B------:R-:W-:Y:S01]  /*2460*/  LOP3.LUT R9, R8.reuse, 0xfffffff8, RZ, 0xc0, !PT ;  /* 0xfffffff808097812 */ /* 0x040fe200078ec0ff */
[----:B------:R-:W-:Y:S01]  /*2470*/  IMAD.SHL.U32 R8, R8, 0x40, RZ ;  /* 0x0000004008087824 */ /* 0x000fe200078e00ff */
[C---:B------:R-:W-:Y:S02]  /*2480*/  LOP3.LUT R12, R15.reuse, 0x8, R6, 0xf8, !PT ;  /* 0x000000080f0c7812 */ /* 0x040fe400078ef806 */
[----:B------:R-:W-:Y:S01]  /*2490*/  SHF.R.U32.HI R229, RZ, 0x3, R15 ;  /* 0x00000003ffe57819 */ /* 0x000fe2000001160f */
[----:B------:R-:W-:Y:S01]  /*24a0*/  IMAD.IADD R9, R14, 0x1, -R9 ;  /* 0x000000010e097824 */ /* 0x000fe200078e0a09 */
[----:B------:R-:W-:Y:S02]  /*24b0*/  LOP3.LUT R15, R15, 0x30, R237, 0xf8, !PT ;  /* 0x000000300f0f7812 */ /* 0x000fe400078ef8ed */
[C---:B------:R-:W-:Y:S02]  /*24c0*/  LEA.HI.SX32 R237, R16.reuse, R237, 0x1e ;  /* 0x000000ed10ed7211 */ /* 0x040fe400078ff2ff */
[----:B------:R-:W-:-:S02]  /*24d0*/  LOP3.LUT R16, R16, 0xfffffffc, RZ, 0xc0, !PT ;  /* 0xfffffffc10107812 */ /* 0x000fc400078ec0ff */
[C---:B------:R-:W-:Y:S02]  /*24e0*/  LOP3.LUT P6, RZ, R9.reuse, 0x4, RZ, 0xc0, !PT ;  /* 0x0000000409ff7812 */ /* 0x040fe400078cc0ff */
[----:B------:R-:W-:Y:S01]  /*24f0*/  LOP3.LUT P0, RZ, R9, 0x2, RZ, 0xc0, !PT ;  /* 0x0000000209ff7812 */ /* 0x000fe2000780c0ff */
[----:B------:R-:W-:Y:S01]  /*2500*/  IMAD.IADD R11, R11, 0x1, -R16 ;  /* 0x000000010b0b7824 */ /* 0x000fe200078e0a10 */
[----:B------:R-:W-:Y:S01]  /*2510*/  LOP3.LUT R6, R15, 0x8, R6, 0xf8, !PT ;  /* 0x000000080f067812 */ /* 0x000fe200078ef806 */
[----:B------:R-:W-:Y:S01]  /*2520*/  IMAD.SHL.U32 R9, R9, 0x40, RZ ;  /* 0x0000004009097824 */ /* 0x000fe200078e00ff */
[-C--:B------:R-:W-:Y:S01]  /*2530*/  LOP3.LUT R12, R12, R229.reuse, RZ, 0x3c, !PT ;  /* 0x000000e50c0c7212 */ /* 0x080fe200078e3cff */
[----:B------:R-:W-:Y:S01]  /*2540*/  IMAD R230, R11, -0x2, R230 ;  /* 0xfffffffe0be67824 */ /* 0x000fe200078e02e6 */
[----:B------:R-:W-:Y:S02]  /*2550*/  SHF.R.U32.HI R11, RZ, 0x3, R222 ;  /* 0x00000003ff0b7819 */ /* 0x000fe400000116de */
[----:B------:R-:W-:Y:S01]  /*2560*/  LOP3.LUT R229, R6, R229, RZ, 0x3c, !PT ;  /* 0x000000e506e57212 */ /* 0x000fe200078e3cff */
[----:B------:R-:W-:Y:S01]  /*2570*/  IMAD R227, R227, 0x200, R12 ;  /* 0x00000200e3e37824 */ /* 0x000fe200078e020c */
[----:B------:R-:W-:-:S02]  /*2580*/  LOP3.LUT R6, R9, 0x1c0, RZ, 0xc0, !PT ;  /* 0x000001c009067812 */ /* 0x000fc400078ec0ff */
[----:B------:R-:W-:Y:S01]  /*2590*/  LOP3.LUT R11, R11, 0x38, RZ, 0xc0, !PT ;  /* 0x000000380b0b7812 */ /* 0x000fe200078ec0ff */
[----:B------:R-:W-:Y:S01]  /*25a0*/  IMAD R229, R0, 0x200, R229 ;  /* 0x0000020000e57824 */ /* 0x000fe200078e02e5 */
[----:B------:R-:W-:Y:S01]  /*25b0*/  LOP3.LUT R8, R8, 0xfffffe00, RZ, 0xc0, !PT ;  /* 0xfffffe0008087812 */ /* 0x000fe200078ec0ff */
[----:B------:R-:W-:Y:S01]  /*25c0*/  IMAD.SHL.U32 R227, R227, 0x2, RZ ;  /* 0x00000002e3e37824 */ /* 0x000fe200078e00ff */
[----:B------:R-:W-:Y:S02]  /*25d0*/  SHF.R.U32.HI R9, RZ, 0x3, R6 ;  /* 0x00000003ff097819 */ /* 0x000fe40000011606 */
[--C-:B------:R-:W-:Y:S01]  /*25e0*/  LOP3.LUT R222, R11, R222, R231.reuse, 0x1e, !PT ;  /* 0x000000de0bde7212 */ /* 0x100fe200078e1ee7 */
[----:B------:R-:W-:Y:S01]  /*25f0*/  IMAD R0, R5, 0x400, R8 ;  /* 0x0000040005007824 */ /* 0x000fe200078e0208 */
[----:B------:R-:W-:Y:S01]  /*2600*/  LOP3.LUT R231, R9, R6, R231, 0x1e, !PT ;  /* 0x0000000609e77212 */ /* 0x000fe200078e1ee7 */
[----:B------:R-:W-:Y:S01]  /*2610*/  IMAD R218, R2, 0x2, R227 ;  /* 0x0000000202da7824 */ /* 0x000fe200078e02e3 */
[----:B------:R-:W-:-:S02]  /*2620*/  SEL R4, R228, 0xfffffff0, !P5 ;  /* 0xfffffff0e4047807 */ /* 0x000fc40006800000 */
[----:B------:R-:W-:Y:S01]  /*2630*/  LOP3.LUT P5, RZ, R14, 0x2, RZ, 0xc0, !PT ;  /* 0x000000020eff7812 */ /* 0x000fe200078ac0ff */
[----:B------:R-:W-:Y:S01]  /*2640*/  IMAD.IADD R231, R0, 0x1, R231 ;  /* 0x0000000100e77824 */ /* 0x000fe200078e02e7 */
[----:B------:R-:W-:Y:S01]  /*2650*/  SEL R228, R228, 0xfffffff0, !P0 ;  /* 0xfffffff0e4e47807 */ /* 0x000fe20004000000 */
[----:B------:R-:W-:Y:S01]  /*2660*/  IMAD.SHL.U32 R14, R14, 0x2, RZ ;  /* 0x000000020e0e7824 */ /* 0x000fe200078e00ff */
[----:B------:R-:W-:Y:S01]  /*2670*/  LOP3.LUT R7, R9, R7, R6, 0x1e, !PT ;  /* 0x0000000709077212 */ /* 0x000fe200078e1e06 */
[----:B------:R-:W-:Y:S01]  /*2680*/  IMAD.SHL.U32 R225, R231, 0x2, RZ ;  /* 0x00000002e7e17824 */ /* 0x000fe200078e00ff */
[----:B------:R-:W-:Y:S01]  /*2690*/  SEL R226, R226, 0xffffffe0, !P6 ;  /* 0xffffffe0e2e27807 */ /* 0x000fe20007000000 */
[----:B------:R-:W-:Y:S01]  /*26a0*/  IMAD.MOV.U32 R0, RZ, RZ, 0x120 ;  /* 0x00000120ff007424 */ /* 0x000fe200078e00ff */
[----:B------:R-:W-:Y:S01]  /*26b0*/  LOP3.LUT R223, R223, 0x18, R14, 0x78, !PT ;  /* 0x00000018dfdf7812 */ /* 0x000fe200078e780e */
[----:B------:R-:W-:Y:S01]  /*26c0*/  IMAD R219, R4, 0x2, R227 ;  /* 0x0000000204db7824 */ /* 0x000fe200078e02e3 */
[----:B------:R-:W-:Y:S01]  /*26d0*/  IADD3 R3, R225, 0x1b080, RZ ;  /* 0x0001b080e1037810 */ /* 0x000fe20007ffe0ff */
[----:B------:R-:W-:Y:S01]  /*26e0*/  IMAD.SHL.U32 R216, R228, 0x2, RZ ;  /* 0x00000002e4d87824 */ /* 0x000fe200078e00ff */
[----:B------:R-:W-:Y:S01]  /*26f0*/  SEL R0, R0, 0xe0, !P5 ;  /* 0x000000e000007807 */ /* 0x000fe20006800000 */
[----:B------:R-:W-:Y:S01]  /*2700*/  IMAD.SHL.U32 R223, R223, 0x2, RZ ;  /* 0x00000002dfdf7824 */ /* 0x000fe200078e00ff */
[----:B------:R-:W-:Y:S01]  /*2710*/  LOP3.LUT R221, R7, R8, RZ, 0xfc, !PT ;  /* 0x0000000807dd7212 */ /* 0x000fe200078efcff */
[----:B------:R-:W-:Y:S01]  /*2720*/  IMAD R224, R226, 0x2, R3 ;  /* 0x00000002e2e07824 */ /* 0x000fe200078e0203 */
[----:B------:R-:W-:Y:S01]  /*2730*/  LEA R222, R222, 0x23c80, 0x1 ;  /* 0x00023c80dede7811 */ /* 0x000fe200078e08ff */
[----:B------:R-:W-:Y:S01]  /*2740*/  IMAD R0, R0, 0x2, R223 ;  /* 0x0000000200007824 */ /* 0x000fe200078e02df */
[----:B------:R-:W-:Y:S01]  /*2750*/  LEA R221, R221, 0x80, 0x1 ;  /* 0x00000080dddd7811 */ /* 0x000fe200078e08ff */
[----:B------:R-:W-:-:S02]  /*2760*/  IMAD R217, R2, 0x2, R219 ;  /* 0x0000000202d97824 */ /* 0x000fc400078e02db */
[----:B------:R-:W-:Y:S02]  /*2770*/  IMAD.IADD R226, R231, 0x1, R226 ;  /* 0x00000001e7e27824 */ /* 0x000fe400078e02e2 */
[----:B------:R-:W-:Y:S02]  /*2780*/  IMAD.IADD R216, R225, 0x1, R216 ;  /* 0x00000001e1d87824 */ /* 0x000fe400078e02d8 */
[----:B----4-:R-:W-:Y:S02]  /*2790*/  IMAD.IADD R220, R231, 0x1, R228 ;  /* 0x00000001e7dc7824 */ /* 0x010fe400078e02e4 */
.L_x_722:
        /* <DEDUP_REMOVED lines=186> */
[----:B------:R5:W1:Y:S01]  /*3340*/  MUFU.TANH R192, R194 ;  /* 0x000000c200c07308 */ /* 0x000a620000002400 */
        /* <DEDUP_REMOVED lines=8> */
[----:B------:R-:W-:Y:S08]  /*33d0*/  FMUL.FTZ R197, R23, c[0x0][0x2b4] ;  /* 0x0000ad0017c57a20 */ /* 0x000ff00000410000 */
[----:B------:R-:W1:Y:S01]  /*33e0*/  MUFU.TANH R184, R184 ;  /* 0x000000b800b87308 */ /* 0x000e620000002400 */
[----:B-----5:R-:W-:Y:S09]  /*33f0*/  FMUL.FTZ R194, R20, c[0x0][0x2b4] ;  /* 0x0000ad0014c27a20 */ /* 0x020ff20000410000 */
        /* <DEDUP_REMOVED lines=13> */
[----:B--234-:R-:W-:Y:S01]  /*34d0*/  IADD3 R6, R234, 0xf080, RZ ;  /* 0x0000f080ea067810 */ /* 0x01cfe20007ffe0ff */
[----:B------:R-:W-:Y:S01]  /*34e0*/  USHF.R.S32.HI UR13, URZ, 0x1f, UR16 ;  /* 0x0000001f3f0d7899 */ /* 0x000fe20008011410 */
[----:B------:R-:W-:Y:S01]  /*34f0*/  IMAD.U32 R8, RZ, RZ, UR10 ;  /* 0x0000000aff087e24 */ /* 0x000fe2000f8e00ff */
[----:B------:R-:W-:Y:S02]  /*3500*/  ULDC.64 UR6, c[0x0][0x178] ;  /* 0x00005e0000067ab9 */ /* 0x000fe40000000a00 */
[----:B------:R-:W-:Y:S02]  /*3510*/  UIMAD UR13, UR13, UR6, URZ ;  /* 0x000000060d0d72a4 */ /* 0x000fe4000f8e023f */
[----:B------:R-:W-:Y:S02]  /*3520*/  UIMAD.WIDE.U32 UR18, UR16, UR6, URZ ;  /* 0x00000006101272a5 */ /* 0x000fe4000f8e003f */
[----:B------:R-:W-:Y:S02]  /*3530*/  UIMAD UR13, UR16, UR7, UR13 ;  /* 0x00000007100d72a4 */ /* 0x000fe4000f8e020d */
[----:B------:R-:W-:Y:S02]  /*3540*/  UIMAD UR16, UR16, -0x40, UR12 ;  /* 0xffffffc0101078a4 */ /* 0x000fe4000f8e020c */
[----:B------:R-:W-:Y:S01]  /*3550*/  UIADD3 UR13, UR19, UR13, URZ ;  /* 0x0000000d130d7290 */ /* 0x000fe2000fffe03f */
[----:B------:R-:W-:Y:S02]  /*3560*/  IMAD.U32 R11, RZ, RZ, UR18 ;  /* 0x00000012ff0b7e24 */ /* 0x000fe4000f8e00ff */
[----:B------:R-:W-:Y:S01]  /*3570*/  IMAD.U32 R4, RZ, RZ, UR18 ;  /* 0x00000012ff047e24 */ /* 0x000fe2000f8e00ff */
[----:B------:R-:W-:Y:S02]  /*3580*/  IADD3 R5, -R238, UR16, RZ ;  /* 0x00000010ee057c10 */ /* 0x000fe4000fffe1ff */
[----:B------:R-:W-:Y:S01]  /*3590*/  LEA R10, P0, R11, R250, 0x7 ;  /* 0x000000fa0b0a7211 */ /* 0x000fe200078038ff */
[----:B------:R-:W-:Y:S03]  /*35a0*/  IMAD.U32 R7, RZ, RZ, UR13 ;  /* 0x0000000dff077e24 */ /* 0x000fe6000f8e00ff */
[----:B------:R-:W-:Y:S02]  /*35b0*/  IADD3 R8, P6, P5, R8, 0x80, R10 ;  /* 0x0000008008087810 */ /* 0x000fe40007dde00a */
[----:B------:R-:W-:Y:S01]  /*35c0*/  LEA.HI.X R11, R4, R251, R7, 0x7, P0 ;  /* 0x000000fb040b7211 */ /* 0x000fe200000f3c07 */
[----:B------:R-:W-:Y:S01]  /*35d0*/  IMAD.U32 R7, RZ, RZ, UR11 ;  /* 0x0000000bff077e24 */ /* 0x000fe2000f8e00ff */
[----:B------:R-:W-:Y:S01]  /*35e0*/  ISETP.LT.OR P0, PT, R5, 0x1, !P4 ;  /* 0x000000010500780c */ /* 0x000fe20006701670 */
[----:B------:R-:W-:Y:S01]  /*35f0*/  IMAD.U32 R4, RZ, RZ, UR10 ;  /* 0x0000000aff047e24 */ /* 0x000fe2000f8e00ff */
[--C-:B------:R-:W-:Y:S01]  /*3600*/  IADD3.X R9, RZ, UR9, R11.reuse, P6, P5 ;  /* 0x00000009ff097c10 */ /* 0x100fe2000b7ea40b */
[----:B------:R-:W-:Y:S01]  /*3610*/  IMAD R6, R7, 0x6000, R6 ;  /* 0x0000600007067824 */ /* 0x000fe200078e0206 */
[C---:B------:R-:W-:Y:S01]  /*3620*/  ISETP.LT.OR P5, PT, R5.reuse, 0x1, !P3 ;  /* 0x000000010500780c */ /* 0x040fe20005fa1670 */
[----:B------:R-:W-:Y:S01]  /*3630*/  IMAD.SHL.U32 R7, R232, 0x4, RZ ;  /* 0x00000004e8077824 */ /* 0x000fe200078e00ff */
[C---:B------:R-:W-:Y:S07]  /*3640*/  ISETP.LT.OR P6, PT, R5.reuse, 0x1, !P2 ;  /* 0x000000010500780c */ /* 0x040fee00057c1670 */
[----:B------:R-:W-:Y:S01]  /*3650*/  @!PT LDS RZ, [RZ] ;  /* 0x00000000fffff984 */ /* 0x000fe20000000800 */
[----:B------:R-:W-:Y:S01]  /*3660*/  @!PT LDS RZ, [RZ] ;  /* 0x00000000fffff984 */ /* 0x000fe20000000800 */
[----:B------:R-:W-:Y:S01]  /*3670*/  @!PT LDS RZ, [RZ] ;  /* 0x00000000fffff984 */ /* 0x000fe20000000800 */
[----:B------:R2:W-:Y:S04]  /*3680*/  LDGSTS.E.BYPASS.LTC128B.128 [R6], [R10.64], !P0 ;  /* 0x000000000a067fae */ /* 0x0005e8000c101d4e */
[----:B------:R2:W-:Y:S01]  /*3690*/  LDGSTS.E.BYPASS.LTC128B.128 [R6+0x2000], [R10.64+0x80], !P5 ;  /* 0x020000800a067fae */ /* 0x0005e2000e901d4e */
[----:B------:R-:W-:Y:S01]  /*36a0*/  IADD3 R12, P5, P0, R4, 0x100, R10 ;  /* 0x00000100040c7810 */ /* 0x000fe200078be00a */
[----:B------:R-:W-:Y:S02]  /*36b0*/  IMAD.U32 R4, RZ, RZ, UR11 ;  /* 0x0000000bff047e24 */ /* 0x000fe4000f8e00ff */
[----:B------:R2:W-:Y:S01]  /*36c0*/  LDGSTS.E.BYPASS.LTC128B.128 [R6+0x4000], [R10.64+0x100], !P6 ;  /* 0x040001000a067fae */ /* 0x0005e2000f101d4e */
[----:B------:R-:W-:Y:S01]  /*36d0*/  IADD3.X R13, RZ, UR9, R11, P5, P0 ;  /* 0x00000009ff0d7c10 */ /* 0x000fe2000afe040b */
[----:B------:R-:W-:Y:S01]  /*36e0*/  @!P1 IMAD R4, R4, 0x40, R7 ;  /* 0x0000004004049824 */ /* 0x000fe200078e0207 */
[C---:B------:R-:W-:Y:S02]  /*36f0*/  ISETP.LT.OR P5, PT, R5.reuse, 0x21, !P4 ;  /* 0x000000210500780c */ /* 0x040fe400067a1670 */
[----:B------:R-:W-:Y:S02]  /*3700*/  IADD3 R14, P6, R10, UR10, RZ ;  /* 0x0000000a0a0e7c10 */ /* 0x000fe4000ffde0ff */
[----:B------:R-:W-:Y:S02]  /*3710*/  ISETP.LT.OR P0, PT, R5, 0x21, !P3 ;  /* 0x000000210500780c */ /* 0x000fe40005f01670 */
[----:B------:R-:W-:Y:S02]  /*3720*/  IADD3.X R15, R11, UR9, RZ, P6, !PT ;  /* 0x000000090b0f7c10 */ /* 0x000fe4000b7fe4ff */
[----:B------:R-:W-:Y:S01]  /*3730*/  ISETP.LT.OR P6, PT, R5, 0x21, !P2 ;  /* 0x000000210500780c */ /* 0x000fe200057c1670 */
[----:B------:R-:W-:Y:S04]  /*3740*/  IMAD.U32 R5, RZ, RZ, UR5 ;  /* 0x00000005ff057e24 */ /* 0x000fe8000f8e00ff */
[----:B------:R3:W-:Y:S01]  /*3750*/  LDGSTS.E.BYPASS.LTC128B.128 [R6+0x1000], [R14.64], !P5 ;  /* 0x010000000e067fae */ /* 0x0007e2000e901d4e */
[----:B------:R-:W-:Y:S03]  /*3760*/  @!P1 LEA R5, R5, 0x40, 0x6 ;  /* 0x0000004005059811 */ /* 0x000fe600078e30ff */
[----:B------:R3:W-:Y:S02]  /*3770*/  LDGSTS.E.BYPASS.LTC128B.128 [R6+0x3000], [R8.64], !P0 ;  /* 0x0300000008067fae */ /* 0x0007e4000c101d4e */
[----:B------:R-:W-:Y:S02]  /*3780*/  @!P1 IMAD.WIDE R16, R5, 0x4, R244 ;  /* 0x0000000405109825 */ /* 0x000fe400078e02f4 */
[----:B------:R3:W-:Y:S02]  /*3790*/  LDGSTS.E.BYPASS.LTC128B.128 [R6+0x5000], [R12.64], !P6 ;  /* 0x050000000c067fae */ /* 0x0007e4000f101d4e */
[----:B--2---:R-:W-:Y:S05]  /*37a0*/  @!P1 IMAD.SHL.U32 R10, R4, 0x4, RZ ;  /* 0x00000004040a9824 */ /* 0x004fea00078e00ff */
[----:B------:R3:W-:Y:S02]  /*37b0*/  @!P1 LDGSTS.E.BYPASS.LTC128B.128 [R10+0x21080], [R16.64] ;  /* 0x21080000100a9fae */ /* 0x0007e4000b901d4e */
.L_x_720:
[C---:B-1234-:R-:W-:Y:S01]  /*37c0*/  HMMA.16816.F32.BF16 R4, R84.reuse, R2, RZ ;  /* 0x000000025404723c */ /* 0x05efe200000418ff */
[----:B------:R-:W-:Y:S01]  /*37d0*/  LDSM.16.M88.2 R2, [R218+0x7880] ;  /* 0x00788000da02783b */ /* 0x000fe20000000100 */
[----:B------:R-:W-:Y:S01]  /*37e0*/  UIADD3 UR13, UR5, 0x1, URZ ;  /* 0x00000001050d7890 */ /* 0x000fe2000fffe03f */
[C---:B------:R-:W-:Y:S02]  /*37f0*/  ISETP.GT.AND P6, PT, R230.reuse, 0x1, PT ;  /* 0x00000001e600780c */ /* 0x040fe40003fc4270 */
[----:B------:R-:W0:Y:S01]  /*3800*/  LDGDEPBAR ;  /* 0x00000000000079af */ /* 0x000e220000000000 */
[C---:B------:R-:W-:Y:S02]  /*3810*/  ISETP.GT.AND P5, PT, R230.reuse, 0x10, PT ;  /* 0x00000010e600780c */ /* 0x040fe40003fa4270 */
[C---:B------:R-:W-:Y:S01]  /*3820*/  HMMA.16816.F32.BF16 R8, R84.reuse, R88, RZ ;  /* 0x000000585408723c */ /* 0x040fe200000418ff */
[C---:B------:R-:W-:Y:S02]  /*3830*/  FSEL R175, R181.reuse, -INF , P6 ;  /* 0xff800000b5af7808 */ /* 0x040fe40003000000 */
[----:B------:R-:W-:Y:S01]  /*3840*/  ISETP.GT.AND P0, PT, R230, RZ, PT ;  /* 0x000000ffe600720c */ /* 0x000fe20003f04270 */
[----:B------:R-:W-:Y:S01]  /*3850*/  FFMA.FTZ R181, -R181, R181, 1 ;  /* 0x3f800000b5b57423 */ /* 0x000fe200000101b5 */
[C---:B------:R-:W-:Y:S01]  /*3860*/  FSEL R177, R184.reuse, -INF , P5 ;  /* 0xff800000b8b17808 */ /* 0x040fe20002800000 */
[----:B------:R-:W-:Y:S01]  /*3870*/  FFMA.FTZ R184, -R184, R184, 1 ;  /* 0x3f800000b8b87423 */ /* 0x000fe200000101b8 */
[C---:B------:R-:W-:Y:S01]  /*3880*/  FSEL R173, R180.reuse, -INF , P0 ;  /* 0xff800000b4ad7808 */ /* 0x040fe20000000000 */
[C---:B------:R-:W-:Y:S01]  /*3890*/  HMMA.16816.F32.BF16 R12, R84.reuse, R90, RZ ;  /* 0x0000005a540c723c */ /* 0x040fe200000418ff */
[----:B------:R-:W1:Y:S03]  /*38a0*/  LDSM.16.M88.4 R88, [R224] ;  /* 0x00000000e058783b */ /* 0x000e660000000200 */
[----:B------:R-:W-:Y:S04]  /*38b0*/  FFMA.FTZ R180, -R180, R180, 1 ;  /* 0x3f800000b4b47423 */ /* 0x000fe800000101b4 */
[C---:B------:R-:W-:Y:S01]  /*38c0*/  HMMA.16816.F32.BF16 R16, R84.reuse, R92, RZ ;  /* 0x0000005c5410723c */ /* 0x040fe200000418ff */
[----:B------:R-:W-:Y:S07]  /*38d0*/  LDSM.16.M88.2 R92, [R218+0x9080] ;  /* 0x00908000da5c783b */ /* 0x000fee0000000100 */
[----:B------:R-:W-:Y:S01]  /*38e0*/  HMMA.16816.F32.BF16 R20, R84, R94, RZ ;  /* 0x0000005e5414723c */ /* 0x000fe200000418ff */
[----:B------:R-:W2:Y:S04]  /*38f0*/  LDSM.16.M88.2 R84, [R218+0x8080] ;  /* 0x00808000da54783b */ /* 0x000ea80000000100 */
[----:B------:R-:W3:Y:S03]  /*3900*/  LDSM.16.M88.2 R86, [R218+0x8880] ;  /* 0x00888000da56783b */ /* 0x000ee60000000100 */
[C---:B------:R-:W-:Y:S01]  /*3910*/  HMMA.16816.F32.BF16 R4, R96.reuse, R100, R4 ;  /* 0x000000646004723c */ /* 0x040fe20000041804 */
[----:B------:R-:W4:Y:S06]  /*3920*/  LDSM.16.M88.2 R94, [R218+0x9880] ;  /* 0x00988000da5e783b */ /* 0x000f2c0000000100 */
[----:B------:R-:W-:Y:S01]  /*3930*/  SHF.L.U32 R101, R228, 0x1, RZ ;  /* 0x00000001e4657819 */ /* 0x000fe200000006ff */
        /* <DEDUP_REMOVED lines=11> */
[----:B------:R-:W2:Y:S04]  /*39f0*/  LDSM.16.M88.2 R2, [R217+0x8080] ;  /* 0x00808000d902783b */ /* 0x000ea80000000100 */
[----:B------:R-:W5:Y:S03]  /*3a00*/  LDSM.16.M88.2 R84, [R217+0x8880] ;  /* 0x00888000d954783b */ /* 0x000f660000000100 */
[C---:B---3--:R-:W-:Y:S01]  /*3a10*/  HMMA.16816.F32.BF16 R12, R88.reuse, R86, R12 ;  /* 0x00000056580c723c */ /* 0x048fe2000004180c */
[----:B------:R-:W3:Y:S07]  /*3a20*/  LDSM.16.M88.2 R86, [R217+0x9080] ;  /* 0x00908000d956783b */ /* 0x000eee0000000100 */
[C---:B------:R-:W-:Y:S01]  /*3a30*/  HMMA.16816.F32.BF16 R16, R88.reuse, R92, R16 ;  /* 0x0000005c5810723c */ /* 0x040fe20000041810 */
[----:B------:R-:W3:Y:S07]  /*3a40*/  LDSM.16.M88.2 R92, [R217+0x9880] ;  /* 0x00988000d95c783b */ /* 0x000eee0000000100 */
[----:B----4-:R-:W-:Y:S01]  /*3a50*/  HMMA.16816.F32.BF16 R20, R88, R94, R20 ;  /* 0x0000005e5814723c */ /* 0x010fe20000041814 */
[----:B------:R-:W-:Y:S04]  /*3a60*/  LDSM.16.M88.2 R94, [R227+0xa080] ;  /* 0x00a08000e35e783b */ /* 0x000fe80000000100 */
[----:B------:R-:W4:Y:S03]  /*3a70*/  LDSM.16.M88.4 R88, [R225+0x1d080] ;  /* 0x01d08000e158783b */ /* 0x000f260000000200 */
[C---:B-1----:R-:W-:Y:S01]  /*3a80*/  HMMA.16816.F32.BF16 R4, R96.reuse, R100, R4 ;  /* 0x000000646004723c */ /* 0x042fe20000041804 */
[----:B------:R-:W1:Y:S07]  /*3a90*/  LDSM.16.M88.2 R100, [R227+0xa880] ;  /* 0x00a88000e364783b */ /* 0x000e6e0000000100 */
[C---:B--2---:R-:W-:Y:S01]  /*3aa0*/  HMMA.16816.F32.BF16 R8, R96.reuse, R2, R8 ;  /* 0x000000026008723c */ /* 0x044fe20000041808 */
[----:B------:R-:W2:Y:S07]  /*3ab0*/  LDSM.16.M88.2 R2, [R227+0xb080] ;  /* 0x00b08000e302783b */ /* 0x000eae0000000100 */
[C---:B-----5:R-:W-:Y:S01]  /*3ac0*/  HMMA.16816.F32.BF16 R12, R96.reuse, R84, R12 ;  /* 0x00000054600c723c */ /* 0x060fe2000004180c */
[----:B------:R-:W5:Y:S07]  /*3ad0*/  LDSM.16.M88.2 R84, [R227+0xb880] ;  /* 0x00b88000e354783b */ /* 0x000f6e0000000100 */
[C---:B---3--:R-:W-:Y:S01]  /*3ae0*/  HMMA.16816.F32.BF16 R16, R96.reuse, R86, R16 ;  /* 0x000000566010723c */ /* 0x048fe20000041810 */
[----:B------:R-:W3:Y:S07]  /*3af0*/  LDSM.16.M88.2 R86, [R227+0xc080] ;  /* 0x00c08000e356783b */ /* 0x000eee0000000100 */
[----:B------:R-:W-:Y:S01]  /*3b00*/  HMMA.16816.F32.BF16 R20, R96, R92, R20 ;  /* 0x0000005c6014723c */ /* 0x000fe20000041814 */
[----:B------:R-:W-:Y:S04]  /*3b10*/  LDSM.16.M88.2 R92, [R219+0xa080] ;  /* 0x00a08000db5c783b */ /* 0x000fe80000000100 */
[----:B------:R-:W3:Y:S03]  /*3b20*/  LDSM.16.M88.4 R96, [R216+0x1d080] ;  /* 0x01d08000d860783b */ /* 0x000ee60000000200 */
[C---:B----4-:R-:W-:Y:S01]  /*3b30*/  HMMA.16816.F32.BF16 R4, R88.reuse, R94, R4 ;  /* 0x0000005e5804723c */ /* 0x050fe20000041804 */
[----:B------:R-:W4:Y:S07]  /*3b40*/  LDSM.16.M88.2 R94, [R219+0xa880] ;  /* 0x00a88000db5e783b */ /* 0x000f2e0000000100 */
[C---:B-1----:R-:W-:Y:S01]  /*3b50*/  HMMA.16816.F32.BF16 R8, R88.reuse, R100, R8 ;  /* 0x000000645808723c */ /* 0x042fe20000041808 */
[----:B------:R-:W1:Y:S07]  /*3b60*/  LDSM.16.M88.2 R100, [R219+0xb080] ;  /* 0x00b08000db64783b */ /* 0x000e6e0000000100 */
[C---:B--2---:R-:W-:Y:S01]  /*3b70*/  HMMA.16816.F32.BF16 R12, R88.reuse, R2, R12 ;  /* 0x00000002580c723c */ /* 0x044fe2000004180c */
[----:B------:R-:W2:Y:S07]  /*3b80*/  LDSM.16.M88.2 R2, [R219+0xb880] ;  /* 0x00b88000db02783b */ /* 0x000eae0000000100 */
[C---:B-----5:R-:W-:Y:S01]  /*3b90*/  HMMA.16816.F32.BF16 R16, R88.reuse, R84, R16 ;  /* 0x000000545810723c */ /* 0x060fe20000041810 */
[----:B------:R-:W5:Y:S07]  /*3ba0*/  LDSM.16.M88.2 R84, [R219+0xc080] ;  /* 0x00c08000db54783b */ /* 0x000f6e0000000100 */
[----:B---3--:R-:W-:Y:S01]  /*3bb0*/  HMMA.16816.F32.BF16 R20, R88, R86, R20 ;  /* 0x000000565814723c */ /* 0x008fe20000041814 */
[----:B------:R-:W-:Y:S04]  /*3bc0*/  LDSM.16.M88.2 R86, [R218+0xa080] ;  /* 0x00a08000da56783b */ /* 0x000fe80000000100 */
[----:B------:R-:W3:Y:S03]  /*3bd0*/  LDSM.16.M88.4 R88, [R224+0x2000] ;  /* 0x00200000e058783b */ /* 0x000ee60000000200 */
[C---:B------:R-:W-:Y:S01]  /*3be0*/  HMMA.16816.F32.BF16 R4, R96.reuse, R92, R4 ;  /* 0x0000005c6004723c */ /* 0x040fe20000041804 */
[----:B------:R-:W3:Y:S07]  /*3bf0*/  LDSM.16.M88.2 R92, [R218+0xa880] ;  /* 0x00a88000da5c783b */ /* 0x000eee0000000100 */
[C---:B----4-:R-:W-:Y:S01]  /*3c00*/  HMMA.16816.F32.BF16 R8, R96.reuse, R94, R8 ;  /* 0x0000005e6008723c */ /* 0x050fe20000041808 */
[----:B------:R-:W4:Y:S07]  /*3c10*/  LDSM.16.M88.2 R94, [R218+0xb080] ;  /* 0x00b08000da5e783b */ /* 0x000f2e0000000100 */
[C---:B-1----:R-:W-:Y:S01]  /*3c20*/  HMMA.16816.F32.BF16 R12, R96.reuse, R100, R12 ;  /* 0x00000064600c723c */ /* 0x042fe2000004180c */
[----:B------:R-:W1:Y:S07]  /*3c30*/  LDSM.16.M88.2 R100, [R218+0xb880] ;  /* 0x00b88000da64783b */ /* 0x000e6e0000000100 */
[C---:B--2---:R-:W-:Y:S01]  /*3c40*/  HMMA.16816.F32.BF16 R16, R96.reuse, R2, R16 ;  /* 0x000000026010723c */ /* 0x044fe20000041810 */
[----:B------:R-:W2:Y:S07]  /*3c50*/  LDSM.16.M88.2 R2, [R218+0xc080] ;  /* 0x00c08000da02783b */ /* 0x000eae0000000100 */
[----:B-----5:R-:W-:Y:S01]  /*3c60*/  HMMA.16816.F32.BF16 R20, R96, R84, R20 ;  /* 0x000000546014723c */ /* 0x020fe20000041814 */
[----:B------:R-:W-:Y:S04]  /*3c70*/  LDSM.16.M88.2 R84, [R217+0xa080] ;  /* 0x00a08000d954783b */ /* 0x000fe80000000100 */
[----:B------:R-:W5:Y:S03]  /*3c80*/  LDSM.16.M88.4 R96, [R108+0x2000] ;  /* 0x002000006c60783b */ /* 0x000f660000000200 */
[C---:B---3--:R-:W-:Y:S01]  /*3c90*/  HMMA.16816.F32.BF16 R4, R88.reuse, R86, R4 ;  /* 0x000000565804723c */ /* 0x048fe20000041804 */
[----:B------:R-:W3:Y:S07]  /*3ca0*/  LDSM.16.M88.2 R86, [R217+0xa880] ;  /* 0x00a88000d956783b */ /* 0x000eee0000000100 */
[C---:B------:R-:W-:Y:S01]  /*3cb0*/  HMMA.16816.F32.BF16 R8, R88.reuse, R92, R8 ;  /* 0x0000005c5808723c */ /* 0x040fe20000041808 */
[----:B------:R-:W3:Y:S07]  /*3cc0*/  LDSM.16.M88.2 R92, [R217+0xb080] ;  /* 0x00b08000d95c783b */ /* 0x000eee0000000100 */
[C---:B----4-:R-:W-:Y:S01]  /*3cd0*/  HMMA.16816.F32.BF16 R12, R88.reuse, R94, R12 ;  /* 0x0000005e580c723c */ /* 0x050fe2000004180c */
[----:B------:R-:W4:Y:S07]  /*3ce0*/  LDSM.16.M88.2 R94, [R217+0xb880] ;  /* 0x00b88000d95e783b */ /* 0x000f2e0000000100 */
[C---:B-1----:R-:W-:Y:S01]  /*3cf0*/  HMMA.16816.F32.BF16 R16, R88.reuse, R100, R16 ;  /* 0x000000645810723c */ /* 0x042fe20000041810 */
[----:B------:R-:W1:Y:S07]  /*3d00*/  LDSM.16.M88.2 R100, [R217+0xc080] ;  /* 0x00c08000d964783b */ /* 0x000e6e0000000100 */
[----:B--2---:R-:W-:Y:S01]  /*3d10*/  HMMA.16816.F32.BF16 R20, R88, R2, R20 ;  /* 0x000000025814723c */ /* 0x004fe20000041814 */
[----:B------:R-:W-:Y:S04]  /*3d20*/  LDSM.16.M88.2 R2, [R227+0xc880] ;  /* 0x00c88000e302783b */ /* 0x000fe80000000100 */
[----:B------:R-:W2:Y:S03]  /*3d30*/  LDSM.16.M88.4 R88, [R225+0x1f080] ;  /* 0x01f08000e158783b */ /* 0x000ea60000000200 */
[C---:B-----5:R-:W-:Y:S01]  /*3d40*/  HMMA.16816.F32.BF16 R4, R96.reuse, R84, R4 ;  /* 0x000000546004723c */ /* 0x060fe20000041804 */
[----:B------:R-:W5:Y:S07]  /*3d50*/  LDSM.16.M88.2 R84, [R227+0xd880] ;  /* 0x00d88000e354783b */ /* 0x000f6e0000000100 */
[C---:B---3--:R-:W-:Y:S01]  /*3d60*/  HMMA.16816.F32.BF16 R8, R96.reuse, R86, R8 ;  /* 0x000000566008723c */ /* 0x048fe20000041808 */
[----:B------:R-:W3:Y:S07]  /*3d70*/  LDSM.16.M88.2 R86, [R227+0xe080] ;  /* 0x00e08000e356783b */ /* 0x000eee0000000100 */
[C---:B------:R-:W-:Y:S01]  /*3d80*/  HMMA.16816.F32.BF16 R12, R96.reuse, R92, R12 ;  /* 0x0000005c600c723c */ /* 0x040fe2000004180c */
[----:B------:R-:W3:Y:S07]  /*3d90*/  LDSM.16.M88.2 R92, [R227+0xe880] ;  /* 0x00e88000e35c783b */ /* 0x000eee0000000100 */
[C---:B----4-:R-:W-:Y:S01]  /*3da0*/  HMMA.16816.F32.BF16 R16, R96.reuse, R94, R16 ;  /* 0x0000005e6010723c */ /* 0x050fe20000041810 */
[----:B------:R-:W4:Y:S07]  /*3db0*/  LDSM.16.M88.2 R94, [R219+0xc880] ;  /* 0x00c88000db5e783b */ /* 0x000f2e0000000100 */
[----:B-1----:R-:W-:Y:S07]  /*3dc0*/  HMMA.16816.F32.BF16 R20, R96, R100, R20 ;  /* 0x000000646014723c */ /* 0x002fee0000041814 */
[C---:B------:R-:W-:Y:S01]  /*3dd0*/  FSEL R96, R178.reuse, -INF , P0 ;  /* 0xff800000b2607808 */ /* 0x040fe20000000000 */
[C---:B--2---:R-:W-:Y:S01]  /*3de0*/  HMMA.16816.F32.BF16 R4, R88.reuse, R2, R4 ;  /* 0x000000025804723c */ /* 0x044fe20000041804 */
[----:B------:R-:W1:Y:S04]  /*3df0*/  LDSM.16.M88.2 R2, [R219+0xd080] ;  /* 0x00d08000db02783b */ /* 0x000e680000000100 */
[----:B------:R-:W-:Y:S01]  /*3e00*/  FFMA.FTZ R178, -R178, R178, 1 ;  /* 0x3f800000b2b27423 */ /* 0x000fe200000101b2 */
[----:B------:R-:W-:Y:S02]  /*3e10*/  ISETP.GT.AND P0, PT, R230, 0x11, PT ;  /* 0x00000011e600780c */ /* 0x000fe40003f04270 */
[C---:B------:R-:W-:Y:S04]  /*3e20*/  HMMA.16816.F32.BF16 R8, R88.reuse, R102, R8 ;  /* 0x000000665808723c */ /* 0x040fe80000041808 */
[C---:B------:R-:W-:Y:S01]  /*3e30*/  FSEL R201, R185.reuse, -INF , P0 ;  /* 0xff800000b9c97808 */ /* 0x040fe20000000000 */
[----:B------:R-:W-:Y:S02]  /*3e40*/  FFMA.FTZ R185, -R185, R185, 1 ;  /* 0x3f800000b9b97423 */ /* 0x000fe400000101b9 */
[--C-:B------:R-:W-:Y:S01]  /*3e50*/  FFMA.FTZ R102, R96, c[0x0][0x29c], -R199.reuse ;  /* 0x0000a70060667a23 */ /* 0x100fe200000108c7 */
[C---:B-----5:R-:W-:Y:S01]  /*3e60*/  HMMA.16816.F32.BF16 R12, R88.reuse, R84, R12 ;  /* 0x00000054580c723c */ /* 0x060fe2000004180c */
[----:B------:R-:W2:Y:S03]  /*3e70*/  LDSM.16.M88.2 R84, [R219+0xd880] ;  /* 0x00d88000db54783b */ /* 0x000ea60000000100 */
[----:B------:R-:W-:Y:S01]  /*3e80*/  FSEL R96, R183, -INF , P0 ;  /* 0xff800000b7607808 */ /* 0x000fe20000000000 */
[----:B------:R-:W5:Y:S01]  /*3e90*/  MUFU.EX2 R102, R102 ;  /* 0x0000006600667308 */ /* 0x000f620000000800 */
[----:B------:R-:W-:Y:S02]  /*3ea0*/  ISETP.GT.AND P0, PT, R230, 0x30, PT ;  /* 0x00000030e600780c */ /* 0x000fe40003f04270 */
[C---:B---3--:R-:W-:Y:S01]  /*3eb0*/  HMMA.16816.F32.BF16 R16, R88.reuse, R86, R16 ;  /* 0x000000565810723c */ /* 0x048fe20000041810 */
[----:B------:R-:W3:Y:S03]  /*3ec0*/  LDSM.16.M88.2 R86, [R219+0xe080] ;  /* 0x00e08000db56783b */ /* 0x000ee60000000100 */
[----:B------:R-:W-:Y:S01]  /*3ed0*/  FSEL R205, R192, -INF , P0 ;  /* 0xff800000c0cd7808 */ /* 0x000fe20000000000 */
[--C-:B------:R-:W-:Y:S03]  /*3ee0*/  FFMA.FTZ R110, R96, c[0x0][0x29c], -R199.reuse ;  /* 0x0000a700606e7a23 */ /* 0x100fe600000108c7 */
[----:B------:R-:W-:Y:S01]  /*3ef0*/  HMMA.16816.F32.BF16 R20, R88, R92, R20 ;  /* 0x0000005c5814723c */ /* 0x000fe20000041814 */
[----:B------:R-:W-:Y:S02]  /*3f00*/  LDSM.16.M88.2 R90, [R218+0xc880] ;  /* 0x00c88000da5a783b */ /* 0x000fe40000000100 */
[----:B------:R-:W-:Y:S01]  /*3f10*/  MUFU.EX2 R110, R110 ;  /* 0x0000006e006e7308 */ /* 0x000fe20000000800 */
[--C-:B------:R-:W-:Y:S03]  /*3f20*/  FFMA.FTZ R205, R205, c[0x0][0x29c], -R198.reuse ;  /* 0x0000a700cdcd7a23 */ /* 0x100fe600000108c6 */
[C---:B------:R-:W-:Y:S01]  /*3f30*/  FSEL R88, R179.reuse, -INF , P6 ;  /* 0xff800000b3587808 */ /* 0x040fe20003000000 */
[C---:B----4-:R-:W-:Y:S05]  /*3f40*/  HMMA.16816.F32.BF16 R4, R104.reuse, R94, R4 ;  /* 0x0000005e6804723c */ /* 0x050fea0000041804 */
[--C-:B------:R-:W-:Y:S01]  /*3f50*/  FFMA.FTZ R103, R88, c[0x0][0x29c], -R199.reuse ;  /* 0x0000a70058677a23 */ /* 0x100fe200000108c7 */
[----:B------:R-:W-:Y:S01]  /*3f60*/  FSEL R92, R182, -INF , P5 ;  /* 0xff800000b65c7808 */ /* 0x000fe20002800000 */
[----:B------:R-:W4:Y:S01]  /*3f70*/  LDSM.16.M88.2 R88, [R219+0xe880] ;  /* 0x00e88000db58783b */ /* 0x000f220000000100 */
[C---:B-1----:R-:W-:Y:S01]  /*3f80*/  HMMA.16816.F32.BF16 R8, R104.reuse, R2, R8 ;  /* 0x000000026808723c */ /* 0x042fe20000041808 */
[----:B------:R-:W-:Y:S02]  /*3f90*/  MUFU.EX2 R205, R205 ;  /* 0x000000cd00cd7308 */ /* 0x000fe40000000800 */
[----:B------:R-:W-:Y:S01]  /*3fa0*/  ISETP.GT.AND P6, PT, R230, 0x20, PT ;  /* 0x00000020e600780c */ /* 0x000fe20003fc4270 */
[--C-:B------:R-:W-:Y:S01]  /*3fb0*/  FFMA.FTZ R109, R92, c[0x0][0x29c], -R199.reuse ;  /* 0x0000a7005c6d7a23 */ /* 0x100fe200000108c7 */
[----:B------:R-:W-:Y:S01]  /*3fc0*/  LDSM.16.M88.2 R2, [R218+0xd080] ;  /* 0x00d08000da02783b */ /* 0x000fe20000000100 */
[----:B------:R-:W-:Y:S01]  /*3fd0*/  FFMA.FTZ R179, -R179, R179, 1 ;  /* 0x3f800000b3b37423 */ /* 0x000fe200000101b3 */
[----:B------:R-:W-:Y:S01]  /*3fe0*/  FSEL R96, R186, -INF , P6 ;  /* 0xff800000ba607808 */ /* 0x000fe20003000000 */
[C---:B--2---:R-:W-:Y:S01]  /*3ff0*/  HMMA.16816.F32.BF16 R12, R104.reuse, R84, R12 ;  /* 0x00000054680c723c */ /* 0x044fe2000004180c */
[----:B------:R-:W1:Y:S02]  /*4000*/  LDSM.16.M88.4 R92, [R224+0x4000] ;  /* 0x00400000e05c783b */ /* 0x000e640000000200 */
[----:B------:R-:W2:Y:S01]  /*4010*/  MUFU.EX2 R103, R103 ;  /* 0x0000006700677308 */ /* 0x000ea20000000800 */
[----:B------:R-:W-:Y:S01]  /*4020*/  ISETP.GT.AND P5, PT, R230, 0x21, PT ;  /* 0x00000021e600780c */ /* 0x000fe20003fa4270 */
[--C-:B------:R-:W-:Y:S01]  /*4030*/  FFMA.FTZ R111, R96, c[0x0][0x29c], -R199.reuse ;  /* 0x0000a700606f7a23 */ /* 0x100fe200000108c7 */
[----:B------:R-:W2:Y:S02]  /*4040*/  LDSM.16.M88.2 R84, [R218+0xd880] ;  /* 0x00d88000da54783b */ /* 0x000ea40000000100 */
[----:B------:R-:W-:Y:S01]  /*4050*/  FSEL R96, R187, -INF , P5 ;  /* 0xff800000bb607808 */ /* 0x000fe20002800000 */
[C---:B---3--:R-:W-:Y:S01]  /*4060*/  HMMA.16816.F32.BF16 R16, R104.reuse, R86, R16 ;  /* 0x000000566810723c */ /* 0x048fe20000041810 */
[----:B------:R-:W3:Y:S03]  /*4070*/  LDSM.16.M88.2 R86, [R218+0xe080] ;  /* 0x00e08000da56783b */ /* 0x000ee60000000100 */
[--C-:B------:R-:W-:Y:S01]  /*4080*/  FFMA.FTZ R101, R96, c[0x0][0x29c], -R199.reuse ;  /* 0x0000a70060657a23 */ /* 0x100fe200000108c7 */
[----:B------:R-:W-:Y:S01]  /*4090*/  FSEL R96, R190, -INF , P0 ;  /* 0xff800000be607808 */ /* 0x000fe20000000000 */
[----:B------:R-:W1:Y:S01]  /*40a0*/  MUFU.EX2 R109, R109 ;  /* 0x0000006d006d7308 */ /* 0x000e620000000800 */
[C---:B------:R-:W-:Y:S01]  /*40b0*/  FSEL R203, R189.reuse, -INF , P5 ;  /* 0xff800000bdcb7808 */ /* 0x040fe20002800000 */
[----:B------:R-:W-:Y:S01]  /*40c0*/  FFMA.FTZ R189, -R189, R189, 1 ;  /* 0x3f800000bdbd7423 */ /* 0x000fe200000101bd */
[C---:B------:R-:W-:Y:S02]  /*40d0*/  ISETP.GT.AND P5, PT, R230.reuse, 0x40, PT ;  /* 0x00000040e600780c */ /* 0x040fe40003fa4270 */
[----:B------:R-:W-:Y:S01]  /*40e0*/  ISETP.GT.AND P0, PT, R230, 0x41, PT ;  /* 0x00000041e600780c */ /* 0x000fe20003f04270 */
[--C-:B------:R-:W-:Y:S01]  /*40f0*/  FFMA.FTZ R203, R203, c[0x0][0x29c], -R198.reuse ;  /* 0x0000a700cbcb7a23 */ /* 0x100fe200000108c6 */
[C---:B------:R-:W-:Y:S01]  /*4100*/  FSEL R172, R194.reuse, -INF , P5 ;  /* 0xff800000c2ac7808 */ /* 0x040fe20002800000 */
[----:B------:R-:W-:Y:S02]  /*4110*/  FFMA.FTZ R194, -R194, R194, 1 ;  /* 0x3f800000c2c27423 */ /* 0x000fe400000101c2 */
[----:B------:R-:W-:Y:S02]  /*4120*/  MUFU.EX2 R111, R111 ;  /* 0x0000006f006f7308 */ /* 0x000fe40000000800 */
[--C-:B------:R-:W-:Y:S01]  /*4130*/  FFMA.FTZ R174, R172, c[0x0][0x29c], -R199.reuse ;  /* 0x0000a700acae7a23 */ /* 0x100fe200000108c7 */
[C---:B------:R-:W-:Y:S01]  /*4140*/  FSEL R172, R195.reuse, -INF , P0 ;  /* 0xff800000c3ac7808 */ /* 0x040fe20000000000 */
[----:B------:R-:W-:Y:S01]  /*4150*/  FFMA.FTZ R195, -R195, R195, 1 ;  /* 0x3f800000c3c37423 */ /* 0x000fe200000101c3 */
[----:B----4-:R-:W-:Y:S01]  /*4160*/  HMMA.16816.F32.BF16 R20, R104, R88, R20 ;  /* 0x000000586814723c */ /* 0x010fe20000041814 */
[----:B------:R-:W4:Y:S04]  /*4170*/  LDSM.16.M88.2 R88, [R218+0xe880] ;  /* 0x00e88000da58783b */ /* 0x000f280000000100 */
[----:B------:R3:W3:Y:S02]  /*4180*/  MUFU.EX2 R104, R101 ;  /* 0x0000006500687308 */ /* 0x0006e40000000800 */
[----:B------:R-:W-:Y:S01]  /*4190*/  FSEL R107, R188, -INF , P6 ;  /* 0xff800000bc6b7808 */ /* 0x000fe20003000000 */
[--C-:B------:R-:W-:Y:S01]  /*41a0*/  FFMA.FTZ R105, R96, c[0x0][0x29c], -R199.reuse ;  /* 0x0000a70060697a23 */ /* 0x100fe200000108c7 */
[----:B------:R-:W-:Y:S01]  /*41b0*/  ISETP.GT.AND P6, PT, R230, 0x31, PT ;  /* 0x00000031e600780c */ /* 0x000fe20003fc4270 */
[----:B------:R4:W-:Y:S01]  /*41c0*/  LDSM.16.M88.4 R96, [R108+0x4000] ;  /* 0x004000006c60783b */ /* 0x0009e20000000200 */
[C---:B-1----:R-:W-:Y:S03]  /*41d0*/  HMMA.16816.F32.BF16 R4, R92.reuse, R90, R4 ;  /* 0x0000005a5c04723c */ /* 0x042fe60000041804 */
[----:B------:R-:W1:Y:S01]  /*41e0*/  LDSM.16.M88.2 R90, [R217+0xc880] ;  /* 0x00c88000d95a783b */ /* 0x000e620000000100 */
[----:B------:R-:W-:Y:S01]  /*41f0*/  MUFU.EX2 R203, R203 ;  /* 0x000000cb00cb7308 */ /* 0x000fe20000000800 */
[----:B------:R-:W-:Y:S01]  /*4200*/  FSEL R100, R191, -INF , P6 ;  /* 0xff800000bf647808 */ /* 0x000fe20003000000 */
[----:B------:R-:W-:Y:S02]  /*4210*/  FFMA.FTZ R188, -R188, R188, 1 ;  /* 0x3f800000bcbc7423 */ /* 0x000fe400000101bc */
[C---:B------:R-:W-:Y:S01]  /*4220*/  HMMA.16816.F32.BF16 R8, R92.reuse, R2, R8 ;  /* 0x000000025c08723c */ /* 0x040fe20000041808 */
[----:B------:R-:W-:Y:S03]  /*4230*/  LDSM.16.M88.2 R2, [R217+0xd880] ;  /* 0x00d88000d902783b */ /* 0x000fe60000000100 */
[--C-:B------:R-:W-:Y:S02]  /*4240*/  FFMA.FTZ R106, R100, c[0x0][0x29c], -R199.reuse ;  /* 0x0000a700646a7a23 */ /* 0x100fe400000108c7 */
[----:B------:R-:W-:Y:S01]  /*4250*/  FFMA.FTZ R199, R172, c[0x0][0x29c], -R199 ;  /* 0x0000a700acc77a23 */ /* 0x000fe200000108c7 */
[----:B------:R-:W-:Y:S01]  /*4260*/  MUFU.EX2 R105, R105 ;  /* 0x0000006900697308 */ /* 0x000fe20000000800 */
[C---:B--2---:R-:W-:Y:S01]  /*4270*/  HMMA.16816.F32.BF16 R12, R92.reuse, R84, R12 ;  /* 0x000000545c0c723c */ /* 0x044fe2000004180c */
[----:B---3--:R-:W2:Y:S04]  /*4280*/  LDSM.16.M88.2 R100, [R217+0xd080] ;  /* 0x00d08000d964783b */ /* 0x008ea80000000100 */
[----:B------:R-:W3:Y:S03]  /*4290*/  LDSM.16.M88.2 R84, [R217+0xe080] ;  /* 0x00e08000d954783b */ /* 0x000ee60000000100 */
[C---:B------:R-:W-:Y:S01]  /*42a0*/  HMMA.16816.F32.BF16 R16, R92.reuse, R86, R16 ;  /* 0x000000565c10723c */ /* 0x040fe20000041810 */
[----:B------:R-:W-:Y:S01]  /*42b0*/  LDSM.16.M88.2 R86, [R217+0xe880] ;  /* 0x00e88000d956783b */ /* 0x000fe20000000100 */
[----:B------:R-:W-:Y:S03]  /*42c0*/  MUFU.EX2 R106, R106 ;  /* 0x0000006a006a7308 */ /* 0x000fe60000000800 */
[----:B------:R-:W3:Y:S03]  /*42d0*/  LDS R172, [R237.X4+0x21280] ;  /* 0x02128000edac7984 */ /* 0x000ee60000004800 */
[----:B----4-:R-:W-:Y:S04]  /*42e0*/  HMMA.16816.F32.BF16 R20, R92, R88, R20 ;  /* 0x000000585c14723c */ /* 0x010fe80000041814 */
[----:B------:R-:W-:Y:S03]  /*42f0*/  MUFU.EX2 R108, R174 ;  /* 0x000000ae006c7308 */ /* 0x000fe60000000800 */
[--C-:B------:R-:W-:Y:S01]  /*4300*/  FFMA.FTZ R88, R173, c[0x0][0x29c], -R198.reuse ;  /* 0x0000a700ad587a23 */ /* 0x100fe200000108c6 */
[----:B------:R-:W-:Y:S01]  /*4310*/  FSEL R93, R196, -INF , P5 ;  /* 0xff800000c45d7808 */ /* 0x000fe20002800000 */
[--C-:B------:R-:W-:Y:S01]  /*4320*/  FFMA.FTZ R89, R175, c[0x0][0x29c], -R198.reuse ;  /* 0x0000a700af597a23 */ /* 0x100fe200000108c6 */
[C---:B-1----:R-:W-:Y:S04]  /*4330*/  HMMA.16816.F32.BF16 R4, R96.reuse, R90, R4 ;  /* 0x0000005a6004723c */ /* 0x042fe80000041804 */
[----:B------:R-:W-:Y:S01]  /*4340*/  MUFU.EX2 R199, R199 ;  /* 0x000000c700c77308 */ /* 0x000fe20000000800 */
[----:B------:R-:W-:Y:S01]  /*4350*/  FSEL R95, R197, -INF , P0 ;  /* 0xff800000c55f7808 */ /* 0x000fe20000000000 */
[--C-:B------:R-:W-:Y:S01]  /*4360*/  FFMA.FTZ R92, R107, c[0x0][0x29c], -R198.reuse ;  /* 0x0000a7006b5c7a23 */ /* 0x100fe200000108c6 */
[----:B------:R-:W-:Y:S01]  /*4370*/  PLOP3.LUT P0, PT, PT, PT, UP0, 0x80, 0x0 ;  /* 0x000000000000781c */ /* 0x000fe20003f0f008 */
[--C-:B------:R-:W-:Y:S04]  /*4380*/  FFMA.FTZ R90, R177, c[0x0][0x29c], -R198.reuse ;  /* 0x0000a700b15a7a23 */ /* 0x100fe800000108c6 */
[--C-:B------:R-:W-:Y:S02]  /*4390*/  FFMA.FTZ R91, R201, c[0x0][0x29c], -R198.reuse ;  /* 0x0000a700c95b7a23 */ /* 0x100fe400000108c6 */
[----:B------:R-:W-:Y:S01]  /*43a0*/  MUFU.EX2 R89, R89 ;  /* 0x0000005900597308 */ /* 0x000fe20000000800 */
[C---:B--2---:R-:W-:Y:S03]  /*43b0*/  HMMA.16816.F32.BF16 R8, R96.reuse, R100, R8 ;  /* 0x000000646008723c */ /* 0x044fe60000041808 */
[--C-:B------:R-:W-:Y:S04]  /*43c0*/  FFMA.FTZ R93, R93, c[0x0][0x29c], -R198.reuse ;  /* 0x0000a7005d5d7a23 */ /* 0x100fe800000108c6 */
[----:B------:R-:W-:Y:S01]  /*43d0*/  FSEL R101, R193, -INF , P6 ;  /* 0xff800000c1657808 */ /* 0x000fe20003000000 */
[C---:B------:R-:W-:Y:S01]  /*43e0*/  HMMA.16816.F32.BF16 R12, R96.reuse, R2, R12 ;  /* 0x00000002600c723c */ /* 0x040fe2000004180c */
[----:B------:R-:W-:Y:S03]  /*43f0*/  MUFU.EX2 R90, R90 ;  /* 0x0000005a005a7308 */ /* 0x000fe60000000800 */
[--C-:B------:R-:W-:Y:S02]  /*4400*/  FFMA.FTZ R94, R101, c[0x0][0x29c], -R198.reuse ;  /* 0x0000a700655e7a23 */ /* 0x100fe400000108c6 */
[----:B------:R-:W-:Y:S02]  /*4410*/  FFMA.FTZ R101, -R190, R190, 1 ;  /* 0x3f800000be657423 */ /* 0x000fe400000101be */
[C---:B---3--:R-:W-:Y:S03]  /*4420*/  HMMA.16816.F32.BF16 R16, R96.reuse, R84, R16 ;  /* 0x000000546010723c */ /* 0x048fe60000041810 */
[----:B------:R-:W-:Y:S01]  /*4430*/  MUFU.EX2 R91, R91 ;  /* 0x0000005b005b7308 */ /* 0x000fe20000000800 */
[----:B------:R-:W-:Y:S02]  /*4440*/  FFMA.FTZ R198, R95, c[0x0][0x29c], -R198 ;  /* 0x0000a7005fc67a23 */ /* 0x000fe400000108c6 */
[--C-:B------:R-:W-:Y:S02]  /*4450*/  FADD.FTZ R95, R4, -R172.reuse ;  /* 0x800000ac045f7221 */ /* 0x100fe40000010000 */
[----:B------:R-:W-:Y:S04]  /*4460*/  HMMA.16816.F32.BF16 R20, R96, R86, R20 ;  /* 0x000000566014723c */ /* 0x000fe80000041814 */
[----:B-----5:R-:W-:Y:S01]  /*4470*/  FMUL.FTZ R95, R102, R95 ;  /* 0x0000005f665f7220 */ /* 0x020fe20000410000 */
[----:B------:R-:W1:Y:S01]  /*4480*/  MUFU.EX2 R88, R88 ;  /* 0x0000005800587308 */ /* 0x000e620000000800 */
[--C-:B------:R-:W-:Y:S01]  /*4490*/  FADD.FTZ R8, R8, -R172.reuse ;  /* 0x800000ac08087221 */ /* 0x100fe20000010000 */
[----:B------:R-:W-:Y:S01]  /*44a0*/  F2FP.BF16.PACK_AB R97, R103, R102 ;  /* 0x000000666761723e */ /* 0x000fe200000010ff */
[--C-:B------:R-:W-:Y:S04]  /*44b0*/  FADD.FTZ R96, R5, -R172.reuse ;  /* 0x800000ac05607221 */ /* 0x100fe80000010000 */
[----:B------:R-:W-:Y:S02]  /*44c0*/  FMUL.FTZ R96, R103, R96 ;  /* 0x0000006067607220 */ /* 0x000fe40000410000 */
[--C-:B------:R-:W-:Y:S01]  /*44d0*/  FADD.FTZ R9, R9, -R172.reuse ;  /* 0x800000ac09097221 */ /* 0x100fe20000010000 */
[----:B------:R-:W-:Y:S01]  /*44e0*/  MUFU.EX2 R92, R92 ;  /* 0x0000005c005c7308 */ /* 0x000fe20000000800 */
[----:B------:R-:W-:Y:S02]  /*44f0*/  FMUL.FTZ R95, R95, R178 ;  /* 0x000000b25f5f7220 */ /* 0x000fe40000410000 */
[----:B------:R-:W-:Y:S02]  /*4500*/  FMUL.FTZ R96, R96, R179 ;  /* 0x000000b360607220 */ /* 0x000fe40000410000 */
[----:B------:R-:W-:Y:S02]  /*4510*/  FFMA.FTZ R99, -R182, R182, 1 ;  /* 0x3f800000b6637423 */ /* 0x000fe400000101b6 */
[----:B------:R-:W-:Y:S01]  /*4520*/  FFMA.FTZ R98, -R183, R183, 1 ;  /* 0x3f800000b7627423 */ /* 0x000fe200000101b7 */
[----:B------:R-:W-:Y:S01]  /*4530*/  F2FP.BF16.PACK_AB R95, R96, R95 ;  /* 0x0000005f605f723e */ /* 0x000fe200000010ff */
[----:B------:R-:W-:Y:S01]  /*4540*/  FMUL.FTZ R8, R109, R8 ;  /* 0x000000086d087220 */ /* 0x000fe20000410000 */
[----:B------:R-:W2:Y:S01]  /*4550*/  LDS R96, [R237.X4+0x212a0] ;  /* 0x0212a000ed607984 */ /* 0x000ea20000004800 */
[----:B------:R-:W-:Y:S01]  /*4560*/  FMUL.FTZ R9, R110, R9 ;  /* 0x000000096e097220 */ /* 0x000fe20000410000 */
[----:B------:R-:W3:Y:S01]  /*4570*/  MUFU.EX2 R94, R94 ;  /* 0x0000005e005e7308 */ /* 0x000ee20000000800 */
[--C-:B------:R-:W-:Y:S01]  /*4580*/  FADD.FTZ R13, R13, -R172.reuse ;  /* 0x800000ac0d0d7221 */ /* 0x100fe20000010000 */
[----:B------:R-:W-:Y:S01]  /*4590*/  STS [R236+0x21480], R97 ;  /* 0x02148061ec007388 */ /* 0x000fe20000000800 */
[----:B------:R-:W-:Y:S01]  /*45a0*/  FMUL.FTZ R8, R8, R99 ;  /* 0x0000006308087220 */ /* 0x000fe20000410000 */
[----:B------:R-:W-:Y:S01]  /*45b0*/  F2FP.BF16.PACK_AB R109, R110, R109 ;  /* 0x0000006d6e6d723e */ /* 0x000fe200000010ff */
[----:B------:R-:W-:Y:S01]  /*45c0*/  FMUL.FTZ R9, R9, R98 ;  /* 0x0000006209097220 */ /* 0x000fe20000410000 */
[----:B------:R-:W-:Y:S01]  /*45d0*/  SHF.L.U32 R110, R229, 0x1, RZ ;  /* 0x00000001e56e7819 */ /* 0x000fe200000006ff */
[--C-:B------:R-:W-:Y:S02]  /*45e0*/  FADD.FTZ R12, R12, -R172.reuse ;  /* 0x800000ac0c0c7221 */ /* 0x100fe40000010000 */
[----:B------:R-:W-:Y:S01]  /*45f0*/  FMUL.FTZ R13, R104, R13 ;  /* 0x0000000d680d7220 */ /* 0x000fe20000410000 */
[----:B------:R-:W-:Y:S01]  /*4600*/  F2FP.BF16.PACK_AB R9, R9, R8 ;  /* 0x000000080909723e */ /* 0x000fe200000010ff */
[----:B------:R-:W-:Y:S01]  /*4610*/  FMUL.FTZ R12, R111, R12 ;  /* 0x0000000c6f0c7220 */ /* 0x000fe20000410000 */
[----:B-1----:R-:W-:Y:S01]  /*4620*/  F2FP.BF16.PACK_AB R8, R89, R88 ;  /* 0x000000585908723e */ /* 0x002fe200000010ff */
[--C-:B------:R-:W-:Y:S01]  /*4630*/  FADD.FTZ R17, R17, -R172.reuse ;  /* 0x800000ac11117221 */ /* 0x100fe20000010000 */
[----:B------:R-:W-:Y:S01]  /*4640*/  MUFU.EX2 R93, R93 ;  /* 0x0000005d005d7308 */ /* 0x000fe20000000800 */
[--C-:B------:R-:W-:Y:S01]  /*4650*/  FADD.FTZ R99, R20, -R172.reuse ;  /* 0x800000ac14637221 */ /* 0x100fe20000010000 */
[----:B------:R-:W-:Y:S01]  /*4660*/  F2FP.BF16.PACK_AB R111, R104, R111 ;  /* 0x0000006f686f723e */ /* 0x000fe200000010ff */
[----:B------:R-:W-:Y:S01]  /*4670*/  FFMA.FTZ R20, -R187, R187, 1 ;  /* 0x3f800000bb147423 */ /* 0x000fe200000101bb */
[----:B------:R1:W-:Y:S01]  /*4680*/  STS [R233], R8 ;  /* 0x00000008e9007388 */ /* 0x0003e20000000800 */
[--C-:B------:R-:W-:Y:S02]  /*4690*/  FADD.FTZ R16, R16, -R172.reuse ;  /* 0x800000ac10107221 */ /* 0x100fe40000010000 */
[----:B------:R-:W-:Y:S01]  /*46a0*/  FADD.FTZ R172, R21, -R172 ;  /* 0x800000ac15ac7221 */ /* 0x000fe20000010000 */
[----:B------:R-:W-:Y:S01]  /*46b0*/  STS [R236+0x21c80], R109 ;  /* 0x021c806dec007388 */ /* 0x000fe20000000800 */
[----:B------:R-:W-:Y:S01]  /*46c0*/  FFMA.FTZ R21, -R186, R186, 1 ;  /* 0x3f800000ba157423 */ /* 0x000fe200000101ba */
[----:B------:R-:W4:Y:S01]  /*46d0*/  MUFU.EX2 R198, R198 ;  /* 0x000000c600c67308 */ /* 0x000f220000000800 */
[----:B------:R-:W-:Y:S02]  /*46e0*/  FMUL.FTZ R13, R13, R20 ;  /* 0x000000140d0d7220 */ /* 0x000fe40000410000 */
[----:B------:R-:W-:Y:S01]  /*46f0*/  FMUL.FTZ R12, R12, R21 ;  /* 0x000000150c0c7220 */ /* 0x000fe20000410000 */
[----:B------:R-:W-:Y:S01]  /*4700*/  F2FP.BF16.PACK_AB R21, R199, R108 ;  /* 0x0000006cc715723e */ /* 0x000fe200000010ff */
[----:B------:R-:W-:Y:S01]  /*4710*/  FMUL.FTZ R16, R105, R16 ;  /* 0x0000001069107220 */ /* 0x000fe20000410000 */
[C---:B------:R-:W-:Y:S01]  /*4720*/  F2FP.BF16.PACK_AB R105, R106.reuse, R105 ;  /* 0x000000696a69723e */ /* 0x040fe200000010ff */
[----:B------:R-:W-:Y:S02]  /*4730*/  FMUL.FTZ R17, R106, R17 ;  /* 0x000000116a117220 */ /* 0x000fe40000410000 */
[----:B------:R-:W-:Y:S02]  /*4740*/  FFMA.FTZ R20, -R191, R191, 1 ;  /* 0x3f800000bf147423 */ /* 0x000fe400000101bf */
[----:B------:R-:W-:Y:S01]  /*4750*/  FMUL.FTZ R16, R16, R101 ;  /* 0x0000006510107220 */ /* 0x000fe20000410000 */
[----:B------:R-:W-:Y:S01]  /*4760*/  F2FP.BF16.PACK_AB R101, R13, R12 ;  /* 0x0000000c0d65723e */ /* 0x000fe200000010ff */
[----:B------:R-:W-:Y:S01]  /*4770*/  FMUL.FTZ R17, R17, R20 ;  /* 0x0000001411117220 */ /* 0x000fe20000410000 */
[----:B------:R-:W-:Y:S01]  /*4780*/  F2FP.BF16.PACK_AB R12, R91, R90 ;  /* 0x0000005a5b0c723e */ /* 0x000fe200000010ff */
[--C-:B--2---:R-:W-:Y:S01]  /*4790*/  FADD.FTZ R13, R6, -R96.reuse ;  /* 0x80000060060d7221 */ /* 0x104fe20000010000 */
[----:B---3--:R-:W-:Y:S01]  /*47a0*/  F2FP.BF16.PACK_AB R20, R94, R205 ;  /* 0x000000cd5e14723e */ /* 0x008fe200000010ff */
[--C-:B------:R-:W-:Y:S01]  /*47b0*/  FADD.FTZ R22, R22, -R96.reuse ;  /* 0x8000006016167221 */ /* 0x100fe20000010000 */
[----:B------:R-:W-:Y:S01]  /*47c0*/  F2FP.BF16.PACK_AB R103, R17, R16 ;  /* 0x000000101167723e */ /* 0x000fe200000010ff */
[----:B------:R2:W-:Y:S01]  /*47d0*/  STS [R233+0x800], R12 ;  /* 0x0008000ce9007388 */ /* 0x0005e20000000800 */
[----:B------:R-:W-:Y:S01]  /*47e0*/  F2FP.BF16.PACK_AB R16, R203, R92 ;  /* 0x0000005ccb10723e */ /* 0x000fe200000010ff */
[--C-:B-1----:R-:W-:Y:S02]  /*47f0*/  FADD.FTZ R8, R7, -R96.reuse ;  /* 0x8000006007087221 */ /* 0x102fe40000010000 */
[----:B------:R-:W-:Y:S01]  /*4800*/  STS [R236+0x22480], R111 ;  /* 0x0224806fec007388 */ /* 0x000fe20000000800 */
[----:B----4-:R-:W-:Y:S01]  /*4810*/  F2FP.BF16.PACK_AB R98, R198, R93 ;  /* 0x0000005dc662723e */ /* 0x010fe200000010ff */
[----:B------:R-:W-:Y:S02]  /*4820*/  FMUL.FTZ R8, R89, R8 ;  /* 0x0000000859087220 */ /* 0x000fe40000410000 */
[----:B------:R1:W-:Y:S01]  /*4830*/  STS [R233+0x1000], R16 ;  /* 0x00100010e9007388 */ /* 0x0003e20000000800 */
        /* <DEDUP_REMOVED lines=11> */
[--C-:B------:R-:W-:Y:S01]  /*48f0*/  FADD.FTZ R11, R14, -R96.reuse ;  /* 0x800000600e0b7221 */ /* 0x100fe20000010000 */
[----:B------:R-:W-:Y:S01]  /*4900*/  STS [R233+0x2000], R98 ;  /* 0x00200062e9007388 */ /* 0x000fe20000000800 */
[--C-:B--2---:R-:W-:Y:S02]  /*4910*/  FADD.FTZ R12, R15, -R96.reuse ;  /* 0x800000600f0c7221 */ /* 0x104fe40000010000 */
[----:B------:R-:W-:Y:S01]  /*4920*/  FMUL.FTZ R17, R17, R184 ;  /* 0x000000b811117220 */ /* 0x000fe20000410000 */
[----:B------:R-:W-:Y:S01]  /*4930*/  BAR.SYNC.DEFER_BLOCKING 0x0 ;  /* 0x0000000000007b1d */ /* 0x000fe20000010000 */
[----:B------:R-:W-:Y:S02]  /*4940*/  FMUL.FTZ R10, R10, R185 ;  /* 0x000000b90a0a7220 */ /* 0x000fe40000410000 */
[----:B------:R-:W-:Y:S02]  /*4950*/  FMUL.FTZ R11, R92, R11 ;  /* 0x0000000b5c0b7220 */ /* 0x000fe40000410000 */
[----:B------:R-:W-:Y:S01]  /*4960*/  FMUL.FTZ R12, R203, R12 ;  /* 0x0000000ccb0c7220 */ /* 0x000fe20000410000 */
[----:B-1----:R-:W-:Y:S01]  /*4970*/  F2FP.BF16.PACK_AB R16, R10, R17 ;  /* 0x000000110a10723e */ /* 0x002fe200000010ff */
[--C-:B------:R-:W-:Y:S02]  /*4980*/  FADD.FTZ R18, R18, -R96.reuse ;  /* 0x8000006012127221 */ /* 0x100fe40000010000 */
[--C-:B------:R-:W-:Y:S02]  /*4990*/  FADD.FTZ R19, R19, -R96.reuse ;  /* 0x8000006013137221 */ /* 0x100fe40000010000 */
[----:B------:R-:W-:Y:S02]  /*49a0*/  FMUL.FTZ R11, R11, R188 ;  /* 0x000000bc0b0b7220 */ /* 0x000fe40000410000 */
[----:B------:R-:W-:Y:S02]  /*49b0*/  FMUL.FTZ R12, R12, R189 ;  /* 0x000000bd0c0c7220 */ /* 0x000fe40000410000 */
[----:B------:R-:W-:Y:S02]  /*49c0*/  FMUL.FTZ R22, R93, R22 ;  /* 0x000000165d167220 */ /* 0x000fe40000410000 */
[----:B------:R-:W-:Y:S02]  /*49d0*/  FFMA.FTZ R15, -R196, R196, 1 ;  /* 0x3f800000c40f7423 */ /* 0x000fe400000101c4 */
[----:B------:R-:W-:Y:S02]  /*49e0*/  FMUL.FTZ R18, R205, R18 ;  /* 0x00000012cd127220 */ /* 0x000fe40000410000 */
[----:B------:R-:W-:Y:S02]  /*49f0*/  FMUL.FTZ R19, R94, R19 ;  /* 0x000000135e137220 */ /* 0x000fe40000410000 */
[----:B------:R-:W-:Y:S01]  /*4a00*/  FFMA.FTZ R13, -R192, R192, 1 ;  /* 0x3f800000c00d7423 */ /* 0x000fe200000101c0 */
[----:B------:R-:W-:Y:S01]  /*4a10*/  STS [R236+0x23c80], R95 ;  /* 0x023c805fec007388 */ /* 0x000fe20000000800 */
[----:B------:R-:W-:Y:S02]  /*4a20*/  FFMA.FTZ R10, -R193, R193, 1 ;  /* 0x3f800000c10a7423 */ /* 0x000fe400000101c1 */
[----:B------:R-:W-:Y:S01]  /*4a30*/  FMUL.FTZ R15, R22, R15 ;  /* 0x0000000f160f7220 */ /* 0x000fe20000410000 */
[----:B------:R-:W-:Y:S01]  /*4a40*/  STS [R233+0x2800], R8 ;  /* 0x00280008e9007388 */ /* 0x000fe20000000800 */
[----:B------:R-:W-:Y:S01]  /*4a50*/  F2FP.BF16.PACK_AB R22, R12, R11 ;  /* 0x0000000b0c16723e */ /* 0x000fe200000010ff */
[----:B------:R-:W-:Y:S02]  /*4a60*/  FMUL.FTZ R99, R108, R99 ;  /* 0x000000636c637220 */ /* 0x000fe40000410000 */
[----:B------:R-:W-:Y:S01]  /*4a70*/  STS [R236+0x24480], R9 ;  /* 0x02448009ec007388 */ /* 0x000fe20000000800 */
[----:B------:R-:W-:Y:S02]  /*4a80*/  FMUL.FTZ R172, R199, R172 ;  /* 0x000000acc7ac7220 */ /* 0x000fe40000410000 */
[----:B------:R-:W-:Y:S01]  /*4a90*/  FADD.FTZ R23, R23, -R96 ;  /* 0x8000006017177221 */ /* 0x000fe20000010000 */
[----:B------:R-:W-:Y:S01]  /*4aa0*/  STS [R233+0x3000], R16 ;  /* 0x00300010e9007388 */ /* 0x000fe20000000800 */
[----:B------:R-:W-:Y:S02]  /*4ab0*/  FMUL.FTZ R13, R18, R13 ;  /* 0x0000000d120d7220 */ /* 0x000fe40000410000 */
[----:B------:R-:W-:Y:S01]  /*4ac0*/  FMUL.FTZ R10, R19, R10 ;  /* 0x0000000a130a7220 */ /* 0x000fe20000410000 */
[----:B------:R-:W-:Y:S01]  /*4ad0*/  STS [R236+0x24c80], R101 ;  /* 0x024c8065ec007388 */ /* 0x000fe20000000800 */
[----:B------:R-:W-:Y:S02]  /*4ae0*/  FMUL.FTZ R99, R99, R194 ;  /* 0x000000c263637220 */ /* 0x000fe40000410000 */
[----:B------:R-:W-:Y:S01]  /*4af0*/  FMUL.FTZ R172, R172, R195 ;  /* 0x000000c3acac7220 */ /* 0x000fe20000410000 */
[----:B------:R-:W-:Y:S01]  /*4b00*/  STS [R233+0x3800], R22 ;  /* 0x00380016e9007388 */ /* 0x000fe20000000800 */
[----:B------:R-:W-:Y:S01]  /*4b10*/  FMUL.FTZ R23, R198, R23 ;  /* 0x00000017c6177220 */ /* 0x000fe20000410000 */
[----:B------:R-:W-:Y:S01]  /*4b20*/  F2FP.BF16.PACK_AB R88, R10, R13 ;  /* 0x0000000d0a58723e */ /* 0x000fe200000010ff */
[----:B------:R-:W-:Y:S01]  /*4b30*/  FFMA.FTZ R14, -R197, R197, 1 ;  /* 0x3f800000c50e7423 */ /* 0x000fe200000101c5 */
[----:B------:R-:W-:Y:S01]  /*4b40*/  STS [R236+0x25480], R103 ;  /* 0x02548067ec007388 */ /* 0x000fe20000000800 */
[----:B------:R-:W-:Y:S02]  /*4b50*/  F2FP.BF16.PACK_AB R99, R172, R99 ;  /* 0x00000063ac63723e */ /* 0x000fe400000010ff */
[----:B------:R-:W-:Y:S01]  /*4b60*/  FMUL.FTZ R14, R23, R14 ;  /* 0x0000000e170e7220 */ /* 0x000fe20000410000 */
[----:B------:R-:W-:Y:S04]  /*4b70*/  STS [R233+0x4000], R88 ;  /* 0x00400058e9007388 */ /* 0x000fe80000000800 */
[----:B------:R-:W-:Y:S01]  /*4b80*/  F2FP.BF16.PACK_AB R94, R14, R15 ;  /* 0x0000000f0e5e723e */ /* 0x000fe200000010ff */
        /* <DEDUP_REMOVED lines=106> */
[----:B--234-:R-:W-:Y:S01]  /*5230*/  LOP3.LUT P6, RZ, R235, 0x1, RZ, 0xc0, !PT ;  /* 0x00000001ebff7812 */ /* 0x01cfe200078cc0ff */
[----:B------:R-:W-:Y:S01]  /*5240*/  USHF.R.S32.HI UR16, URZ, 0x1f, UR13 ;  /* 0x0000001f3f107899 */ /* 0x000fe2000801140d */
[----:B------:R-:W-:Y:S01]  /*5250*/  P2R R7, PR, RZ, 0x4 ;  /* 0x00000004ff077803 */ /* 0x000fe20000000000 */
[----:B------:R-:W-:Y:S01]  /*5260*/  ULDC.64 UR6, c[0x0][0x208] ;  /* 0x0000820000067ab9 */ /* 0x000fe20000000a00 */
[----:B------:R-:W-:Y:S01]  /*5270*/  IMAD.MOV.U32 R5, RZ, RZ, c[0x0][0x208] ;  /* 0x00008200ff057624 */ /* 0x000fe200078e00ff */
[----:B------:R-:W-:Y:S01]  /*5280*/  UIMAD UR16, UR16, UR6, URZ ;  /* 0x00000006101072a4 */ /* 0x000fe2000f8e023f */
[----:B------:R-:W-:Y:S01]  /*5290*/  IMAD.MOV.U32 R4, RZ, RZ, 0x6 ;  /* 0x00000006ff047424 */ /* 0x000fe200078e00ff */
[----:B------:R-:W-:Y:S01]  /*52a0*/  UIMAD.WIDE.U32 UR18, UR13, UR6, URZ ;  /* 0x000000060d1272a5 */ /* 0x000fe2000f8e003f */
[C---:B------:R-:W-:Y:S01]  /*52b0*/  IMAD.SHL.U32 R6, R5.reuse, 0x40, RZ ;  /* 0x0000004005067824 */ /* 0x040fe200078e00ff */
[----:B------:R-:W-:Y:S02]  /*52c0*/  UIMAD UR16, UR13, UR7, UR16 ;  /* 0x000000070d1072a4 */ /* 0x000fe4000f8e0210 */
[----:B------:R-:W-:Y:S01]  /*52d0*/  SHF.L.U64.HI R4, R5, R4, c[0x0][0x20c] ;  /* 0x0000830005047619 */ /* 0x000fe20000010204 */
[----:B------:R-:W-:Y:S01]  /*52e0*/  USHF.L.U32 UR6, UR13, 0x6, URZ ;  /* 0x000000060d067899 */ /* 0x000fe2000800063f */
[----:B------:R-:W-:Y:S01]  /*52f0*/  IMAD.U32 R3, RZ, RZ, UR18 ;  /* 0x00000012ff037e24 */ /* 0x000fe2000f8e00ff */
[----:B------:R-:W-:Y:S01]  /*5300*/  UIADD3 UR16, UR19, UR16, URZ ;  /* 0x0000001013107290 */ /* 0x000fe2000fffe03f */
[----:B------:R-:W-:Y:S03]  /*5310*/  IMAD.U32 R2, RZ, RZ, UR18 ;  /* 0x00000012ff027e24 */ /* 0x000fe6000f8e00ff */
[----:B------:R-:W-:Y:S02]  /*5320*/  LEA R8, P0, R3, R248, 0x7 ;  /* 0x000000f803087211 */ /* 0x000fe400078038ff */
[----:B------:R-:W-:Y:S05]  /*5330*/  IMAD.U32 R3, RZ, RZ, UR16 ;  /* 0x00000010ff037e24 */ /* 0x000fea000f8e00ff */
[----:B------:R-:W-:Y:S01]  /*5340*/  LEA.HI.X R9, R2, R249, R3, 0x7, P0 ;  /* 0x000000f902097211 */ /* 0x000fe200000f3c03 */
[----:B------:R-:W-:Y:S01]  /*5350*/  IMAD.U32 R3, RZ, RZ, UR6 ;  /* 0x00000006ff037e24 */ /* 0x000fe2000f8e00ff */
[--C-:B------:R-:W-:Y:S01]  /*5360*/  IADD3 R12, P5, P0, R6, 0x80, R8.reuse ;  /* 0x00000080060c7810 */ /* 0x100fe200078be008 */
[----:B------:R-:W-:Y:S03]  /*5370*/  @!P1 IMAD.SHL.U32 R2, R232, 0x10, RZ ;  /* 0x00000010e8029824 */ /* 0x000fe600078e00ff */
[----:B------:R-:W-:Y:S02]  /*5380*/  IADD3.X R13, R4, RZ, R9, P5, P0 ;  /* 0x000000ff040d7210 */ /* 0x000fe40002fe0409 */
[----:B------:R-:W-:Y:S02]  /*5390*/  IADD3 R10, P5, P0, R6, 0x100, R8 ;  /* 0x00000100060a7810 */ /* 0x000fe400078be008 */
[----:B------:R-:W-:Y:S02]  /*53a0*/  IADD3 R3, -R238, UR12, -R3 ;  /* 0x0000000cee037c10 */ /* 0x000fe4000fffe903 */
[--C-:B------:R-:W-:Y:S02]  /*53b0*/  IADD3.X R11, R4, RZ, R9.reuse, P5, P0 ;  /* 0x000000ff040b7210 */ /* 0x100fe40002fe0409 */
[C---:B------:R-:W-:Y:S02]  /*53c0*/  ISETP.LT.OR P0, PT, R3.reuse, 0x1, !P6 ;  /* 0x000000010300780c */ /* 0x040fe40007701670 */
[----:B------:R-:W-:Y:S02]  /*53d0*/  IADD3 R14, P5, R6, R8, RZ ;  /* 0x00000008060e7210 */ /* 0x000fe40007fbe0ff */
[----:B------:R-:W-:Y:S03]  /*53e0*/  ISETP.LT.OR P6, PT, R3, 0x21, !P6 ;  /* 0x000000210300780c */ /* 0x000fe600077c1670 */
[----:B------:R-:W-:Y:S01]  /*53f0*/  IMAD.X R15, R4, 0x1, R9, P5 ;  /* 0x00000001040f7824 */ /* 0x000fe200028e0609 */
[----:B------:R-:W-:Y:S05]  /*5400*/  LOP3.LUT P5, RZ, R235, 0x2, RZ, 0xc0, !PT ;  /* 0x00000002ebff7812 */ /* 0x000fea00078ac0ff */
[----:B------:R-:W-:Y:S01]  /*5410*/  @!PT LDS RZ, [RZ] ;  /* 0x00000000fffff984 */ /* 0x000fe20000000800 */
[----:B------:R-:W-:Y:S01]  /*5420*/  @!PT LDS RZ, [RZ] ;  /* 0x00000000fffff984 */ /* 0x000fe20000000800 */
[----:B------:R-:W-:Y:S01]  /*5430*/  @!PT LDS RZ, [RZ] ;  /* 0x00000000fffff984 */ /* 0x000fe20000000800 */
[----:B------:R1:W-:Y:S01]  /*5440*/  LDGSTS.E.BYPASS.LTC128B.128 [R234+0x1b080], [R8.64], !P0 ;  /* 0x1b08000008ea7fae */ /* 0x0003e2000c101d4e */
[C---:B------:R-:W-:Y:S02]  /*5450*/  ISETP.LT.OR P0, PT, R3.reuse, 0x1, !P5 ;  /* 0x000000010300780c */ /* 0x040fe40006f01670 */
[----:B------:R-:W-:Y:S11]  /*5460*/  ISETP.LT.OR P5, PT, R3, 0x21, !P5 ;  /* 0x000000210300780c */ /* 0x000ff60006fa1670 */
[----:B------:R1:W-:Y:S01]  /*5470*/  LDGSTS.E.BYPASS.LTC128B.128 [R234+0x1d080], [R8.64+0x80], !P0 ;  /* 0x1d08008008ea7fae */ /* 0x0003e2000c101d4e */
[----:B------:R-:W-:Y:S04]  /*5480*/  LOP3.LUT P0, RZ, R235, 0x4, RZ, 0xc0, !PT ;  /* 0x00000004ebff7812 */ /* 0x000fe8000780c0ff */
[C---:B------:R-:W-:Y:S02]  /*5490*/  ISETP.LT.OR P2, PT, R3.reuse, 0x1, !P0 ;  /* 0x000000010300780c */ /* 0x040fe40004741670 */
[----:B------:R-:W-:Y:S01]  /*54a0*/  ISETP.LT.OR P0, PT, R3, 0x21, !P0 ;  /* 0x000000210300780c */ /* 0x000fe20004701670 */
[----:B------:R-:W-:Y:S04]  /*54b0*/  IMAD.U32 R3, RZ, RZ, UR6 ;  /* 0x00000006ff037e24 */ /* 0x000fe8000f8e00ff */
[----:B------:R-:W-:Y:S06]  /*54c0*/  @!P1 IMAD.WIDE R4, R3, 0x4, R242 ;  /* 0x0000000403049825 */ /* 0x000fec00078e02f2 */
[----:B------:R1:W-:Y:S01]  /*54d0*/  LDGSTS.E.BYPASS.LTC128B.128 [R234+0x1f080], [R8.64+0x100], !P2 ;  /* 0x1f08010008ea7fae */ /* 0x0003e2000d101d4e */
[----:B------:R-:W-:Y:S03]  /*54e0*/  ISETP.NE.AND P2, PT, R7, RZ, PT ;  /* 0x000000ff0700720c */ /* 0x000fe60003f45270 */
[----:B------:R1:W-:Y:S04]  /*54f0*/  LDGSTS.E.BYPASS.LTC128B.128 [R234+0x1c080], [R14.64], !P6 ;  /* 0x1c0800000eea7fae */ /* 0x0003e8000f101d4e */
[----:B------:R1:W-:Y:S04]  /*5500*/  LDGSTS.E.BYPASS.LTC128B.128 [R234+0x1e080], [R12.64], !P5 ;  /* 0x1e0800000cea7fae */ /* 0x0003e8000e901d4e */
[----:B------:R1:W-:Y:S04]  /*5510*/  LDGSTS.E.BYPASS.LTC128B.128 [R234+0x20080], [R10.64], !P0 ;  /* 0x200800000aea7fae */ /* 0x0003e8000c101d4e */
[----:B------:R1:W-:Y:S02]  /*5520*/  @!P1 LDGSTS.E.BYPASS.LTC128B.128 [R2+0x21280], [R4.64] ;  /* 0x2128000004029fae */ /* 0x0003e4000b901d4e */
.L_x_721:
[-C--:B-1234-:R-:W-:Y:S01]  /*5530*/  HMMA.16816.F32.BF16 R4, R172, R176.reuse, RZ ;  /* 0x000000b0ac04723c */ /* 0x09efe200000418ff */
[----:B------:R-:W-:Y:S01]  /*5540*/  LDSM.16.MT88.4 R204, [R221+0x1000] ;  /* 0x00100000ddcc783b */ /* 0x000fe20000004200 */
[----:B------:R-:W-:Y:S02]  /*5550*/  UIMAD UR5, UR5, 0x3000, URZ ;  /* 0x00003000050578a4 */ /* 0x000fe4000f8e023f */
[----:B------:R-:W-:Y:S01]  /*5560*/  UISETP.GE.AND UP0, UPT, UR13, UR8, UPT ;  /* 0x000000080d00728c */ /* 0x000fe2000bf06270 */
[----:B------:R-:W-:Y:S01]  /*5570*/  LDSM.16.M88.4 R208, [R222+0x1400] ;  /* 0x00140000ded0783b */ /* 0x000fe20000000200 */
[----:B------:R-:W-:Y:S02]  /*5580*/  UISETP.GE.AND UP1, UPT, UR11, 0x1, UPT ;  /* 0x000000010b00788c */ /* 0x000fe4000bf26270 */
[C---:B------:R-:W-:Y:S01]  /*5590*/  HMMA.16816.F32.BF16 R8, R180.reuse, R176, RZ ;  /* 0x000000b0b408723c */ /* 0x040fe200000418ff */
[----:B------:R-:W-:Y:S01]  /*55a0*/  LDSM.16.M88.4 R212, [R222+0x2400] ;  /* 0x00240000ded4783b */ /* 0x000fe20000000200 */
[----:B------:R-:W-:Y:S02]  /*55b0*/  UIADD3 UR6, UR4, 0x1, URZ ;  /* 0x0000000104067890 */ /* 0x000fe4000fffe03f */
[----:B------:R-:W-:Y:S01]  /*55c0*/  IMAD.U32 R3, RZ, RZ, UR5 ;  /* 0x00000005ff037e24 */ /* 0x000fe2000f8e00ff */
[----:B------:R-:W0:Y:S01]  /*55d0*/  LDGDEPBAR ;  /* 0x00000000000079af */ /* 0x000e220000000000 */
[----:B------:R-:W-:Y:S01]  /*55e0*/  IADD3 R2, P0, R240, UR5, RZ ;  /* 0x00000005f0027c10 */ /* 0x000fe2000ff1e0ff */
[----:B------:R-:W-:Y:S01]  /*55f0*/  UIADD3 UR5, UR11, 0x1, URZ ;  /* 0x000000010b057890 */ /* 0x000fe2000fffe03f */
[-C--:B------:R-:W-:Y:S01]  /*5600*/  HMMA.16816.F32.BF16 R12, R180, R178.reuse, RZ ;  /* 0x000000b2b40c723c */ /* 0x080fe200000418ff */
[----:B------:R-:W-:Y:S02]  /*5610*/  UISETP.GE.AND UP2, UPT, UR4, 0x1, UPT ;  /* 0x000000010400788c */ /* 0x000fe4000bf46270 */
[----:B------:R-:W-:Y:S01]  /*5620*/  USEL UR11, UR5, URZ, !UP1 ;  /* 0x0000003f050b7287 */ /* 0x000fe2000c800000 */
[----:B------:R-:W-:Y:S02]  /*5630*/  LEA.HI.X.SX32 R3, R3, R246, 0x1, P0 ;  /* 0x000000f603037211 */ /* 0x000fe400000f0eff */
[----:B------:R-:W-:Y:S02]  /*5640*/  UMOV UR5, UR13 ;  /* 0x0000000d00057c82 */ /* 0x000fe40008000000 */
        /* <DEDUP_REMOVED lines=11> */
[----:B------:R-:W2:Y:S07]  /*5700*/  LDSM.16.MT88.4 R172, [R221+0x3800] ;  /* 0x00380000ddac783b */ /* 0x000eae0000004200 */
        /* <DEDUP_REMOVED lines=15> */
[----:B------:R-:W3:Y:S04]  /*5800*/  LDSM.16.M88.4 R184, [R222+0x1800] ;  /* 0x00180000deb8783b */ /* 0x000ee80000000200 */
[----:B------:R-:W-:Y:S03]  /*5810*/  LDSM.16.M88.4 R200, [R222+0x2000] ;  /* 0x00200000dec8783b */ /* 0x000fe60000000200 */
[-C--:B-1----:R-:W-:Y:S08]  /*5820*/  HMMA.16816.F32.BF16 R4, R176, R204.reuse, R4 ;  /* 0x000000ccb004723c */ /* 0x082ff00000041804 */
[C---:B------:R-:W-:Y:S08]  /*5830*/  HMMA.16816.F32.BF16 R8, R208.reuse, R204, R8 ;  /* 0x000000ccd008723c */ /* 0x040ff00000041808 */
[-C--:B------:R-:W-:Y:S08]  /*5840*/  HMMA.16816.F32.BF16 R12, R208, R206.reuse, R12 ;  /* 0x000000ced00c723c */ /* 0x080ff0000004180c */
[C---:B------:R-:W-:Y:S01]  /*5850*/  HMMA.16816.F32.BF16 R16, R176.reuse, R206, R16 ;  /* 0x000000ceb010723c */ /* 0x040fe20000041810 */
[----:B------:R-:W-:Y:S07]  /*5860*/  LDSM.16.MT88.4 R204, [R221+0x2000] ;  /* 0x00200000ddcc783b */ /* 0x000fee0000004200 */
[-C--:B--2---:R-:W-:Y:S08]  /*5870*/  HMMA.16816.F32.BF16 R20, R176, R172.reuse, R20 ;  /* 0x000000acb014723c */ /* 0x084ff00000041814 */
[C---:B------:R-:W-:Y:S08]  /*5880*/  HMMA.16816.F32.BF16 R84, R208.reuse, R172, R84 ;  /* 0x000000acd054723c */ /* 0x040ff00000041854 */
[-C--:B------:R-:W-:Y:S08]  /*5890*/  HMMA.16816.F32.BF16 R88, R208, R174.reuse, R88 ;  /* 0x000000aed058723c */ /* 0x080ff00000041858 */
[C---:B------:R-:W-:Y:S01]  /*58a0*/  HMMA.16816.F32.BF16 R92, R176.reuse, R174, R92 ;  /* 0x000000aeb05c723c */ /* 0x040fe2000004185c */
[----:B------:R-:W1:Y:S07]  /*58b0*/  LDSM.16.MT88.4 R172, [R221+0x6800] ;  /* 0x00680000ddac783b */ /* 0x000e6e0000004200 */
[-C--:B------:R-:W-:Y:S08]  /*58c0*/  HMMA.16816.F32.BF16 R96, R176, R180.reuse, R96 ;  /* 0x000000b4b060723c */ /* 0x080ff00000041860 */
[C---:B------:R-:W-:Y:S07]  /*58d0*/  HMMA.16816.F32.BF16 R100, R208.reuse, R180, R100 ;  /* 0x000000b4d064723c */ /* 0x040fee0000041864 */
[C---:B------:R-:W-:Y:S01]  /*58e0*/  LEA R180, P0, R2.reuse, c[0x0][0x220], 0x2 ;  /* 0x0000880002b47a11 */ /* 0x040fe200078010ff */
[-C--:B------:R-:W-:Y:S01]  /*58f0*/  HMMA.16816.F32.BF16 R104, R208, R182.reuse, R104 ;  /* 0x000000b6d068723c */ /* 0x080fe20000041868 */
[----:B------:R-:W2:Y:S03]  /*5900*/  LDSM.16.MT88.4 R208, [R221+0x4800] ;  /* 0x00480000ddd0783b */ /* 0x000ea60000004200 */
[----:B------:R-:W-:Y:S01]  /*5910*/  LEA.HI.X R181, R2, c[0x0][0x224], R3, 0x2, P0 ;  /* 0x0000890002b57a11 */ /* 0x000fe200000f1403 */
[----:B------:R-:W-:Y:S01]  /*5920*/  IMAD.U32 R2, RZ, RZ, UR4 ;  /* 0x00000004ff027e24 */ /* 0x000fe2000f8e00ff */
[----:B------:R-:W-:Y:S01]  /*5930*/  PLOP3.LUT P0, PT, PT, PT, UP0, 0x80, 0x0 ;  /* 0x000000000000781c */ /* 0x000fe20003f0f008 */
[----:B------:R-:W-:Y:S01]  /*5940*/  USEL UR4, UR6, URZ, !UP2 ;  /* 0x0000003f06047287 */ /* 0x000fe2000d000000 */
[----:B------:R-:W-:Y:S01]  /*5950*/  HMMA.16816.F32.BF16 R108, R176, R182, R108 ;  /* 0x000000b6b06c723c */ /* 0x000fe2000004186c */
[----:B------:R-:W4:Y:S03]  /*5960*/  LDSM.16.MT88.4 R176, [R221+0x7000] ;  /* 0x00700000ddb0783b */ /* 0x000f260000004200 */
[----:B------:R-:W-:Y:S04]  /*5970*/  IMAD R2, R2, 0x3000, R229 ;  /* 0x0000300002027824 */ /* 0x000fe800078e02e5 */
[-C--:B---3--:R-:W-:Y:S08]  /*5980*/  HMMA.16816.F32.BF16 R4, R184, R188.reuse, R4 ;  /* 0x000000bcb804723c */ /* 0x088ff00000041804 */
[C---:B------:R-:W-:Y:S08]  /*5990*/  HMMA.16816.F32.BF16 R8, R192.reuse, R188, R8 ;  /* 0x000000bcc008723c */ /* 0x040ff00000041808 */
[-C--:B------:R-:W-:Y:S08]  /*59a0*/  HMMA.16816.F32.BF16 R12, R192, R190.reuse, R12 ;  /* 0x000000bec00c723c */ /* 0x080ff0000004180c */
[C---:B------:R-:W-:Y:S08]  /*59b0*/  HMMA.16816.F32.BF16 R16, R184.reuse, R190, R16 ;  /* 0x000000beb810723c */ /* 0x040ff00000041810 */
[-C--:B------:R-:W-:Y:S08]  /*59c0*/  HMMA.16816.F32.BF16 R20, R184, R196.reuse, R20 ;  /* 0x000000c4b814723c */ /* 0x080ff00000041814 */
[C---:B------:R-:W-:Y:S08]  /*59d0*/  HMMA.16816.F32.BF16 R84, R192.reuse, R196, R84 ;  /* 0x000000c4c054723c */ /* 0x040ff00000041854 */
[-C--:B------:R-:W-:Y:S08]  /*59e0*/  HMMA.16816.F32.BF16 R88, R192, R198.reuse, R88 ;  /* 0x000000c6c058723c */ /* 0x080ff00000041858 */
[C---:B------:R-:W-:Y:S08]  /*59f0*/  HMMA.16816.F32.BF16 R92, R184.reuse, R198, R92 ;  /* 0x000000c6b85c723c */ /* 0x040ff0000004185c */
[-C--:B-1----:R-:W-:Y:S08]  /*5a00*/  HMMA.16816.F32.BF16 R96, R184, R172.reuse, R96 ;  /* 0x000000acb860723c */ /* 0x082ff00000041860 */
[C---:B------:R-:W-:Y:S07]  /*5a10*/  HMMA.16816.F32.BF16 R100, R192.reuse, R172, R100 ;  /* 0x000000acc064723c */ /* 0x040fee0000041864 */
[----:B------:R-:W-:Y:S01]  /*5a20*/  IMAD.SHL.U32 R172, R2, 0x2, RZ ;  /* 0x0000000202ac7824 */ /* 0x000fe200078e00ff */
[-C--:B------:R-:W-:Y:S01]  /*5a30*/  HMMA.16816.F32.BF16 R104, R192, R174.reuse, R104 ;  /* 0x000000aec068723c */ /* 0x080fe20000041868 */
[----:B------:R-:W-:Y:S07]  /*5a40*/  LDSM.16.MT88.2 R2, [R223+0x23c80] ;  /* 0x023c8000df02783b */ /* 0x000fee0000004100 */
[----:B------:R-:W-:Y:S08]  /*5a50*/  HMMA.16816.F32.BF16 R108, R184, R174, R108 ;  /* 0x000000aeb86c723c */ /* 0x000ff0000004186c */
[-C--:B------:R-:W-:Y:S08]  /*5a60*/  HMMA.16816.F32.BF16 R4, R200, R204.reuse, R4 ;  /* 0x000000ccc804723c */ /* 0x080ff00000041804 */
[C---:B------:R-:W-:Y:S08]  /*5a70*/  HMMA.16816.F32.BF16 R8, R212.reuse, R204, R8 ;  /* 0x000000ccd408723c */ /* 0x040ff00000041808 */
[-C--:B------:R-:W-:Y:S07]  /*5a80*/  HMMA.16816.F32.BF16 R12, R212, R206.reuse, R12 ;  /* 0x000000ced40c723c */ /* 0x080fee000004180c */
[----:B------:R-:W-:Y:S01]  /*5a90*/  RED.E.ADD.F32.FTZ.RN.STRONG.GPU [R180.64], R4 ;  /* 0x00000004b400798e */ /* 0x000fe2000c10e78e */
[C---:B------:R-:W-:Y:S03]  /*5aa0*/  HMMA.16816.F32.BF16 R16, R200.reuse, R206, R16 ;  /* 0x000000cec810723c */ /* 0x040fe60000041810 */
[----:B------:R-:W-:Y:S04]  /*5ab0*/  RED.E.ADD.F32.FTZ.RN.STRONG.GPU [R180.64+0x400], R5 ;  /* 0x00040005b400798e */ /* 0x000fe8000c10e78e */
[----:B------:R-:W-:Y:S01]  /*5ac0*/  RED.E.ADD.F32.FTZ.RN.STRONG.GPU [R180.64+0x800], R6 ;  /* 0x00080006b400798e */ /* 0x000fe2000c10e78e */
[-C--:B--2---:R-:W-:Y:S03]  /*5ad0*/  HMMA.16816.F32.BF16 R20, R200, R208.reuse, R20 ;  /* 0x000000d0c814723c */ /* 0x084fe60000041814 */
        /* <DEDUP_REMOVED lines=12> */
[----:B------:R-:W-:Y:S04]  /*5ba0*/  RED.E.ADD.F32.FTZ.RN.STRONG.GPU [R180.64+0x2c00], R19 ;  /* 0x002c0013b400798e */ /* 0x000fe8000c10e78e */
[----:B------:R-:W-:Y:S01]  /*5bb0*/  RED.E.ADD.F32.FTZ.RN.STRONG.GPU [R180.64+0x3000], R12 ;  /* 0x0030000cb400798e */ /* 0x000fe2000c10e78e */
[C---:B------:R-:W-:Y:S03]  /*5bc0*/  HMMA.16816.F32.BF16 R100, R212.reuse, R176, R100 ;  /* 0x000000b0d464723c */ /* 0x040fe60000041864 */
[----:B------:R-:W1:Y:S04]  /*5bd0*/  LDSM.16.MT88.4 R8, [R172+0xf080] ;  /* 0x00f08000ac08783b */ /* 0x000e680000004200 */
[----:B------:R-:W-:Y:S01]  /*5be0*/  RED.E.ADD.F32.FTZ.RN.STRONG.GPU [R180.64+0x3400], R13 ;  /* 0x0034000db400798e */ /* 0x000fe2000c10e78e */
[-C--:B------:R-:W-:Y:S03]  /*5bf0*/  HMMA.16816.F32.BF16 R104, R212, R178.reuse, R104 ;  /* 0x000000b2d468723c */ /* 0x080fe60000041868 */
[----:B------:R-:W-:Y:S04]  /*5c00*/  RED.E.ADD.F32.FTZ.RN.STRONG.GPU [R180.64+0x3800], R14 ;  /* 0x0038000eb400798e */ /* 0x000fe8000c10e78e */
[----:B------:R-:W-:Y:S01]  /*5c10*/  RED.E.ADD.F32.FTZ.RN.STRONG.GPU [R180.64+0x3c00], R15 ;  /* 0x003c000fb400798e */ /* 0x000fe2000c10e78e */
[----:B------:R-:W-:Y:S03]  /*5c20*/  HMMA.16816.F32.BF16 R108, R200, R178, R108 ;  /* 0x000000b2c86c723c */ /* 0x000fe6000004186c */
        /* <DEDUP_REMOVED lines=184> */
.L_x_719:
[----:B------:R-:W-:Y:S05]  /*67b0*/  @P1 BRA `(.L_x_723) ;  /* 0x000034f000001947 */ /* 0x000fea0003800000 */
[----:B-----5:R-:W-:Y:S01]  /*67c0*/  SHF.R.S32.HI R3, RZ, 0x1f, R232 ;  /* 0x0000001fff037819 */ /* 0x020fe200000114e8 */
[----:B------:R-:W-:Y:S01]  /*67d0*/  IMAD.SHL.U32 R5, R232, 0x80, RZ ;  /* 0x00000080e8057824 */ /* 0x000fe200078e00ff */
[----:B------:R-:W-:Y:S01]  /*67e0*/  BAR.SYNC.DEFER_BLOCKING 0x1, 0x100 ;  /* 0x0044000000007b1d */ /* 0x000fe20000010000 */
[----:B------:R-:W-:Y:S02]  /*67f0*/  F2FP.BF16.PACK_AB R24, R25, R24 ;  /* 0x000000181918723e */ /* 0x000fe400000010ff */
[----:B------:R-:W-:-:S02]  /*6800*/  LEA.HI R0, R3, R232, RZ, 0x5 ;  /* 0x000000e803007211 */ /* 0x000fc400078f28ff */
[CC--:B------:R-:W-:Y:S02]  /*6810*/  LEA.HI R2, R3.reuse, R232.reuse, RZ, 0x2 ;  /* 0x000000e803027211 */ /* 0x0c0fe400078f10ff */
[----:B------:R-:W-:Y:S02]  /*6820*/  LEA.HI R4, R3, R232, RZ, 0x7 ;  /* 0x000000e803047211 */ /* 0x000fe400078f38ff */
[----:B------:R-:W-:Y:S02]  /*6830*/  LOP3.LUT R5, R5, 0x180, RZ, 0xc0, !PT ;  /* 0x0000018005057812 */ /* 0x000fe400078ec0ff */
[----:B------:R-:W-:Y:S01]  /*6840*/  SHF.R.U32.HI R0, RZ, 0x1, R0 ;  /* 0x00000001ff007819 */ /* 0x000fe20000011600 */
[----:B------:R-:W-:Y:S01]  /*6850*/  IMAD.SHL.U32 R4, R4, 0x4, RZ ;  /* 0x0000000404047824 */ /* 0x000fe200078e00ff */
[--C-:B------:R-:W-:Y:S02]  /*6860*/  SHF.R.S32.HI R181, RZ, 0x2, R2.reuse ;  /* 0x00000002ffb57819 */ /* 0x100fe40000011402 */
[----:B------:R-:W-:-:S02]  /*6870*/  SHF.R.S32.HI R2, RZ, 0x1f, R2 ;  /* 0x0000001fff027819 */ /* 0x000fc40000011402 */
[----:B------:R-:W-:Y:S02]  /*6880*/  LOP3.LUT R0, R5, 0x30, R0, 0xf8, !PT ;  /* 0x0000003005007812 */ /* 0x000fe400078ef800 */
[----:B------:R-:W-:Y:S02]  /*6890*/  LEA.HI R2, R2, R181, RZ, 0x3 ;  /* 0x000000b502027211 */ /* 0x000fe400078f18ff */
[C---:B------:R-:W-:Y:S02]  /*68a0*/  LOP3.LUT R179, R0.reuse, 0x40, RZ, 0xfc, !PT ;  /* 0x0000004000b37812 */ /* 0x040fe400078efcff */
[----:B------:R-:W-:Y:S02]  /*68b0*/  LOP3.LUT R177, R0, 0x8, RZ, 0xfc, !PT ;  /* 0x0000000800b17812 */ /* 0x000fe400078efcff */
[----:B------:R-:W-:Y:S02]  /*68c0*/  LOP3.LUT R4, R4, 0xfffffe00, RZ, 0xc0, !PT ;  /* 0xfffffe0004047812 */ /* 0x000fe400078ec0ff */
[----:B------:R-:W-:-:S02]  /*68d0*/  LOP3.LUT R2, R2, 0xfffffff8, RZ, 0xc0, !PT ;  /* 0xfffffff802027812 */ /* 0x000fc400078ec0ff */
[C---:B------:R-:W-:Y:S02]  /*68e0*/  LOP3.LUT R175, R0.reuse, 0x48, RZ, 0xfc, !PT ;  /* 0x0000004800af7812 */ /* 0x040fe400078efcff */
[----:B------:R-:W-:Y:S02]  /*68f0*/  SHF.R.U32.HI R5, RZ, 0x3, R5 ;  /* 0x00000003ff057819 */ /* 0x000fe40000011605 */
[C---:B------:R-:W-:Y:S02]  /*6900*/  LOP3.LUT R173, R0.reuse, 0x1400, RZ, 0xfc, !PT ;  /* 0x0000140000ad7812 */ /* 0x040fe400078efcff */
[C---:B------:R-:W-:Y:S02]  /*6910*/  LOP3.LUT R111, R0.reuse, 0x1440, RZ, 0xfc, !PT ;  /* 0x00001440006f7812 */ /* 0x040fe400078efcff */
[----:B------:R-:W-:Y:S02]  /*6920*/  LOP3.LUT R179, R179, 0x1c0, RZ, 0xc0, !PT ;  /* 0x000001c0b3b37812 */ /* 0x000fe400078ec0ff */
[----:B------:R-:W-:-:S02]  /*6930*/  LOP3.LUT R109, R0, 0x1408, RZ, 0xfc, !PT ;  /* 0x00001408006d7812 */ /* 0x000fc400078efcff */
[----:B------:R-:W-:Y:S02]  /*6940*/  LOP3.LUT R177, R177, 0x180, RZ, 0xc0, !PT ;  /* 0x00000180b1b17812 */ /* 0x000fe400078ec0ff */
        /* <DEDUP_REMOVED lines=29> */
[----:B------:R-:W-:Y:S02]  /*6b20*/  IADD3 R181, R4, R181, -R2 ;  /* 0x000000b504b57210 */ /* 0x000fe40007ffe802 */
[C---:B------:R-:W-:Y:S02]  /*6b30*/  LOP3.LUT R107, R0.reuse, 0x1448, RZ, 0xfc, !PT ;  /* 0x00001448006b7812 */ /* 0x040fe400078efcff */
[----:B------:R-:W-:Y:S02]  /*6b40*/  LOP3.LUT R175, R175, 0x1c0, RZ, 0xc0, !PT ;  /* 0x000001c0afaf7812 */ /* 0x000fe400078ec0ff */
[----:B------:R-:W-:Y:S02]  /*6b50*/  LOP3.LUT R4, R5, R0, RZ, 0x3c, !PT ;  /* 0x0000000005047212 */ /* 0x000fe400078e3cff */
[C---:B------:R-:W-:Y:S02]  /*6b60*/  LOP3.LUT R183, R0.reuse, 0x3848, RZ, 0xfc, !PT ;  /* 0x0000384800b77812 */ /* 0x040fe400078efcff */
[C---:B------:R-:W-:Y:S01]  /*6b70*/  LOP3.LUT R105, R0.reuse, 0x2800, RZ, 0xfc, !PT ;  /* 0x0000280000697812 */ /* 0x040fe200078efcff */
[----:B------:R-:W-:Y:S01]  /*6b80*/  IMAD.IADD R4, R181, 0x1, R4 ;  /* 0x00000001b5047824 */ /* 0x000fe200078e0204 */
        /* <DEDUP_REMOVED lines=46> */
[C---:B-1----:R-:W-:Y:S02]  /*6e70*/  LOP3.LUT R11, R0.reuse, 0x2448, RZ, 0xfc, !PT ;  /* 0x00002448000b7812 */ /* 0x042fe400078efcff */
[C---:B------:R-:W-:Y:S02]  /*6e80*/  LOP3.LUT R9, R0.reuse, 0x3800, RZ, 0xfc, !PT ;  /* 0x0000380000097812 */ /* 0x040fe400078efcff */
[----:B------:R-:W-:-:S02]  /*6e90*/  LOP3.LUT R7, R0, 0x3840, RZ, 0xfc, !PT ;  /* 0x0000384000077812 */ /* 0x000fc400078efcff */
[----:B------:R-:W-:Y:S02]  /*6ea0*/  LOP3.LUT R173, R173, 0x180, RZ, 0xc0, !PT ;  /* 0x00000180adad7812 */ /* 0x000fe400078ec0ff */
[----:B------:R-:W-:Y:S02]  /*6eb0*/  LOP3.LUT R5, R0, 0x3808, RZ, 0xfc, !PT ;  /* 0x0000380800057812 */ /* 0x000fe400078efcff */
[----:B------:R-:W-:Y:S02]  /*6ec0*/  LOP3.LUT R111, R111, 0x1c0, RZ, 0xc0, !PT ;  /* 0x000001c06f6f7812 */ /* 0x000fe400078ec0ff */
[----:B------:R-:W-:Y:S02]  /*6ed0*/  SHF.R.U32.HI R179, RZ, 0x3, R179 ;  /* 0x00000003ffb37819 */ /* 0x000fe400000116b3 */
[----:B------:R-:W-:Y:S02]  /*6ee0*/  LOP3.LUT R109, R109, 0x180, RZ, 0xc0, !PT ;  /* 0x000001806d6d7812 */ /* 0x000fe400078ec0ff */
[----:B------:R-:W-:-:S02]  /*6ef0*/  SHF.R.U32.HI R177, RZ, 0x3, R177 ;  /* 0x00000003ffb17819 */ /* 0x000fc400000116b1 */
[----:B------:R-:W-:Y:S02]  /*6f00*/  LOP3.LUT R107, R107, 0x1c0, RZ, 0xc0, !PT ;  /* 0x000001c06b6b7812 */ /* 0x000fe400078ec0ff */
[----:B------:R-:W-:Y:S02]  /*6f10*/  SHF.R.U32.HI R175, RZ, 0x3, R175 ;  /* 0x00000003ffaf7819 */ /* 0x000fe400000116af */
        /* <DEDUP_REMOVED lines=51> */
[----:B------:R-:W-:-:S02]  /*7250*/  SHF.R.U32.HI R173, RZ, 0x3, R173 ;  /* 0x00000003ffad7819 */ /* 0x000fc400000116ad */
[----:B------:R-:W-:Y:S02]  /*7260*/  LOP3.LUT R5, R5, 0x180, RZ, 0xc0, !PT ;  /* 0x0000018005057812 */ /* 0x000fe400078ec0ff */
[----:B------:R-:W-:Y:S02]  /*7270*/  SHF.R.U32.HI R111, RZ, 0x3, R111 ;  /* 0x00000003ff6f7819 */ /* 0x000fe4000001166f */
[--C-:B------:R-:W-:Y:S02]  /*7280*/  LOP3.LUT R6, R179, 0x40, R0.reuse, 0x1e, !PT ;  /* 0x00000040b3067812 */ /* 0x100fe400078e1e00 */
[----:B------:R-:W-:Y:S02]  /*7290*/  SHF.R.U32.HI R109, RZ, 0x3, R109 ;  /* 0x00000003ff6d7819 */ /* 0x000fe4000001166d */
[----:B------:R-:W-:Y:S01]  /*72a0*/  LOP3.LUT R8, R177, 0x8, R0, 0x1e, !PT ;  /* 0x00000008b1087812 */ /* 0x000fe200078e1e00 */
[----:B------:R-:W-:Y:S01]  /*72b0*/  IMAD.IADD R6, R181, 0x1, R6 ;  /* 0x00000001b5067824 */ /* 0x000fe200078e0206 */
[----:B------:R-:W-:-:S02]  /*72c0*/  SHF.R.U32.HI R107, RZ, 0x3, R107 ;  /* 0x00000003ff6b7819 */ /* 0x000fc4000001166b */
[----:B------:R-:W-:Y:S01]  /*72d0*/  LOP3.LUT R10, R175, 0x48, R0, 0x1e, !PT ;  /* 0x00000048af0a7812 */ /* 0x000fe200078e1e00 */
[C---:B------:R-:W-:Y:S01]  /*72e0*/  IMAD.IADD R8, R181.reuse, 0x1, R8 ;  /* 0x00000001b5087824 */ /* 0x040fe200078e0208 */
[----:B------:R-:W-:Y:S01]  /*72f0*/  SHF.R.U32.HI R183, RZ, 0x3, R183 ;  /* 0x00000003ffb77819 */ /* 0x000fe200000116b7 */
[----:B------:R-:W-:Y:S01]  /*7300*/  IMAD.SHL.U32 R6, R6, 0x2, RZ ;  /* 0x0000000206067824 */ /* 0x000fe200078e00ff */
[----:B------:R-:W-:Y:S01]  /*7310*/  SHF.R.U32.HI R105, RZ, 0x3, R105 ;  /* 0x00000003ff697819 */ /* 0x000fe20000011669 */
[----:B------:R-:W-:Y:S01]  /*7320*/  IMAD.IADD R10, R181, 0x1, R10 ;  /* 0x00000001b50a7824 */ /* 0x000fe200078e020a */
        /* <DEDUP_REMOVED lines=49> */
[----:B------:R-:W-:Y:S02]  /*7640*/  LOP3.LUT R12, R173, 0x1400, R0, 0x1e, !PT ;  /* 0x00001400ad0c7812 */ /* 0x000fe400078e1e00 */
[----:B------:R-:W-:-:S02]  /*7650*/  SHF.R.U32.HI R5, RZ, 0x3, R5 ;  /* 0x00000003ff057819 */ /* 0x000fc40000011605 */
[----:B------:R-:W-:Y:S01]  /*7660*/  LOP3.LUT R14, R111, 0x1440, R0, 0x1e, !PT ;  /* 0x000014406f0e7812 */ /* 0x000fe200078e1e00 */
[----:B------:R-:W-:Y:S01]  /*7670*/  IMAD.IADD R12, R181, 0x1, R12 ;  /* 0x00000001b50c7824 */ /* 0x000fe200078e020c */
[--C-:B------:R-:W-:Y:S02]  /*7680*/  LOP3.LUT R16, R109, 0x1408, R0.reuse, 0x1e, !PT ;  /* 0x000014086d107812 */ /* 0x100fe400078e1e00 */
[----:B------:R-:W-:Y:S01]  /*7690*/  LOP3.LUT R18, R107, 0x1448, R0, 0x1e, !PT ;  /* 0x000014486b127812 */ /* 0x000fe200078e1e00 */
[----:B------:R-:W-:Y:S01]  /*76a0*/  IMAD.IADD R14, R181, 0x1, R14 ;  /* 0x00000001b50e7824 */ /* 0x000fe200078e020e */
        /* <DEDUP_REMOVED lines=14> */
[--C-:B------:R-:W-:Y:S01]  /*7790*/  LOP3.LUT R92, R93, 0x408, R0.reuse, 0x1e, !PT ;  /* 0x000004085d5c7812 */ /* 0x100fe200078e1e00 */
[----:B------:R-:W-:Y:S01]  /*77a0*/  IMAD.SHL.U32 R18, R18, 0x2, RZ ;  /* 0x0000000212127824 */ /* 0x000fe200078e00ff */
        /* <DEDUP_REMOVED lines=86> */
[----:B------:R-:W-:Y:S01]  /*7d10*/  LOP3.LUT R0, R5, 0x3808, R0, 0x1e, !PT ;  /* 0x0000380805007812 */ /* 0x000fe200078e1e00 */
[C---:B------:R-:W-:Y:S01]  /*7d20*/  IMAD.IADD R186, R181.reuse, 0x1, R186 ;  /* 0x00000001b5ba7824 */ /* 0x040fe200078e02ba */
[----:B------:R-:W-:Y:S01]  /*7d30*/  PRMT R5, R24, 0x7632, R5 ;  /* 0x0000763218057816 */ /* 0x000fe20000000005 */
[----:B------:R-:W-:Y:S01]  /*7d40*/  IMAD.SHL.U32 R178, R178, 0x2, RZ ;  /* 0x00000002b2b27824 */ /* 0x000fe200078e00ff */
[----:B------:R-:W-:Y:S01]  /*7d50*/  PRMT R4, R26, 0x7632, R4 ;  /* 0x000076321a047816 */ /* 0x000fe20000000004 */
[----:B------:R-:W-:Y:S01]  /*7d60*/  STS.U16 [R7+0x7880], R24 ;  /* 0x0078801807007388 */ /* 0x000fe20000000400 */
[----:B------:R-:W-:Y:S01]  /*7d70*/  PRMT R8, R28, 0x7632, R8 ;  /* 0x000076321c087816 */ /* 0x000fe20000000008 */
[C---:B------:R-:W-:Y:S01]  /*7d80*/  IMAD.IADD R188, R181.reuse, 0x1, R188 ;  /* 0x00000001b5bc7824 */ /* 0x040fe200078e02bc */
[----:B------:R-:W-:Y:S01]  /*7d90*/  PRMT R11, R30, 0x7632, R11 ;  /* 0x000076321e0b7816 */ /* 0x000fe2000000000b */
[----:B------:R1:W-:Y:S01]  /*7da0*/  STS.U16 [R6+0x7880], R5 ;  /* 0x0078800506007388 */ /* 0x0003e20000000400 */
        /* <DEDUP_REMOVED lines=12> */
[C---:B------:R-:W-:Y:S01]  /*7e70*/  IMAD.IADD R192, R181.reuse, 0x1, R192 ;  /* 0x00000001b5c07824 */ /* 0x040fe200078e02c0 */
[----:B------:R-:W-:Y:S01]  /*7e80*/  PRMT R93, R54, 0x7632, R93 ;  /* 0x00007632365d7816 */ /* 0x000fe2000000005d */
[----:B------:R-:W-:Y:S01]  /*7e90*/  IMAD.SHL.U32 R184, R184, 0x2, RZ ;  /* 0x00000002b8b87824 */ /* 0x000fe200078e00ff */
[----:B------:R3:W-:Y:S01]  /*7ea0*/  STS.U16 [R17+0x7880], R8 ;  /* 0x0078800811007388 */ /* 0x0007e20000000400 */
[C---:B------:R-:W-:Y:S01]  /*7eb0*/  IMAD.IADD R194, R181.reuse, 0x1, R194 ;  /* 0x00000001b5c27824 */ /* 0x040fe200078e02c2 */
[----:B------:R-:W-:Y:S01]  /*7ec0*/  PRMT R95, R56, 0x7632, R95 ;  /* 0x00007632385f7816 */ /* 0x000fe2000000005f */
[----:B------:R-:W-:Y:S01]  /*7ed0*/  IMAD.SHL.U32 R186, R186, 0x2, RZ ;  /* 0x00000002baba7824 */ /* 0x000fe200078e00ff */
[----:B------:R-:W-:Y:S01]  /*7ee0*/  STS.U16 [R19+0x7880], R30 ;  /* 0x0078801e13007388 */ /* 0x000fe20000000400 */
[C---:B------:R-:W-:Y:S01]  /*7ef0*/  IMAD.IADD R196, R181.reuse, 0x1, R196 ;  /* 0x00000001b5c47824 */ /* 0x040fe200078e02c4 */
[----:B------:R-:W-:Y:S01]  /*7f00*/  PRMT R97, R58, 0x7632, R97 ;  /* 0x000076323a617816 */ /* 0x000fe20000000061 */
[----:B------:R-:W-:Y:S01]  /*7f10*/  IMAD.SHL.U32 R188, R188, 0x2, RZ ;  /* 0x00000002bcbc7824 */ /* 0x000fe200078e00ff */
[----:B------:R4:W-:Y:S01]  /*7f20*/  STS.U16 [R18+0x7880], R11 ;  /* 0x0078800b12007388 */ /* 0x0009e20000000400 */
[----:B-1----:R-:W-:Y:S01]  /*7f30*/  PRMT R5, R32, 0x7632, R5 ;  /* 0x0000763220057816 */ /* 0x002fe20000000005 */
[C---:B------:R-:W-:Y:S01]  /*7f40*/  IMAD.IADD R198, R181.reuse, 0x1, R198 ;  /* 0x00000001b5c67824 */ /* 0x040fe200078e02c6 */
[----:B------:R-:W-:Y:S01]  /*7f50*/  PRMT R99, R68, 0x7632, R99 ;  /* 0x0000763244637816 */ /* 0x000fe20000000063 */
[----:B------:R-:W-:Y:S01]  /*7f60*/  STS.U16 [R21+0x7880], R32 ;  /* 0x0078802015007388 */ /* 0x000fe20000000400 */
[----:B------:R-:W-:Y:S01]  /*7f70*/  IMAD.SHL.U32 R190, R190, 0x2, RZ ;  /* 0x00000002bebe7824 */ /* 0x000fe200078e00ff */
[----:B------:R-:W-:Y:S01]  /*7f80*/  PRMT R101, R70, 0x7632, R101 ;  /* 0x0000763246657816 */ /* 0x000fe20000000065 */
[C---:B------:R-:W-:Y:S01]  /*7f90*/  IMAD.IADD R200, R181.reuse, 0x1, R200 ;  /* 0x00000001b5c87824 */ /* 0x040fe200078e02c8 */
[----:B------:R1:W-:Y:S01]  /*7fa0*/  STS.U16 [R22+0x7880], R5 ;  /* 0x0078800516007388 */ /* 0x0003e20000000400 */
[----:B--2---:R-:W-:Y:S01]  /*7fb0*/  PRMT R4, R44, 0x7632, R4 ;  /* 0x000076322c047816 */ /* 0x004fe20000000004 */
[----:B------:R-:W-:Y:S01]  /*7fc0*/  IMAD.SHL.U32 R192, R192, 0x2, RZ ;  /* 0x00000002c0c07824 */ /* 0x000fe200078e00ff */
[----:B------:R-:W-:Y:S01]  /*7fd0*/  PRMT R103, R64, 0x7632, R103 ;  /* 0x0000763240677816 */ /* 0x000fe20000000067 */
[----:B------:R-:W-:Y:S01]  /*7fe0*/  STS.U16 [R23+0x7880], R34 ;  /* 0x0078802217007388 */ /* 0x000fe20000000400 */
[C---:B------:R-:W-:Y:S01]  /*7ff0*/  IMAD.IADD R202, R181.reuse, 0x1, R202 ;  /* 0x00000001b5ca7824 */ /* 0x040fe200078e02ca */
[----:B------:R-:W-:Y:S01]  /*8000*/  PRMT R105, R66, 0x7632, R105 ;  /* 0x0000763242697816 */ /* 0x000fe20000000069 */
[----:B------:R-:W-:Y:S01]  /*8010*/  IMAD.SHL.U32 R194, R194, 0x2, RZ ;  /* 0x00000002c2c27824 */ /* 0x000fe200078e00ff */
[----:B------:R2:W-:Y:S01]  /*8020*/  STS.U16 [R25+0x7880], R10 ;  /* 0x0078800a19007388 */ /* 0x0005e20000000400 */
[----:B---3--:R-:W-:Y:S01]  /*8030*/  PRMT R8, R46, 0x7632, R8 ;  /* 0x000076322e087816 */ /* 0x008fe20000000008 */
[C---:B------:R-:W-:Y:S01]  /*8040*/  IMAD.IADD R204, R181.reuse, 0x1, R204 ;  /* 0x00000001b5cc7824 */ /* 0x040fe200078e02cc */
[----:B------:R-:W-:Y:S01]  /*8050*/  PRMT R107, R60, 0x7632, R107 ;  /* 0x000076323c6b7816 */ /* 0x000fe2000000006b */
[----:B------:R-:W-:Y:S01]  /*8060*/  STS.U16 [R27+0x7880], R44 ;  /* 0x0078802c1b007388 */ /* 0x000fe20000000400 */
[----:B------:R-:W-:Y:S01]  /*8070*/  IMAD.SHL.U32 R196, R196, 0x2, RZ ;  /* 0x00000002c4c47824 */ /* 0x000fe200078e00ff */
[----:B------:R-:W-:Y:S01]  /*8080*/  PRMT R109, R62, 0x7632, R109 ;  /* 0x000076323e6d7816 */ /* 0x000fe2000000006d */
[C---:B------:R-:W-:Y:S01]  /*8090*/  IMAD.IADD R206, R181.reuse, 0x1, R206 ;  /* 0x00000001b5ce7824 */ /* 0x040fe200078e02ce */
[----:B------:R3:W-:Y:S01]  /*80a0*/  STS.U16 [R29+0x7880], R4 ;  /* 0x007880041d007388 */ /* 0x0007e20000000400 */
[----:B----4-:R-:W-:Y:S01]  /*80b0*/  PRMT R11, R40, 0x7632, R11 ;  /* 0x00007632280b7816 */ /* 0x010fe2000000000b */
[----:B------:R-:W-:Y:S01]  /*80c0*/  IMAD.SHL.U32 R198, R198, 0x2, RZ ;  /* 0x00000002c6c67824 */ /* 0x000fe200078e00ff */
[----:B------:R-:W-:Y:S01]  /*80d0*/  PRMT R111, R72, 0x7632, R111 ;  /* 0x00007632486f7816 */ /* 0x000fe2000000006f */
[----:B------:R-:W-:Y:S01]  /*80e0*/  STS.U16 [R31+0x7880], R46 ;  /* 0x0078802e1f007388 */ /* 0x000fe20000000400 */
[----:B------:R-:W-:Y:S01]  /*80f0*/  IMAD.IADD R208, R181, 0x1, R208 ;  /* 0x00000001b5d07824 */ /* 0x000fe200078e02d0 */
[----:B------:R-:W-:Y:S01]  /*8100*/  F2FP.BF16.PACK_AB R112, R113, R112 ;  /* 0x000000707170723e */ /* 0x000fe200000010ff */
[----:B------:R-:W-:Y:S01]  /*8110*/  IMAD.SHL.U32 R200, R200, 0x2, RZ ;  /* 0x00000002c8c87824 */ /* 0x000fe200078e00ff */
[----:B------:R-:W-:Y:S01]  /*8120*/  F2FP.BF16.PACK_AB R114, R115, R114 ;  /* 0x000000727372723e */ /* 0x000fe200000010ff */
[----:B-1----:R-:W-:Y:S01]  /*8130*/  IMAD.SHL.U32 R5, R94, 0x2, RZ ;  /* 0x000000025e057824 */ /* 0x002fe200078e00ff */
[----:B------:R-:W-:Y:S01]  /*8140*/  F2FP.BF16.PACK_AB R116, R117, R116 ;  /* 0x000000747574723e */ /* 0x000fe200000010ff */
[----:B------:R-:W-:Y:S01]  /*8150*/  IMAD.IADD R210, R181, 0x1, R210 ;  /* 0x00000001b5d27824 */ /* 0x000fe200078e02d2 */
[----:B------:R-:W-:Y:S01]  /*8160*/  F2FP.BF16.PACK_AB R118, R119, R118 ;  /* 0x000000767776723e */ /* 0x000fe200000010ff */
[----:B------:R-:W-:Y:S01]  /*8170*/  IMAD.SHL.U32 R202, R202, 0x2, RZ ;  /* 0x00000002caca7824 */ /* 0x000fe200078e00ff */
[----:B------:R1:W-:Y:S01]  /*8180*/  STS.U16 [R5+0x7880], R8 ;  /* 0x0078800805007388 */ /* 0x0003e20000000400 */
[----:B------:R-:W-:Y:S01]  /*8190*/  IMAD.IADD R212, R181, 0x1, R212 ;  /* 0x00000001b5d47824 */ /* 0x000fe200078e02d4 */
[----:B------:R-:W-:Y:S01]  /*81a0*/  F2FP.BF16.PACK_AB R120, R121, R120 ;  /* 0x000000787978723e */ /* 0x000fe200000010ff */
[----:B------:R-:W-:Y:S01]  /*81b0*/  IMAD.SHL.U32 R204, R204, 0x2, RZ ;  /* 0x00000002cccc7824 */ /* 0x000fe200078e00ff */
[----:B--2---:R-:W-:Y:S01]  /*81c0*/  PRMT R10, R42, 0x7632, R10 ;  /* 0x000076322a0a7816 */ /* 0x004fe2000000000a */
[----:B------:R-:W-:Y:S01]  /*81d0*/  STS.U16 [R33+0x7880], R40 ;  /* 0x0078802821007388 */ /* 0x000fe20000000400 */
[----:B------:R-:W-:Y:S01]  /*81e0*/  IMAD.IADD R214, R181, 0x1, R214 ;  /* 0x00000001b5d67824 */ /* 0x000fe200078e02d6 */
[----:B------:R-:W-:Y:S01]  /*81f0*/  F2FP.BF16.PACK_AB R122, R123, R122 ;  /* 0x0000007a7b7a723e */ /* 0x000fe200000010ff */
[----:B------:R-:W-:Y:S01]  /*8200*/  IMAD.SHL.U32 R206, R206, 0x2, RZ ;  /* 0x00000002cece7824 */ /* 0x000fe200078e00ff */
[----:B------:R2:W-:Y:S01]  /*8210*/  STS.U16 [R98+0x7880], R11 ;  /* 0x0078800b62007388 */ /* 0x0005e20000000400 */
[C---:B------:R-:W-:Y:S01]  /*8220*/  IMAD.IADD R216, R181.reuse, 0x1, R216 ;  /* 0x00000001b5d87824 */ /* 0x040fe200078e02d8 */
[----:B---3--:R-:W-:Y:S01]  /*8230*/  PRMT R4, R74, 0x7632, R4 ;  /* 0x000076324a047816 */ /* 0x008fe20000000004 */
[----:B------:R-:W-:Y:S01]  /*8240*/  IMAD.SHL.U32 R208, R208, 0x2, RZ ;  /* 0x00000002d0d07824 */ /* 0x000fe200078e00ff */
[----:B------:R-:W-:Y:S01]  /*8250*/  STS.U16 [R35+0x7880], R42 ;  /* 0x0078802a23007388 */ /* 0x000fe20000000400 */
[----:B------:R-:W-:Y:S01]  /*8260*/  IMAD.IADD R218, R181, 0x1, R218 ;  /* 0x00000001b5da7824 */ /* 0x000fe200078e02da */
[----:B------:R-:W-:Y:S01]  /*8270*/  F2FP.BF16.PACK_AB R132, R133, R132 ;  /* 0x000000848584723e */ /* 0x000fe200000010ff */
[----:B------:R-:W-:Y:S01]  /*8280*/  IMAD.SHL.U32 R210, R210, 0x2, RZ ;  /* 0x00000002d2d27824 */ /* 0x000fe200078e00ff */
[----:B------:R3:W-:Y:S01]  /*8290*/  STS.U16 [R37+0x7880], R10 ;  /* 0x0078800a25007388 */ /* 0x0007e20000000400 */
[----:B------:R-:W-:Y:S01]  /*82a0*/  IMAD.IADD R220, R181, 0x1, R220 ;  /* 0x00000001b5dc7824 */ /* 0x000fe200078e02dc */
[----:B------:R-:W-:Y:S01]  /*82b0*/  F2FP.BF16.PACK_AB R134, R135, R134 ;  /* 0x000000868786723e */ /* 0x000fe200000010ff */
[----:B------:R-:W-:Y:S01]  /*82c0*/  IMAD.SHL.U32 R212, R212, 0x2, RZ ;  /* 0x00000002d4d47824 */ /* 0x000fe200078e00ff */
[----:B------:R-:W-:Y:S01]  /*82d0*/  STS.U16 [R39+0x7880], R36 ;  /* 0x0078802427007388 */ /* 0x000fe20000000400 */
[----:B------:R-:W-:Y:S01]  /*82e0*/  IMAD.IADD R222, R181, 0x1, R222 ;  /* 0x00000001b5de7824 */ /* 0x000fe200078e02de */
[----:B------:R-:W-:Y:S01]  /*82f0*/  F2FP.BF16.PACK_AB R128, R129, R128 ;  /* 0x000000808180723e */ /* 0x000fe200000010ff */
[----:B------:R-:W-:Y:S01]  /*8300*/  IMAD.SHL.U32 R214, R214, 0x2, RZ ;  /* 0x00000002d6d67824 */ /* 0x000fe200078e00ff */
[----:B------:R-:W-:Y:S01]  /*8310*/  STS.U16 [R41+0x7880], R12 ;  /* 0x0078800c29007388 */ /* 0x000fe20000000400 */
[C---:B------:R-:W-:Y:S01]  /*8320*/  IMAD.IADD R224, R181.reuse, 0x1, R224 ;  /* 0x00000001b5e07824 */ /* 0x040fe200078e02e0 */
[----:B-1----:R-:W-:Y:S01]  /*8330*/  PRMT R8, R76, 0x7632, R8 ;  /* 0x000076324c087816 */ /* 0x002fe20000000008 */
[----:B------:R-:W-:Y:S01]  /*8340*/  IMAD.SHL.U32 R216, R216, 0x2, RZ ;  /* 0x00000002d8d87824 */ /* 0x000fe200078e00ff */
[----:B------:R-:W-:Y:S01]  /*8350*/  STS.U16 [R43+0x7880], R38 ;  /* 0x007880262b007388 */ /* 0x000fe20000000400 */
[----:B------:R-:W-:Y:S01]  /*8360*/  IMAD.IADD R226, R181, 0x1, R226 ;  /* 0x00000001b5e27824 */ /* 0x000fe200078e02e2 */
[----:B------:R-:W-:Y:S01]  /*8370*/  F2FP.BF16.PACK_AB R130, R131, R130 ;  /* 0x000000828382723e */ /* 0x000fe200000010ff */
[----:B------:R-:W-:Y:S01]  /*8380*/  IMAD.SHL.U32 R218, R218, 0x2, RZ ;  /* 0x00000002dada7824 */ /* 0x000fe200078e00ff */
[----:B------:R1:W-:Y:S01]  /*8390*/  STS.U16 [R110+0x7880], R55 ;  /* 0x007880376e007388 */ /* 0x0003e20000000400 */
[C---:B------:R-:W-:Y:S01]  /*83a0*/  IMAD.IADD R228, R181.reuse, 0x1, R228 ;  /* 0x00000001b5e47824 */ /* 0x040fe200078e02e4 */
[----:B--2---:R-:W-:Y:S01]  /*83b0*/  PRMT R11, R116, 0x7632, R11 ;  /* 0x00007632740b7816 */ /* 0x004fe2000000000b */
[----:B------:R-:W-:Y:S01]  /*83c0*/  IMAD.SHL.U32 R220, R220, 0x2, RZ ;  /* 0x00000002dcdc7824 */ /* 0x000fe200078e00ff */
[----:B------:R-:W-:Y:S01]  /*83d0*/  STS.U16 [R172+0x7880], R48 ;  /* 0x00788030ac007388 */ /* 0x000fe20000000400 */
[C---:B------:R-:W-:Y:S01]  /*83e0*/  IMAD.IADD R230, R181.reuse, 0x1, R230 ;  /* 0x00000001b5e67824 */ /* 0x040fe200078e02e6 */
[----:B------:R-:W-:Y:S01]  /*83f0*/  PRMT R49, R128, 0x7632, R49 ;  /* 0x0000763280317816 */ /* 0x000fe20000000031 */
        /* <DEDUP_REMOVED lines=17> */
[----:B------:R4:W-:Y:S01]  /*8510*/  STS.U16 [R182+0x7880], R91 ;  /* 0x0078805bb6007388 */ /* 0x0009e20000000400 */
[----:B------:R-:W-:Y:S01]  /*8520*/  IMAD.IADD R0, R181, 0x1, R0 ;  /* 0x00000001b5007824 */ /* 0x000fe200078e0200 */
[----:B-1----:R-:W-:Y:S01]  /*8530*/  PRMT R55, R126, 0x7632, R55 ;  /* 0x000076327e377816 */ /* 0x002fe20000000037 */
[----:B------:R-:W-:Y:S01]  /*8540*/  IMAD.SHL.U32 R234, R234, 0x2, RZ ;  /* 0x00000002eaea7824 */ /* 0x000fe200078e00ff */
[----:B------:R-:W-:Y:S01]  /*8550*/  STS.U16 [R184+0x7880], R54 ;  /* 0x00788036b8007388 */ /* 0x000fe20000000400 */
[----:B------:R-:W-:Y:S01]  /*8560*/  IMAD.SHL.U32 R236, R236, 0x2, RZ ;  /* 0x00000002ecec7824 */ /* 0x000fe200078e00ff */
[----:B------:R-:W-:Y:S01]  /*8570*/  F2FP.BF16.PACK_AB R138, R139, R138 ;  /* 0x0000008a8b8a723e */ /* 0x000fe200000010ff */
[----:B------:R-:W-:Y:S01]  /*8580*/  IMAD.SHL.U32 R238, R238, 0x2, RZ ;  /* 0x00000002eeee7824 */ /* 0x000fe200078e00ff */
[----:B------:R1:W-:Y:S01]  /*8590*/  STS.U16 [R186+0x7880], R93 ;  /* 0x0078805dba007388 */ /* 0x0003e20000000400 */
[----:B------:R-:W-:Y:S01]  /*85a0*/  IMAD.SHL.U32 R240, R240, 0x2, RZ ;  /* 0x00000002f0f07824 */ /* 0x000fe200078e00ff */
[----:B--2---:R-:W-:Y:S01]  /*85b0*/  PRMT R87, R136, 0x7632, R87 ;  /* 0x0000763288577816 */ /* 0x004fe20000000057 */
[----:B------:R-:W-:Y:S01]  /*85c0*/  IMAD.SHL.U32 R0, R0, 0x2, RZ ;  /* 0x0000000200007824 */ /* 0x000fe200078e00ff */
[----:B------:R-:W-:Y:S01]  /*85d0*/  STS.U16 [R188+0x7880], R56 ;  /* 0x00788038bc007388 */ /* 0x000fe20000000400 */
[----:B------:R-:W-:Y:S01]  /*85e0*/  IMAD.SHL.U32 R2, R2, 0x2, RZ ;  /* 0x0000000202027824 */ /* 0x000fe200078e00ff */
[----:B------:R-:W-:-:S02]  /*85f0*/  F2FP.BF16.PACK_AB R140, R141, R140 ;  /* 0x0000008c8d8c723e */ /* 0x000fc400000010ff */
[----:B------:R2:W-:Y:S01]  /*8600*/  STS.U16 [R190+0x7880], R95 ;  /* 0x0078805fbe007388 */ /* 0x0005e20000000400 */
[----:B---3--:R-:W-:Y:S02]  /*8610*/  PRMT R89, R138, 0x7632, R89 ;  /* 0x000076328a597816 */ /* 0x008fe40000000059 */
        /* <DEDUP_REMOVED lines=11> */
[----:B-1----:R-:W-:Y:S02]  /*86d0*/  PRMT R93, R142, 0x7632, R93 ;  /* 0x000076328e5d7816 */ /* 0x002fe4000000005d */
[----:B------:R-:W-:Y:S01]  /*86e0*/  F2FP.BF16.PACK_AB R154, R155, R154 ;  /* 0x0000009a9b9a723e */ /* 0x000fe200000010ff */
[----:B------:R-:W-:Y:S01]  /*86f0*/  STS.U16 [R200+0x7880], R70 ;  /* 0x00788046c8007388 */ /* 0x000fe20000000400 */
[----:B------:R-:W-:Y:S02]  /*8700*/  F2FP.BF16.PACK_AB R148, R149, R148 ;  /* 0x000000949594723e */ /* 0x000fe400000010ff */
[----:B------:R-:W-:Y:S01]  /*8710*/  F2FP.BF16.PACK_AB R150, R151, R150 ;  /* 0x000000969796723e */ /* 0x000fe200000010ff */
[----:B------:R1:W-:Y:S01]  /*8720*/  STS.U16 [R202+0x7880], R101 ;  /* 0x00788065ca007388 */ /* 0x0003e20000000400 */
[----:B--2---:R-:W-:-:S02]  /*8730*/  PRMT R95, R144, 0x7632, R95 ;  /* 0x00007632905f7816 */ /* 0x004fc4000000005f */
[----:B------:R-:W-:Y:S01]  /*8740*/  F2FP.BF16.PACK_AB R160, R161, R160 ;  /* 0x000000a0a1a0723e */ /* 0x000fe200000010ff */
[----:B------:R-:W-:Y:S01]  /*8750*/  STS.U16 [R204+0x7880], R64 ;  /* 0x00788040cc007388 */ /* 0x000fe20000000400 */
[----:B------:R-:W-:Y:S02]  /*8760*/  F2FP.BF16.PACK_AB R162, R163, R162 ;  /* 0x000000a2a3a2723e */ /* 0x000fe400000010ff */
[----:B------:R-:W-:Y:S01]  /*8770*/  F2FP.BF16.PACK_AB R164, R165, R164 ;  /* 0x000000a4a5a4723e */ /* 0x000fe200000010ff */
[----:B------:R2:W-:Y:S01]  /*8780*/  STS.U16 [R206+0x7880], R103 ;  /* 0x00788067ce007388 */ /* 0x0005e20000000400 */
[----:B---3--:R-:W-:Y:S02]  /*8790*/  PRMT R97, R146, 0x7632, R97 ;  /* 0x0000763292617816 */ /* 0x008fe40000000061 */
[----:B------:R-:W-:Y:S01]  /*87a0*/  PRMT R113, R162, 0x7632, R113 ;  /* 0x00007632a2717816 */ /* 0x000fe20000000071 */
[----:B------:R-:W-:Y:S01]  /*87b0*/  STS.U16 [R208+0x7880], R66 ;  /* 0x00788042d0007388 */ /* 0x000fe20000000400 */
[----:B------:R-:W-:-:S02]  /*87c0*/  F2FP.BF16.PACK_AB R166, R167, R166 ;  /* 0x000000a6a7a6723e */ /* 0x000fc400000010ff */
[----:B------:R-:W-:Y:S01]  /*87d0*/  PRMT R115, R164, 0x7632, R115 ;  /* 0x00007632a4737816 */ /* 0x000fe20000000073 */
[----:B------:R3:W-:Y:S01]  /*87e0*/  STS.U16 [R210+0x7880], R105 ;  /* 0x00788069d2007388 */ /* 0x0007e20000000400 */
[----:B----4-:R-:W-:Y:S02]  /*87f0*/  PRMT R99, R156, 0x7632, R99 ;  /* 0x000076329c637816 */ /* 0x010fe40000000063 */
[----:B------:R-:W-:Y:S01]  /*8800*/  F2FP.BF16.PACK_AB R168, R169, R168 ;  /* 0x000000a8a9a8723e */ /* 0x000fe200000010ff */
[----:B------:R-:W-:Y:S01]  /*8810*/  STS.U16 [R212+0x7880], R60 ;  /* 0x0078803cd4007388 */ /* 0x000fe20000000400 */
[----:B------:R-:W-:Y:S02]  /*8820*/  F2FP.BF16.PACK_AB R170, R171, R170 ;  /* 0x000000aaabaa723e */ /* 0x000fe400000010ff */
[----:B------:R-:W-:Y:S01]  /*8830*/  ISETP.NE.U32.AND P0, PT, RZ, c[0x0][0x360], PT ;  /* 0x0000d800ff007a0c */ /* 0x000fe20003f05070 */
[----:B------:R4:W-:Y:S01]  /*8840*/  STS.U16 [R214+0x7880], R107 ;  /* 0x0078806bd6007388 */ /* 0x0009e20000000400 */
[----:B-1----:R-:W-:-:S02]  /*8850*/  PRMT R101, R158, 0x7632, R101 ;  /* 0x000076329e657816 */ /* 0x002fc40000000065 */
[----:B------:R-:W-:Y:S01]  /*8860*/  ISETP.NE.U32.AND P3, PT, RZ, c[0x0][0x358], PT ;  /* 0x0000d600ff007a0c */ /* 0x000fe20003f65070 */
[----:B------:R-:W-:Y:S01]  /*8870*/  STS.U16 [R216+0x7880], R62 ;  /* 0x0078803ed8007388 */ /* 0x000fe20000000400 */
[----:B------:R-:W-:Y:S02]  /*8880*/  ISETP.NE.AND.EX P0, PT, RZ, c[0x0][0x364], PT, P0 ;  /* 0x0000d900ff007a0c */ /* 0x000fe40003f05300 */
[----:B------:R-:W-:Y:S01]  /*8890*/  ISETP.NE.AND.EX P3, PT, RZ, c[0x0][0x35c], PT, P3 ;  /* 0x0000d700ff007a0c */ /* 0x000fe20003f65330 */
        /* <DEDUP_REMOVED lines=14> */
[----:B------:R-:W-:Y:S01]  /*8980*/  STS.U16 [R238+0x7880], R80 ;  /* 0x00788050ee007388 */ /* 0x000fe20000000400 */
[----:B---3--:R-:W-:-:S05]  /*8990*/  PRMT R4, R80, 0x7632, R4 ;  /* 0x0000763250047816 */ /* 0x008fca0000000004 */
[----:B------:R2:W-:Y:S01]  /*89a0*/  STS.U16 [R240+0x7880], R4 ;  /* 0x00788004f0007388 */ /* 0x0005e20000000400 */
[----:B----4-:R-:W-:-:S03]  /*89b0*/  PRMT R8, R82, 0x7632, R8 ;  /* 0x0000763252087816 */ /* 0x010fc60000000008 */
[----:B------:R-:W-:Y:S04]  /*89c0*/  STS.U16 [R0+0x7880], R82 ;  /* 0x0078805200007388 */ /* 0x000fe80000000400 */
[----:B------:R3:W-:Y:S01]  /*89d0*/  STS.U16 [R2+0x7880], R8 ;  /* 0x0078800802007388 */ /* 0x0007e20000000400 */
[----:B-1----:R-:W-:-:S03]  /*89e0*/  PRMT R10, R112, 0x7632, R10 ;  /* 0x00007632700a7816 */ /* 0x002fc6000000000a */
[----:B------:R1:W-:Y:S04]  /*89f0*/  STS.U16 [R7+0x80], R112 ;  /* 0x0000807007007388 */ /* 0x0003e80000000400 */
[----:B------:R4:W-:Y:S04]  /*8a00*/  STS.U16 [R6+0x80], R10 ;  /* 0x0000800a06007388 */ /* 0x0009e80000000400 */
[----:B------:R-:W-:Y:S01]  /*8a10*/  STS.U16 [R9+0x80], R114 ;  /* 0x0000807209007388 */ /* 0x000fe20000000400 */
[----:B--2---:R-:W-:-:S05]  /*8a20*/  PRMT R4, R114, 0x7632, R4 ;  /* 0x0000763272047816 */ /* 0x004fca0000000004 */
[----:B------:R2:W-:Y:S01]  /*8a30*/  STS.U16 [R13+0x80], R4 ;  /* 0x000080040d007388 */ /* 0x0005e20000000400 */
[----:B---3--:R-:W-:-:S03]  /*8a40*/  PRMT R8, R132, 0x7632, R8 ;  /* 0x0000763284087816 */ /* 0x008fc60000000008 */
[----:B------:R-:W-:Y:S01]  /*8a50*/  STS.U16 [R15+0x80], R116 ;  /* 0x000080740f007388 */ /* 0x000fe20000000400 */
[----:B-1----:R-:W-:-:S03]  /*8a60*/  PRMT R7, R120, 0x7632, R7 ;  /* 0x0000763278077816 */ /* 0x002fc60000000007 */
[----:B------:R-:W-:Y:S01]  /*8a70*/  STS.U16 [R17+0x80], R11 ;  /* 0x0000800b11007388 */ /* 0x000fe20000000400 */
[----:B----4-:R-:W-:-:S03]  /*8a80*/  PRMT R6, R118, 0x7632, R6 ;  /* 0x0000763276067816 */ /* 0x010fc60000000006 */
[----:B------:R1:W-:Y:S04]  /*8a90*/  STS.U16 [R19+0x80], R118 ;  /* 0x0000807613007388 */ /* 0x0003e80000000400 */
[----:B------:R3:W-:Y:S04]  /*8aa0*/  STS.U16 [R18+0x80], R6 ;  /* 0x0000800612007388 */ /* 0x0007e80000000400 */
[----:B------:R4:W-:Y:S04]  /*8ab0*/  STS.U16 [R21+0x80], R120 ;  /* 0x0000807815007388 */ /* 0x0009e80000000400 */
[----:B------:R4:W-:Y:S01]  /*8ac0*/  STS.U16 [R22+0x80], R7 ;  /* 0x0000800716007388 */ /* 0x0009e20000000400 */
[----:B--2---:R-:W-:-:S03]  /*8ad0*/  PRMT R4, R122, 0x7632, R4 ;  /* 0x000076327a047816 */ /* 0x004fc60000000004 */
[----:B------:R-:W-:Y:S04]  /*8ae0*/  STS.U16 [R23+0x80], R122 ;  /* 0x0000807a17007388 */ /* 0x000fe80000000400 */
[----:B------:R2:W-:Y:S04]  /*8af0*/  STS.U16 [R25+0x80], R4 ;  /* 0x0000800419007388 */ /* 0x0005e80000000400 */
[----:B------:R-:W-:Y:S01]  /*8b00*/  STS.U16 [R27+0x80], R132 ;  /* 0x000080841b007388 */ /* 0x000fe20000000400 */
[----:B-1----:R-:W-:-:S03]  /*8b10*/  PRMT R118, R166, 0x7632, R118 ;  /* 0x00007632a6767816 */ /* 0x002fc60000000076 */
[----:B------:R-:W-:Y:S01]  /*8b20*/  STS.U16 [R29+0x80], R8 ;  /* 0x000080081d007388 */ /* 0x000fe20000000400 */
[----:B---3--:R-:W-:-:S03]  /*8b30*/  PRMT R6, R134, 0x7632, R6 ;  /* 0x0000763286067816 */ /* 0x008fc60000000006 */
[----:B------:R-:W-:Y:S01]  /*8b40*/  STS.U16 [R31+0x80], R134 ;  /* 0x000080861f007388 */ /* 0x000fe20000000400 */
[----:B----4-:R-:W-:-:S03]  /*8b50*/  PRMT R120, R168, 0x7632, R120 ;  /* 0x00007632a8787816 */ /* 0x010fc60000000078 */
[----:B------:R1:W-:Y:S01]  /*8b60*/  STS.U16 [R5+0x80], R6 ;  /* 0x0000800605007388 */ /* 0x0003e20000000400 */
[----:B------:R-:W-:-:S03]  /*8b70*/  PRMT R7, R124, 0x7632, R7 ;  /* 0x000076327c077816 */ /* 0x000fc60000000007 */
[----:B------:R-:W-:Y:S04]  /*8b80*/  STS.U16 [R33+0x80], R128 ;  /* 0x0000808021007388 */ /* 0x000fe80000000400 */
[----:B------:R-:W-:Y:S01]  /*8b90*/  STS.U16 [R98+0x80], R49 ;  /* 0x0000803162007388 */ /* 0x000fe20000000400 */
[----:B--2---:R-:W-:-:S03]  /*8ba0*/  PRMT R4, R130, 0x7632, R4 ;  /* 0x0000763282047816 */ /* 0x004fc60000000004 */
[----:B------:R-:W-:Y:S04]  /*8bb0*/  STS.U16 [R35+0x80], R130 ;  /* 0x0000808223007388 */ /* 0x000fe80000000400 */
[----:B------:R2:W-:Y:S04]  /*8bc0*/  STS.U16 [R37+0x80], R4 ;  /* 0x0000800425007388 */ /* 0x0005e80000000400 */
[----:B------:R-:W-:Y:S04]  /*8bd0*/  STS.U16 [R39+0x80], R124 ;  /* 0x0000807c27007388 */ /* 0x000fe80000000400 */
[----:B------:R3:W-:Y:S01]  /*8be0*/  STS.U16 [R41+0x80], R7 ;  /* 0x0000800729007388 */ /* 0x0007e20000000400 */
[----:B-1----:R-:W-:-:S03]  /*8bf0*/  PRMT R5, R170, 0x7632, R5 ;  /* 0x00007632aa057816 */ /* 0x002fc60000000005 */
[----:B------:R1:W-:Y:S04]  /*8c00*/  STS.U16 [R43+0x80], R126 ;  /* 0x0000807e2b007388 */ /* 0x0003e80000000400 */
[----:B------:R1:W-:Y:S04]  /*8c10*/  STS.U16 [R110+0x80], R55 ;  /* 0x000080376e007388 */ /* 0x0003e80000000400 */
[----:B------:R1:W-:Y:S04]  /*8c20*/  STS.U16 [R172+0x80], R136 ;  /* 0x00008088ac007388 */ /* 0x0003e80000000400 */
[----:B------:R1:W-:Y:S01]  /*8c30*/  STS.U16 [R174+0x80], R87 ;  /* 0x00008057ae007388 */ /* 0x0003e20000000400 */
[----:B--2---:R-:W-:-:S03]  /*8c40*/  IMAD.MOV.U32 R4, RZ, RZ, 0x4 ;  /* 0x00000004ff047424 */ /* 0x004fc600078e00ff */
[----:B------:R1:W-:Y:S04]  /*8c50*/  STS.U16 [R176+0x80], R138 ;  /* 0x0000808ab0007388 */ /* 0x0003e80000000400 */
[----:B------:R1:W-:Y:S01]  /*8c60*/  STS.U16 [R178+0x80], R89 ;  /* 0x00008059b2007388 */ /* 0x0003e20000000400 */
[----:B---3--:R-:W-:-:S03]  /*8c70*/  IMAD.WIDE R6, R239, R4, c[0x0][0x358] ;  /* 0x0000d600ef067625 */ /* 0x008fc600078e0204 */
[----:B------:R1:W-:Y:S04]  /*8c80*/  STS.U16 [R180+0x80], R140 ;  /* 0x0000808cb4007388 */ /* 0x0003e80000000400 */
        /* <DEDUP_REMOVED lines=31> */
[----:B------:R-:W-:Y:S01]  /*8e80*/  BAR.SYNC.DEFER_BLOCKING 0x1, 0x100 ;  /* 0x0044000000007b1d */ /* 0x000fe20000010000 */
[----:B------:R-:W-:-:S02]  /*8e90*/  IMAD.MOV.U32 R76, RZ, RZ, c[0x0][0x2f0] ;  /* 0x0000bc00ff4c7624 */ /* 0x000fc400078e00ff */
[----:B------:R-:W-:-:S03]  /*8ea0*/  @P0 IMAD.WIDE R10, R239, R4, c[0x0][0x360] ;  /* 0x0000d800ef0a0625 */ /* 0x000fc600078e0204 */
        /* <DEDUP_REMOVED lines=10> */
.L_x_724:
[CC--:B-1----:R-:W-:Y:S01]  /*8f50*/  LEA.HI R0, R3.reuse, R232.reuse, RZ, 0x3 ;  /* 0x000000e803007211 */ /* 0x0c2fe200078f18ff */
[----:B------:R-:W1:Y:S01]  /*8f60*/  S2R R77, SR_CTAID.Y ;  /* 0x00000000004d7919 */ /* 0x000e620000002600 */
[----:B------:R-:W-:Y:S01]  /*8f70*/  LEA.HI R3, R3, R232, RZ, 0x6 ;  /* 0x000000e803037211 */ /* 0x000fe200078f30ff */
[----:B------:R-:W-:Y:S01]  /*8f80*/  CS2R R66, SRZ ;  /* 0x0000000000427805 */ /* 0x000fe2000001ff00 */
[----:B------:R-:W-:Y:S01]  /*8f90*/  LOP3.LUT R5, R0, 0x1ffffff8, RZ, 0xc0, !PT ;  /* 0x1ffffff800057812 */ /* 0x000fe200078ec0ff */
[----:B------:R-:W-:Y:S01]  /*8fa0*/  CS2R R64, SRZ ;  /* 0x0000000000407805 */ /* 0x000fe2000001ff00 */
[----:B------:R-:W-:Y:S01]  /*8fb0*/  SHF.R.S32.HI R0, RZ, 0x3, R0 ;  /* 0x00000003ff007819 */ /* 0x000fe20000011400 */
[----:B------:R-:W-:Y:S01]  /*8fc0*/  IMAD.SHL.U32 R3, R3, 0x8, RZ ;  /* 0x0000000803037824 */ /* 0x000fe200078e00ff */
[C---:B------:R-:W-:Y:S01]  /*8fd0*/  ISETP.GT.AND P2, PT, R232.reuse, 0x27f, PT ;  /* 0x0000027fe800780c */ /* 0x040fe20003f44270 */
[C---:B------:R-:W-:Y:S01]  /*8fe0*/  IMAD.IADD R82, R232.reuse, 0x1, -R5 ;  /* 0x00000001e8527824 */ /* 0x040fe200078e0a05 */
[----:B------:R-:W-:Y:S01]  /*8ff0*/  ISETP.GT.AND P1, PT, R232, 0x17f, PT ;  /* 0x0000017fe800780c */ /* 0x000fe20003f24270 */
[----:B------:R-:W-:Y:S01]  /*9000*/  IMAD.SHL.U32 R5, R0, 0x40, RZ ;  /* 0x0000004000057824 */ /* 0x000fe200078e00ff */
[----:B------:R-:W-:Y:S01]  /*9010*/  CS2R R70, SRZ ;  /* 0x0000000000467805 */ /* 0x000fe2000001ff00 */
[----:B------:R-:W-:Y:S01]  /*9020*/  IMAD.SHL.U32 R82, R82, 0x8, RZ ;  /* 0x0000000852527824 */ /* 0x000fe200078e00ff */
[----:B------:R-:W-:Y:S01]  /*9030*/  CS2R R68, SRZ ;  /* 0x0000000000447805 */ /* 0x000fe2000001ff00 */
[----:B------:R-:W-:Y:S01]  /*9040*/  CS2R R74, SRZ ;  /* 0x00000000004a7805 */ /* 0x000fe2000001ff00 */
[----:B------:R-:W-:Y:S01]  /*9050*/  LOP3.LUT R5, R5, 0x1c0, RZ, 0xc0, !PT ;  /* 0x000001c005057812 */ /* 0x000fe200078ec0ff */
[----:B------:R-:W-:Y:S01]  /*9060*/  CS2R R72, SRZ ;  /* 0x0000000000487805 */ /* 0x000fe2000001ff00 */
[----:B------:R-:W-:Y:S01]  /*9070*/  CS2R R54, SRZ ;  /* 0x0000000000367805 */ /* 0x000fe2000001ff00 */
[----:B------:R-:W-:Y:S01]  /*9080*/  CS2R R52, SRZ ;  /* 0x0000000000347805 */ /* 0x000fe2000001ff00 */
[--C-:B------:R-:W-:Y:S01]  /*9090*/  LOP3.LUT R2, R5, 0x38, R82.reuse, 0xf8, !PT ;  /* 0x0000003805027812 */ /* 0x100fe200078ef852 */
[----:B------:R-:W-:Y:S01]  /*90a0*/  CS2R R58, SRZ ;  /* 0x00000000003a7805 */ /* 0x000fe2000001ff00 */
[----:B------:R-:W-:Y:S01]  /*90b0*/  SHF.R.U32.HI R5, RZ, 0x3, R5 ;  /* 0x00000003ff057819 */ /* 0x000fe20000011605 */
[----:B------:R-:W-:Y:S01]  /*90c0*/  CS2R R56, SRZ ;  /* 0x0000000000387805 */ /* 0x000fe2000001ff00 */
[----:B------:R-:W-:Y:S01]  /*90d0*/  CS2R R62, SRZ ;  /* 0x00000000003e7805 */ /* 0x000fe2000001ff00 */
[----:B------:R-:W-:Y:S01]  /*90e0*/  CS2R R60, SRZ ;  /* 0x00000000003c7805 */ /* 0x000fe2000001ff00 */
[----:B------:R-:W-:Y:S01]  /*90f0*/  LOP3.LUT R2, R2, R5, RZ, 0x3c, !PT ;  /* 0x0000000502027212 */ /* 0x000fe200078e3cff */
[----:B------:R-:W-:Y:S01]  /*9100*/  CS2R R30, SRZ ;  /* 0x00000000001e7805 */ /* 0x000fe2000001ff00 */
[----:B------:R-:W-:Y:S01]  /*9110*/  CS2R R28, SRZ ;  /* 0x00000000001c7805 */ /* 0x000fe2000001ff00 */
[----:B------:R-:W-:Y:S01]  /*9120*/  CS2R R34, SRZ ;  /* 0x0000000000227805 */ /* 0x000fe2000001ff00 */
[----:B------:R-:W-:Y:S01]  /*9130*/  LOP3.LUT R81, R2, 0x7ffffe00, R3, 0xf8, !PT ;  /* 0x7ffffe0002517812 */ /* 0x000fe200078ef803 */
[----:B------:R-:W-:Y:S01]  /*9140*/  CS2R R32, SRZ ;  /* 0x0000000000207805 */ /* 0x000fe2000001ff00 */
[----:B------:R-:W2:Y:S01]  /*9150*/  S2R R3, SR_CTAID.X ;  /* 0x0000000000037919 */ /* 0x000ea20000002500 */
        /* <DEDUP_REMOVED lines=8> */
[----:B------:R-:W-:Y:S01]  /*91e0*/  IMAD.SHL.U32 R81, R81, 0x2, RZ ;  /* 0x0000000251517824 */ /* 0x000fe200078e00ff */
[----:B-1----:R-:W-:Y:S01]  /*91f0*/  SHF.R.S32.HI R2, RZ, 0x1f, R77 ;  /* 0x0000001fff027819 */ /* 0x002fe2000001144d */
[----:B------:R-:W-:Y:S01]  /*9200*/  CS2R R42, SRZ ;  /* 0x00000000002a7805 */ /* 0x000fe2000001ff00 */
[--C-:B------:R-:W-:Y:S01]  /*9210*/  SHF.R.S32.HI R83, RZ, 0x1f, R82.reuse ;  /* 0x0000001fff537819 */ /* 0x100fe20000011452 */
[----:B------:R-:W-:Y:S01]  /*9220*/  CS2R R40, SRZ ;  /* 0x0000000000287805 */ /* 0x000fe2000001ff00 */
[----:B------:R1:W3:Y:S01]  /*9230*/  @!P2 LDS.128 R64, [R81+0x7880] ;  /* 0x007880005140a984 */ /* 0x0002e20000000c00 */
[----:B------:R-:W-:Y:S01]  /*9240*/  IMAD R80, R2, c[0x0][0x338], RZ ;  /* 0x0000ce0002507a24 */ /* 0x000fe200078e02ff */
[----:B------:R-:W-:Y:S01]  /*9250*/  ISETP.GT.AND P0, PT, R232, 0x7f, PT ;  /* 0x0000007fe800780c */ /* 0x000fe20003f04270 */
[C---:B------:R-:W-:Y:S01]  /*9260*/  IMAD.WIDE.U32 R86, R77.reuse, c[0x0][0x338], R82 ;  /* 0x0000ce004d567a25 */ /* 0x040fe200078e0052 */
[----:B------:R1:W4:Y:S01]  /*9270*/  @!P2 LDS.128 R68, [R81+0xa080] ;  /* 0x00a080005144a984 */ /* 0x0003220000000c00 */
[----:B------:R-:W-:Y:S01]  /*9280*/  CS2R R46, SRZ ;  /* 0x00000000002e7805 */ /* 0x000fe2000001ff00 */
[----:B------:R-:W-:Y:S01]  /*9290*/  CS2R R44, SRZ ;  /* 0x00000000002c7805 */ /* 0x000fe2000001ff00 */
[----:B------:R-:W-:Y:S01]  /*92a0*/  IMAD R79, R77, c[0x0][0x33c], R80 ;  /* 0x0000cf004d4f7a24 */ /* 0x000fe200078e0250 */
[----:B------:R1:W1:Y:S01]  /*92b0*/  @!P2 LDS.128 R72, [R81+0xc880] ;  /* 0x00c880005148a984 */ /* 0x0002620000000c00 */
[----:B------:R-:W-:Y:S01]  /*92c0*/  CS2R R50, SRZ ;  /* 0x0000000000327805 */ /* 0x000fe2000001ff00 */
[----:B--2--5:R-:W-:Y:S01]  /*92d0*/  IMAD R76, R3, -0x50, R76 ;  /* 0xffffffb0034c7824 */ /* 0x024fe200078e024c */
[----:B------:R-:W-:Y:S01]  /*92e0*/  CS2R R48, SRZ ;  /* 0x0000000000307805 */ /* 0x000fe2000001ff00 */
[----:B------:R2:W1:Y:S01]  /*92f0*/  @!P1 LDS.128 R52, [R81+0x8880] ;  /* 0x0088800051349984 */ /* 0x0004620000000c00 */
[----:B------:R-:W-:Y:S01]  /*9300*/  IMAD.IADD R87, R87, 0x1, R79 ;  /* 0x0000000157577824 */ /* 0x000fe200078e024f */
[----:B------:R-:W-:Y:S01]  /*9310*/  CS2R R6, SRZ ;  /* 0x0000000000067805 */ /* 0x000fe2000001ff00 */
[----:B------:R-:W-:Y:S01]  /*9320*/  IMNMX R79, R76, 0x50, PT ;  /* 0x000000504c4f7817 */ /* 0x000fe20003800200 */
[----:B------:R2:W1:Y:S01]  /*9330*/  @!P1 LDS.128 R56, [R81+0xb080] ;  /* 0x00b0800051389984 */ /* 0x0004620000000c00 */
[----:B------:R-:W-:Y:S01]  /*9340*/  CS2R R4, SRZ ;  /* 0x0000000000047805 */ /* 0x000fe2000001ff00 */
[----:B------:R-:W-:Y:S01]  /*9350*/  CS2R R10, SRZ ;  /* 0x00000000000a7805 */ /* 0x000fe2000001ff00 */
[----:B------:R-:W-:Y:S01]  /*9360*/  CS2R R8, SRZ ;  /* 0x0000000000087805 */ /* 0x000fe2000001ff00 */
[----:B------:R2:W1:Y:S01]  /*9370*/  @!P1 LDS.128 R60, [R81+0xd880] ;  /* 0x00d88000513c9984 */ /* 0x0004620000000c00 */
[----:B------:R-:W-:Y:S01]  /*9380*/  CS2R R14, SRZ ;  /* 0x00000000000e7805 */ /* 0x000fe2000001ff00 */
[----:B------:R-:W-:Y:S01]  /*9390*/  CS2R R12, SRZ ;  /* 0x00000000000c7805 */ /* 0x000fe2000001ff00 */
[----:B------:R-:W-:Y:S01]  /*93a0*/  SHF.R.S32.HI R78, RZ, 0x1f, R239 ;  /* 0x0000001fff4e7819 */ /* 0x000fe200000114ef */
[----:B------:R2:W1:Y:S01]  /*93b0*/  @!P2 LDS.128 R28, [R81+0x80] ;  /* 0x00008000511ca984 */ /* 0x0004620000000c00 */
[----:B------:R-:W-:Y:S01]  /*93c0*/  ISETP.GE.AND P5, PT, R0, R79, PT ;  /* 0x0000004f0000720c */ /* 0x000fe20003fa6270 */
[----:B------:R-:W-:Y:S01]  /*93d0*/  BSSY B0, `(.L_x_725) ;  /* 0x0000025000007945 */ /* 0x000fe20003800000 */
[----:B------:R-:W-:Y:S01]  /*93e0*/  SEL R78, R78, RZ, !P3 ;  /* 0x000000ff4e4e7207 */ /* 0x000fe20005800000 */
[----:B------:R2:W1:Y:S01]  /*93f0*/  @!P2 LDS.128 R32, [R81+0x2880] ;  /* 0x002880005120a984 */ /* 0x0004620000000c00 */
[----:B------:R-:W-:-:S02]  /*9400*/  SEL R239, R239, RZ, !P3 ;  /* 0x000000ffefef7207 */ /* 0x000fc40005800000 */
[----:B------:R-:W-:Y:S01]  /*9410*/  IADD3 R80, R82, 0x40, RZ ;  /* 0x0000004052507810 */ /* 0x000fe20007ffe0ff */
[----:B------:R2:W1:Y:S01]  /*9420*/  @!P2 LDS.128 R36, [R81+0x5080] ;  /* 0x005080005124a984 */ /* 0x0004620000000c00 */
[----:B------:R-:W-:-:S03]  /*9430*/  IMAD R76, R78, c[0x0][0x340], RZ ;  /* 0x0000d0004e4c7a24 */ /* 0x000fc600078e02ff */
[----:B------:R2:W1:Y:S01]  /*9440*/  @!P1 LDS.128 R16, [R81+0x1080] ;  /* 0x0010800051109984 */ /* 0x0004620000000c00 */
[----:B------:R-:W-:-:S03]  /*9450*/  IMAD R76, R239, c[0x0][0x344], R76 ;  /* 0x0000d100ef4c7a24 */ /* 0x000fc600078e024c */
        /* <DEDUP_REMOVED lines=8> */
[----:B------:R-:W-:-:S04]  /*94e0*/  IADD3 R88, P0, R0, R84, RZ ;  /* 0x0000005400587210 */ /* 0x000fc80007f1e0ff */
[----:B------:R-:W-:Y:S01]  /*94f0*/  LEA.HI.X.SX32 R89, R0, R85, 0x1, P0 ;  /* 0x0000005500597211 */ /* 0x000fe200000f0eff */
[----:B------:R-:W-:-:S04]  /*9500*/  IMAD.WIDE.U32 R84, R239, c[0x0][0x340], R86 ;  /* 0x0000d000ef547a25 */ /* 0x000fc800078e0056 */
[----:B------:R-:W-:Y:S01]  /*9510*/  IMAD.WIDE R86, R3, 0x50, R88 ;  /* 0x0000005003567825 */ /* 0x000fe200078e0258 */
[----:B------:R-:W-:-:S03]  /*9520*/  IADD3 R3, R82, 0x80, RZ ;  /* 0x0000008052037810 */ /* 0x000fc60007ffe0ff */
[----:B------:R-:W-:Y:S01]  /*9530*/  IMAD.IADD R89, R85, 0x1, R76 ;  /* 0x0000000155597824 */ /* 0x000fe200078e024c */
[----:B------:R-:W-:Y:S05]  /*9540*/  @P5 BRA `(.L_x_726) ;  /* 0x000000d000005947 */ /* 0x000fea0003800000 */
[----:B---34-:R-:W-:Y:S01]  /*9550*/  IMAD R76, R87, c[0x0][0x330], RZ ;  /* 0x0000cc00574c7a24 */ /* 0x018fe200078e02ff */
        /* <DEDUP_REMOVED lines=9> */
[----:B------:R3:W-:Y:S04]  /*95f0*/  @!P3 STG.E.128 [R92.64], R64 ;  /* 0x000000405c00b986 */ /* 0x0007e8000c101d0e */
[----:B------:R3:W-:Y:S04]  /*9600*/  @!P2 STG.E.128 [R92.64+0x80], R68 ;  /* 0x000080445c00a986 */ /* 0x0007e8000c101d0e */
[----:B-1----:R3:W-:Y:S02]  /*9610*/  @!P1 STG.E.128 [R92.64+0x100], R72 ;  /* 0x000100485c009986 */ /* 0x0027e4000c101d0e */
.L_x_726:
[----:B---34-:R-:W-:Y:S05]  /*9620*/  BSYNC B0 ;  /* 0x0000000000007941 */ /* 0x018fea0003800000 */
.L_x_725:
        /* <DEDUP_REMOVED lines=20> */
.L_x_728:
[----:B------:R-:W-:Y:S05]  /*9770*/  BSYNC B0 ;  /* 0x0000000000007941 */ /* 0x000fea0003800000 */
.L_x_727:
[----:B------:R-:W-:Y:S01]  /*9780*/  IADD3 R0, R0, 0x40, RZ ;  /* 0x0000004000007810 */ /* 0x000fe20007ffe0ff */
[----:B------:R-:W-:Y:S03]  /*9790*/  BSSY B0, `(.L_x_729) ;  /* 0x0000013000007945 */ /* 0x000fe60003800000 */
[----:B------:R-:W-:-:S13]  /*97a0*/  ISETP.GE.AND P3, PT, R0, R79, PT ;  /* 0x0000004f0000720c */ /* 0x000fda0003f66270 */
[----:B------:R-:W-:Y:S05]  /*97b0*/  @P3 BRA `(.L_x_730) ;  /* 0x0000010000003947 */ /* 0x000fea0003800000 */
[----:B-1----:R-:W-:Y:S01]  /*97c0*/  IADD3 R53, P0, R86, 0x40, RZ ;  /* 0x0000004056357810 */ /* 0x002fe20007f1e0ff */
        /* <DEDUP_REMOVED lines=15> */
.L_x_730:
[----:B------:R-:W-:Y:S05]  /*98c0*/  BSYNC B0 ;  /* 0x0000000000007941 */ /* 0x000fea0003800000 */
.L_x_729:
        /* <DEDUP_REMOVED lines=23> */
.L_x_732:
[----:B------:R-:W-:Y:S05]  /*9a40*/  BSYNC B0 ;  /* 0x0000000000007941 */ /* 0x000fea0003800000 */
.L_x_731:
[----:B------:R-:W-:Y:S01]  /*9a50*/  BSSY B0, `(.L_x_733) ;  /* 0x0000012000007945 */ /* 0x000fe20003800000 */
[----:B------:R-:W-:Y:S05]  /*9a60*/  @P4 BRA `(.L_x_734) ;  /* 0x0000010000004947 */ /* 0x000fea0003800000 */
[----:B------:R-:W-:Y:S01]  /*9a70*/  IADD3 R2, P0, R86, 0x20, RZ ;  /* 0x0000002056027810 */ /* 0x000fe20007f1e0ff */
[----:B-1----:R-:W-:Y:S01]  /*9a80*/  IMAD.MOV.U32 R30, RZ, RZ, R42 ;  /* 0x000000ffff1e7224 */ /* 0x002fe200078e002a */
[----:B------:R-:W-:-:S02]  /*9a90*/  MOV R31, R79 ;  /* 0x0000004f001f7202 */ /* 0x000fc40000000f00 */
        /* <DEDUP_REMOVED lines=13> */
.L_x_734:
[----:B------:R-:W-:Y:S05]  /*9b70*/  BSYNC B0 ;  /* 0x0000000000007941 */ /* 0x000fea0003800000 */
.L_x_733:
        /* <DEDUP_REMOVED lines=19> */
.L_x_723:
[----:B------:R-:W-:Y:S01]  /*9cb0*/  ISETP.NE.U32.AND P0, PT, RZ, c[0x0][0x360], PT ;  /* 0x0000d800ff007a0c */ /* 0x000fe20003f05070 */
[----:B------:R-:W-:Y:S01]  /*9cc0*/  IMAD.MOV.U32 R0, RZ, RZ, 0x4 ;  /* 0x00000004ff007424 */ /* 0x000fe200078e00ff */
[----:B------:R-:W-:-:S02]  /*9cd0*/  ISETP.NE.U32.AND P1, PT, RZ, c[0x0][0x358], PT ;  /* 0x0000d600ff007a0c */ /* 0x000fc40003f25070 */
[----:B------:R-:W-:Y:S01]  /*9ce0*/  ISETP.NE.AND.EX P0, PT, RZ, c[0x0][0x364], PT, P0 ;  /* 0x0000d900ff007a0c */ /* 0x000fe20003f05300 */
[----:B------:R-:W-:Y:S01]  /*9cf0*/  IMAD.WIDE R8, R239, R0, c[0x0][0x358] ;  /* 0x0000d600ef087625 */ /* 0x000fe200078e0200 */
[----:B------:R-:W-:-:S03]  /*9d00*/  ISETP.NE.AND.EX P1, PT, RZ, c[0x0][0x35c], PT, P1 ;  /* 0x0000d700ff007a0c */ /* 0x000fc60003f25310 */
[----:B-----5:R-:W-:-:S08]  /*9d10*/  IMAD.MOV.U32 R5, RZ, RZ, c[0x0][0x2f0] ;  /* 0x0000bc00ff057624 */ /* 0x020fd000078e00ff */
[----:B-1----:R-:W-:Y:S02]  /*9d20*/  @P0 IMAD.WIDE R10, R239, R0, c[0x0][0x360] ;  /* 0x0000d800ef0a0625 */ /* 0x002fe400078e0200 */
        /* <DEDUP_REMOVED lines=10> */
.L_x_735:
[----:B-1----:R-:W1:Y:S01]  /*9dd0*/  S2R R0, SR_CTAID.Y ;  /* 0x0000000000007919 */ /* 0x002e620000002600 */
[----:B------:R-:W-:Y:S01]  /*9de0*/  SHF.R.S32.HI R3, RZ, 0x1f, R232 ;  /* 0x0000001fff037819 */ /* 0x000fe200000114e8 */
[----:B------:R-:W-:Y:S01]  /*9df0*/  BSSY B0, `(.L_x_736) ;  /* 0x000002a000007945 */ /* 0x000fe20003800000 */
[----:B------:R-:W-:Y:S01]  /*9e00*/  SHF.R.S32.HI R4, RZ, 0x1f, R239 ;  /* 0x0000001fff047819 */ /* 0x000fe200000114ef */
[----:B------:R-:W2:Y:S01]  /*9e10*/  S2R R14, SR_CTAID.X ;  /* 0x00000000000e7919 */ /* 0x000ea20000002500 */
[----:B------:R-:W-:-:S02]  /*9e20*/  LEA.HI R3, R3, R232, RZ, 0x3 ;  /* 0x000000e803037211 */ /* 0x000fc400078f18ff */
[----:B------:R-:W-:Y:S02]  /*9e30*/  SEL R4, R4, RZ, !P1 ;  /* 0x000000ff04047207 */ /* 0x000fe40004800000 */
[----:B------:R-:W-:Y:S02]  /*9e40*/  LOP3.LUT R9, R3, 0x1ffffff8, RZ, 0xc0, !PT ;  /* 0x1ffffff803097812 */ /* 0x000fe400078ec0ff */
[----:B------:R-:W-:Y:S01]  /*9e50*/  SHF.R.S32.HI R3, RZ, 0x3, R3 ;  /* 0x00000003ff037819 */ /* 0x000fe20000011403 */
[----:B------:R-:W-:Y:S01]  /*9e60*/  IMAD R12, R4, c[0x0][0x310], RZ ;  /* 0x0000c400040c7a24 */ /* 0x000fe200078e02ff */
[----:B------:R-:W-:Y:S01]  /*9e70*/  SEL R239, R239, RZ, !P1 ;  /* 0x000000ffefef7207 */ /* 0x000fe20004800000 */
[----:B------:R-:W-:Y:S01]  /*9e80*/  IMAD.IADD R8, R232, 0x1, -R9 ;  /* 0x00000001e8087824 */ /* 0x000fe200078e0a09 */
[----:B------:R-:W-:-:S03]  /*9e90*/  IADD3 R10, P0, R3, R6, RZ ;  /* 0x00000006030a7210 */ /* 0x000fc60007f1e0ff */
[----:B------:R-:W-:-:S05]  /*9ea0*/  IMAD.SHL.U32 R8, R8, 0x8, RZ ;  /* 0x0000000808087824 */ /* 0x000fca00078e00ff */
[----:B------:R-:W-:Y:S02]  /*9eb0*/  SHF.R.S32.HI R9, RZ, 0x1f, R8 ;  /* 0x0000001fff097819 */ /* 0x000fe40000011408 */
[----:B-1----:R-:W-:Y:S01]  /*9ec0*/  SHF.R.S32.HI R2, RZ, 0x1f, R0 ;  /* 0x0000001fff027819 */ /* 0x002fe20000011400 */
[----:B--2--5:R-:W-:Y:S01]  /*9ed0*/  IMAD R6, R14, -0x50, R5 ;  /* 0xffffffb00e067824 */ /* 0x024fe200078e0205 */
[----:B------:R-:W-:-:S03]  /*9ee0*/  IADD3 R5, R8, 0x80, RZ ;  /* 0x0000008008057810 */ /* 0x000fc60007ffe0ff */
[----:B------:R-:W-:Y:S02]  /*9ef0*/  IMAD R11, R2, c[0x0][0x308], RZ ;  /* 0x0000c200020b7a24 */ /* 0x000fe400078e02ff */
[----:B------:R-:W-:Y:S01]  /*9f00*/  IMAD.WIDE.U32 R16, R0, c[0x0][0x308], R8 ;  /* 0x0000c20000107a25 */ /* 0x000fe200078e0008 */
[----:B------:R-:W-:-:S03]  /*9f10*/  ISETP.GE.AND P5, PT, R3, R6, PT ;  /* 0x000000060300720c */ /* 0x000fc60003fa6270 */
[----:B------:R-:W-:Y:S01]  /*9f20*/  IMAD R18, R0, c[0x0][0x30c], R11 ;  /* 0x0000c30000127a24 */ /* 0x000fe200078e020b */
[----:B------:R-:W-:Y:S02]  /*9f30*/  LEA.HI.X.SX32 R11, R3, R7, 0x1, P0 ;  /* 0x00000007030b7211 */ /* 0x000fe400000f0eff */
[----:B------:R-:W-:Y:S01]  /*9f40*/  IADD3 R7, R8, 0x40, RZ ;  /* 0x0000004008077810 */ /* 0x000fe20007ffe0ff */
[----:B------:R-:W-:Y:S02]  /*9f50*/  IMAD.IADD R19, R17, 0x1, R18 ;  /* 0x0000000111137824 */ /* 0x000fe400078e0212 */
[----:B------:R-:W-:Y:S02]  /*9f60*/  IMAD.MOV.U32 R18, RZ, RZ, R16 ;  /* 0x000000ffff127224 */ /* 0x000fe400078e0010 */
        /* <DEDUP_REMOVED lines=18> */
.L_x_737:
[----:B------:R-:W-:Y:S05]  /*a090*/  BSYNC B0 ;  /* 0x0000000000007941 */ /* 0x000fea0003800000 */
.L_x_736:
        /* <DEDUP_REMOVED lines=13> */
[----:B-1----:R-:W-:-:S03]  /*a170*/  LEA R20, P3, R18, c[0x0][0x2e8], 0x1 ;  /* 0x0000ba0012147a11 */ /* 0x002fc600078608ff */
[----:B------:R-:W-:-:S04]  /*a180*/  IMAD R10, R11, c[0x0][0x304], R10 ;  /* 0x0000c1000b0a7a24 */ /* 0x000fc800078e020a */
[----:B------:R-:W-:-:S05]  /*a190*/  IMAD.IADD R10, R19, 0x1, R10 ;  /* 0x00000001130a7824 */ /* 0x000fca00078e020a */
[----:B------:R-:W-:-:S05]  /*a1a0*/  LEA.HI.X R21, R18, c[0x0][0x2ec], R10, 0x1, P3 ;  /* 0x0000bb0012157a11 */ /* 0x000fca00018f0c0a */
[----:B------:R1:W-:Y:S04]  /*a1b0*/  @!P2 STG.E.128 [R20.64], RZ ;  /* 0x000000ff1400a986 */ /* 0x0003e8000c101d0e */
[----:B------:R1:W-:Y:S04]  /*a1c0*/  @!P1 STG.E.128 [R20.64+0x80], RZ ;  /* 0x000080ff14009986 */ /* 0x0003e8000c101d0e */
[----:B------:R1:W-:Y:S02]  /*a1d0*/  @!P0 STG.E.128 [R20.64+0x100], RZ ;  /* 0x000100ff14008986 */ /* 0x0003e4000c101d0e */
.L_x_739:
[----:B------:R-:W-:Y:S05]  /*a1e0*/  BSYNC B0 ;  /* 0x0000000000007941 */ /* 0x000fea0003800000 */
.L_x_738:
        /* <DEDUP_REMOVED lines=20> */
.L_x_741:
[----:B------:R-:W-:Y:S05]  /*a330*/  BSYNC B0 ;  /* 0x0000000000007941 */ /* 0x000fea0003800000 */
.L_x_740:
[----:B------:R-:W-:Y:S01]  /*a340*/  IMAD R3, R2, c[0x0][0x338], RZ ;  /* 0x0000ce0002037a24 */ /* 0x000fe200078e02ff */
[----:B------:R-:W-:Y:S01]  /*a350*/  BSSY B0, `(.L_x_742) ;  /* 0x0000016000007945 */ /* 0x000fe20003800000 */
[----:B------:R-:W-:-:S04]  /*a360*/  IMAD.WIDE.U32 R10, R0, c[0x0][0x338], R8 ;  /* 0x0000ce00000a7a25 */ /* 0x000fc800078e0008 */
[----:B------:R-:W-:Y:S02]  /*a370*/  IMAD R3, R0, c[0x0][0x33c], R3 ;  /* 0x0000cf0000037a24 */ /* 0x000fe400078e0203 */
[----:B------:R-:W-:-:S03]  /*a380*/  IMAD R0, R4, c[0x0][0x340], RZ ;  /* 0x0000d00004007a24 */ /* 0x000fc600078e02ff */
[----:B------:R-:W-:Y:S01]  /*a390*/  IADD3 R11, R11, R3, RZ ;  /* 0x000000030b0b7210 */ /* 0x000fe20007ffe0ff */
[----:B------:R-:W-:-:S04]  /*a3a0*/  IMAD R0, R239, c[0x0][0x344], R0 ;  /* 0x0000d100ef007a24 */ /* 0x000fc800078e0200 */
[----:B------:R-:W-:-:S05]  /*a3b0*/  IMAD.WIDE.U32 R10, R239, c[0x0][0x340], R10 ;  /* 0x0000d000ef0a7a25 */ /* 0x000fca00078e000a */
[----:B--2---:R-:W-:Y:S01]  /*a3c0*/  IADD3 R13, R11, R0, RZ ;  /* 0x000000000b0d7210 */ /* 0x004fe20007ffe0ff */
        /* <DEDUP_REMOVED lines=14> */
.L_x_743:
[----:B------:R-:W-:Y:S05]  /*a4b0*/  BSYNC B0 ;  /* 0x0000000000007941 */ /* 0x000fea0003800000 */
.L_x_742:
[----:B------:R-:W-:Y:S01]  /*a4c0*/  BSSY B0, `(.L_x_744) ;  /* 0x0000012000007945 */ /* 0x000fe20003800000 */
[----:B------:R-:W-:Y:S05]  /*a4d0*/  @P4 BRA `(.L_x_745) ;  /* 0x0000010000004947 */ /* 0x000fea0003800000 */
[----:B--2---:R-:W-:Y:S01]  /*a4e0*/  IADD3 R2, P0, R14, 0x20, RZ ;  /* 0x000000200e027810 */ /* 0x004fe20007f1e0ff */
        /* <DEDUP_REMOVED lines=12> */
[----:B------:R2:W-:Y:S04]  /*a5b0*/  @!P2 STG.E.128 [R2.64], RZ ;  /* 0x000000ff0200a986 */ /* 0x0005e8000c101d0e */
[----:B------:R2:W-:Y:S04]  /*a5c0*/  @!P1 STG.E.128 [R2.64+0x80], RZ ;  /* 0x000080ff02009986 */ /* 0x0005e8000c101d0e */
[----:B------:R2:W-:Y:S02]  /*a5d0*/  @!P0 STG.E.128 [R2.64+0x100], RZ ;  /* 0x000100ff02008986 */ /* 0x0005e4000c101d0e */
.L_x_745:
[----:B------:R-:W-:Y:S05]  /*a5e0*/  BSYNC B0 ;  /* 0x0000000000007941 */ /* 0x000fea0003800000 */
.L_x_744:
        /* <DEDUP_REMOVED lines=18> */
.L_x_746:
        /* <DEDUP_REMOVED lines=15> */
.L_x_1406:


//--------------------- .text._ZN7cutlass13device_kernelIN5flash19enable_sm80_to_sm89INS1_16FlashAttnBwdSm80INS1_25CollectiveMainloopBwdSm80ILi2ELi1EN4cute5tupleIJNS5_1CILi64EEENS7_ILi80EEENS7_ILi192EEEEEENS_10bfloat16_tEfNS_4arch4Sm80ELb0ELb0ELb1ELb1ELb1ELb0ELb1ELb0ELi2ELi4ELi2ELi2ELb0EEENS1_21CollectiveEpilogueBwdISB_SC_SE_Li256ELb1ELb1ELi4EEENS1_19SingleTileSchedulerILb1ELb0ELb0ELi80EEEEEEEEEvNT_6ParamsE --------------------------
	.section	.text._ZN7cutlass13device_kernelIN5flash19enable_sm80_to_sm89INS1_16FlashAttnBwdSm80INS1_25CollectiveMainloopBwdSm80ILi2ELi1EN4cute5tupleIJNS5_1CILi64EEENS7_ILi80EEENS7_ILi192EEEEEENS_10bfloat16_tEfNS_4arch4Sm80ELb0ELb0ELb1ELb1ELb1ELb0ELb1ELb0ELi2ELi4ELi2ELi2ELb0EEENS1_21CollectiveEpilogueBwdISB_SC_SE_Li256ELb1ELb1ELi4EEENS1_19SingleTileSchedulerILb1ELb0ELb0ELi80EEEEEEEEEvNT_6ParamsE,"ax",@progbits
	.sectioninfo	@"SHI_REGISTERS=254"
	.align	128
.text._ZN7cutlass13device_kernelIN5flash19enable_sm80_to_sm89INS1_16FlashAttnBwdSm80INS1_25CollectiveMainloopBwdSm80ILi2ELi1EN4cute5tupleIJNS5_1CILi64EEENS7_ILi80EEENS7_ILi192EEEEEENS_10bfloat16_tEfNS_4arch4Sm80ELb0ELb0ELb1ELb1ELb1ELb0ELb1ELb0ELi2ELi4ELi2ELi2ELb0EEENS1_21CollectiveEpilogueBwdISB_SC_SE_Li256ELb1ELb1ELi4EEENS1_19SingleTileSchedulerILb1ELb0ELb0ELi80EEEEEEEEEvNT_6ParamsE:
        .type           _ZN7cutlass13device_kernelIN5flash19enable_sm80_to_sm89INS1_16FlashAttnBwdSm80INS1_25CollectiveMainloopBwdSm80ILi2ELi1EN4cute5tupleIJNS5_1CILi64EEENS7_ILi80EEENS7_ILi192EEEEEENS_10bfloat16_tEfNS_4arch4Sm80ELb0ELb0ELb1ELb1ELb1ELb0ELb1ELb0ELi2ELi4ELi2ELi2ELb0EEENS1_21CollectiveEpilogueBwdISB_SC_SE_Li256ELb1ELb1ELi4EEENS1_19SingleTileSchedulerILb1ELb0ELb0ELi80EEEEEEEEEvNT_6ParamsE,@function
        .size           _ZN7cutlass13device_kernelIN5flash19enable_sm80_to_sm89INS1_16FlashAttnBwdSm80INS1_25CollectiveMainloopBwdSm80ILi2ELi1EN4cute5tupleIJNS5_1CILi64EEENS7_ILi80EEENS7_ILi192EEEEEENS_10bfloat16_tEfNS_4arch4Sm80ELb0ELb0ELb1ELb1ELb1ELb0ELb1ELb0ELi2ELi4ELi2ELi2ELb0EEENS1_21CollectiveEpilogueBwdISB_SC_SE_Li256ELb1ELb1ELi4EEENS1_19SingleTileSchedulerILb1ELb0ELb0ELi80EEEEEEEEEvNT_6ParamsE,(.L_x_1407 - _ZN7cutlass13device_kernelIN5flash19enable_sm80_to_sm89INS1_16FlashAttnBwdSm80INS1_25CollectiveMainloopBwdSm80ILi2ELi1EN4cute5tupleIJNS5_1CILi64EEENS7_ILi80EEENS7_ILi192EEEEEENS_10bfloat16_tEfNS_4arch4Sm80ELb0ELb0ELb1ELb1ELb1ELb0ELb1ELb0ELi2ELi4ELi2ELi2ELb0EEENS1_21CollectiveEpilogueBwdISB_SC_SE_Li256ELb1ELb1ELi4EEENS1_19SingleTileSchedulerILb1ELb0ELb0ELi80EEEEEEEEEvNT_6ParamsE)
        .other          _ZN7cutlass13device_kernelIN5flash19enable_sm80_to_sm89INS1_16FlashAttnBwdSm80INS1_25CollectiveMainloopBwdSm80ILi2ELi1EN4cute5tupleIJNS5_1CILi64EEENS7_ILi80EEENS7_ILi192EEEEEENS_10bfloat16_tEfNS_4arch4Sm80ELb0ELb0ELb1ELb1ELb1ELb0ELb1ELb0ELi2ELi4ELi2ELi2ELb0EEENS1_21CollectiveEpilogueBwdISB_SC_SE_Li256ELb1ELb1ELi4EEENS1_19SingleTileSchedulerILb1ELb0ELb0ELi80EEEEEEEEEvNT_6ParamsE,@"STO_CUDA_ENTRY STV_DEFAULT"
_ZN7cutlass13device_kernelIN5flash19enable_sm80_to_sm89INS1_16FlashAttnBwdSm80INS1_25CollectiveMainloopBwdSm80ILi2ELi1EN4cute5tupleIJNS5_1CILi64EEENS7_ILi80EEENS7_ILi192EEEEEENS_10bfloat16_tEfNS_4arch4Sm80ELb0ELb0ELb1ELb1ELb1ELb0ELb1ELb0ELi2ELi4ELi2ELi2ELb0EEENS1_21CollectiveEpilogueBwdISB_SC_SE_Li256ELb1ELb1ELi4EEENS1_19SingleTileSchedulerILb1ELb0ELb0ELi80EEEEEEEEEvNT_6ParamsE:
        /* <DEDUP_REMOVED lines=17> */
.L_x_748:
        /* <DEDUP_REMOVED lines=8> */
.L_x_750:
[----:B------:R-:W-:Y:S02]  /*0190*/  MOV R4, c[0x0][0x3a4] ;  /* 0x0000e90000047a02 */ /* 0x000fe40000000f00 */
.L_x_749:
[----:B------:R-:W-:-:S05]  /*01a0*/  IMAD R3, R2, 0x50, RZ ;  /* 0x0000005002037824 */ /* 0x000fca00078e02ff */
[----:B-----5:R-:W-:-:S04]  /*01b0*/  ISETP.GE.AND P0, PT, R3, R4, PT ;  /* 0x000000040300720c */ /* 0x020fc80003f06270 */
[----:B------:R-:W-:Y:S01]  /*01c0*/  SEL R239, R239, 0xffffffff, !P0 ;  /* 0xffffffffefef7807 */ /* 0x000fe20004000000 */
[----:B------:R-:W-:Y:S05]  /*01d0*/  BRA `(.L_x_751) ;  /* 0x0000011000007947 */ /* 0x000fea0003800000 */
.L_x_747:
[----:B---34-:R-:W-:-:S04]  /*01e0*/  ISETP.NE.U32.AND P0, PT, RZ, c[0x0][0x3c0], PT ;  /* 0x0000f000ff007a0c */ /* 0x018fc80003f05070 */
[----:B------:R-:W-:-:S13]  /*01f0*/  ISETP.NE.AND.EX P0, PT, RZ, c[0x0][0x3c4], PT, P0 ;  /* 0x0000f100ff007a0c */ /* 0x000fda0003f05300 */
[----:B------:R-:W-:Y:S05]  /*0200*/  @!P0 BRA `(.L_x_752) ;  /* 0x0000002000008947 */ /* 0x000fea0003800000 */
[----:B------:R1:W5:Y:S01]  /*0210*/  LDG.E R4, [R4.64] ;  /* 0x0000000e04047981 */ /* 0x000362000c1e1900 */
[----:B------:R-:W-:Y:S05]  /*0220*/  BRA `(.L_x_753) ;  /* 0x0000009000007947 */ /* 0x000fea0003800000 */
.L_x_752:
        /* <DEDUP_REMOVED lines=8> */
.L_x_754:
[----:B------:R-:W-:Y:S02]  /*02b0*/  MOV R4, c[0x0][0x3a4] ;  /* 0x0000e90000047a02 */ /* 0x000fe40000000f00 */
.L_x_753:
[----:B------:R-:W-:-:S05]  /*02c0*/  IMAD R3, R2, 0x50, RZ ;  /* 0x0000005002037824 */ /* 0x000fca00078e02ff */
[----:B-----5:R-:W-:-:S04]  /*02d0*/  ISETP.GE.AND P0, PT, R3, R4, PT ;  /* 0x000000040300720c */ /* 0x020fc80003f06270 */
[----:B------:R-:W-:-:S04]  /*02e0*/  SEL R239, R239, 0xffffffff, !P0 ;  /* 0xffffffffefef7807 */ /* 0x000fc80004000000 */
.L_x_751:
        /* <DEDUP_REMOVED lines=32> */
.L_x_755:
[----:B------:R-:W-:-:S04]  /*04f0*/  ISETP.NE.U32.AND P0, PT, RZ, c[0x0][0x2e0], PT ;  /* 0x0000b800ff007a0c */ /* 0x000fc80003f05070 */
[----:B------:R-:W-:-:S13]  /*0500*/  ISETP.NE.AND.EX P0, PT, RZ, c[0x0][0x2e4], PT, P0 ;  /* 0x0000b900ff007a0c */ /* 0x000fda0003f05300 */
[----:B------:R-:W-:Y:S05]  /*0510*/  @!P0 BRA `(.L_x_756) ;  /* 0x0000003000008947 */ /* 0x000fea0003800000 */
[----:B------:R-:W-:-:S05]  /*0520*/  IMAD.WIDE R10, R239, R10, c[0x0][0x2e0] ;  /* 0x0000b800ef0a7625 */ /* 0x000fca00078e020a */
[----:B------:R1:W5:Y:S01]  /*0530*/  LDG.E R3, [R10.64] ;  /* 0x0000000e0a037981 */ /* 0x000362000c1e1900 */
[----:B------:R-:W-:Y:S05]  /*0540*/  BRA `(.L_x_757) ;  /* 0x0000004000007947 */ /* 0x000fea0003800000 */
.L_x_756:
[----:B------:R-:W-:Y:S05]  /*0550*/  @!P2 BRA `(.L_x_757) ;  /* 0x000000300000a947 */ /* 0x000fea0003800000 */
[----:B------:R-:W2:Y:S04]  /*0560*/  LDG.E R3, [R12.64] ;  /* 0x0000000e0c037981 */ /* 0x000ea8000c1e1900 */
[----:B------:R-:W2:Y:S02]  /*0570*/  LDG.E R6, [R12.64+0x4] ;  /* 0x0000040e0c067981 */ /* 0x000ea4000c1e1900 */
[----:B--2---:R-:W-:Y:S02]  /*0580*/  IADD3 R3, -R3, R6, RZ ;  /* 0x0000000603037210 */ /* 0x004fe40007ffe1ff */
.L_x_757:
        /* <DEDUP_REMOVED lines=545> */
.L_x_761:
        /* <DEDUP_REMOVED lines=258> */
.L_x_759:
        /* <DEDUP_REMOVED lines=471> */
.L_x_760:
        /* <DEDUP_REMOVED lines=296> */
.L_x_758:
        /* <DEDUP_REMOVED lines=634> */
.L_x_763:
        /* <DEDUP_REMOVED lines=109> */
.L_x_765:
[----:B---34-:R-:W-:Y:S05]  /*9620*/  BSYNC B0 ;  /* 0x0000000000007941 */ /* 0x018fea0003800000 */
.L_x_764:
        /* <DEDUP_REMOVED lines=20> */
.L_x_767:
[----:B------:R-:W-:Y:S05]  /*9770*/  BSYNC B0 ;  /* 0x0000000000007941 */ /* 0x000fea0003800000 */
.L_x_766:
        /* <DEDUP_REMOVED lines=20> */
.L_x_769:
[----:B------:R-:W-:Y:S05]  /*98c0*/  BSYNC B0 ;  /* 0x0000000000007941 */ /* 0x000fea0003800000 */
.L_x_768:
        /* <DEDUP_REMOVED lines=23> */
.L_x_771:
[----:B------:R-:W-:Y:S05]  /*9a40*/  BSYNC B0 ;  /* 0x0000000000007941 */ /* 0x000fea0003800000 */
.L_x_770:
        /* <DEDUP_REMOVED lines=18> */
.L_x_773:
[----:B------:R-:W-:Y:S05]  /*9b70*/  BSYNC B0 ;  /* 0x0000000000007941 */ /* 0x000fea0003800000 */
.L_x_772:
        /* <DEDUP_REMOVED lines=19> */
.L_x_762:
        /* <DEDUP_REMOVED lines=18> */
.L_x_774:
        /* <DEDUP_REMOVED lines=44> */
.L_x_776:
[----:B------:R-:W-:Y:S05]  /*a090*/  BSYNC B0 ;  /* 0x0000000000007941 */ /* 0x000fea0003800000 */
.L_x_775:
        /* <DEDUP_REMOVED lines=20> */
.L_x_778:
[----:B------:R-:W-:Y:S05]  /*a1e0*/  BSYNC B0 ;  /* 0x0000000000007941 */ /* 0x000fea0003800000 */
.L_x_777:
        /* <DEDUP_REMOVED lines=20> */
.L_x_780:
[----:B------:R-:W-:Y:S05]  /*a330*/  BSYNC B0 ;  /* 0x0000000000007941 */ /* 0x000fea0003800000 */
.L_x_779:
        /* <DEDUP_REMOVED lines=23> */
.L_x_782:
[----:B------:R-:W-:Y:S05]  /*a4b0*/  BSYNC B0 ;  /* 0x0000000000007941 */ /* 0x000fea0003800000 */
.L_x_781:
        /* <DEDUP_REMOVED lines=18> */
.L_x_784:
[----:B------:R-:W-:Y:S05]  /*a5e0*/  BSYNC B0 ;  /* 0x0000000000007941 */ /* 0x000fea0003800000 */
.L_x_783:
        /* <DEDUP_REMOVED lines=18> */
.L_x_785:
        /* <DEDUP_REMOVED lines=15> */
.L_x_1407:


//--------------------- .text._ZN7cutlass13device_kernelIN5flash19enable_sm80_to_sm89INS1_16FlashAttnBwdSm80INS1_25CollectiveMainloopBwdSm80ILi2ELi1EN4cute5tupleIJNS5_1CILi64EEENS7_ILi80EEENS7_ILi192EEEEEENS_10bfloat16_tEfNS_4arch4Sm80ELb0ELb0ELb1ELb1ELb0ELb0ELb1ELb0ELi2ELi4ELi2ELi2ELb0EEENS1_24CollectiveEpilogueBwdGQAISB_fSE_Li256ELb1ELb0EEENS1_19SingleTileSchedulerILb1ELb0ELb0ELi80EEEEEEEEEvNT_6ParamsE --------------------------
	.section	.text._ZN7cutlass13device_kernelIN5flash19enable_sm80_to_sm89INS1_16FlashAttnBwdSm80INS1_25CollectiveMainloopBwdSm80ILi2ELi1EN4cute5tupleIJNS5_1CILi64EEENS7_ILi80EEENS7_ILi192EEEEEENS_10bfloat16_tEfNS_4arch4Sm80ELb0ELb0ELb1ELb1ELb0ELb0ELb1ELb0ELi2ELi4ELi2ELi2ELb0EEENS1_24CollectiveEpilogueBwdGQAISB_fSE_Li256ELb1ELb0EEENS1_19SingleTileSchedulerILb1ELb0ELb0ELi80EEEEEEEEEvNT_6ParamsE,"ax",@progbits
	.sectioninfo	@"SHI_REGISTERS=255"
	.align	128
.text._ZN7cutlass13device_kernelIN5flash19enable_sm80_to_sm89INS1_16FlashAttnBwdSm80INS1_25CollectiveMainloopBwdSm80ILi2ELi1EN4cute5tupleIJNS5_1CILi64EEENS7_ILi80EEENS7_ILi192EEEEEENS_10bfloat16_tEfNS_4arch4Sm80ELb0ELb0ELb1ELb1ELb0ELb0ELb1ELb0ELi2ELi4ELi2ELi2ELb0EEENS1_24CollectiveEpilogueBwdGQAISB_fSE_Li256ELb1ELb0EEENS1_19SingleTileSchedulerILb1ELb0ELb0ELi80EEEEEEEEEvNT_6ParamsE:
        .type           _ZN7cutlass13device_kernelIN5flash19enable_sm80_to_sm89INS1_16FlashAttnBwdSm80INS1_25CollectiveMainloopBwdSm80ILi2ELi1EN4cute5tupleIJNS5_1CILi64EEENS7_ILi80EEENS7_ILi192EEEEEENS_10bfloat16_tEfNS_4arch4Sm80ELb0ELb0ELb1ELb1ELb0ELb0ELb1ELb0ELi2ELi4ELi2ELi2ELb0EEENS1_24CollectiveEpilogueBwdGQAISB_fSE_Li256ELb1ELb0EEENS1_19SingleTileSchedulerILb1ELb0ELb0ELi80EEEEEEEEEvNT_6ParamsE,@function
        .size           _ZN7cutlass13device_kernelIN5flash19enable_sm80_to_sm89INS1_16FlashAttnBwdSm80INS1_25CollectiveMainloopBwdSm80ILi2ELi1EN4cute5tupleIJNS5_1CILi64EEENS7_ILi80EEENS7_ILi192EEEEEENS_10bfloat16_tEfNS_4arch4Sm80ELb0ELb0ELb1ELb1ELb0ELb0ELb1ELb0ELi2ELi4ELi2ELi2ELb0EEENS1_24CollectiveEpilogueBwdGQAISB_fSE_Li256ELb1ELb0EEENS1_19SingleTileSchedulerILb1ELb0ELb0ELi80EEEEEEEEEvNT_6ParamsE,(.L_x_1408 - _ZN7cutlass13device_kernelIN5flash19enable_sm80_to_sm89INS1_16FlashAttnBwdSm80INS1_25CollectiveMainloopBwdSm80ILi2ELi1EN4cute5tupleIJNS5_1CILi64EEENS7_ILi80EEENS7_ILi192EEEEEENS_10bfloat16_tEfNS_4arch4Sm80ELb0ELb0ELb1ELb1ELb0ELb0ELb1ELb0ELi2ELi4ELi2ELi2ELb0EEENS1_24CollectiveEpilogueBwdGQAISB_fSE_Li256ELb1ELb0EEENS1_19SingleTileSchedulerILb1ELb0ELb0ELi80EEEEEEEEEvNT_6ParamsE)
        .other          _ZN7cutlass13device_kernelIN5flash19enable_sm80_to_sm89INS1_16FlashAttnBwdSm80INS1_25CollectiveMainloopBwdSm80ILi2ELi1EN4cute5tupleIJNS5_1CILi64EEENS7_ILi80EEENS7_ILi192EEEEEENS_10bfloat16_tEfNS_4arch4Sm80ELb0ELb0ELb1ELb1ELb0ELb0ELb1ELb0ELi2ELi4ELi2ELi2ELb0EEENS1_24CollectiveEpilogueBwdGQAISB_fSE_Li256ELb1ELb0EEENS1_19SingleTileSchedulerILb1ELb0ELb0ELi80EEEEEEEEEvNT_6ParamsE,@"STO_CUDA_ENTRY STV_DEFAULT"
_ZN7cutlass13device_kernelIN5flash19enable_sm80_to_sm89INS1_16FlashAttnBwdSm80INS1_25CollectiveMainloopBwdSm80ILi2ELi1EN4cute5tupleIJNS5_1CILi64EEENS7_ILi80EEENS7_ILi192EEEEEENS_10bfloat16_tEfNS_4arch4Sm80ELb0ELb0ELb1ELb1ELb0ELb0ELb1ELb0ELi2ELi4ELi2ELi2ELb0EEENS1_24CollectiveEpilogueBwdGQAISB_fSE_Li256ELb1ELb0EEENS1_19SingleTileSchedulerILb1ELb0ELb0ELi80EEEEEEEEEvNT_6ParamsE:
        /* <DEDUP_REMOVED lines=17> */
.L_x_787:
        /* <DEDUP_REMOVED lines=8> */
.L_x_789:
[----:B------:R-:W-:Y:S02]  /*0190*/  MOV R0, c[0x0][0x3ac] ;  /* 0x0000eb0000007a02 */ /* 0x000fe40000000f00 */
.L_x_788:
[----:B-1----:R-:W-:-:S05]  /*01a0*/  IMAD R2, R85, 0x50, RZ ;  /* 0x0000005055027824 */ /* 0x002fca00078e02ff */
[----:B-----5:R-:W-:-:S04]  /*01b0*/  ISETP.GE.AND P0, PT, R2, R0, PT ;  /* 0x000000000200720c */ /* 0x020fc80003f06270 */
[----:B------:R-:W-:Y:S01]  /*01c0*/  SEL R252, R5, 0xffffffff, !P0 ;  /* 0xffffffff05fc7807 */ /* 0x000fe20004000000 */
[----:B------:R-:W-:Y:S05]  /*01d0*/  BRA `(.L_x_790) ;  /* 0x0000011000007947 */ /* 0x000fea0003800000 */
.L_x_786:
[----:B---34-:R-:W-:-:S04]  /*01e0*/  ISETP.NE.U32.AND P0, PT, RZ, c[0x0][0x3c8], PT ;  /* 0x0000f200ff007a0c */ /* 0x018fc80003f05070 */
[----:B------:R-:W-:-:S13]  /*01f0*/  ISETP.NE.AND.EX P0, PT, RZ, c[0x0][0x3cc], PT, P0 ;  /* 0x0000f300ff007a0c */ /* 0x000fda0003f05300 */
[----:B------:R-:W-:Y:S05]  /*0200*/  @!P0 BRA `(.L_x_791) ;  /* 0x0000002000008947 */ /* 0x000fea0003800000 */
[----:B------:R1:W5:Y:S01]  /*0210*/  LDG.E R0, [R2.64] ;  /* 0x0000000e02007981 */ /* 0x000362000c1e1900 */
[----:B------:R-:W-:Y:S05]  /*0220*/  BRA `(.L_x_792) ;  /* 0x0000009000007947 */ /* 0x000fea0003800000 */
.L_x_791:
        /* <DEDUP_REMOVED lines=8> */
.L_x_793:
[----:B------:R-:W-:Y:S02]  /*02b0*/  MOV R0, c[0x0][0x3ac] ;  /* 0x0000eb0000007a02 */ /* 0x000fe40000000f00 */
.L_x_792:
[----:B-1----:R-:W-:-:S05]  /*02c0*/  IMAD R2, R85, 0x50, RZ ;  /* 0x0000005055027824 */ /* 0x002fca00078e02ff */
[----:B-----5:R-:W-:-:S04]  /*02d0*/  ISETP.GE.AND P0, PT, R2, R0, PT ;  /* 0x000000000200720c */ /* 0x020fc80003f06270 */
[----:B------:R-:W-:-:S04]  /*02e0*/  SEL R252, R5, 0xffffffff, !P0 ;  /* 0xffffffff05fc7807 */ /* 0x000fc80004000000 */
.L_x_790:
        /* <DEDUP_REMOVED lines=36> */
.L_x_794:
[----:B------:R-:W-:-:S04]  /*0530*/  ISETP.NE.U32.AND P0, PT, RZ, c[0x0][0x2e0], PT ;  /* 0x0000b800ff007a0c */ /* 0x000fc80003f05070 */
[----:B------:R-:W-:-:S13]  /*0540*/  ISETP.NE.AND.EX P0, PT, RZ, c[0x0][0x2e4], PT, P0 ;  /* 0x0000b900ff007a0c */ /* 0x000fda0003f05300 */
[----:B------:R-:W-:Y:S05]  /*0550*/  @!P0 BRA `(.L_x_795) ;  /* 0x0000003000008947 */ /* 0x000fea0003800000 */
[----:B------:R-:W-:-:S05]  /*0560*/  IMAD.WIDE R2, R252, R12, c[0x0][0x2e0] ;  /* 0x0000b800fc027625 */ /* 0x000fca00078e020c */
[----:B------:R1:W5:Y:S01]  /*0570*/  LDG.E R233, [R2.64] ;  /* 0x0000000e02e97981 */ /* 0x000362000c1e1900 */
[----:B------:R-:W-:Y:S05]  /*0580*/  BRA `(.L_x_796) ;  /* 0x0000004000007947 */ /* 0x000fea0003800000 */
.L_x_795:
[----:B------:R-:W-:Y:S05]  /*0590*/  @!P2 BRA `(.L_x_796) ;  /* 0x000000300000a947 */ /* 0x000fea0003800000 */
[----:B------:R1:W2:Y:S04]  /*05a0*/  LDG.E R0, [R2.64] ;  /* 0x0000000e02007981 */ /* 0x0002a8000c1e1900 */
[----:B-1----:R-:W2:Y:S02]  /*05b0*/  LDG.E R2, [R2.64+0x4] ;  /* 0x0000040e02027981 */ /* 0x002ea4000c1e1900 */
[----:B--2---:R-:W-:Y:S02]  /*05c0*/  IADD3 R233, -R0, R2, RZ ;  /* 0x0000000200e97210 */ /* 0x004fe40007ffe1ff */
.L_x_796:
        /* <DEDUP_REMOVED lines=67> */
[----:B-1----:R-:W-:Y:S01]  /*0a00*/  SHF.R.S32.HI R3, RZ, 0x1f, R86 ;  /* 0x0000001fff037819 */ /* 0x002fe20000011456 */
[----:B------:R-:W-:Y:S01]  /*0a10*/  IMAD.SHL.U32 R7, R86, 0x4, RZ ;  /* 0x0000000456077824 */ /* 0x000fe200078e00ff */
[----:B------:R-:W-:Y:S01]  /*0a20*/  ISETP.NE.AND P1, PT, R0, 0x1, PT ;  /* 0x000000010000780c */ /* 0x000fe20003f25270 */
[----:B------:R-:W-:Y:S01]  /*0a30*/  IMAD R0, R13, 0xc0, RZ ;  /* 0x000000c00d007824 */ /* 0x000fe200078e02ff */
[-C--:B------:R-:W-:Y:S01]  /*0a40*/  LEA.HI R33, R34, R86.reuse, RZ, 0x3 ;  /* 0x0000005622217211 */ /* 0x080fe200078f18ff */
[----:B------:R-:W-:Y:S01]  /*0a50*/  ULDC.64 UR4, c[0x0][0x1d8] ;  /* 0x0000760000047ab9 */ /* 0x000fe20000000a00 */
[----:B------:R-:W-:Y:S01]  /*0a60*/  SHF.R.S32.HI R35, RZ, 0x1f, R84 ;  /* 0x0000001fff237819 */ /* 0x000fe20000011454 */
[----:B------:R-:W-:Y:S01]  /*0a70*/  USHF.L.U32 UR7, UR4, 0x5, URZ ;  /* 0x0000000504077899 */ /* 0x000fe2000800063f */
[C---:B------:R-:W-:Y:S01]  /*0a80*/  IADD3 R28, P0, R0.reuse, R86, RZ ;  /* 0x00000056001c7210 */ /* 0x040fe20007f1e0ff */
[----:B------:R-:W-:Y:S01]  /*0a90*/  UMOV UR6, 0x5 ;  /* 0x0000000500067882 */ /* 0x000fe20000000000 */
[----:B------:R-:W-:Y:S01]  /*0aa0*/  SHF.R.S32.HI R239, RZ, 0x3, R33 ;  /* 0x00000003ffef7819 */ /* 0x000fe20000011421 */
[----:B------:R-:W-:Y:S01]  /*0ab0*/  IMAD R6, R35, c[0x0][0x270], RZ ;  /* 0x00009c0023067a24 */ /* 0x000fe200078e02ff */
[----:B------:R-:W-:Y:S01]  /*0ac0*/  LEA.HI.X.SX32 R29, R0, R3, 0x1, P0 ;  /* 0x00000003001d7211 */ /* 0x000fe200000f0eff */
[----:B------:R-:W-:Y:S01]  /*0ad0*/  USHF.L.U64.HI UR5, UR4, UR6, UR5 ;  /* 0x0000000604057299 */ /* 0x000fe20008010205 */
[----:B------:R-:W-:Y:S01]  /*0ae0*/  SHF.R.S32.HI R0, RZ, 0x1f, R13 ;  /* 0x0000001fff007819 */ /* 0x000fe2000001140d */
[C---:B------:R-:W-:Y:S01]  /*0af0*/  @P1 IMAD.HI.U32 R2, R84.reuse, c[0x0][0x24c], RZ ;  /* 0x0000930054021a27 */ /* 0x040fe200078e00ff */
[----:B------:R-:W-:Y:S01]  /*0b00*/  IADD3 R4, P0, R7, R13, RZ ;  /* 0x0000000d07047210 */ /* 0x000fe20007f1e0ff */
[----:B------:R-:W-:Y:S01]  /*0b10*/  ULDC.64 UR8, c[0x0][0x178] ;  /* 0x00005e0000087ab9 */ /* 0x000fe20000000a00 */
[----:B------:R-:W-:Y:S01]  /*0b20*/  SHF.R.S32.HI R3, RZ, 0x1f, R239 ;  /* 0x0000001fff037819 */ /* 0x000fe200000114ef */
[----:B------:R-:W-:Y:S01]  /*0b30*/  IMAD R13, R35, c[0x0][0x288], RZ ;  /* 0x0000a200230d7a24 */ /* 0x000fe200078e02ff */
[----:B------:R-:W-:Y:S01]  /*0b40*/  @P1 SHF.R.U32.HI R12, RZ, c[0x0][0x250], R2 ;  /* 0x00009400ff0c1a19 */ /* 0x000fe20000011602 */
[----:B------:R-:W-:Y:S01]  /*0b50*/  IMAD.SHL.U32 R17, R239, 0x40, RZ ;  /* 0x00000040ef117824 */ /* 0x000fe200078e00ff */
[----:B------:R-:W-:Y:S01]  /*0b60*/  LOP3.LUT R2, R33, 0xfffffff8, RZ, 0xc0, !PT ;  /* 0xfffffff821027812 */ /* 0x000fe200078ec0ff */
[C---:B------:R-:W-:Y:S01]  /*0b70*/  IMAD R13, R84.reuse, c[0x0][0x28c], R13 ;  /* 0x0000a300540d7a24 */ /* 0x040fe200078e020d */
[----:B------:R-:W-:Y:S01]  /*0b80*/  LEA.HI.X.SX32 R5, R7, R0, 0x1, P0 ;  /* 0x0000000007057211 */ /* 0x000fe200000f0eff */
[----:B------:R-:W-:Y:S01]  /*0b90*/  IMAD R0, R84, c[0x0][0x274], R6 ;  /* 0x00009d0054007a24 */ /* 0x000fe200078e0206 */
[----:B------:R-:W-:Y:S01]  /*0ba0*/  SHF.R.S32.HI R16, RZ, 0x1f, R12 ;  /* 0x0000001fff107819 */ /* 0x000fe2000001140c */
[----:B------:R-:W-:Y:S01]  /*0bb0*/  IMAD.IADD R27, R86, 0x1, -R2 ;  /* 0x00000001561b7824 */ /* 0x000fe200078e0a02 */
[C---:B------:R-:W-:Y:S01]  /*0bc0*/  IADD3 R23, P1, R239.reuse, R8, RZ ;  /* 0x00000008ef177210 */ /* 0x040fe20007f3e0ff */
[----:B------:R-:W-:Y:S01]  /*0bd0*/  IMAD.WIDE.U32 R6, R84, c[0x0][0x270], R4 ;  /* 0x00009c0054067a25 */ /* 0x000fe200078e0004 */
[----:B------:R-:W-:Y:S01]  /*0be0*/  IADD3 R10, P0, R239, R10, RZ ;  /* 0x0000000aef0a7210 */ /* 0x000fe20007f1e0ff */
[----:B------:R-:W-:Y:S01]  /*0bf0*/  USHF.L.U32 UR11, UR8, 0x5, URZ ;  /* 0x00000005080b7899 */ /* 0x000fe2000800063f */
[----:B------:R-:W-:Y:S01]  /*0c00*/  SHF.R.S32.HI R8, RZ, 0x1f, R252 ;  /* 0x0000001fff087819 */ /* 0x000fe200000114fc */
[----:B------:R-:W-:Y:S01]  /*0c10*/  IMAD.SHL.U32 R14, R27, 0x8, RZ ;  /* 0x000000081b0e7824 */ /* 0x000fe200078e00ff */
[----:B------:R-:W-:Y:S01]  /*0c20*/  SEL R21, R252, RZ, !P2 ;  /* 0x000000fffc157207 */ /* 0x000fe20005000000 */
[----:B------:R-:W-:Y:S01]  /*0c30*/  IMAD R2, R16, c[0x0][0x1e0], RZ ;  /* 0x0000780010027a24 */ /* 0x000fe200078e02ff */
[C---:B------:R-:W-:Y:S01]  /*0c40*/  SEL R22, R8.reuse, RZ, !P2 ;  /* 0x000000ff08167207 */ /* 0x040fe20005000000 */
[----:B------:R-:W-:Y:S01]  /*0c50*/  IMAD.IADD R7, R7, 0x1, R0 ;  /* 0x0000000107077824 */ /* 0x000fe200078e0200 */
[----:B------:R-:W-:Y:S01]  /*0c60*/  SHF.R.S32.HI R15, RZ, 0x1f, R14 ;  /* 0x0000001fff0f7819 */ /* 0x000fe2000001140e */
[C---:B------:R-:W-:Y:S01]  /*0c70*/  IMAD.X R26, R3.reuse, 0x1, R9, P1 ;  /* 0x00000001031a7824 */ /* 0x040fe200008e0609 */
[----:B------:R-:W-:Y:S01]  /*0c80*/  SEL R24, R8, RZ, !P3 ;  /* 0x000000ff08187207 */ /* 0x000fe20005800000 */
[----:B------:R-:W-:Y:S01]  /*0c90*/  IMAD.X R11, R3, 0x1, R11, P0 ;  /* 0x00000001030b7824 */ /* 0x000fe200000e060b */
[----:B------:R-:W-:Y:S01]  /*0ca0*/  SEL R30, R252, RZ, !P3 ;  /* 0x000000fffc1e7207 */ /* 0x000fe20005800000 */
[----:B------:R-:W-:Y:S01]  /*0cb0*/  IMAD R0, R12, c[0x0][0x1e4], R2 ;  /* 0x000079000c007a24 */ /* 0x000fe200078e0202 */
[----:B------:R-:W-:Y:S01]  /*0cc0*/  IADD3 R32, R14, 0x40, RZ ;  /* 0x000000400e207810 */ /* 0x000fe20007ffe0ff */
[----:B------:R-:W-:Y:S01]  /*0cd0*/  IMAD.WIDE.U32 R2, R12, c[0x0][0x1e0], R14 ;  /* 0x000078000c027a25 */ /* 0x000fe200078e000e */
[C---:B------:R-:W-:Y:S01]  /*0ce0*/  IADD3 R31, R14.reuse, 0x80, RZ ;  /* 0x000000800e1f7810 */ /* 0x040fe20007ffe0ff */
[----:B------:R-:W-:Y:S01]  /*0cf0*/  USHF.L.U32 UR10, UR11, 0x1, URZ ;  /* 0x000000010b0a7899 */ /* 0x000fe2000800063f */
[----:B------:R-:W-:Y:S01]  /*0d00*/  ISETP.GE.AND P4, PT, R14, c[0x0][0x1cc], PT ;  /* 0x000073000e007a0c */ /* 0x000fe20003f86270 */
[----:B------:R-:W-:Y:S01]  /*0d10*/  IMAD.IADD R3, R3, 0x1, R0 ;  /* 0x0000000103037824 */ /* 0x000fe200078e0200 */
[----:B------:R-:W-:Y:S01]  /*0d20*/  ISETP.GE.AND P2, PT, R32, c[0x0][0x1cc], PT ;  /* 0x0000730020007a0c */ /* 0x000fe20003f46270 */
[----:B------:R-:W-:Y:S01]  /*0d30*/  IMAD R0, R22, c[0x0][0x1e8], RZ ;  /* 0x00007a0016007a24 */ /* 0x000fe200078e02ff */
[----:B------:R-:W-:Y:S01]  /*0d40*/  ISETP.GE.AND P5, PT, R31, c[0x0][0x1cc], PT ;  /* 0x000073001f007a0c */ /* 0x000fe20003fa6270 */
[----:B------:R-:W-:Y:S01]  /*0d50*/  IMAD.WIDE.U32 R4, R84, c[0x0][0x288], R4 ;  /* 0x0000a20054047a25 */ /* 0x000fe200078e0004 */
[----:B------:R-:W-:Y:S01]  /*0d60*/  CS2R R170, SRZ ;  /* 0x0000000000aa7805 */ /* 0x000fe2000001ff00 */
[----:B------:R-:W-:Y:S01]  /*0d70*/  CS2R R168, SRZ ;  /* 0x0000000000a87805 */ /* 0x000fe2000001ff00 */
[----:B------:R-:W-:Y:S01]  /*0d80*/  CS2R R166, SRZ ;  /* 0x0000000000a67805 */ /* 0x000fe2000001ff00 */
[----:B------:R-:W-:Y:S01]  /*0d90*/  IMAD R9, R21, c[0x0][0x1ec], R0 ;  /* 0x00007b0015097a24 */ /* 0x000fe200078e0200 */
[----:B------:R-:W-:Y:S01]  /*0da0*/  LOP3.LUT R0, R17, 0x1c0, RZ, 0xc0, !PT ;  /* 0x000001c011007812 */ /* 0x000fe200078ec0ff */
[----:B------:R-:W-:Y:S01]  /*0db0*/  IMAD.IADD R5, R5, 0x1, R13 ;  /* 0x0000000105057824 */ /* 0x000fe200078e020d */
[----:B------:R-:W-:Y:S01]  /*0dc0*/  CS2R R164, SRZ ;  /* 0x0000000000a47805 */ /* 0x000fe2000001ff00 */
[----:B------:R-:W-:Y:S01]  /*0dd0*/  IMAD.WIDE.U32 R2, R21, c[0x0][0x1e8], R2 ;  /* 0x00007a0015027a25 */ /* 0x000fe200078e0002 */
[----:B------:R-:W-:Y:S01]  /*0de0*/  LOP3.LUT R13, R0, 0x38, R14, 0xf8, !PT ;  /* 0x00000038000d7812 */ /* 0x000fe200078ef80e */
[----:B------:R-:W-:Y:S01]  /*0df0*/  CS2R R162, SRZ ;  /* 0x0000000000a27805 */ /* 0x000fe2000001ff00 */
[----:B------:R-:W-:Y:S01]  /*0e00*/  SHF.R.U32.HI R8, RZ, 0x3, R0 ;  /* 0x00000003ff087819 */ /* 0x000fe20000011600 */
[C---:B------:R-:W-:Y:S01]  /*0e10*/  IMAD R0, R24.reuse, c[0x0][0x278], RZ ;  /* 0x00009e0018007a24 */ /* 0x040fe200078e02ff */
[----:B------:R-:W-:Y:S01]  /*0e20*/  CS2R R160, SRZ ;  /* 0x0000000000a07805 */ /* 0x000fe2000001ff00 */
[----:B------:R-:W-:Y:S01]  /*0e30*/  IMAD.IADD R3, R3, 0x1, R9 ;  /* 0x0000000103037824 */ /* 0x000fe200078e0209 */
[----:B------:R-:W-:Y:S01]  /*0e40*/  LOP3.LUT R25, R13, R8, RZ, 0x3c, !PT ;  /* 0x000000080d197212 */ /* 0x000fe200078e3cff */
[----:B------:R-:W-:Y:S01]  /*0e50*/  IMAD R8, R24, c[0x0][0x290], RZ ;  /* 0x0000a40018087a24 */ /* 0x000fe200078e02ff */
[----:B------:R-:W-:Y:S01]  /*0e60*/  CS2R R158, SRZ ;  /* 0x00000000009e7805 */ /* 0x000fe2000001ff00 */
[----:B------:R-:W-:Y:S01]  /*0e70*/  IMAD R9, R26, c[0x0][0x178], RZ ;  /* 0x00005e001a097a24 */ /* 0x000fe200078e02ff */
[----:B------:R-:W-:Y:S01]  /*0e80*/  CS2R R156, SRZ ;  /* 0x00000000009c7805 */ /* 0x000fe2000001ff00 */
[----:B------:R-:W-:Y:S01]  /*0e90*/  IMAD R18, R30, c[0x0][0x27c], R0 ;  /* 0x00009f001e127a24 */ /* 0x000fe200078e0200 */
[----:B------:R-:W-:Y:S01]  /*0ea0*/  CS2R R154, SRZ ;  /* 0x00000000009a7805 */ /* 0x000fe2000001ff00 */
[----:B------:R-:W-:Y:S01]  /*0eb0*/  IMAD R0, R16, c[0x0][0x1b0], RZ ;  /* 0x00006c0010007a24 */ /* 0x000fe200078e02ff */
[----:B------:R-:W-:Y:S01]  /*0ec0*/  CS2R R152, SRZ ;  /* 0x0000000000987805 */ /* 0x000fe2000001ff00 */
[C---:B------:R-:W-:Y:S01]  /*0ed0*/  IMAD R16, R30.reuse, c[0x0][0x294], R8 ;  /* 0x0000a5001e107a24 */ /* 0x040fe200078e0208 */
[----:B------:R-:W-:Y:S01]  /*0ee0*/  CS2R R150, SRZ ;  /* 0x0000000000967805 */ /* 0x000fe2000001ff00 */
[----:B------:R-:W-:Y:S01]  /*0ef0*/  IMAD R17, R23, c[0x0][0x17c], R9 ;  /* 0x00005f0017117a24 */ /* 0x000fe200078e0209 */
[----:B------:R-:W-:Y:S01]  /*0f00*/  CS2R R148, SRZ ;  /* 0x0000000000947805 */ /* 0x000fe2000001ff00 */
[----:B------:R-:W-:Y:S01]  /*0f10*/  IMAD.WIDE.U32 R8, R30, c[0x0][0x278], R6 ;  /* 0x00009e001e087a25 */ /* 0x000fe200078e0006 */
[----:B------:R-:W-:Y:S01]  /*0f20*/  CS2R R146, SRZ ;  /* 0x0000000000927805 */ /* 0x000fe2000001ff00 */
[----:B------:R-:W-:Y:S01]  /*0f30*/  CS2R R144, SRZ ;  /* 0x0000000000907805 */ /* 0x000fe2000001ff00 */
[----:B------:R-:W-:Y:S01]  /*0f40*/  CS2R R142, SRZ ;  /* 0x00000000008e7805 */ /* 0x000fe2000001ff00 */
[----:B------:R-:W-:Y:S01]  /*0f50*/  IMAD R19, R12, c[0x0][0x1b4], R0 ;  /* 0x00006d000c137a24 */ /* 0x000fe200078e0200 */
[C---:B------:R-:W-:Y:S01]  /*0f60*/  LEA R248, P1, R8.reuse, c[0x0][0x258], 0x2 ;  /* 0x0000960008f87a11 */ /* 0x040fe200078210ff */
[----:B------:R-:W-:Y:S01]  /*0f70*/  IMAD.IADD R0, R9, 0x1, R18 ;  /* 0x0000000109007824 */ /* 0x000fe200078e0212 */
[----:B------:R-:W-:Y:S01]  /*0f80*/  CS2R R140, SRZ ;  /* 0x00000000008c7805 */ /* 0x000fe2000001ff00 */
[----:B------:R-:W-:Y:S01]  /*0f90*/  IMAD.WIDE R10, R85, 0x50, R10 ;  /* 0x00000050550a7825 */ /* 0x000fe200078e020a */
[----:B------:R-:W-:Y:S01]  /*0fa0*/  CS2R R138, SRZ ;  /* 0x00000000008a7805 */ /* 0x000fe2000001ff00 */
[----:B------:R-:W-:Y:S01]  /*0fb0*/  CS2R R136, SRZ ;  /* 0x0000000000887805 */ /* 0x000fe2000001ff00 */
[----:B------:R-:W-:Y:S01]  /*0fc0*/  LEA.HI.X R249, R8, c[0x0][0x25c], R0, 0x2, P1 ;  /* 0x0000970008f97a11 */ /* 0x000fe200008f1400 */
[----:B------:R-:W-:Y:S01]  /*0fd0*/  IMAD.WIDE.U32 R4, R30, c[0x0][0x290], R4 ;  /* 0x0000a4001e047a25 */ /* 0x000fe200078e0004 */
[----:B------:R-:W-:Y:S01]  /*0fe0*/  CS2R R134, SRZ ;  /* 0x0000000000867805 */ /* 0x000fe2000001ff00 */
[----:B------:R-:W-:Y:S01]  /*0ff0*/  CS2R R132, SRZ ;  /* 0x0000000000847805 */ /* 0x000fe2000001ff00 */
[----:B------:R-:W-:Y:S01]  /*1000*/  CS2R R130, SRZ ;  /* 0x0000000000827805 */ /* 0x000fe2000001ff00 */
[--C-:B------:R-:W-:Y:S01]  /*1010*/  IMAD.WIDE.U32 R6, R23, c[0x0][0x178], R14.reuse ;  /* 0x00005e0017067a25 */ /* 0x100fe200078e000e */
[----:B------:R-:W-:Y:S01]  /*1020*/  LEA R246, P0, R4, c[0x0][0x280], 0x2 ;  /* 0x0000a00004f67a11 */ /* 0x000fe200078010ff */
[----:B------:R-:W-:Y:S01]  /*1030*/  CS2R R128, SRZ ;  /* 0x0000000000807805 */ /* 0x000fe2000001ff00 */
[----:B------:R-:W-:Y:S01]  /*1040*/  CS2R R126, SRZ ;  /* 0x00000000007e7805 */ /* 0x000fe2000001ff00 */
[----:B------:R-:W-:Y:S01]  /*1050*/  IMAD R20, R11, c[0x0][0x1d8], RZ ;  /* 0x000076000b147a24 */ /* 0x000fe200078e02ff */
[----:B------:R-:W-:Y:S01]  /*1060*/  CS2R R124, SRZ ;  /* 0x00000000007c7805 */ /* 0x000fe2000001ff00 */
[----:B------:R-:W-:Y:S01]  /*1070*/  IMAD.WIDE.U32 R12, R12, c[0x0][0x1b0], R14 ;  /* 0x00006c000c0c7a25 */ /* 0x000fe200078e000e */
[----:B------:R-:W-:Y:S01]  /*1080*/  CS2R R122, SRZ ;  /* 0x00000000007a7805 */ /* 0x000fe2000001ff00 */
[----:B------:R-:W-:Y:S01]  /*1090*/  CS2R R120, SRZ ;  /* 0x0000000000787805 */ /* 0x000fe2000001ff00 */
[----:B------:R-:W-:Y:S01]  /*10a0*/  CS2R R118, SRZ ;  /* 0x0000000000767805 */ /* 0x000fe2000001ff00 */
        /* <DEDUP_REMOVED lines=9> */
[----:B------:R-:W-:Y:S01]  /*1140*/  CS2R R82, SRZ ;  /* 0x0000000000527805 */ /* 0x000fe2000001ff00 */
[----:B------:R-:W-:Y:S01]  /*1150*/  CS2R R80, SRZ ;  /* 0x0000000000507805 */ /* 0x000fe2000001ff00 */
[----:B------:R-:W-:Y:S01]  /*1160*/  CS2R R78, SRZ ;  /* 0x00000000004e7805 */ /* 0x000fe2000001ff00 */
[----:B------:R-:W-:Y:S01]  /*1170*/  IMAD.MOV.U32 R8, RZ, RZ, R6 ;  /* 0x000000ffff087224 */ /* 0x000fe200078e0006 */
[----:B------:R-:W-:Y:S01]  /*1180*/  LEA R4, P0, R2, c[0x0][0x1c0], 0x1 ;  /* 0x0000700002047a11 */ /* 0x000fe200078008ff */
[----:B------:R-:W-:Y:S01]  /*1190*/  IMAD.IADD R7, R13, 0x1, R19 ;  /* 0x000000010d077824 */ /* 0x000fe200078e0213 */
[CC--:B------:R-:W-:Y:S01]  /*11a0*/  LEA.HI R19, R34.reuse, R86.reuse, RZ, 0x4 ;  /* 0x0000005622137211 */ /* 0x0c0fe200078f20ff */
[----:B------:R-:W-:Y:S01]  /*11b0*/  IMAD.MOV.U32 R6, RZ, RZ, R12 ;  /* 0x000000ffff067224 */ /* 0x000fe200078e000c */
[----:B------:R-:W-:Y:S01]  /*11c0*/  CS2R R76, SRZ ;  /* 0x00000000004c7805 */ /* 0x000fe2000001ff00 */
[----:B------:R-:W-:Y:S01]  /*11d0*/  IMAD R18, R21, c[0x0][0x1bc], R0 ;  /* 0x00006f0015127a24 */ /* 0x000fe200078e0200 */
[----:B------:R-:W-:Y:S01]  /*11e0*/  SHF.R.S32.HI R20, RZ, 0x4, R19 ;  /* 0x00000004ff147819 */ /* 0x000fe20000011413 */
[----:B-----5:R-:W-:Y:S01]  /*11f0*/  IMAD.IADD R0, R233, 0x1, -R239 ;  /* 0x00000001e9007824 */ /* 0x020fe200078e0aef */
[----:B------:R-:W-:Y:S01]  /*1200*/  CS2R R74, SRZ ;  /* 0x00000000004a7805 */ /* 0x000fe2000001ff00 */
[----:B------:R-:W-:Y:S01]  /*1210*/  IMAD.IADD R3, R3, 0x1, R16 ;  /* 0x0000000103037824 */ /* 0x000fe200078e0210 */
[----:B------:R-:W-:Y:S01]  /*1220*/  CS2R R72, SRZ ;  /* 0x0000000000487805 */ /* 0x000fe2000001ff00 */
[----:B------:R-:W-:Y:S01]  /*1230*/  IMAD.WIDE.U32 R12, R21, c[0x0][0x1b8], R6 ;  /* 0x00006e00150c7a25 */ /* 0x000fe200078e0006 */
[-C--:B------:R-:W-:Y:S01]  /*1240*/  LEA.HI R7, R34, R86.reuse, RZ, 0x6 ;  /* 0x0000005622077211 */ /* 0x080fe200078f30ff */
[----:B------:R-:W-:Y:S01]  /*1250*/  CS2R R70, SRZ ;  /* 0x0000000000467805 */ /* 0x000fe2000001ff00 */
[----:B------:R-:W-:Y:S01]  /*1260*/  LEA.HI.X R5, R2, c[0x0][0x1c4], R3, 0x1, P0 ;  /* 0x0000710002057a11 */ /* 0x000fe200000f0c03 */
[----:B------:R-:W-:Y:S01]  /*1270*/  IMAD.MOV.U32 R16, RZ, RZ, c[0x0][0x1d8] ;  /* 0x00007600ff107624 */ /* 0x000fe200078e00ff */
[----:B------:R-:W-:Y:S01]  /*1280*/  SHF.R.S32.HI R22, RZ, 0x6, R7 ;  /* 0x00000006ff167819 */ /* 0x000fe20000011407 */
[----:B------:R-:W-:Y:S01]  /*1290*/  IMAD R6, R35, c[0x0][0x180], RZ ;  /* 0x0000600023067a24 */ /* 0x000fe200078e02ff */
[----:B------:R-:W-:Y:S01]  /*12a0*/  LEA.HI R21, R34, R86, RZ, 0x5 ;  /* 0x0000005622157211 */ /* 0x000fe200078f28ff */
[----:B------:R-:W-:Y:S01]  /*12b0*/  IMAD R0, R85, -0x50, R0 ;  /* 0xffffffb055007824 */ /* 0x000fe200078e0200 */
[----:B------:R-:W-:Y:S01]  /*12c0*/  LEA R2, P0, R16, R4, 0x6 ;  /* 0x0000000410027211 */ /* 0x000fe200078030ff */
[----:B------:R-:W-:Y:S01]  /*12d0*/  IMAD.MOV.U32 R3, RZ, RZ, c[0x0][0x1dc] ;  /* 0x00007700ff037624 */ /* 0x000fe200078e00ff */
[----:B------:R-:W-:Y:S01]  /*12e0*/  CS2R R68, SRZ ;  /* 0x0000000000447805 */ /* 0x000fe2000001ff00 */
[----:B------:R-:W-:Y:S01]  /*12f0*/  IMAD R6, R84, c[0x0][0x184], R6 ;  /* 0x0000610054067a24 */ /* 0x000fe200078e0206 */
[----:B------:R-:W-:Y:S01]  /*1300*/  ISETP.LT.OR P3, PT, R0, 0x1, P4 ;  /* 0x000000010000780c */ /* 0x000fe20002761670 */
[----:B------:R-:W-:Y:S01]  /*1310*/  IMAD.WIDE.U32 R8, R84, c[0x0][0x180], R8 ;  /* 0x0000600054087a25 */ /* 0x000fe200078e0008 */
[C---:B------:R-:W-:Y:S01]  /*1320*/  ISETP.LT.OR P1, PT, R0.reuse, 0x1, P2 ;  /* 0x000000010000780c */ /* 0x040fe20001721670 */
[----:B------:R-:W-:Y:S01]  /*1330*/  CS2R R66, SRZ ;  /* 0x0000000000427805 */ /* 0x000fe2000001ff00 */
[----:B------:R-:W-:Y:S01]  /*1340*/  ISETP.LT.OR P6, PT, R0, 0x1, P5 ;  /* 0x000000010000780c */ /* 0x000fe20002fc1670 */
[----:B------:R-:W-:Y:S01]  /*1350*/  IMAD.IADD R9, R9, 0x1, R6 ;  /* 0x0000000109097824 */ /* 0x000fe200078e0206 */
[----:B------:R-:W-:Y:S01]  /*1360*/  LEA.HI.X R3, R16, R5, R3, 0x6, P0 ;  /* 0x0000000510037211 */ /* 0x000fe200000f3403 */
[----:B------:R-:W-:Y:S01]  /*1370*/  IMAD R6, R22, 0x200, R25 ;  /* 0x0000020016067824 */ /* 0x000fe200078e0219 */
[----:B------:R-:W-:Y:S01]  /*1380*/  ISETP.GT.AND P0, PT, R86, 0x7f, PT ;  /* 0x0000007f5600780c */ /* 0x000fe20003f04270 */
[----:B------:R-:W-:Y:S01]  /*1390*/  IMAD.U32 R7, RZ, RZ, UR7 ;  /* 0x00000007ff077e24 */ /* 0x000fe2000f8e00ff */
[----:B------:R-:W-:Y:S01]  /*13a0*/  ISETP.LT.OR P4, PT, R0, 0x21, P4 ;  /* 0x000000210000780c */ /* 0x000fe20002781670 */
[----:B------:R-:W-:Y:S01]  /*13b0*/  IMAD.SHL.U32 R236, R6, 0x2, RZ ;  /* 0x0000000206ec7824 */ /* 0x000fe200078e00ff */
[----:B------:R-:W-:Y:S01]  /*13c0*/  ISETP.LT.OR P5, PT, R0, 0x21, P5 ;  /* 0x000000210000780c */ /* 0x000fe20002fa1670 */
[----:B------:R-:W-:Y:S01]  /*13d0*/  IMAD.U32 R16, RZ, RZ, UR5 ;  /* 0x00000005ff107e24 */ /* 0x000fe2000f8e00ff */
[----:B------:R-:W-:Y:S01]  /*13e0*/  ULDC.64 UR4, c[0x0][0x1a8] ;  /* 0x00006a0000047ab9 */ /* 0x000fe20000000a00 */
[----:B------:R-:W-:Y:S01]  /*13f0*/  IMAD R17, R24, c[0x0][0x188], RZ ;  /* 0x0000620018117a24 */ /* 0x000fe200078e02ff */
[----:B------:R-:W-:Y:S01]  /*1400*/  @!PT LDS RZ, [RZ] ;  /* 0x00000000fffff984 */ /* 0x000fe20000000800 */
[----:B------:R-:W-:Y:S01]  /*1410*/  @!PT LDS RZ, [RZ] ;  /* 0x00000000fffff984 */ /* 0x000fe20000000800 */
[----:B------:R-:W-:Y:S01]  /*1420*/  @!PT LDS RZ, [RZ] ;  /* 0x00000000fffff984 */ /* 0x000fe20000000800 */
[----:B------:R1:W-:Y:S01]  /*1430*/  LDGSTS.E.BYPASS.LTC128B.128 [R236+0x7880], [R4.64], !P3 ;  /* 0x0788000004ec7fae */ /* 0x0003e2000d901d4e */
[----:B------:R-:W-:Y:S01]  /*1440*/  IMAD.WIDE.U32 R8, R30, c[0x0][0x188], R8 ;  /* 0x000062001e087a25 */ /* 0x000fe200078e0008 */
[----:B------:R-:W-:Y:S01]  /*1450*/  USHF.L.U32 UR7, UR4, 0x5, URZ ;  /* 0x0000000504077899 */ /* 0x000fe2000800063f */
[----:B------:R-:W-:Y:S01]  /*1460*/  CS2R R64, SRZ ;  /* 0x0000000000407805 */ /* 0x000fe2000001ff00 */
[----:B------:R1:W-:Y:S01]  /*1470*/  LDGSTS.E.BYPASS.LTC128B.128 [R236+0xa080], [R4.64+0x80], !P1 ;  /* 0x0a08008004ec7fae */ /* 0x0003e2000c901d4e */
[----:B------:R-:W-:Y:S01]  /*1480*/  @!P0 LEA R6, P3, R7, R2, 0x1 ;  /* 0x0000000207068211 */ /* 0x000fe200078608ff */
[----:B------:R-:W-:Y:S01]  /*1490*/  IMAD R11, R11, c[0x0][0x1a8], RZ ;  /* 0x00006a000b0b7a24 */ /* 0x000fe200078e02ff */
[C---:B------:R-:W-:Y:S01]  /*14a0*/  @!P0 ISETP.GE.AND P1, PT, R0.reuse, 0x41, PT ;  /* 0x000000410000880c */ /* 0x040fe20003f26270 */
[----:B------:R1:W-:Y:S01]  /*14b0*/  LDGSTS.E.BYPASS.LTC128B.128 [R236+0xc880], [R4.64+0x100], !P6 ;  /* 0x0c88010004ec7fae */ /* 0x0003e2000f101d4e */
[----:B------:R-:W-:Y:S01]  /*14c0*/  ISETP.LT.OR P6, PT, R0, 0x21, P2 ;  /* 0x000000210000780c */ /* 0x000fe200017c1670 */
[----:B------:R-:W-:Y:S01]  /*14d0*/  IMAD R11, R10, c[0x0][0x1ac], R11 ;  /* 0x00006b000a0b7a24 */ /* 0x000fe200078e020b */
[----:B------:R-:W-:Y:S01]  /*14e0*/  @!P0 LEA.HI.X R7, R7, R3, R16, 0x1, P3 ;  /* 0x0000000307078211 */ /* 0x000fe200018f0c10 */
[----:B------:R2:W-:Y:S01]  /*14f0*/  LDGSTS.E.BYPASS.LTC128B.128 [R236+0x8880], [R2.64], !P4 ;  /* 0x0888000002ec7fae */ /* 0x0005e2000e101d4e */
[----:B------:R-:W-:Y:S01]  /*1500*/  @!P0 ISETP.GE.OR P3, PT, R14, c[0x0][0x1cc], !P1 ;  /* 0x000073000e008a0c */ /* 0x000fe20004f66670 */
[----:B------:R-:W-:Y:S01]  /*1510*/  USHF.L.U64.HI UR5, UR4, UR6, UR5 ;  /* 0x0000000604057299 */ /* 0x000fe20008010205 */
[----:B------:R-:W-:Y:S01]  /*1520*/  @!P0 ISETP.LT.OR P2, PT, R0, 0x41, P2 ;  /* 0x000000410000880c */ /* 0x000fe20001741670 */
[----:B------:R-:W-:Y:S01]  /*1530*/  IMAD R233, R85, -0x50, R233 ;  /* 0xffffffb055e97824 */ /* 0x000fe200078e02e9 */
[----:B------:R-:W-:Y:S01]  /*1540*/  @!P0 ISETP.GE.OR P1, PT, R31, c[0x0][0x1cc], !P1 ;  /* 0x000073001f008a0c */ /* 0x000fe20004f26670 */
[----:B------:R-:W-:Y:S01]  /*1550*/  IMAD.MOV.U32 R230, RZ, RZ, 0x10 ;  /* 0x00000010ffe67424 */ /* 0x000fe200078e00ff */
[----:B------:R-:W-:Y:S01]  /*1560*/  LEA R240, P4, R8, c[0x0][0x160], 0x1 ;  /* 0x0000580008f07a11 */ /* 0x000fe200078808ff */
[----:B------:R-:W-:Y:S01]  /*1570*/  IMAD.MOV.U32 R221, RZ, RZ, 0x120 ;  /* 0x00000120ffdd7424 */ /* 0x000fe200078e00ff */
[----:B------:R-:W-:Y:S01]  /*1580*/  CS2R R62, SRZ ;  /* 0x00000000003e7805 */ /* 0x000fe2000001ff00 */
[----:B------:R2:W-:Y:S01]  /*1590*/  LDGSTS.E.BYPASS.LTC128B.128 [R236+0xb080], [R2.64+0x80], !P6 ;  /* 0x0b08008002ec7fae */ /* 0x0005e2000f101d4e */
[----:B------:R-:W-:Y:S01]  /*15a0*/  ISETP.GE.AND P6, PT, R14, c[0x0][0x19c], PT ;  /* 0x000067000e007a0c */ /* 0x000fe20003fc6270 */
[----:B------:R-:W-:Y:S01]  /*15b0*/  CS2R R60, SRZ ;  /* 0x00000000003c7805 */ /* 0x000fe2000001ff00 */
[----:B------:R-:W-:Y:S01]  /*15c0*/  CS2R R58, SRZ ;  /* 0x00000000003a7805 */ /* 0x000fe2000001ff00 */
[----:B------:R2:W-:Y:S01]  /*15d0*/  LDGSTS.E.BYPASS.LTC128B.128 [R236+0xd880], [R2.64+0x100], !P5 ;  /* 0x0d88010002ec7fae */ /* 0x0005e2000e901d4e */
[----:B------:R-:W-:Y:S01]  /*15e0*/  ISETP.GE.AND P5, PT, R32, c[0x0][0x19c], PT ;  /* 0x0000670020007a0c */ /* 0x000fe20003fa6270 */
[----:B------:R-:W-:Y:S01]  /*15f0*/  CS2R R56, SRZ ;  /* 0x0000000000387805 */ /* 0x000fe2000001ff00 */
[----:B------:R-:W-:Y:S01]  /*1600*/  CS2R R54, SRZ ;  /* 0x0000000000367805 */ /* 0x000fe2000001ff00 */
[----:B------:R3:W-:Y:S01]  /*1610*/  @!P0 LDGSTS.E.BYPASS.LTC128B.128 [R236+0x9880], [R6.64], !P3 ;  /* 0x0988000006ec8fae */ /* 0x0007e2000d901d4e */
[----:B------:R-:W-:Y:S01]  /*1620*/  CS2R R52, SRZ ;  /* 0x0000000000347805 */ /* 0x000fe2000001ff00 */
[----:B------:R-:W-:Y:S01]  /*1630*/  CS2R R50, SRZ ;  /* 0x0000000000327805 */ /* 0x000fe2000001ff00 */
[----:B------:R-:W-:Y:S01]  /*1640*/  CS2R R48, SRZ ;  /* 0x0000000000307805 */ /* 0x000fe2000001ff00 */
[----:B------:R3:W-:Y:S01]  /*1650*/  @!P0 LDGSTS.E.BYPASS.LTC128B.128 [R236+0xc080], [R6.64+0x80], !P2 ;  /* 0x0c08008006ec8fae */ /* 0x0007e2000d101d4e */
[----:B-1----:R-:W-:Y:S01]  /*1660*/  IMAD R4, R30, c[0x0][0x18c], R17 ;  /* 0x000063001e047a24 */ /* 0x002fe200078e0211 */
[----:B------:R-:W-:Y:S01]  /*1670*/  ISETP.LT.OR P2, PT, R0, 0x1, P5 ;  /* 0x000000010000780c */ /* 0x000fe20002f41670 */
[----:B------:R-:W-:Y:S01]  /*1680*/  IMAD.IADD R5, R13, 0x1, R18 ;  /* 0x000000010d057824 */ /* 0x000fe200078e0212 */
[----:B------:R3:W-:Y:S01]  /*1690*/  @!P0 LDGSTS.E.BYPASS.LTC128B.128 [R236+0xe880], [R6.64+0x100], !P1 ;  /* 0x0e88010006ec8fae */ /* 0x0007e2000c901d4e */
[----:B------:R-:W-:Y:S01]  /*16a0*/  IMAD.IADD R9, R9, 0x1, R4 ;  /* 0x0000000109097824 */ /* 0x000fe200078e0204 */
[----:B------:R-:W-:Y:S01]  /*16b0*/  ISETP.GE.AND P1, PT, R31, c[0x0][0x19c], PT ;  /* 0x000067001f007a0c */ /* 0x000fe20003f26270 */
[----:B------:R-:W-:Y:S01]  /*16c0*/  IMAD.MOV.U32 R4, RZ, RZ, R12 ;  /* 0x000000ffff047224 */ /* 0x000fe200078e000c */
[----:B------:R-:W-:Y:S01]  /*16d0*/  CS2R R46, SRZ ;  /* 0x00000000002e7805 */ /* 0x000fe2000001ff00 */
[----:B------:R-:W-:Y:S01]  /*16e0*/  CS2R R44, SRZ ;  /* 0x00000000002c7805 */ /* 0x000fe2000001ff00 */
[----:B------:R-:W-:Y:S01]  /*16f0*/  LEA.HI.X R241, R8, c[0x0][0x164], R9, 0x1, P4 ;  /* 0x0000590008f17a11 */ /* 0x000fe200020f0c09 */
[----:B------:R-:W-:Y:S01]  /*1700*/  IMAD.WIDE.U32 R4, R10, c[0x0][0x1a8], R4 ;  /* 0x00006a000a047a25 */ /* 0x000fe200078e0004 */
[----:B------:R-:W-:Y:S01]  /*1710*/  ISETP.LT.OR P4, PT, R0, 0x1, P6 ;  /* 0x000000010000780c */ /* 0x000fe20003781670 */
[----:B------:R-:W-:Y:S01]  /*1720*/  CS2R R42, SRZ ;  /* 0x00000000002a7805 */ /* 0x000fe2000001ff00 */
[----:B------:R-:W-:Y:S01]  /*1730*/  CS2R R40, SRZ ;  /* 0x0000000000287805 */ /* 0x000fe2000001ff00 */
[----:B------:R-:W-:Y:S01]  /*1740*/  IMAD R10, R35, c[0x0][0x210], RZ ;  /* 0x00008400230a7a24 */ /* 0x000fe200078e02ff */
[----:B------:R-:W-:Y:S01]  /*1750*/  CS2R R38, SRZ ;  /* 0x0000000000267805 */ /* 0x000fe2000001ff00 */
[----:B------:R-:W-:Y:S01]  /*1760*/  IMAD.U32 R9, RZ, RZ, UR5 ;  /* 0x00000005ff097e24 */ /* 0x000fe2000f8e00ff */
[----:B------:R-:W-:Y:S01]  /*1770*/  ULDC.64 UR4, c[0x0][0x208] ;  /* 0x0000820000047ab9 */ /* 0x000fe20000000a00 */
[----:B--2---:R-:W-:Y:S01]  /*1780*/  IMAD.IADD R3, R5, 0x1, R11 ;  /* 0x0000000105037824 */ /* 0x004fe200078e020b */
[C---:B------:R-:W-:Y:S01]  /*1790*/  LEA R2, P3, R4.reuse, c[0x0][0x190], 0x1 ;  /* 0x0000640004027a11 */ /* 0x040fe200078608ff */
[----:B------:R-:W-:Y:S01]  /*17a0*/  IMAD.MOV.U32 R5, RZ, RZ, c[0x0][0x1a8] ;  /* 0x00006a00ff057624 */ /* 0x000fe200078e00ff */
[----:B------:R-:W-:Y:S01]  /*17b0*/  USHF.L.U32 UR12, UR4, 0x5, URZ ;  /* 0x00000005040c7899 */ /* 0x000fe2000800063f */
[----:B------:R-:W-:Y:S01]  /*17c0*/  CS2R R36, SRZ ;  /* 0x0000000000247805 */ /* 0x000fe2000001ff00 */
[----:B------:R-:W-:Y:S01]  /*17d0*/  LEA.HI.X R3, R4, c[0x0][0x194], R3, 0x1, P3 ;  /* 0x0000650004037a11 */ /* 0x000fe200018f0c03 */
[----:B------:R-:W-:Y:S01]  /*17e0*/  IMAD R4, R26, c[0x0][0x208], RZ ;  /* 0x000082001a047a24 */ /* 0x000fe200078e02ff */
[----:B------:R-:W-:Y:S01]  /*17f0*/  ISETP.LT.OR P3, PT, R0, 0x1, P1 ;  /* 0x000000010000780c */ /* 0x000fe20000f61670 */
[----:B------:R-:W-:Y:S01]  /*1800*/  USHF.L.U64.HI UR5, UR4, UR6, UR5 ;  /* 0x0000000604057299 */ /* 0x000fe20008010205 */
[----:B------:R-:W-:Y:S01]  /*1810*/  IADD3 R250, R236, 0xf080, RZ ;  /* 0x0000f080ecfa7810 */ /* 0x000fe20007ffe0ff */
[----:B------:R1:W-:Y:S01]  /*1820*/  LDGSTS.E.BYPASS.LTC128B.128 [R236+0x80], [R2.64], !P4 ;  /* 0x0008000002ec7fae */ /* 0x0003e2000e101d4e */
[C---:B------:R-:W-:Y:S01]  /*1830*/  ISETP.LT.OR P4, PT, R0.reuse, 0x21, P6 ;  /* 0x000000210000780c */ /* 0x040fe20003781670 */
[----:B---3--:R-:W-:Y:S01]  /*1840*/  IMAD.MOV.U32 R7, RZ, RZ, c[0x0][0x1ac] ;  /* 0x00006b00ff077624 */ /* 0x008fe200078e00ff */
[----:B------:R-:W-:Y:S01]  /*1850*/  @!P0 ISETP.LT.OR P6, PT, R0, 0x41, P6 ;  /* 0x000000410000880c */ /* 0x000fe200037c1670 */
[----:B------:R1:W-:Y:S01]  /*1860*/  LDGSTS.E.BYPASS.LTC128B.128 [R236+0x2880], [R2.64+0x80], !P2 ;  /* 0x0288008002ec7fae */ /* 0x0003e2000d101d4e */
[----:B------:R-:W-:Y:S01]  /*1870*/  LEA R6, P2, R5, R2, 0x6 ;  /* 0x0000000205067211 */ /* 0x000fe200078430ff */
[----:B------:R-:W-:Y:S01]  /*1880*/  IMAD R4, R23, c[0x0][0x20c], R4 ;  /* 0x0000830017047a24 */ /* 0x000fe200078e0204 */
[----:B------:R-:W-:-:S02]  /*1890*/  USHF.L.U64.HI UR5, UR12, 0x1, UR5 ;  /* 0x000000010c057899 */ /* 0x000fc40008010205 */
[----:B------:R-:W-:Y:S01]  /*18a0*/  LEA.HI.X R7, R5, R3, R7, 0x6, P2 ;  /* 0x0000000305077211 */ /* 0x000fe200010f3407 */
[----:B------:R1:W-:Y:S01]  /*18b0*/  LDGSTS.E.BYPASS.LTC128B.128 [R236+0x5080], [R2.64+0x100], !P3 ;  /* 0x0508010002ec7fae */ /* 0x0003e2000d901d4e */
[----:B------:R-:W-:Y:S01]  /*18c0*/  ISETP.GE.AND P3, PT, R14, c[0x0][0x16c], PT ;  /* 0x00005b000e007a0c */ /* 0x000fe20003f66270 */
[----:B------:R-:W-:Y:S01]  /*18d0*/  UMOV UR4, 0x6 ;  /* 0x0000000600047882 */ /* 0x000fe20000000000 */
[----:B------:R-:W-:Y:S01]  /*18e0*/  ISETP.GE.AND P2, PT, R32, c[0x0][0x16c], PT ;  /* 0x00005b0020007a0c */ /* 0x000fe20003f46270 */
[----:B------:R2:W-:Y:S01]  /*18f0*/  LDGSTS.E.BYPASS.LTC128B.128 [R236+0x1080], [R6.64], !P4 ;  /* 0x0108000006ec7fae */ /* 0x0005e2000e101d4e */
[----:B------:R-:W-:Y:S02]  /*1900*/  SEL R5, RZ, 0x1, P3 ;  /* 0x00000001ff057807 */ /* 0x000fe40001800000 */
[C---:B------:R-:W-:Y:S02]  /*1910*/  ISETP.LT.OR P4, PT, R0.reuse, 0x21, P5 ;  /* 0x000000210000780c */ /* 0x040fe40002f81670 */
[----:B------:R-:W-:-:S02]  /*1920*/  ISETP.LT.OR P3, PT, R0, 0x21, P1 ;  /* 0x000000210000780c */ /* 0x000fc40000f61670 */
[C---:B------:R-:W-:Y:S02]  /*1930*/  @!P0 ISETP.LT.OR P5, PT, R0.reuse, 0x41, P5 ;  /* 0x000000410000880c */ /* 0x040fe40002fa1670 */
[----:B------:R-:W-:Y:S02]  /*1940*/  @!P0 ISETP.LT.OR P1, PT, R0, 0x41, P1 ;  /* 0x000000410000880c */ /* 0x000fe40000f21670 */
[----:B------:R-:W-:Y:S02]  /*1950*/  SEL R0, RZ, 0xffffffff, P2 ;  /* 0xffffffffff007807 */ /* 0x000fe40001000000 */
[----:B------:R-:W-:-:S03]  /*1960*/  ISETP.GE.AND P2, PT, R31, c[0x0][0x16c], PT ;  /* 0x00005b001f007a0c */ /* 0x000fc60003f46270 */
[----:B------:R-:W-:Y:S01]  /*1970*/  IMAD.SHL.U32 R0, R0, 0x2, RZ ;  /* 0x0000000200007824 */ /* 0x000fe200078e00ff */
[----:B------:R-:W-:Y:S01]  /*1980*/  SEL R8, RZ, 0x4, P2 ;  /* 0x00000004ff087807 */ /* 0x000fe20001000000 */
[----:B------:R2:W-:Y:S03]  /*1990*/  LDGSTS.E.BYPASS.LTC128B.128 [R236+0x3880], [R6.64+0x80], !P4 ;  /* 0x0388008006ec7fae */ /* 0x0005e6000e101d4e */
[----:B------:R-:W-:Y:S01]  /*19a0*/  LOP3.LUT R0, R0, 0x2, R5, 0xe2, !PT ;  /* 0x0000000200007812 */ /* 0x000fe200078ee205 */
[----:B------:R-:W-:Y:S01]  /*19b0*/  IMAD.U32 R5, RZ, RZ, UR7 ;  /* 0x00000007ff057e24 */ /* 0x000fe2000f8e00ff */
[----:B------:R2:W-:Y:S01]  /*19c0*/  LDGSTS.E.BYPASS.LTC128B.128 [R236+0x6080], [R6.64+0x100], !P3 ;  /* 0x0608010006ec7fae */ /* 0x0005e2000d901d4e */
[----:B-1----:R-:W-:Y:S01]  /*19d0*/  IMAD.WIDE.U32 R2, R23, c[0x0][0x208], R14 ;  /* 0x0000820017027a25 */ /* 0x002fe200078e000e */
[----:B------:R-:W-:Y:S01]  /*19e0*/  LOP3.LUT R0, R0, R8, RZ, 0xfc, !PT ;  /* 0x0000000800007212 */ /* 0x000fe200078efcff */
[----:B------:R-:W-:Y:S01]  /*19f0*/  USHF.L.U64.HI UR7, UR8, UR6, UR9 ;  /* 0x0000000608077299 */ /* 0x000fe20008010209 */
[----:B------:R-:W-:Y:S01]  /*1a00*/  SHF.R.S32.HI R23, RZ, 0x5, R21 ;  /* 0x00000005ff177819 */ /* 0x000fe20000011415 */
[----:B------:R-:W-:Y:S01]  /*1a10*/  IMAD.IADD R3, R3, 0x1, R4 ;  /* 0x0000000103037824 */ /* 0x000fe200078e0204 */
[C---:B------:R-:W-:Y:S01]  /*1a20*/  @!P0 LEA R4, P2, R5.reuse, R6, 0x1 ;  /* 0x0000000605048211 */ /* 0x040fe200078408ff */
[----:B------:R-:W-:Y:S01]  /*1a30*/  IMAD R8, R84, c[0x0][0x214], R10 ;  /* 0x0000850054087a24 */ /* 0x000fe200078e020a */
[----:B------:R-:W-:Y:S01]  /*1a40*/  LOP3.LUT P4, RZ, R0, 0x1, RZ, 0xc0, !PT ;  /* 0x0000000100ff7812 */ /* 0x000fe2000788c0ff */
[----:B------:R-:W-:Y:S01]  /*1a50*/  IMAD.WIDE.U32 R2, R84, c[0x0][0x210], R2 ;  /* 0x0000840054027a25 */ /* 0x000fe200078e0002 */
[----:B------:R-:W-:Y:S01]  /*1a60*/  @!P0 LEA.HI.X R5, R5, R7, R9, 0x1, P2 ;  /* 0x0000000705058211 */ /* 0x000fe200010f0c09 */
[----:B------:R-:W-:Y:S01]  /*1a70*/  USHF.L.U64.HI UR7, UR11, 0x1, UR7 ;  /* 0x000000010b077899 */ /* 0x000fe20008010207 */
[C---:B------:R-:W-:Y:S01]  /*1a80*/  LOP3.LUT P3, RZ, R0.reuse, 0x2, RZ, 0xc0, !PT ;  /* 0x0000000200ff7812 */ /* 0x040fe2000786c0ff */
[----:B------:R-:W-:Y:S01]  /*1a90*/  IMAD.IADD R3, R3, 0x1, R8 ;  /* 0x0000000103037824 */ /* 0x000fe200078e0208 */
[----:B------:R-:W-:Y:S01]  /*1aa0*/  IADD3 R8, -R239, UR13, RZ ;  /* 0x0000000def087c10 */ /* 0x000fe2000fffe1ff */
[----:B------:R1:W-:Y:S01]  /*1ab0*/  @!P0 LDGSTS.E.BYPASS.LTC128B.128 [R236+0x2080], [R4.64], !P6 ;  /* 0x0208000004ec8fae */ /* 0x0003e2000f101d4e */
[----:B------:R-:W-:Y:S01]  /*1ac0*/  LOP3.LUT P2, RZ, R0, 0x4, RZ, 0xc0, !PT ;  /* 0x0000000400ff7812 */ /* 0x000fe2000784c0ff */
[----:B------:R-:W-:Y:S01]  /*1ad0*/  IMAD R0, R24, c[0x0][0x218], RZ ;  /* 0x0000860018007a24 */ /* 0x000fe200078e02ff */
[C---:B------:R-:W-:Y:S01]  /*1ae0*/  ISETP.LT.OR P6, PT, R8.reuse, 0x1, !P4 ;  /* 0x000000010800780c */ /* 0x040fe200067c1670 */
[----:B------:R1:W-:Y:S01]  /*1af0*/  @!P0 LDGSTS.E.BYPASS.LTC128B.128 [R236+0x4880], [R4.64+0x80], !P5 ;  /* 0x0488008004ec8fae */ /* 0x0003e2000e901d4e */
[----:B------:R-:W-:Y:S01]  /*1b00*/  ISETP.LT.OR P5, PT, R8, 0x1, !P3 ;  /* 0x000000010800780c */ /* 0x000fe20005fa1670 */
[----:B------:R-:W-:Y:S01]  /*1b10*/  IMAD R0, R30, c[0x0][0x21c], R0 ;  /* 0x000087001e007a24 */ /* 0x000fe200078e0200 */
[----:B------:R-:W-:Y:S01]  /*1b20*/  USHF.L.U32 UR11, UR12, 0x1, URZ ;  /* 0x000000010c0b7899 */ /* 0x000fe2000800063f */
[----:B------:R1:W-:Y:S01]  /*1b30*/  @!P0 LDGSTS.E.BYPASS.LTC128B.128 [R236+0x7080], [R4.64+0x100], !P1 ;  /* 0x0708010004ec8fae */ /* 0x0003e2000c901d4e */
[----:B------:R-:W-:Y:S01]  /*1b40*/  ISETP.LT.OR P1, PT, R8, 0x1, !P2 ;  /* 0x000000010800780c */ /* 0x000fe20005721670 */
[----:B------:R-:W-:Y:S01]  /*1b50*/  IMAD.WIDE.U32 R2, R30, c[0x0][0x218], R2 ;  /* 0x000086001e027a25 */ /* 0x000fe200078e0002 */
[----:B------:R-:W-:Y:S01]  /*1b60*/  P2R R9, PR, RZ, 0x10 ;  /* 0x00000010ff097803 */ /* 0x000fe20000000000 */
[----:B------:R-:W0:Y:S01]  /*1b70*/  LDGDEPBAR ;  /* 0x00000000000079af */ /* 0x000e220000000000 */
[----:B------:R-:W-:Y:S01]  /*1b80*/  UIADD3 UR6, UR13, 0x3f, URZ ;  /* 0x0000003f0d067890 */ /* 0x000fe2000fffe03f */
[----:B------:R-:W-:Y:S01]  /*1b90*/  IMAD.IADD R0, R3, 0x1, R0 ;  /* 0x0000000103007824 */ /* 0x000fe200078e0200 */
[----:B------:R-:W-:Y:S01]  /*1ba0*/  LEA R242, P0, R2, c[0x0][0x1f0], 0x1 ;  /* 0x00007c0002f27a11 */ /* 0x000fe200078008ff */
[----:B------:R3:W-:Y:S01]  /*1bb0*/  LDGSTS.E.BYPASS.LTC128B.128 [R236+0xf080], [R240.64], !P6 ;  /* 0x0f080000f0ec7fae */ /* 0x0007e2000f101d4e */
[----:B------:R-:W-:Y:S01]  /*1bc0*/  IMAD.WIDE.U32 R10, R84, c[0x0][0x238], R28 ;  /* 0x00008e00540a7a25 */ /* 0x000fe200078e001c */
[----:B------:R-:W-:Y:S01]  /*1bd0*/  USHF.L.U64.HI UR9, UR8, UR4, UR9 ;  /* 0x0000000408097299 */ /* 0x000fe20008010209 */
[----:B------:R-:W-:Y:S01]  /*1be0*/  LEA.HI.X R243, R2, c[0x0][0x1f4], R0, 0x1, P0 ;  /* 0x00007d0002f37a11 */ /* 0x000fe200000f0c00 */
[----:B------:R3:W-:Y:S01]  /*1bf0*/  LDGSTS.E.BYPASS.LTC128B.128 [R236+0x11080], [R240.64+0x80], !P5 ;  /* 0x11080080f0ec7fae */ /* 0x0007e2000e901d4e */
[----:B------:R-:W-:Y:S01]  /*1c00*/  IMAD.U32 R2, RZ, RZ, UR10 ;  /* 0x0000000aff027e24 */ /* 0x000fe2000f8e00ff */
[----:B------:R-:W-:Y:S01]  /*1c10*/  CS2R R28, SRZ ;  /* 0x00000000001c7805 */ /* 0x000fe2000001ff00 */
[----:B------:R-:W-:Y:S01]  /*1c20*/  IMAD.U32 R0, RZ, RZ, UR11 ;  /* 0x0000000bff007e24 */ /* 0x000fe2000f8e00ff */
[----:B------:R3:W-:Y:S01]  /*1c30*/  LDGSTS.E.BYPASS.LTC128B.128 [R236+0x13080], [R240.64+0x100], !P1 ;  /* 0x13080100f0ec7fae */ /* 0x0007e2000c901d4e */
[----:B--2---:R-:W-:Y:S01]  /*1c40*/  IADD3 R6, P1, R240, UR10, RZ ;  /* 0x0000000af0067c10 */ /* 0x004fe2000ff3e0ff */
[----:B------:R-:W-:-:S02]  /*1c50*/  USHF.L.U32 UR10, UR8, 0x6, URZ ;  /* 0x00000006080a7899 */ /* 0x000fc4000800063f */
[----:B------:R-:W-:Y:S01]  /*1c60*/  UMOV UR4, URZ ;  /* 0x0000003f00047c82 */ /* 0x000fe20008000000 */
[----:B------:R-:W-:Y:S01]  /*1c70*/  IADD3.X R7, R241, UR7, RZ, P1, !PT ;  /* 0x00000007f1077c10 */ /* 0x000fe20008ffe4ff */
[----:B------:R-:W-:Y:S01]  /*1c80*/  UMOV UR12, 0x1 ;  /* 0x00000001000c7882 */ /* 0x000fe20000000000 */
[C-C-:B-1----:R-:W-:Y:S02]  /*1c90*/  IADD3 R4, P6, P0, R2.reuse, 0x80, R240.reuse ;  /* 0x0000008002047810 */ /* 0x142fe400078de0f0 */
[----:B------:R-:W-:Y:S02]  /*1ca0*/  IADD3 R2, P5, P1, R2, 0x100, R240 ;  /* 0x0000010002027810 */ /* 0x000fe400079be0f0 */
[----:B------:R-:W-:Y:S02]  /*1cb0*/  IADD3.X R5, RZ, UR7, R241, P6, P0 ;  /* 0x00000007ff057c10 */ /* 0x000fe4000b7e04f1 */
[C---:B------:R-:W-:Y:S02]  /*1cc0*/  ISETP.LT.OR P6, PT, R8.reuse, 0x21, !P4 ;  /* 0x000000210800780c */ /* 0x040fe400067c1670 */
[----:B------:R-:W-:-:S02]  /*1cd0*/  ISETP.LT.OR P0, PT, R8, 0x21, !P3 ;  /* 0x000000210800780c */ /* 0x000fc40005f01670 */
[----:B------:R-:W-:Y:S02]  /*1ce0*/  IADD3.X R3, RZ, UR7, R241, P5, P1 ;  /* 0x00000007ff037c10 */ /* 0x000fe4000afe24f1 */
[----:B------:R-:W-:Y:S02]  /*1cf0*/  IADD3 R16, P5, P1, R0, 0x100, R242 ;  /* 0x0000010000107810 */ /* 0x000fe400079be0f2 */
[----:B------:R-:W-:Y:S02]  /*1d00*/  ISETP.GE.AND P4, PT, R14, c[0x0][0x1fc], PT ;  /* 0x00007f000e007a0c */ /* 0x000fe40003f86270 */
[----:B------:R-:W-:Y:S02]  /*1d10*/  IADD3.X R17, RZ, UR5, R243, P5, P1 ;  /* 0x00000005ff117c10 */ /* 0x000fe4000afe24f3 */
[----:B------:R-:W-:Y:S01]  /*1d20*/  ISETP.GT.AND P1, PT, R86, 0xf, PT ;  /* 0x0000000f5600780c */ /* 0x000fe20003f24270 */
[----:B------:R1:W-:Y:S01]  /*1d30*/  LDGSTS.E.BYPASS.LTC128B.128 [R236+0x10080], [R6.64], !P6 ;  /* 0x1008000006ec7fae */ /* 0x0003e2000f101d4e */
[----:B------:R-:W-:-:S02]  /*1d40*/  ISETP.LT.OR P5, PT, R8, 0x21, !P2 ;  /* 0x000000210800780c */ /* 0x000fc400057a1670 */
[----:B------:R-:W-:Y:S01]  /*1d50*/  ISETP.GE.AND P6, PT, R32, c[0x0][0x1fc], PT ;  /* 0x00007f0020007a0c */ /* 0x000fe20003fc6270 */
[----:B------:R2:W-:Y:S01]  /*1d60*/  LDGSTS.E.BYPASS.LTC128B.128 [R236+0x12080], [R4.64], !P0 ;  /* 0x1208000004ec7fae */ /* 0x0005e2000c101d4e */
[----:B------:R-:W-:-:S07]  /*1d70*/  ISETP.LT.OR P0, PT, R8, 0x1, P4 ;  /* 0x000000010800780c */ /* 0x000fce0002701670 */
[----:B------:R-:W-:Y:S02]  /*1d80*/  @!P1 IMAD.SHL.U32 R0, R86, 0x10, RZ ;  /* 0x0000001056009824 */ /* 0x000fe400078e00ff */
[----:B------:R4:W-:Y:S01]  /*1d90*/  LDGSTS.E.BYPASS.LTC128B.128 [R236+0x14080], [R2.64], !P5 ;  /* 0x1408000002ec7fae */ /* 0x0009e2000e901d4e */
[----:B------:R-:W-:-:S03]  /*1da0*/  ISETP.GE.AND P5, PT, R31, c[0x0][0x1fc], PT ;  /* 0x00007f001f007a0c */ /* 0x000fc60003fa6270 */
[----:B------:R1:W-:Y:S04]  /*1db0*/  @!P1 LDGSTS.E.BYPASS.LTC128B.128 [R0+0x21080], [R248.64] ;  /* 0x21080000f8009fae */ /* 0x0003e8000b901d4e */
[----:B------:R-:W0:Y:S04]  /*1dc0*/  LDGDEPBAR ;  /* 0x00000000000079af */ /* 0x000e280000000000 */
[----:B------:R3:W-:Y:S01]  /*1dd0*/  LDGSTS.E.BYPASS.LTC128B.128 [R236+0x1b080], [R242.64], !P0 ;  /* 0x1b080000f2ec7fae */ /* 0x0007e2000c101d4e */
[C---:B------:R-:W-:Y:S02]  /*1de0*/  ISETP.LT.OR P0, PT, R8.reuse, 0x1, P6 ;  /* 0x000000010800780c */ /* 0x040fe40003701670 */
[----:B------:R-:W-:-:S02]  /*1df0*/  ISETP.LT.OR P6, PT, R8, 0x21, P6 ;  /* 0x000000210800780c */ /* 0x000fc400037c1670 */
[----:B--2---:R-:W-:Y:S01]  /*1e00*/  LEA.HI R4, R34, R86, RZ, 0x2 ;  /* 0x0000005622047211 */ /* 0x004fe200078f10ff */
[----:B------:R-:W-:-:S03]  /*1e10*/  IMAD R5, R35, c[0x0][0x238], RZ ;  /* 0x00008e0023057a24 */ /* 0x000fc600078e02ff */
[----:B------:R-:W-:Y:S01]  /*1e20*/  SHF.R.S32.HI R12, RZ, 0x2, R4 ;  /* 0x00000002ff0c7819 */ /* 0x000fe20000011404 */
[----:B------:R-:W-:-:S04]  /*1e30*/  IMAD R5, R84, c[0x0][0x23c], R5 ;  /* 0x00008f0054057a24 */ /* 0x000fc800078e0205 */
[----:B------:R3:W-:Y:S01]  /*1e40*/  LDGSTS.E.BYPASS.LTC128B.128 [R236+0x1d080], [R242.64+0x80], !P0 ;  /* 0x1d080080f2ec7fae */ /* 0x0007e2000c101d4e */
[----:B----4-:R-:W-:Y:S02]  /*1e50*/  LEA.HI R2, R34, R86, RZ, 0x7 ;  /* 0x0000005622027211 */ /* 0x010fe400078f38ff */
[----:B------:R-:W-:Y:S01]  /*1e60*/  SHF.R.S32.HI R3, RZ, 0x1f, R21 ;  /* 0x0000001fff037819 */ /* 0x000fe20000011415 */
[----:B------:R-:W-:Y:S01]  /*1e70*/  CS2R R34, SRZ ;  /* 0x0000000000227805 */ /* 0x000fe2000001ff00 */
[----:B-1----:R-:W-:Y:S02]  /*1e80*/  SHF.R.S32.HI R0, RZ, 0x1f, R4 ;  /* 0x0000001fff007819 */ /* 0x002fe40000011404 */
[----:B------:R-:W-:Y:S02]  /*1e90*/  ISETP.LT.OR P0, PT, R8, 0x1, P5 ;  /* 0x000000010800780c */ /* 0x000fe40002f01670 */
[----:B------:R-:W-:Y:S02]  /*1ea0*/  LEA.HI R0, R0, R12, RZ, 0x3 ;  /* 0x0000000c00007211 */ /* 0x000fe400078f18ff */
[----:B------:R-:W-:-:S02]  /*1eb0*/  SHF.R.S32.HI R13, RZ, 0x7, R2 ;  /* 0x00000007ff0d7819 */ /* 0x000fc40000011402 */
[----:B------:R-:W-:Y:S02]  /*1ec0*/  LEA.HI R2, R3, R23, RZ, 0x2 ;  /* 0x0000001703027211 */ /* 0x000fe400078f10ff */
[----:B------:R-:W-:Y:S01]  /*1ed0*/  LOP3.LUT R0, R0, 0xfffffff8, RZ, 0xc0, !PT ;  /* 0xfffffff800007812 */ /* 0x000fe200078ec0ff */
[----:B------:R-:W-:Y:S01]  /*1ee0*/  IMAD.SHL.U32 R15, R13, 0x8, RZ ;  /* 0x000000080d0f7824 */ /* 0x000fe200078e00ff */
[----:B------:R-:W-:Y:S02]  /*1ef0*/  LOP3.LUT R2, R2, 0xfffffffc, RZ, 0xc0, !PT ;  /* 0xfffffffc02027812 */ /* 0x000fe400078ec0ff */
[----:B------:R-:W-:Y:S01]  /*1f00*/  LOP3.LUT R4, R4, 0x3ffffffc, RZ, 0xc0, !PT ;  /* 0x3ffffffc04047812 */ /* 0x000fe200078ec0ff */
[----:B------:R-:W-:Y:S01]  /*1f10*/  IMAD.IADD R12, R12, 0x1, -R0 ;  /* 0x000000010c0c7824 */ /* 0x000fe200078e0a00 */
[----:B------:R-:W-:Y:S01]  /*1f20*/  LOP3.LUT R15, R15, 0x8, RZ, 0xc0, !PT ;  /* 0x000000080f0f7812 */ /* 0x000fe200078ec0ff */
[----:B------:R-:W-:Y:S01]  /*1f30*/  IMAD.IADD R18, R23, 0x1, -R2 ;  /* 0x0000000117127824 */ /* 0x000fe200078e0a02 */
[----:B------:R3:W-:Y:S01]  /*1f40*/  LDGSTS.E.BYPASS.LTC128B.128 [R236+0x1f080], [R242.64+0x100], !P0 ;  /* 0x1f080100f2ec7fae */ /* 0x0007e2000c101d4e */
[----:B------:R-:W-:Y:S01]  /*1f50*/  IMAD.SHL.U32 R0, R12, 0x10, RZ ;  /* 0x000000100c007824 */ /* 0x000fe200078e00ff */
[----:B------:R-:W-:Y:S01]  /*1f60*/  IADD3 R6, P0, R242, UR11, RZ ;  /* 0x0000000bf2067c10 */ /* 0x000fe2000ff1e0ff */
[C---:B------:R-:W-:Y:S01]  /*1f70*/  IMAD.SHL.U32 R2, R18.reuse, 0x100, RZ ;  /* 0x0000010012027824 */ /* 0x040fe200078e00ff */
[----:B------:R-:W-:-:S02]  /*1f80*/  LEA.HI R3, R18, R18, RZ, 0x1 ;  /* 0x0000001212037211 */ /* 0x000fc400078f08ff */
[----:B------:R-:W-:Y:S02]  /*1f90*/  LOP3.LUT R0, R15, 0x70, R0, 0xf8, !PT ;  /* 0x000000700f007812 */ /* 0x000fe400078ef800 */
[----:B------:R-:W-:Y:S01]  /*1fa0*/  IADD3.X R7, R243, UR5, RZ, P0, !PT ;  /* 0x00000005f3077c10 */ /* 0x000fe200087fe4ff */
[----:B------:R-:W-:Y:S01]  /*1fb0*/  USHF.R.S32.HI UR5, URZ, 0x1f, UR6 ;  /* 0x0000001f3f057899 */ /* 0x000fe20008011406 */
[C---:B------:R-:W-:Y:S02]  /*1fc0*/  ISETP.LT.OR P0, PT, R8.reuse, 0x21, P4 ;  /* 0x000000210800780c */ /* 0x040fe40002701670 */
[----:B------:R-:W-:Y:S01]  /*1fd0*/  ISETP.LT.OR P5, PT, R8, 0x21, P5 ;  /* 0x000000210800780c */ /* 0x000fe20002fa1670 */
[----:B------:R-:W-:Y:S01]  /*1fe0*/  ULEA.HI UR5, UR5, UR6, URZ, 0x6 ;  /* 0x0000000605057291 */ /* 0x000fe2000f8f303f */
[----:B------:R-:W-:Y:S02]  /*1ff0*/  LEA.HI R8, R19, R20, RZ, 0x1 ;  /* 0x0000001413087211 */ /* 0x000fe400078f08ff */
[----:B------:R-:W-:Y:S01]  /*2000*/  LOP3.LUT R2, R0, 0x100, R2, 0xf8, !PT ;  /* 0x0000010000027812 */ /* 0x000fe200078ef802 */
[----:B------:R-:W-:Y:S01]  /*2010*/  IMAD.SHL.U32 R0, R3, 0x100, RZ ;  /* 0x0000010003007824 */ /* 0x000fe200078e00ff */
[----:B------:R-:W-:Y:S01]  /*2020*/  ISETP.NE.AND P4, PT, R9, RZ, PT ;  /* 0x000000ff0900720c */ /* 0x000fe20003f85270 */
[----:B------:R-:W-:Y:S01]  /*2030*/  IMAD.IADD R9, R86, 0x1, -R4 ;  /* 0x0000000156097824 */ /* 0x000fe200078e0a04 */
[----:B------:R-:W-:Y:S01]  /*2040*/  LOP3.LUT R4, R8, 0xfffffffe, RZ, 0xc0, !PT ;  /* 0xfffffffe08047812 */ /* 0x000fe200078ec0ff */
[----:B------:R-:W-:Y:S01]  /*2050*/  IMAD.IADD R3, R11, 0x1, R5 ;  /* 0x000000010b037824 */ /* 0x000fe200078e0205 */
        /* <DEDUP_REMOVED lines=8> */
[----:B------:R-:W-:Y:S01]  /*20e0*/  LOP3.LUT P6, RZ, R12, 0x1, RZ, 0xc0, !PT ;  /* 0x000000010cff7812 */ /* 0x000fe200078cc0ff */
[----:B------:R-:W-:Y:S01]  /*20f0*/  IMAD.MOV.U32 R2, RZ, RZ, R10 ;  /* 0x000000ffff027224 */ /* 0x000fe200078e000a */
[----:B------:R-:W-:Y:S01]  /*2100*/  USHF.R.S32.HI UR8, URZ, 0x6, UR5 ;  /* 0x000000063f087899 */ /* 0x000fe20008011405 */
[----:B------:R-:W-:Y:S01]  /*2110*/  IMAD.IADD R4, R5, 0x1, R4 ;  /* 0x0000000105047824 */ /* 0x000fe200078e0204 */
[----:B------:R-:W-:Y:S01]  /*2120*/  LOP3.LUT R5, R19, 0xfffffff0, RZ, 0xc0, !PT ;  /* 0xfffffff013057812 */ /* 0x000fe200078ec0ff */
[----:B------:R2:W-:Y:S01]  /*2130*/  LDGSTS.E.BYPASS.LTC128B.128 [R236+0x20080], [R16.64], !P5 ;  /* 0x2008000010ec7fae */ /* 0x0005e2000e901d4e */
[----:B------:R-:W-:Y:S01]  /*2140*/  IMAD.SHL.U32 R8, R23, 0x100, RZ ;  /* 0x0000010017087824 */ /* 0x000fe200078e00ff */
[----:B------:R-:W-:Y:S01]  /*2150*/  ISETP.GE.AND P5, PT, R32, c[0x0][0x1fc], PT ;  /* 0x00007f0020007a0c */ /* 0x000fe20003fa6270 */
[----:B------:R-:W-:Y:S01]  /*2160*/  IMAD.SHL.U32 R234, R4, 0x2, RZ ;  /* 0x0000000204ea7824 */ /* 0x000fe200078e00ff */
[----:B------:R-:W-:Y:S01]  /*2170*/  UMOV UR5, URZ ;  /* 0x0000003f00057c82 */ /* 0x000fe20008000000 */
[----:B------:R-:W-:Y:S01]  /*2180*/  IMAD.IADD R4, R86, 0x1, -R5 ;  /* 0x0000000156047824 */ /* 0x000fe200078e0a05 */
[----:B------:R-:W-:Y:S01]  /*2190*/  SEL R14, RZ, 0xffffffff, P5 ;  /* 0xffffffffff0e7807 */ /* 0x000fe20002800000 */
[----:B------:R-:W-:Y:S01]  /*21a0*/  IMAD.WIDE.U32 R244, R30, c[0x0][0x240], R2 ;  /* 0x000090001ef47a25 */ /* 0x000fe200078e0002 */
[----:B------:R-:W-:-:S02]  /*21b0*/  IADD3 R5, R234, 0x21480, RZ ;  /* 0x00021480ea057810 */ /* 0x000fc40007ffe0ff */
[----:B------:R-:W-:Y:S01]  /*21c0*/  IADD3 R235, R234, 0x215a0, RZ ;  /* 0x000215a0eaeb7810 */ /* 0x000fe20007ffe0ff */
[----:B------:R-:W-:Y:S01]  /*21d0*/  IMAD.SHL.U32 R3, R27, 0x40, RZ ;  /* 0x000000401b037824 */ /* 0x000fe200078e00ff */
[----:B------:R-:W-:Y:S01]  /*21e0*/  @P6 IADD3 R235, R5, 0xe0, RZ ;  /* 0x000000e005eb6810 */ /* 0x000fe20007ffe0ff */
[----:B------:R-:W-:Y:S01]  /*21f0*/  IMAD.SHL.U32 R220, R4, 0x2, RZ ;  /* 0x0000000204dc7824 */ /* 0x000fe200078e00ff */
[----:B------:R-:W-:Y:S01]  /*2200*/  LOP3.LUT R2, R21, 0xffffffe0, RZ, 0xc0, !PT ;  /* 0xffffffe015027812 */ /* 0x000fe200078ec0ff */
[----:B------:R-:W-:Y:S01]  /*2210*/  IMAD.SHL.U32 R11, R22, 0x8, RZ ;  /* 0x00000008160b7824 */ /* 0x000fe200078e00ff */
[----:B------:R-:W-:Y:S02]  /*2220*/  LOP3.LUT P5, RZ, R27, 0x2, RZ, 0xc0, !PT ;  /* 0x000000021bff7812 */ /* 0x000fe400078ac0ff */
[----:B------:R-:W-:Y:S01]  /*2230*/  LOP3.LUT R3, R3, 0x1c0, RZ, 0xc0, !PT ;  /* 0x000001c003037812 */ /* 0x000fe200078ec0ff */
[----:B------:R-:W-:Y:S01]  /*2240*/  IMAD.IADD R2, R86, 0x1, -R2 ;  /* 0x0000000156027824 */ /* 0x000fe200078e0a02 */
[----:B------:R-:W-:Y:S01]  /*2250*/  SEL R217, R230, 0xfffffff0, !P5 ;  /* 0xfffffff0e6d97807 */ /* 0x000fe20006800000 */
[----:B-1----:R-:W-:Y:S01]  /*2260*/  IMAD.SHL.U32 R6, R4, 0x10, RZ ;  /* 0x0000001004067824 */ /* 0x002fe200078e00ff */
[----:B------:R-:W-:-:S02]  /*2270*/  LEA.HI R7, R13, R13, RZ, 0x1 ;  /* 0x0000000d0d077211 */ /* 0x000fc400078f08ff */
[----:B------:R-:W-:Y:S02]  /*2280*/  LOP3.LUT R216, R3, 0x8, R33, 0xf8, !PT ;  /* 0x0000000803d87812 */ /* 0x000fe400078ef821 */
[----:B------:R-:W-:Y:S01]  /*2290*/  LOP3.LUT R5, R6, 0xf0, RZ, 0xc0, !PT ;  /* 0x000000f006057812 */ /* 0x000fe200078ec0ff */
[----:B------:R-:W-:Y:S01]  /*22a0*/  IMAD R6, R24, c[0x0][0x240], RZ ;  /* 0x0000900018067a24 */ /* 0x000fe200078e02ff */
[----:B--2---:R-:W-:Y:S01]  /*22b0*/  SEL R16, RZ, 0x1, P0 ;  /* 0x00000001ff107807 */ /* 0x004fe20000000000 */
[----:B------:R-:W-:Y:S01]  /*22c0*/  CS2R R24, SRZ ;  /* 0x0000000000187805 */ /* 0x000fe2000001ff00 */
[----:B------:R-:W-:Y:S01]  /*22d0*/  ISETP.GE.AND P0, PT, R86, 0x10, PT ;  /* 0x000000105600780c */ /* 0x000fe20003f06270 */
[----:B------:R-:W-:Y:S01]  /*22e0*/  IMAD R17, R30, c[0x0][0x244], R6 ;  /* 0x000091001e117a24 */ /* 0x000fe200078e0206 */
[C---:B------:R-:W-:Y:S02]  /*22f0*/  LOP3.LUT R15, R5.reuse, R15, RZ, 0xfc, !PT ;  /* 0x0000000f050f7212 */ /* 0x040fe400078efcff */
[----:B------:R-:W-:Y:S01]  /*2300*/  LOP3.LUT R12, R5, 0x100, R8, 0xf8, !PT ;  /* 0x00000100050c7812 */ /* 0x000fe200078ef808 */
[----:B------:R-:W-:Y:S01]  /*2310*/  IMAD.SHL.U32 R8, R0, 0x20, RZ ;  /* 0x0000002000087824 */ /* 0x000fe200078e00ff */
[----:B------:R-:W-:Y:S01]  /*2320*/  LOP3.LUT R7, R7, 0xfffffffe, RZ, 0xc0, !PT ;  /* 0xfffffffe07077812 */ /* 0x000fe200078ec0ff */
[----:B------:R-:W-:Y:S01]  /*2330*/  IMAD.IADD R251, R245, 0x1, R17 ;  /* 0x00000001f5fb7824 */ /* 0x000fe200078e0211 */
[----:B------:R-:W-:-:S02]  /*2340*/  SHF.R.S32.HI R6, RZ, 0x1f, R2 ;  /* 0x0000001fff067819 */ /* 0x000fc40000011402 */
[----:B------:R-:W-:Y:S01]  /*2350*/  SHF.R.U32.HI R10, RZ, 0x3, R3 ;  /* 0x00000003ff0a7819 */ /* 0x000fe20000011603 */
[----:B------:R-:W-:Y:S01]  /*2360*/  IMAD.IADD R7, R13, 0x1, -R7 ;  /* 0x000000010d077824 */ /* 0x000fe200078e0a07 */
[----:B------:R-:W-:Y:S01]  /*2370*/  LOP3.LUT P5, RZ, R4, 0x2, RZ, 0xc0, !PT ;  /* 0x0000000204ff7812 */ /* 0x000fe200078ac0ff */
[----:B------:R-:W-:Y:S01]  /*2380*/  @!P0 IMAD.SHL.U32 R5, R86, 0x10, RZ ;  /* 0x0000001056058824 */ /* 0x000fe200078e00ff */
[----:B------:R-:W-:Y:S01]  /*2390*/  ISETP.GE.AND P6, PT, R31, c[0x0][0x1fc], PT ;  /* 0x00007f001f007a0c */ /* 0x000fe20003fc6270 */
[----:B------:R-:W-:Y:S01]  /*23a0*/  IMAD R233, R7, -0x8, R233 ;  /* 0xfffffff807e97824 */ /* 0x000fe200078e02e9 */
[----:B------:R-:W-:Y:S01]  /*23b0*/  LOP3.LUT R216, R216, R10, RZ, 0x3c, !PT ;  /* 0x0000000ad8d87212 */ /* 0x000fe200078e3cff */
[----:B------:R-:W-:Y:S01]  /*23c0*/  CS2R R30, SRZ ;  /* 0x00000000001e7805 */ /* 0x000fe2000001ff00 */
[----:B------:R1:W-:Y:S01]  /*23d0*/  @!P0 LDGSTS.E.BYPASS.LTC128B.128 [R5+0x21280], [R246.64] ;  /* 0x21280000f6058fae */ /* 0x0003e2000b901d4e */
[----:B------:R-:W-:Y:S02]  /*23e0*/  LOP3.LUT P0, RZ, R27, 0x4, RZ, 0xc0, !PT ;  /* 0x000000041bff7812 */ /* 0x000fe4000780c0ff */
[----:B------:R-:W-:Y:S01]  /*23f0*/  IMAD R216, R13, 0x200, R216 ;  /* 0x000002000dd87824 */ /* 0x000fe200078e02d8 */
[----:B------:R-:W0:Y:S01]  /*2400*/  LDGDEPBAR ;  /* 0x00000000000079af */ /* 0x000e220000000000 */
[----:B------:R-:W-:Y:S01]  /*2410*/  SHF.R.U32.HI R223, RZ, 0x3, R12 ;  /* 0x00000003ffdf7819 */ /* 0x000fe2000001160c */
[----:B------:R-:W-:Y:S01]  /*2420*/  CS2R R26, SRZ ;  /* 0x00000000001a7805 */ /* 0x000fe2000001ff00 */
[----:B------:R-:W-:Y:S01]  /*2430*/  LOP3.LUT R220, R15, 0x18, R220, 0x78, !PT ;  /* 0x000000180fdc7812 */ /* 0x000fe200078e78dc */
[----:B------:R-:W0:Y:S01]  /*2440*/  LDGDEPBAR ;  /* 0x00000000000079af */ /* 0x000e220000000000 */
[----:B------:R-:W-:Y:S01]  /*2450*/  LOP3.LUT R223, R223, 0x38, RZ, 0xc0, !PT ;  /* 0x00000038dfdf7812 */ /* 0x000fe200078ec0ff */
[----:B------:R-:W-:Y:S01]  /*2460*/  IMAD.SHL.U32 R216, R216, 0x2, RZ ;  /* 0x00000002d8d87824 */ /* 0x000fe200078e00ff */
[----:B------:R-:W-:Y:S01]  /*2470*/  SEL R221, R221, 0xe0, !P5 ;  /* 0x000000e0dddd7807 */ /* 0x000fe20006800000 */
[----:B------:R-:W-:-:S02]  /*2480*/  IMAD.SHL.U32 R220, R220, 0x2, RZ ;  /* 0x00000002dcdc7824 */ /* 0x000fc400078e00ff */
[----:B------:R-:W-:Y:S02]  /*2490*/  IMAD R217, R217, 0x2, R216 ;  /* 0x00000002d9d97824 */ /* 0x000fe400078e02d8 */
[----:B------:R-:W-:Y:S01]  /*24a0*/  IMAD R221, R221, 0x2, R220 ;  /* 0x00000002dddd7824 */ /* 0x000fe200078e02dc */
[----:B-1----:R-:W-:-:S04]  /*24b0*/  SHF.R.S32.HI R5, RZ, 0x1f, R4 ;  /* 0x0000001fff057819 */ /* 0x002fc80000011404 */
[----:B------:R-:W-:Y:S02]  /*24c0*/  LEA.HI R222, R5, R4, RZ, 0x3 ;  /* 0x0000000405de7211 */ /* 0x000fe400078f18ff */
[----:B------:R-:W-:Y:S01]  /*24d0*/  LEA.HI R5, R6, R2, RZ, 0x2 ;  /* 0x0000000206057211 */ /* 0x000fe200078f10ff */
[----:B------:R-:W-:Y:S01]  /*24e0*/  IMAD.SHL.U32 R6, R18, 0x10, RZ ;  /* 0x0000001012067824 */ /* 0x000fe200078e00ff */
[C---:B------:R-:W-:Y:S01]  /*24f0*/  LOP3.LUT R7, R222.reuse, 0xfffffff8, RZ, 0xc0, !PT ;  /* 0xfffffff8de077812 */ /* 0x040fe200078ec0ff */
[----:B------:R-:W-:-:S03]  /*2500*/  IMAD.SHL.U32 R222, R222, 0x40, RZ ;  /* 0x00000040dede7824 */ /* 0x000fc600078e00ff */
[----:B------:R-:W-:Y:S01]  /*2510*/  LOP3.LUT R9, R3, 0x30, R6, 0xf8, !PT ;  /* 0x0000003003097812 */ /* 0x000fe200078ef806 */
[----:B------:R-:W-:Y:S01]  /*2520*/  IMAD.IADD R3, R4, 0x1, -R7 ;  /* 0x0000000104037824 */ /* 0x000fe200078e0a07 */
[----:B------:R-:W-:Y:S01]  /*2530*/  LOP3.LUT R4, R8, 0x20, RZ, 0xc0, !PT ;  /* 0x0000002008047812 */ /* 0x000fe200078ec0ff */
[----:B------:R-:W-:Y:S01]  /*2540*/  IMAD.MOV.U32 R8, RZ, RZ, 0x20 ;  /* 0x00000020ff087424 */ /* 0x000fe200078e00ff */
[C---:B------:R-:W-:Y:S02]  /*2550*/  LEA.HI.SX32 R238, R5.reuse, R6, 0x1e ;  /* 0x0000000605ee7211 */ /* 0x040fe400078ff2ff */
[----:B------:R-:W-:Y:S02]  /*2560*/  LOP3.LUT R5, R5, 0xfffffffc, RZ, 0xc0, !PT ;  /* 0xfffffffc05057812 */ /* 0x000fe400078ec0ff */
[----:B------:R-:W-:Y:S01]  /*2570*/  LOP3.LUT R11, R4, 0x18, R11, 0xf8, !PT ;  /* 0x00000018040b7812 */ /* 0x000fe200078ef80b */
[----:B------:R-:W-:Y:S01]  /*2580*/  IMAD.SHL.U32 R4, R14, 0x2, RZ ;  /* 0x000000020e047824 */ /* 0x000fe200078e00ff */
[----:B------:R-:W-:Y:S01]  /*2590*/  SEL R218, R8, 0xffffffe0, !P0 ;  /* 0xffffffe008da7807 */ /* 0x000fe20004000000 */
[----:B------:R-:W-:Y:S01]  /*25a0*/  IMAD.IADD R5, R2, 0x1, -R5 ;  /* 0x0000000102057824 */ /* 0x000fe200078e0a05 */
[----:B------:R-:W-:Y:S01]  /*25b0*/  SEL R7, RZ, 0x4, P6 ;  /* 0x00000004ff077807 */ /* 0x000fe20003000000 */
[----:B------:R-:W-:Y:S01]  /*25c0*/  IMAD.SHL.U32 R2, R0, 0x8, RZ ;  /* 0x0000000800027824 */ /* 0x000fe200078e00ff */
[----:B------:R-:W-:Y:S01]  /*25d0*/  LOP3.LUT P6, RZ, R3, 0x4, RZ, 0xc0, !PT ;  /* 0x0000000403ff7812 */ /* 0x000fe200078cc0ff */
[----:B------:R-:W-:Y:S01]  /*25e0*/  IMAD R233, R5, -0x2, R233 ;  /* 0xfffffffe05e97824 */ /* 0x000fe200078e02e9 */
[C---:B------:R-:W-:Y:S01]  /*25f0*/  LOP3.LUT P0, RZ, R3.reuse, 0x2, RZ, 0xc0, !PT ;  /* 0x0000000203ff7812 */ /* 0x040fe2000780c0ff */
[----:B------:R-:W-:Y:S01]  /*2600*/  IMAD.SHL.U32 R3, R3, 0x40, RZ ;  /* 0x0000004003037824 */ /* 0x000fe200078e00ff */
[----:B------:R-:W-:Y:S01]  /*2610*/  LOP3.LUT R6, R9, 0x8, R33, 0xf8, !PT ;  /* 0x0000000809067812 */ /* 0x000fe200078ef821 */
[----:B------:R-:W-:Y:S01]  /*2620*/  IMAD R219, R218, 0x2, R216 ;  /* 0x00000002dadb7824 */ /* 0x000fe200078e02d8 */
[----:B------:R-:W-:Y:S01]  /*2630*/  LOP3.LUT R4, R4, 0x2, R16, 0xe2, !PT ;  /* 0x0000000204047812 */ /* 0x000fe200078ee210 */
[----:B------:R-:W-:Y:S01]  /*2640*/  CS2R R32, SRZ ;  /* 0x0000000000207805 */ /* 0x000fe2000001ff00 */
[----:B------:R-:W-:Y:S01]  /*2650*/  LOP3.LUT R3, R3, 0x1c0, RZ, 0xc0, !PT ;  /* 0x000001c003037812 */ /* 0x000fe200078ec0ff */
[----:B------:R-:W-:Y:S01]  /*2660*/  IMAD R218, R218, 0x2, R217 ;  /* 0x00000002dada7824 */ /* 0x000fe200078e02d9 */
[----:B------:R-:W-:-:S02]  /*2670*/  LOP3.LUT R5, R2, 0x8, RZ, 0xc0, !PT ;  /* 0x0000000802057812 */ /* 0x000fc400078ec0ff */
[----:B------:R-:W-:Y:S02]  /*2680*/  LOP3.LUT R2, R6, R10, RZ, 0x3c, !PT ;  /* 0x0000000a06027212 */ /* 0x000fe400078e3cff */
[----:B------:R-:W-:Y:S02]  /*2690*/  LOP3.LUT R237, R4, R7, RZ, 0xfc, !PT ;  /* 0x0000000704ed7212 */ /* 0x000fe400078efcff */
[----:B------:R-:W-:Y:S01]  /*26a0*/  LOP3.LUT R222, R222, 0xfffffe00, RZ, 0xc0, !PT ;  /* 0xfffffe00dede7812 */ /* 0x000fe200078ec0ff */
[----:B------:R-:W-:Y:S01]  /*26b0*/  IMAD R229, R0, 0x200, R2 ;  /* 0x0000020000e57824 */ /* 0x000fe200078e0202 */
[----:B------:R-:W-:Y:S02]  /*26c0*/  SHF.R.U32.HI R4, RZ, 0x3, R3 ;  /* 0x00000003ff047819 */ /* 0x000fe40000011603 */
[----:B------:R-:W-:Y:S01]  /*26d0*/  SEL R230, R230, 0xfffffff0, !P0 ;  /* 0xfffffff0e6e67807 */ /* 0x000fe20004000000 */
[----:B------:R-:W-:Y:S01]  /*26e0*/  IMAD R2, R18, 0x400, R222 ;  /* 0x0000040012027824 */ /* 0x000fe200078e02de */
[----:B------:R-:W-:-:S02]  /*26f0*/  LOP3.LUT R0, R4, R3, R5, 0x1e, !PT ;  /* 0x0000000304007212 */ /* 0x000fc400078e1e05 */
[----:B------:R-:W-:Y:S01]  /*2700*/  LOP3.LUT R3, R4, R11, R3, 0x1e, !PT ;  /* 0x0000000b04037212 */ /* 0x000fe200078e1e03 */
[----:B------:R-:W-:Y:S01]  /*2710*/  IMAD.SHL.U32 R231, R230, 0x2, RZ ;  /* 0x00000002e6e77824 */ /* 0x000fe200078e00ff */
[----:B------:R-:W-:Y:S01]  /*2720*/  LOP3.LUT R223, R223, R12, R5, 0x1e, !PT ;  /* 0x0000000cdfdf7212 */ /* 0x000fe200078e1e05 */
[----:B------:R-:W-:Y:S01]  /*2730*/  IMAD.IADD R227, R2, 0x1, R0 ;  /* 0x0000000102e37824 */ /* 0x000fe200078e0200 */
[----:B------:R-:W-:Y:S02]  /*2740*/  SEL R0, R8, 0xffffffe0, !P6 ;  /* 0xffffffe008007807 */ /* 0x000fe40007000000 */
[----:B------:R-:W-:Y:S01]  /*2750*/  LOP3.LUT R222, R3, R222, RZ, 0xfc, !PT ;  /* 0x000000de03de7212 */ /* 0x000fe200078efcff */
[----:B------:R-:W-:Y:S01]  /*2760*/  IMAD.SHL.U32 R225, R227, 0x2, RZ ;  /* 0x00000002e3e17824 */ /* 0x000fe200078e00ff */
[----:B------:R-:W-:Y:S01]  /*2770*/  LEA R223, R223, 0x23c80, 0x1 ;  /* 0x00023c80dfdf7811 */ /* 0x000fe200078e08ff */
[----:B------:R-:W-:Y:S01]  /*2780*/  IMAD.IADD R228, R227, 0x1, R0 ;  /* 0x00000001e3e47824 */ /* 0x000fe200078e0200 */
[----:B------:R-:W-:Y:S01]  /*2790*/  LEA R222, R222, 0x80, 0x1 ;  /* 0x00000080dede7811 */ /* 0x000fe200078e08ff */
[C---:B------:R-:W-:Y:S01]  /*27a0*/  IMAD.IADD R226, R225.reuse, 0x1, R231 ;  /* 0x00000001e1e27824 */ /* 0x040fe200078e02e7 */
[----:B------:R-:W-:Y:S01]  /*27b0*/  IADD3 R224, R225, 0x1b080, RZ ;  /* 0x0001b080e1e07810 */ /* 0x000fe20007ffe0ff */
[----:B------:R-:W-:-:S04]  /*27c0*/  IMAD.IADD R232, R227, 0x1, R230 ;  /* 0x00000001e3e87824 */ /* 0x000fc800078e02e6 */
[----:B---3--:R-:W-:Y:S02]  /*27d0*/  IMAD R224, R0, 0x2, R224 ;  /* 0x0000000200e07824 */ /* 0x008fe400078e02e0 */
.L_x_800:
        /* <DEDUP_REMOVED lines=211> */
[----:B--2-4-:R-:W2:Y:S01]  /*3510*/  S2R R177, SR_TID.X ;  /* 0x0000000000b17919 */ /* 0x014ea20000002100 */
[----:B------:R-:W-:Y:S01]  /*3520*/  USHF.R.S32.HI UR16, URZ, 0x1f, UR11 ;  /* 0x0000001f3f107899 */ /* 0x000fe2000801140b */
[----:B------:R-:W-:Y:S01]  /*3530*/  IMAD.U32 R14, RZ, RZ, UR10 ;  /* 0x0000000aff0e7e24 */ /* 0x000fe2000f8e00ff */
[----:B------:R-:W-:Y:S01]  /*3540*/  ULDC.64 UR6, c[0x0][0x178] ;  /* 0x00005e0000067ab9 */ /* 0x000fe20000000a00 */
[----:B------:R-:W-:Y:S01]  /*3550*/  IMAD.U32 R10, RZ, RZ, UR10 ;  /* 0x0000000aff0a7e24 */ /* 0x000fe2000f8e00ff */
        /* <DEDUP_REMOVED lines=10> */
[----:B------:R-:W-:Y:S01]  /*3600*/  IADD3 R14, P5, P0, R14, 0x80, R4 ;  /* 0x000000800e0e7810 */ /* 0x000fe200078be004 */
[----:B--2---:R-:W-:Y:S01]  /*3610*/  IMAD.SHL.U32 R177, R177, 0x4, RZ ;  /* 0x00000004b1b17824 */ /* 0x004fe200078e00ff */
[----:B------:R-:W-:Y:S01]  /*3620*/  LEA.HI.X R5, R5, R241, R0, 0x7, P6 ;  /* 0x000000f105057211 */ /* 0x000fe200030f3c00 */
[----:B------:R-:W-:Y:S01]  /*3630*/  IMAD.U32 R0, RZ, RZ, UR12 ;  /* 0x0000000cff007e24 */ /* 0x000fe2000f8e00ff */
[----:B------:R-:W-:Y:S02]  /*3640*/  ISETP.LT.OR P6, PT, R6, 0x1, !P4 ;  /* 0x000000010600780c */ /* 0x000fe400067c1670 */
[--C-:B------:R-:W-:Y:S01]  /*3650*/  IADD3.X R15, RZ, UR9, R5.reuse, P5, P0 ;  /* 0x00000009ff0f7c10 */ /* 0x100fe2000afe0405 */
[----:B------:R-:W-:Y:S01]  /*3660*/  IMAD R0, R0, 0x6000, R250 ;  /* 0x0000600000007824 */ /* 0x000fe200078e02fa */
[----:B------:R-:W-:Y:S04]  /*3670*/  IADD3 R10, P5, P0, R10, 0x100, R4 ;  /* 0x000001000a0a7810 */ /* 0x000fe800078be004 */
[----:B------:R-:W-:Y:S02]  /*3680*/  IADD3.X R11, RZ, UR9, R5, P5, P0 ;  /* 0x00000009ff0b7c10 */ /* 0x000fe4000afe0405 */
[C---:B------:R-:W-:Y:S02]  /*3690*/  ISETP.LT.OR P5, PT, R6.reuse, 0x1, !P3 ;  /* 0x000000010600780c */ /* 0x040fe40005fa1670 */
[----:B------:R-:W-:Y:S01]  /*36a0*/  ISETP.LT.OR P0, PT, R6, 0x1, !P2 ;  /* 0x000000010600780c */ /* 0x000fe20005701670 */
[----:B------:R-:W-:Y:S01]  /*36b0*/  @!PT LDS RZ, [RZ] ;  /* 0x00000000fffff984 */ /* 0x000fe20000000800 */
[----:B------:R-:W-:Y:S01]  /*36c0*/  @!PT LDS RZ, [RZ] ;  /* 0x00000000fffff984 */ /* 0x000fe20000000800 */
[----:B------:R-:W-:Y:S01]  /*36d0*/  @!PT LDS RZ, [RZ] ;  /* 0x00000000fffff984 */ /* 0x000fe20000000800 */
[----:B------:R2:W-:Y:S01]  /*36e0*/  LDGSTS.E.BYPASS.LTC128B.128 [R0], [R4.64], !P6 ;  /* 0x0000000004007fae */ /* 0x0005e2000f101d4e */
[----:B---3--:R-:W-:Y:S04]  /*36f0*/  IADD3 R18, P6, R4, UR10, RZ ;  /* 0x0000000a04127c10 */ /* 0x008fe8000ffde0ff */
[----:B------:R-:W-:Y:S02]  /*3700*/  IADD3.X R19, R5, UR9, RZ, P6, !PT ;  /* 0x0000000905137c10 */ /* 0x000fe4000b7fe4ff */
[C---:B------:R-:W-:Y:S03]  /*3710*/  ISETP.LT.OR P6, PT, R6.reuse, 0x21, !P2 ;  /* 0x000000210600780c */ /* 0x040fe600057c1670 */
[----:B------:R2:W-:Y:S01]  /*3720*/  LDGSTS.E.BYPASS.LTC128B.128 [R0+0x2000], [R4.64+0x80], !P5 ;  /* 0x0200008004007fae */ /* 0x0005e2000e901d4e */
[C---:B------:R-:W-:Y:S03]  /*3730*/  ISETP.LT.OR P5, PT, R6.reuse, 0x21, !P4 ;  /* 0x000000210600780c */ /* 0x040fe600067a1670 */
[----:B------:R2:W-:Y:S01]  /*3740*/  LDGSTS.E.BYPASS.LTC128B.128 [R0+0x4000], [R4.64+0x100], !P0 ;  /* 0x0400010004007fae */ /* 0x0005e2000c101d4e */
[----:B------:R-:W-:Y:S09]  /*3750*/  ISETP.LT.OR P0, PT, R6, 0x21, !P3 ;  /* 0x000000210600780c */ /* 0x000ff20005f01670 */
[----:B------:R3:W-:Y:S04]  /*3760*/  LDGSTS.E.BYPASS.LTC128B.128 [R0+0x1000], [R18.64], !P5 ;  /* 0x0100000012007fae */ /* 0x0007e8000e901d4e */
[----:B------:R3:W-:Y:S04]  /*3770*/  LDGSTS.E.BYPASS.LTC128B.128 [R0+0x3000], [R14.64], !P0 ;  /* 0x030000000e007fae */ /* 0x0007e8000c101d4e */
[----:B------:R3:W-:Y:S01]  /*3780*/  LDGSTS.E.BYPASS.LTC128B.128 [R0+0x5000], [R10.64], !P6 ;  /* 0x050000000a007fae */ /* 0x0007e2000f101d4e */
[----:B--2---:R-:W-:Y:S02]  /*3790*/  IMAD.U32 R5, RZ, RZ, UR5 ;  /* 0x00000005ff057e24 */ /* 0x004fe4000f8e00ff */
[----:B------:R-:W-:Y:S03]  /*37a0*/  IMAD.U32 R4, RZ, RZ, UR12 ;  /* 0x0000000cff047e24 */ /* 0x000fe6000f8e00ff */
[----:B------:R-:W-:Y:S01]  /*37b0*/  @!P1 LEA R5, R5, 0x40, 0x6 ;  /* 0x0000004005059811 */ /* 0x000fe200078e30ff */
[----:B------:R-:W-:Y:S04]  /*37c0*/  @!P1 IMAD R4, R4, 0x40, R177 ;  /* 0x0000004004049824 */ /* 0x000fe800078e02b1 */
[----:B------:R-:W-:Y:S02]  /*37d0*/  @!P1 IMAD.SHL.U32 R6, R4, 0x4, RZ ;  /* 0x0000000404069824 */ /* 0x000fe400078e00ff */
[----:B------:R-:W-:Y:S05]  /*37e0*/  @!P1 IMAD.WIDE R4, R5, 0x4, R248 ;  /* 0x0000000405049825 */ /* 0x000fea00078e02f8 */
[----:B------:R3:W-:Y:S02]  /*37f0*/  @!P1 LDGSTS.E.BYPASS.LTC128B.128 [R6+0x21080], [R4.64] ;  /* 0x2108000004069fae */ /* 0x0007e4000b901d4e */
.L_x_798:
[C---:B-1234-:R-:W-:Y:S01]  /*3800*/  HMMA.16816.F32.BF16 R4, R84.reuse, R2, RZ ;  /* 0x000000025404723c */ /* 0x05efe200000418ff */
[----:B------:R-:W-:Y:S02]  /*3810*/  LDSM.16.M88.2 R2, [R219+0x7880] ;  /* 0x00788000db02783b */ /* 0x000fe40000000100 */
[----:B------:R-:W-:Y:S02]  /*3820*/  ISETP.GT.AND P0, PT, R233, 0x1, PT ;  /* 0x00000001e900780c */ /* 0x000fe40003f04270 */
        /* <DEDUP_REMOVED lines=8> */
[C---:B------:R-:W-:Y:S04]  /*38b0*/  ISETP.GT.AND P5, PT, R233.reuse, 0x10, PT ;  /* 0x00000010e900780c */ /* 0x040fe80003fa4270 */
[----:B------:R-:W-:Y:S03]  /*38c0*/  FSEL R178, R198, -INF , P5 ;  /* 0xff800000c6b27808 */ /* 0x000fe60002800000 */
[C---:B------:R-:W-:Y:S08]  /*38d0*/  HMMA.16816.F32.BF16 R16, R84.reuse, R16, RZ ;  /* 0x000000105410723c */ /* 0x040ff000000418ff */
        /* <DEDUP_REMOVED lines=87> */
[----:B------:R-:W-:Y:S01]  /*3e50*/  ISETP.GT.AND P0, PT, R233, 0x11, PT ;  /* 0x00000011e900780c */ /* 0x000fe20003f04270 */
[--C-:B------:R-:W-:Y:S02]  /*3e60*/  FFMA.FTZ R92, R86, c[0x0][0x29c], -R108.reuse ;  /* 0x0000a700565c7a23 */ /* 0x100fe4000001086c */
[----:B------:R-:W3:Y:S01]  /*3e70*/  LDSM.16.M88.2 R86, [R217+0xe080] ;  /* 0x00e08000d956783b */ /* 0x000ee20000000100 */
[----:B------:R-:W-:Y:S01]  /*3e80*/  FSEL R88, R190, -INF , P6 ;  /* 0xff800000be587808 */ /* 0x000fe20003000000 */
[C---:B-----5:R-:W-:Y:S01]  /*3e90*/  HMMA.16816.F32.BF16 R4, R104.reuse, R90, R4 ;  /* 0x0000005a6804723c */ /* 0x060fe20000041804 */
[----:B------:R4:W-:Y:S01]  /*3ea0*/  MUFU.EX2 R174, R92 ;  /* 0x0000005c00ae7308 */ /* 0x0009e20000000800 */
[----:B------:R-:W-:Y:S03]  /*3eb0*/  LDSM.16.M88.2 R90, [R219+0xc880] ;  /* 0x00c88000db5a783b */ /* 0x000fe60000000100 */
[----:B------:R-:W-:Y:S02]  /*3ec0*/  FSEL R177, R197, -INF , P0 ;  /* 0xff800000c5b17808 */ /* 0x000fe40000000000 */
[C---:B------:R-:W-:Y:S01]  /*3ed0*/  ISETP.GT.AND P6, PT, R233.reuse, 0x20, PT ;  /* 0x00000020e900780c */ /* 0x040fe20003fc4270 */
        /* <DEDUP_REMOVED lines=10> */
[----:B------:R-:W-:Y:S01]  /*3f80*/  FSEL R100, R187, -INF , P6 ;  /* 0xff800000bb647808 */ /* 0x000fe20003000000 */
[C---:B---3--:R-:W-:Y:S03]  /*3f90*/  HMMA.16816.F32.BF16 R16, R104.reuse, R86, R16 ;  /* 0x000000566810723c */ /* 0x048fe60000041810 */
[----:B--2---:R-:W-:Y:S02]  /*3fa0*/  FSEL R92, R189, -INF , P5 ;  /* 0xff800000bd5c7808 */ /* 0x004fe40002800000 */
[----:B------:R-:W-:Y:S03]  /*3fb0*/  ISETP.GT.AND P5, PT, R233, 0x21, PT ;  /* 0x00000021e900780c */ /* 0x000fe60003fa4270 */
[--C-:B------:R-:W-:Y:S01]  /*3fc0*/  FFMA.FTZ R96, R92, c[0x0][0x29c], -R108.reuse ;  /* 0x0000a7005c607a23 */ /* 0x100fe2000001086c */
[----:B------:R-:W-:Y:S01]  /*3fd0*/  FSEL R86, R183, -INF , P5 ;  /* 0xff800000b7567808 */ /* 0x000fe20002800000 */
[----:B------:R-:W2:Y:S02]  /*3fe0*/  LDSM.16.M88.4 R92, [R224+0x4000] ;  /* 0x00400000e05c783b */ /* 0x000ea40000000200 */
[----:B------:R-:W-:Y:S01]  /*3ff0*/  FSEL R175, R195, -INF , P5 ;  /* 0xff800000c3af7808 */ /* 0x000fe20002800000 */
[----:B------:R3:W-:Y:S01]  /*4000*/  MUFU.EX2 R172, R96 ;  /* 0x0000006000ac7308 */ /* 0x0007e20000000800 */
[C---:B------:R-:W-:Y:S01]  /*4010*/  ISETP.GT.AND P5, PT, R233.reuse, 0x40, PT ;  /* 0x00000040e900780c */ /* 0x040fe20003fa4270 */
        /* <DEDUP_REMOVED lines=21> */
[----:B---3--:R-:W-:Y:S02]  /*4170*/  FSEL R96, R188, -INF , P0 ;  /* 0xff800000bc607808 */ /* 0x008fe40000000000 */
[----:B------:R-:W-:Y:S03]  /*4180*/  ISETP.GT.AND P0, PT, R233, 0x41, PT ;  /* 0x00000041e900780c */ /* 0x000fe60003f04270 */
        /* <DEDUP_REMOVED lines=277> */
[----:B------:R-:W-:Y:S01]  /*52e0*/  UIMAD UR16, UR11, UR7, UR16 ;  /* 0x000000070b1072a4 */ /* 0x000fe2000f8e0210 */
[----:B------:R-:W1:Y:S01]  /*52f0*/  S2R R201, SR_TID.X ;  /* 0x0000000000c97919 */ /* 0x000e620000002100 */
        /* <DEDUP_REMOVED lines=9> */
[C-C-:B------:R-:W-:Y:S04]  /*5390*/  IADD3 R6, P5, P0, R8.reuse, 0x80, R2.reuse ;  /* 0x0000008008067810 */ /* 0x140fe800078be002 */
[--C-:B------:R-:W-:Y:S02]  /*53a0*/  IADD3.X R7, R9, RZ, R3.reuse, P5, P0 ;  /* 0x000000ff09077210 */ /* 0x100fe40002fe0403 */
[----:B------:R-:W-:Y:S02]  /*53b0*/  IADD3 R4, P5, P0, R8, 0x100, R2 ;  /* 0x0000010008047810 */ /* 0x000fe400078be002 */
[----:B------:R-:W-:Y:S02]  /*53c0*/  IADD3 R0, -R239, UR13, -R0 ;  /* 0x0000000def007c10 */ /* 0x000fe4000fffe900 */
[C-C-:B------:R-:W-:Y:S02]  /*53d0*/  IADD3.X R5, R9.reuse, RZ, R3.reuse, P5, P0 ;  /* 0x000000ff09057210 */ /* 0x140fe40002fe0403 */
[----:B------:R-:W-:Y:S02]  /*53e0*/  ISETP.LT.OR P0, PT, R0, 0x1, !P6 ;  /* 0x000000010000780c */ /* 0x000fe40007701670 */
[----:B------:R-:W-:Y:S02]  /*53f0*/  IADD3 R8, P5, R8, R2, RZ ;  /* 0x0000000208087210 */ /* 0x000fe40007fbe0ff */
[C---:B------:R-:W-:Y:S03]  /*5400*/  ISETP.LT.OR P6, PT, R0.reuse, 0x21, !P6 ;  /* 0x000000210000780c */ /* 0x040fe600077c1670 */
[----:B------:R-:W-:Y:S01]  /*5410*/  IMAD.X R9, R9, 0x1, R3, P5 ;  /* 0x0000000109097824 */ /* 0x000fe200028e0603 */
[C---:B------:R-:W-:Y:S05]  /*5420*/  LOP3.LUT P5, RZ, R237.reuse, 0x2, RZ, 0xc0, !PT ;  /* 0x00000002edff7812 */ /* 0x040fea00078ac0ff */
[----:B------:R-:W-:Y:S01]  /*5430*/  @!PT LDS RZ, [RZ] ;  /* 0x00000000fffff984 */ /* 0x000fe20000000800 */
[----:B------:R-:W-:Y:S01]  /*5440*/  @!PT LDS RZ, [RZ] ;  /* 0x00000000fffff984 */ /* 0x000fe20000000800 */
[----:B------:R-:W-:Y:S01]  /*5450*/  @!PT LDS RZ, [RZ] ;  /* 0x00000000fffff984 */ /* 0x000fe20000000800 */
[----:B------:R2:W-:Y:S01]  /*5460*/  LDGSTS.E.BYPASS.LTC128B.128 [R236+0x1b080], [R2.64], !P0 ;  /* 0x1b08000002ec7fae */ /* 0x0005e2000c101d4e */
[C---:B------:R-:W-:Y:S02]  /*5470*/  ISETP.LT.OR P0, PT, R0.reuse, 0x1, !P5 ;  /* 0x000000010000780c */ /* 0x040fe40006f01670 */
[C---:B------:R-:W-:Y:S11]  /*5480*/  ISETP.LT.OR P5, PT, R0.reuse, 0x21, !P5 ;  /* 0x000000210000780c */ /* 0x040ff60006fa1670 */
[----:B------:R2:W-:Y:S01]  /*5490*/  LDGSTS.E.BYPASS.LTC128B.128 [R236+0x1d080], [R2.64+0x80], !P0 ;  /* 0x1d08008002ec7fae */ /* 0x0005e2000c101d4e */
[----:B------:R-:W-:Y:S04]  /*54a0*/  LOP3.LUT P0, RZ, R237, 0x4, RZ, 0xc0, !PT ;  /* 0x00000004edff7812 */ /* 0x000fe8000780c0ff */
[C---:B------:R-:W-:Y:S02]  /*54b0*/  ISETP.LT.OR P2, PT, R0.reuse, 0x1, !P0 ;  /* 0x000000010000780c */ /* 0x040fe40004741670 */
[----:B------:R-:W-:Y:S01]  /*54c0*/  ISETP.LT.OR P0, PT, R0, 0x21, !P0 ;  /* 0x000000210000780c */ /* 0x000fe20004701670 */
[----:B-1----:R-:W-:Y:S10]  /*54d0*/  @!P1 IMAD.SHL.U32 R0, R201, 0x10, RZ ;  /* 0x00000010c9009824 */ /* 0x002ff400078e00ff */
[----:B------:R2:W-:Y:S01]  /*54e0*/  LDGSTS.E.BYPASS.LTC128B.128 [R236+0x1f080], [R2.64+0x100], !P2 ;  /* 0x1f08010002ec7fae */ /* 0x0005e2000d101d4e */
[----:B------:R-:W-:Y:S03]  /*54f0*/  ISETP.NE.AND P2, PT, R10, RZ, PT ;  /* 0x000000ff0a00720c */ /* 0x000fe60003f45270 */
[----:B------:R1:W-:Y:S04]  /*5500*/  LDGSTS.E.BYPASS.LTC128B.128 [R236+0x1c080], [R8.64], !P6 ;  /* 0x1c08000008ec7fae */ /* 0x0003e8000f101d4e */
[----:B------:R1:W-:Y:S04]  /*5510*/  LDGSTS.E.BYPASS.LTC128B.128 [R236+0x1e080], [R6.64], !P5 ;  /* 0x1e08000006ec7fae */ /* 0x0003e8000e901d4e */
[----:B------:R1:W-:Y:S01]  /*5520*/  LDGSTS.E.BYPASS.LTC128B.128 [R236+0x20080], [R4.64], !P0 ;  /* 0x2008000004ec7fae */ /* 0x0003e2000c101d4e */
[----:B--2---:R-:W-:Y:S04]  /*5530*/  IMAD.U32 R2, RZ, RZ, UR6 ;  /* 0x00000006ff027e24 */ /* 0x004fe8000f8e00ff */
[----:B------:R-:W-:Y:S05]  /*5540*/  @!P1 IMAD.WIDE R2, R2, 0x4, R246 ;  /* 0x0000000402029825 */ /* 0x000fea00078e02f6 */
[----:B------:R1:W-:Y:S02]  /*5550*/  @!P1 LDGSTS.E.BYPASS.LTC128B.128 [R0+0x21280], [R2.64] ;  /* 0x2128000002009fae */ /* 0x0003e4000b901d4e */
.L_x_799:
[-C--:B-1234-:R-:W-:Y:S01]  /*5560*/  HMMA.16816.F32.BF16 R4, R108, R16.reuse, RZ ;  /* 0x000000106c04723c */ /* 0x09efe200000418ff */
[----:B------:R-:W-:Y:S01]  /*5570*/  LDSM.16.M88.4 R200, [R223+0x1000] ;  /* 0x00100000dfc8783b */ /* 0x000fe20000000200 */
[----:B------:R-:W-:Y:S02]  /*5580*/  UIMAD UR5, UR5, 0x3000, URZ ;  /* 0x00003000050578a4 */ /* 0x000fe4000f8e023f */
[----:B------:R-:W-:Y:S01]  /*5590*/  UISETP.GE.AND UP0, UPT, UR11, UR8, UPT ;  /* 0x000000080b00728c */ /* 0x000fe2000bf06270 */
[----:B------:R-:W1:Y:S01]  /*55a0*/  LDSM.16.MT88.4 R204, [R222+0x1000] ;  /* 0x00100000decc783b */ /* 0x000e620000004200 */
[----:B------:R-:W-:Y:S02]  /*55b0*/  UISETP.GE.AND UP1, UPT, UR12, 0x1, UPT ;  /* 0x000000010c00788c */ /* 0x000fe4000bf26270 */
[C---:B------:R-:W-:Y:S01]  /*55c0*/  HMMA.16816.F32.BF16 R8, R172.reuse, R16, RZ ;  /* 0x00000010ac08723c */ /* 0x040fe200000418ff */
[----:B------:R-:W2:Y:S01]  /*55d0*/  LDSM.16.M88.4 R208, [R223+0x1400] ;  /* 0x00140000dfd0783b */ /* 0x000ea20000000200 */
[----:B------:R-:W-:Y:S02]  /*55e0*/  UIADD3 UR6, UR4, 0x1, URZ ;  /* 0x0000000104067890 */ /* 0x000fe4000fffe03f */
[----:B------:R-:W-:Y:S01]  /*55f0*/  IMAD.U32 R2, RZ, RZ, UR5 ;  /* 0x00000005ff027e24 */ /* 0x000fe2000f8e00ff */
[----:B------:R-:W-:Y:S01]  /*5600*/  LDSM.16.M88.4 R212, [R223+0x2400] ;  /* 0x00240000dfd4783b */ /* 0x000fe20000000200 */
[----:B------:R-:W-:Y:S01]  /*5610*/  IADD3 R0, P0, R244, UR5, RZ ;  /* 0x00000005f4007c10 */ /* 0x000fe2000ff1e0ff */
[----:B------:R-:W-:Y:S01]  /*5620*/  UIADD3 UR5, UR12, 0x1, URZ ;  /* 0x000000010c057890 */ /* 0x000fe2000fffe03f */
[-C--:B------:R-:W-:Y:S01]  /*5630*/  HMMA.16816.F32.BF16 R12, R172, R18.reuse, RZ ;  /* 0x00000012ac0c723c */ /* 0x080fe200000418ff */
[----:B------:R-:W0:Y:S01]  /*5640*/  LDGDEPBAR ;  /* 0x00000000000079af */ /* 0x000e220000000000 */
[----:B------:R-:W-:Y:S02]  /*5650*/  UISETP.GE.AND UP2, UPT, UR4, 0x1, UPT ;  /* 0x000000010400788c */ /* 0x000fe4000bf46270 */
[----:B------:R-:W-:Y:S01]  /*5660*/  LEA.HI.X.SX32 R2, R2, R251, 0x1, P0 ;  /* 0x000000fb02027211 */ /* 0x000fe200000f0eff */
[----:B------:R-:W-:Y:S03]  /*5670*/  USEL UR12, UR5, URZ, !UP1 ;  /* 0x0000003f050c7287 */ /* 0x000fe6000c800000 */
[C---:B------:R-:W-:Y:S01]  /*5680*/  HMMA.16816.F32.BF16 R16, R108.reuse, R18, RZ ;  /* 0x000000126c10723c */ /* 0x040fe200000418ff */
[----:B------:R-:W-:Y:S07]  /*5690*/  UMOV UR5, UR11 ;  /* 0x0000000b00057c82 */ /* 0x000fee0008000000 */
[-C--:B------:R-:W-:Y:S08]  /*56a0*/  HMMA.16816.F32.BF16 R20, R108, R96.reuse, RZ ;  /* 0x000000606c14723c */ /* 0x080ff000000418ff */
[C---:B------:R-:W-:Y:S08]  /*56b0*/  HMMA.16816.F32.BF16 R84, R172.reuse, R96, RZ ;  /* 0x00000060ac54723c */ /* 0x040ff000000418ff */
[-C--:B------:R-:W-:Y:S08]  /*56c0*/  HMMA.16816.F32.BF16 R88, R172, R98.reuse, RZ ;  /* 0x00000062ac58723c */ /* 0x080ff000000418ff */
[C---:B------:R-:W-:Y:S08]  /*56d0*/  HMMA.16816.F32.BF16 R92, R108.reuse, R98, RZ ;  /* 0x000000626c5c723c */ /* 0x040ff000000418ff */
[-C--:B------:R-:W-:Y:S08]  /*56e0*/  HMMA.16816.F32.BF16 R96, R108, R176.reuse, RZ ;  /* 0x000000b06c60723c */ /* 0x080ff000000418ff */
[C---:B------:R-:W-:Y:S08]  /*56f0*/  HMMA.16816.F32.BF16 R100, R172.reuse, R176, RZ ;  /* 0x000000b0ac64723c */ /* 0x040ff000000418ff */
[-C--:B------:R-:W-:Y:S01]  /*5700*/  HMMA.16816.F32.BF16 R104, R172, R178.reuse, RZ ;  /* 0x000000b2ac68723c */ /* 0x080fe200000418ff */
[----:B------:R-:W3:Y:S07]  /*5710*/  LDSM.16.MT88.4 R172, [R222+0x3800] ;  /* 0x00380000deac783b */ /* 0x000eee0000004200 */
[----:B------:R-:W-:Y:S01]  /*5720*/  HMMA.16816.F32.BF16 R108, R108, R178, RZ ;  /* 0x000000b26c6c723c */ /* 0x000fe200000418ff */
[----:B------:R-:W4:Y:S07]  /*5730*/  LDSM.16.MT88.4 R176, [R222+0x6000] ;  /* 0x00600000deb0783b */ /* 0x000f2e0000004200 */
        /* <DEDUP_REMOVED lines=27> */
[-C--:B----4-:R-:W-:Y:S08]  /*58f0*/  HMMA.16816.F32.BF16 R96, R200, R176.reuse, R96 ;  /* 0x000000b0c860723c */ /* 0x090ff00000041860 */
[C---:B------:R-:W-:Y:S08]  /*5900*/  HMMA.16816.F32.BF16 R100, R208.reuse, R176, R100 ;  /* 0x000000b0d064723c */ /* 0x040ff00000041864 */
[-C--:B------:R-:W-:Y:S01]  /*5910*/  HMMA.16816.F32.BF16 R104, R208, R178.reuse, R104 ;  /* 0x000000b2d068723c */ /* 0x080fe20000041868 */
[----:B------:R-:W2:Y:S07]  /*5920*/  LDSM.16.MT88.4 R208, [R222+0x4800] ;  /* 0x00480000ded0783b */ /* 0x000eae0000004200 */
[----:B------:R-:W-:Y:S01]  /*5930*/  HMMA.16816.F32.BF16 R108, R200, R178, R108 ;  /* 0x000000b2c86c723c */ /* 0x000fe2000004186c */
[----:B------:R-:W3:Y:S07]  /*5940*/  LDSM.16.MT88.4 R176, [R222+0x7000] ;  /* 0x00700000deb0783b */ /* 0x000eee0000004200 */
[-C--:B-----5:R-:W-:Y:S08]  /*5950*/  HMMA.16816.F32.BF16 R4, R180, R184.reuse, R4 ;  /* 0x000000b8b404723c */ /* 0x0a0ff00000041804 */
        /* <DEDUP_REMOVED lines=38> */
[-C--:B---3--:R-:W-:Y:S03]  /*5bc0*/  HMMA.16816.F32.BF16 R96, R196, R176.reuse, R96 ;  /* 0x000000b0c460723c */ /* 0x088fe60000041860 */
        /* <DEDUP_REMOVED lines=193> */
.L_x_797:
[----:B------:R-:W-:Y:S05]  /*67e0*/  @P1 EXIT ;  /* 0x000000000000194d */ /* 0x000fea0003800000 */
[----:B------:R-:W-:-:S04]  /*67f0*/  ISETP.NE.U32.AND P2, PT, RZ, c[0x0][0x360], PT ;  /* 0x0000d800ff007a0c */ /* 0x000fc80003f45070 */
[----:B------:R-:W-:-:S13]  /*6800*/  ISETP.NE.AND.EX P2, PT, RZ, c[0x0][0x364], PT, P2 ;  /* 0x0000d900ff007a0c */ /* 0x000fda0003f45320 */
[----:B-1----:R-:W-:-:S04]  /*6810*/  @P2 IMAD.MOV.U32 R2, RZ, RZ, 0x4 ;  /* 0x00000004ff022424 */ /* 0x002fc800078e00ff */
[----:B------:R-:W-:-:S05]  /*6820*/  @P2 IMAD.WIDE R2, R252, R2, c[0x0][0x360] ;  /* 0x0000d800fc022625 */ /* 0x000fca00078e0202 */
[----:B------:R1:W2:Y:S01]  /*6830*/  @P2 LDG.E R0, [R2.64] ;  /* 0x0000000e02002981 */ /* 0x0002a2000c1e1900 */
[----:B------:R-:W3:Y:S03]  /*6840*/  S2UR UR5, SR_CTAID.X ;  /* 0x00000000000579c3 */ /* 0x000ee60000002500 */
[----:B------:R-:W4:Y:S04]  /*6850*/  S2R R5, SR_TID.X ;  /* 0x0000000000057919 */ /* 0x000f280000002100 */
[----:B-1----:R-:W1:Y:S01]  /*6860*/  S2R R3, SR_CTAID.Y ;  /* 0x0000000000037919 */ /* 0x002e620000002600 */
[----:B------:R-:W-:Y:S01]  /*6870*/  MOV R2, 0x1 ;  /* 0x0000000100027802 */ /* 0x000fe20000000f00 */
[----:B---3--:R-:W-:Y:S01]  /*6880*/  UIMAD UR5, UR5, 0x3c00, URZ ;  /* 0x00003c00050578a4 */ /* 0x008fe2000f8e023f */
[----:B----4-:R-:W-:Y:S01]  /*6890*/  SHF.R.S32.HI R6, RZ, 0x1f, R5 ;  /* 0x0000001fff067819 */ /* 0x010fe20000011405 */
[----:B------:R-:W-:Y:S01]  /*68a0*/  BAR.SYNC.DEFER_BLOCKING 0x1, 0x100 ;  /* 0x0044000000007b1d */ /* 0x000fe20000010000 */
[----:B------:R-:W-:Y:S01]  /*68b0*/  ISETP.NE.AND P0, PT, R2, c[0x0][0x338], PT ;  /* 0x0000ce0002007a0c */ /* 0x000fe20003f05270 */
[----:B------:R-:W-:-:S12]  /*68c0*/  USHF.R.S32.HI UR4, URZ, 0x1f, UR5 ;  /* 0x0000001f3f047899 */ /* 0x000fd80008011405 */
[----:B-1----:R-:W-:-:S04]  /*68d0*/  @P0 IMAD.HI.U32 R4, R3, c[0x0][0x33c], RZ ;  /* 0x0000cf0003040a27 */ /* 0x002fc800078e00ff */
[----:B--2---:R-:W-:-:S04]  /*68e0*/  @P2 IMAD R0, R252, 0x50, R0 ;  /* 0x00000050fc002824 */ /* 0x004fc800078e0200 */
[----:B------:R-:W-:-:S05]  /*68f0*/  @P2 IMAD.HI R0, R0, 0x66666667, RZ ;  /* 0x6666666700002827 */ /* 0x000fca00078e02ff */
[----:B------:R-:W-:-:S04]  /*6900*/  @P2 SHF.R.U32.HI R2, RZ, 0x1f, R0 ;  /* 0x0000001fff022819 */ /* 0x000fc80000011600 */
[----:B------:R-:W-:Y:S01]  /*6910*/  @P2 LEA.HI.SX32 R2, R0, R2, 0x1b ;  /* 0x0000000200022211 */ /* 0x000fe200078fdaff */
[----:B------:R-:W-:Y:S01]  /*6920*/  IMAD.MOV.U32 R0, RZ, RZ, R3 ;  /* 0x000000ffff007224 */ /* 0x000fe200078e0003 */
[----:B------:R-:W-:-:S03]  /*6930*/  @P0 SHF.R.U32.HI R0, RZ, c[0x0][0x340], R4 ;  /* 0x0000d000ff000a19 */ /* 0x000fc60000011604 */
[----:B------:R-:W-:Y:S01]  /*6940*/  @P2 IMAD R2, R2, 0x3c00, RZ ;  /* 0x00003c0002022824 */ /* 0x000fe200078e02ff */
[----:B------:R-:W-:-:S04]  /*6950*/  SHF.R.S32.HI R4, RZ, 0x1f, R0 ;  /* 0x0000001fff047819 */ /* 0x000fc80000011400 */
[----:B------:R-:W-:Y:S02]  /*6960*/  @P2 SHF.R.S32.HI R3, RZ, 0x1f, R2 ;  /* 0x0000001fff032819 */ /* 0x000fe40000011402 */
[----:B------:R-:W-:-:S06]  /*6970*/  @!P2 CS2R R2, SRZ ;  /* 0x000000000002a805 */ /* 0x000fcc000001ff00 */
[----:B------:R-:W-:Y:S01]  /*6980*/  IADD3 R2, P1, P0, R2, UR5, R5 ;  /* 0x0000000502027c10 */ /* 0x000fe2000f83e005 */
[C---:B------:R-:W-:Y:S02]  /*6990*/  IMAD R5, R4.reuse, c[0x0][0x328], RZ ;  /* 0x0000ca0004057a24 */ /* 0x040fe400078e02ff */
[----:B------:R-:W-:Y:S01]  /*69a0*/  IMAD R4, R4, c[0x0][0x300], RZ ;  /* 0x0000c00004047a24 */ /* 0x000fe200078e02ff */
[----:B------:R-:W-:Y:S01]  /*69b0*/  IADD3.X R3, R3, UR4, R6, P1, P0 ;  /* 0x0000000403037c10 */ /* 0x000fe20008fe0406 */
[C---:B------:R-:W-:Y:S01]  /*69c0*/  IMAD R7, R0.reuse, c[0x0][0x32c], R5 ;  /* 0x0000cb0000077a24 */ /* 0x040fe200078e0205 */
[----:B------:R-:W-:Y:S01]  /*69d0*/  SHF.R.S32.HI R6, RZ, 0x1f, R252 ;  /* 0x0000001fff067819 */ /* 0x000fe200000114fc */
[C---:B------:R-:W-:Y:S02]  /*69e0*/  IMAD R8, R0.reuse, c[0x0][0x304], R4 ;  /* 0x0000c10000087a24 */ /* 0x040fe400078e0204 */
[----:B------:R-:W-:-:S04]  /*69f0*/  IMAD.WIDE.U32 R4, R0, c[0x0][0x328], R2 ;  /* 0x0000ca0000047a25 */ /* 0x000fc800078e0002 */
[----:B------:R-:W-:Y:S01]  /*6a00*/  IMAD.WIDE.U32 R2, R0, c[0x0][0x300], R2 ;  /* 0x0000c00000027a25 */ /* 0x000fe200078e0002 */
[----:B------:R-:W-:Y:S02]  /*6a10*/  SEL R0, R6, RZ, !P2 ;  /* 0x000000ff06007207 */ /* 0x000fe40005000000 */
[----:B------:R-:W-:Y:S01]  /*6a20*/  IADD3 R5, R5, R7, RZ ;  /* 0x0000000705057210 */ /* 0x000fe20007ffe0ff */
[----:B------:R-:W-:Y:S01]  /*6a30*/  IMAD.IADD R3, R3, 0x1, R8 ;  /* 0x0000000103037824 */ /* 0x000fe200078e0208 */
[----:B------:R-:W-:Y:S01]  /*6a40*/  SEL R6, R252, RZ, !P2 ;  /* 0x000000fffc067207 */ /* 0x000fe20005000000 */
[C---:B------:R-:W-:Y:S02]  /*6a50*/  IMAD R10, R0.reuse, c[0x0][0x330], RZ ;  /* 0x0000cc00000a7a24 */ /* 0x040fe400078e02ff */
[----:B------:R-:W-:Y:S02]  /*6a60*/  IMAD R0, R0, c[0x0][0x308], RZ ;  /* 0x0000c20000007a24 */ /* 0x000fe400078e02ff */
[----:B------:R-:W-:-:S02]  /*6a70*/  IMAD R10, R6, c[0x0][0x334], R10 ;  /* 0x0000cd00060a7a24 */ /* 0x000fc400078e020a */
[----:B------:R-:W-:-:S04]  /*6a80*/  IMAD.WIDE.U32 R8, R6, c[0x0][0x330], R4 ;  /* 0x0000cc0006087a25 */ /* 0x000fc800078e0004 */
[----:B------:R-:W-:Y:S01]  /*6a90*/  IMAD R0, R6, c[0x0][0x30c], R0 ;  /* 0x0000c30006007a24 */ /* 0x000fe200078e0200 */
[----:B------:R-:W-:Y:S01]  /*6aa0*/  LEA R4, P1, R8, c[0x0][0x310], 0x2 ;  /* 0x0000c40008047a11 */ /* 0x000fe200078210ff */
[----:B------:R-:W-:Y:S01]  /*6ab0*/  IMAD.WIDE.U32 R6, R6, c[0x0][0x308], R2 ;  /* 0x0000c20006067a25 */ /* 0x000fe200078e0002 */
[----:B------:R-:W-:-:S03]  /*6ac0*/  IADD3 R3, R9, R10, RZ ;  /* 0x0000000a09037210 */ /* 0x000fc60007ffe0ff */
[----:B------:R-:W-:Y:S01]  /*6ad0*/  IMAD.IADD R0, R7, 0x1, R0 ;  /* 0x0000000107007824 */ /* 0x000fe200078e0200 */
[----:B------:R-:W-:Y:S02]  /*6ae0*/  LEA.HI.X R5, R8, c[0x0][0x314], R3, 0x2, P1 ;  /* 0x0000c50008057a11 */ /* 0x000fe400008f1403 */
[----:B------:R-:W-:-:S03]  /*6af0*/  LEA R2, P0, R6, c[0x0][0x2e8], 0x2 ;  /* 0x0000ba0006027a11 */ /* 0x000fc600078010ff */
        /* <DEDUP_REMOVED lines=122> */
.L_x_801:
        /* <DEDUP_REMOVED lines=14> */
.L_x_1408:


//--------------------- .text._ZN7cutlass13device_kernelIN5flash19enable_sm80_to_sm89INS1_16FlashAttnBwdSm80INS1_25CollectiveMainloopBwdSm80ILi2ELi1EN4cute5tupleIJNS5_1CILi64EEENS7_ILi80EEENS7_ILi192EEEEEENS_10bfloat16_tEfNS_4arch4Sm80ELb0ELb0ELb1ELb1ELb1ELb0ELb1ELb0ELi2ELi4ELi2ELi2ELb0EEENS1_24CollectiveEpilogueBwdGQAISB_fSE_Li256ELb1ELb1EEENS1_19SingleTileSchedulerILb1ELb0ELb0ELi80EEEEEEEEEvNT_6ParamsE --------------------------
	.section	.text._ZN7cutlass13device_kernelIN5flash19enable_sm80_to_sm89INS1_16FlashAttnBwdSm80INS1_25CollectiveMainloopBwdSm80ILi2ELi1EN4cute5tupleIJNS5_1CILi64EEENS7_ILi80EEENS7_ILi192EEEEEENS_10bfloat16_tEfNS_4arch4Sm80ELb0ELb0ELb1ELb1ELb1ELb0ELb1ELb0ELi2ELi4ELi2ELi2ELb0EEENS1_24CollectiveEpilogueBwdGQAISB_fSE_Li256ELb1ELb1EEENS1_19SingleTileSchedulerILb1ELb0ELb0ELi80EEEEEEEEEvNT_6ParamsE,"ax",@progbits
	.sectioninfo	@"SHI_REGISTERS=254"
	.align	128
.text._ZN7cutlass13device_kernelIN5flash19enable_sm80_to_sm89INS1_16FlashAttnBwdSm80INS1_25CollectiveMainloopBwdSm80ILi2ELi1EN4cute5tupleIJNS5_1CILi64EEENS7_ILi80EEENS7_ILi192EEEEEENS_10bfloat16_tEfNS_4arch4Sm80ELb0ELb0ELb1ELb1ELb1ELb0ELb1ELb0ELi2ELi4ELi2ELi2ELb0EEENS1_24CollectiveEpilogueBwdGQAISB_fSE_Li256ELb1ELb1EEENS1_19SingleTileSchedulerILb1ELb0ELb0ELi80EEEEEEEEEvNT_6ParamsE:
        .type           _ZN7cutlass13device_kernelIN5flash19enable_sm80_to_sm89INS1_16FlashAttnBwdSm80INS1_25CollectiveMainloopBwdSm80ILi2ELi1EN4cute5tupleIJNS5_1CILi64EEENS7_ILi80EEENS7_ILi192EEEEEENS_10bfloat16_tEfNS_4arch4Sm80ELb0ELb0ELb1ELb1ELb1ELb0ELb1ELb0ELi2ELi4ELi2ELi2ELb0EEENS1_24CollectiveEpilogueBwdGQAISB_fSE_Li256ELb1ELb1EEENS1_19SingleTileSchedulerILb1ELb0ELb0ELi80EEEEEEEEEvNT_6ParamsE,@function
        .size           _ZN7cutlass13device_kernelIN5flash19enable_sm80_to_sm89INS1_16FlashAttnBwdSm80INS1_25CollectiveMainloopBwdSm80ILi2ELi1EN4cute5tupleIJNS5_1CILi64EEENS7_ILi80EEENS7_ILi192EEEEEENS_10bfloat16_tEfNS_4arch4Sm80ELb0ELb0ELb1ELb1ELb1ELb0ELb1ELb0ELi2ELi4ELi2ELi2ELb0EEENS1_24CollectiveEpilogueBwdGQAISB_fSE_Li256ELb1ELb1EEENS1_19SingleTileSchedulerILb1ELb0ELb0ELi80EEEEEEEEEvNT_6ParamsE,(.L_x_1409 - _ZN7cutlass13device_kernelIN5flash19enable_sm80_to_sm89INS1_16FlashAttnBwdSm80INS1_25CollectiveMainloopBwdSm80ILi2ELi1EN4cute5tupleIJNS5_1CILi64EEENS7_ILi80EEENS7_ILi192EEEEEENS_10bfloat16_tEfNS_4arch4Sm80ELb0ELb0ELb1ELb1ELb1ELb0ELb1ELb0ELi2ELi4ELi2ELi2ELb0EEENS1_24CollectiveEpilogueBwdGQAISB_fSE_Li256ELb1ELb1EEENS1_19SingleTileSchedulerILb1ELb0ELb0ELi80EEEEEEEEEvNT_6ParamsE)
        .other          _ZN7cutlass13device_kernelIN5flash19enable_sm80_to_sm89INS1_16FlashAttnBwdSm80INS1_25CollectiveMainloopBwdSm80ILi2ELi1EN4cute5tupleIJNS5_1CILi64EEENS7_ILi80EEENS7_ILi192EEEEEENS_10bfloat16_tEfNS_4arch4Sm80ELb0ELb0ELb1ELb1ELb1ELb0ELb1ELb0ELi2ELi4ELi2ELi2ELb0EEENS1_24CollectiveEpilogueBwdGQAISB_fSE_Li256ELb1ELb1EEENS1_19SingleTileSchedulerILb1ELb0ELb0ELi80EEEEEEEEEvNT_6ParamsE,@"STO_CUDA_ENTRY STV_DEFAULT"
_ZN7cutlass13device_kernelIN5flash19enable_sm80_to_sm89INS1_16FlashAttnBwdSm80INS1_25CollectiveMainloopBwdSm80ILi2ELi1EN4cute5tupleIJNS5_1CILi64EEENS7_ILi80EEENS7_ILi192EEEEEENS_10bfloat16_tEfNS_4arch4Sm80ELb0ELb0ELb1ELb1ELb1ELb0ELb1ELb0ELi2ELi4ELi2ELi2ELb0EEENS1_24CollectiveEpilogueBwdGQAISB_fSE_Li256ELb1ELb1EEENS1_19SingleTileSchedulerILb1ELb0ELb0ELi80EEEEEEEEEvNT_6ParamsE:
        /* <DEDUP_REMOVED lines=17> */
.L_x_803:
        /* <DEDUP_REMOVED lines=8> */
.L_x_805:
[----:B------:R-:W-:Y:S02]  /*0190*/  MOV R4, c[0x0][0x3ac] ;  /* 0x0000eb0000047a02 */ /* 0x000fe40000000f00 */
.L_x_804:
[----:B------:R-:W-:-:S05]  /*01a0*/  IMAD R3, R2, 0x50, RZ ;  /* 0x0000005002037824 */ /* 0x000fca00078e02ff */
[----:B-----5:R-:W-:-:S04]  /*01b0*/  ISETP.GE.AND P0, PT, R3, R4, PT ;  /* 0x000000040300720c */ /* 0x020fc80003f06270 */
[----:B------:R-:W-:Y:S01]  /*01c0*/  SEL R239, R239, 0xffffffff, !P0 ;  /* 0xffffffffefef7807 */ /* 0x000fe20004000000 */
[----:B------:R-:W-:Y:S05]  /*01d0*/  BRA `(.L_x_806) ;  /* 0x0000011000007947 */ /* 0x000fea0003800000 */
.L_x_802:
[----:B---34-:R-:W-:-:S04]  /*01e0*/  ISETP.NE.U32.AND P0, PT, RZ, c[0x0][0x3c8], PT ;  /* 0x0000f200ff007a0c */ /* 0x018fc80003f05070 */
[----:B------:R-:W-:-:S13]  /*01f0*/  ISETP.NE.AND.EX P0, PT, RZ, c[0x0][0x3cc], PT, P0 ;  /* 0x0000f300ff007a0c */ /* 0x000fda0003f05300 */
[----:B------:R-:W-:Y:S05]  /*0200*/  @!P0 BRA `(.L_x_807) ;  /* 0x0000002000008947 */ /* 0x000fea0003800000 */
[----:B------:R1:W5:Y:S01]  /*0210*/  LDG.E R4, [R4.64] ;  /* 0x0000000e04047981 */ /* 0x000362000c1e1900 */
[----:B------:R-:W-:Y:S05]  /*0220*/  BRA `(.L_x_808) ;  /* 0x0000009000007947 */ /* 0x000fea0003800000 */
.L_x_807:
        /* <DEDUP_REMOVED lines=8> */
.L_x_809:
[----:B------:R-:W-:Y:S02]  /*02b0*/  MOV R4, c[0x0][0x3ac] ;  /* 0x0000eb0000047a02 */ /* 0x000fe40000000f00 */
.L_x_808:
[----:B------:R-:W-:-:S05]  /*02c0*/  IMAD R3, R2, 0x50, RZ ;  /* 0x0000005002037824 */ /* 0x000fca00078e02ff */
[----:B-----5:R-:W-:-:S04]  /*02d0*/  ISETP.GE.AND P0, PT, R3, R4, PT ;  /* 0x000000040300720c */ /* 0x020fc80003f06270 */
[----:B------:R-:W-:-:S04]  /*02e0*/  SEL R239, R239, 0xffffffff, !P0 ;  /* 0xffffffffefef7807 */ /* 0x000fc80004000000 */
.L_x_806:
        /* <DEDUP_REMOVED lines=10> */
[CC--:B------:R-:W-:Y:S02]  /*0390*/  @P0 IMAD.WIDE R6, R239.reuse, R12.reuse, c[0x0][0x2d8] ;  /* 0x0000b600ef060625 */ /* 0x0c0fe400078e020c */
[----:B------:R-:W3:Y:S02]  /*03a0*/  @P4 LDG.E R11, [R16.64] ;  /* 0x0000000e100b4981 */ /* 0x000ee4000c1e1900 */
[C---:B------:R-:W-:Y:S02]  /*03b0*/  IMAD.WIDE R14, R239.reuse, R12, c[0x0][0x2d0] ;  /* 0x0000b400ef0e7625 */ /* 0x040fe400078e020c */
[----:B------:R4:W5:Y:S04]  /*03c0*/  @P0 LDG.E R10, [R6.64] ;  /* 0x0000000e060a0981 */ /* 0x000968000c1e1900 */
[----:B-1----:R-:W3:Y:S01]  /*03d0*/  @P3 LDG.E R5, [R14.64] ;  /* 0x0000000e0e053981 */ /* 0x002ee2000c1e1900 */
[----:B------:R-:W-:Y:S01]  /*03e0*/  ULDC UR12, c[0x0][0x168] ;  /* 0x00005a00000c7ab9 */ /* 0x000fe20000000800 */
[----:B------:R-:W-:Y:S01]  /*03f0*/  CS2R R8, SRZ ;  /* 0x0000000000087805 */ /* 0x000fe2000001ff00 */
[----:B----4-:R-:W-:Y:S01]  /*0400*/  CS2R R6, SRZ ;  /* 0x0000000000067805 */ /* 0x010fe2000001ff00 */
[----:B--2---:R-:W-:-:S05]  /*0410*/  @P4 IMAD R4, R239, 0x40, R4 ;  /* 0x00000040ef044824 */ /* 0x004fca00078e0204 */
[----:B------:R-:W-:-:S04]  /*0420*/  @P4 SHF.R.S32.HI R3, RZ, 0x1f, R4 ;  /* 0x0000001fff034819 */ /* 0x000fc80000011404 */
[----:B------:R-:W-:Y:S01]  /*0430*/  @P4 LEA.HI R3, R3, R4, RZ, 0x6 ;  /* 0x0000000403034211 */ /* 0x000fe200078f30ff */
[----:B-----5:R1:W2:Y:S01]  /*0440*/  @P0 R2UR UR12, R10 ;  /* 0x000000000a0c03c2 */ /* 0x0202a200000e0000 */
[----:B------:R-:W-:Y:S01]  /*0450*/  IMAD.MOV.U32 R4, RZ, RZ, RZ ;  /* 0x000000ffff047224 */ /* 0x000fe200078e00ff */
[--C-:B---3--:R-:W-:Y:S01]  /*0460*/  @P4 SHF.R.S32.HI R7, RZ, 0x1f, R11.reuse ;  /* 0x0000001fff074819 */ /* 0x108fe2000001140b */
[----:B------:R-:W-:Y:S01]  /*0470*/  @P4 IMAD.MOV.U32 R6, RZ, RZ, R11 ;  /* 0x000000ffff064224 */ /* 0x000fe200078e000b */
[----:B------:R-:W-:Y:S01]  /*0480*/  @P4 LOP3.LUT R4, R3, 0xffffffc0, RZ, 0xc0, !PT ;  /* 0xffffffc003044812 */ /* 0x000fe200078ec0ff */
[----:B------:R-:W-:Y:S01]  /*0490*/  IMAD.MOV.U32 R3, RZ, RZ, c[0x0][0x198] ;  /* 0x00006600ff037624 */ /* 0x000fe200078e00ff */
[--C-:B------:R-:W-:Y:S01]  /*04a0*/  @P3 SHF.R.S32.HI R9, RZ, 0x1f, R5.reuse ;  /* 0x0000001fff093819 */ /* 0x100fe20000011405 */
[----:B------:R-:W-:Y:S01]  /*04b0*/  @P3 IMAD.MOV.U32 R8, RZ, RZ, R5 ;  /* 0x000000ffff083224 */ /* 0x000fe200078e0005 */
[----:B-12---:R-:W-:Y:S05]  /*04c0*/  @P0 BRA `(.L_x_810) ;  /* 0x0000006000000947 */ /* 0x006fea0003800000 */
[----:B------:R-:W-:Y:S05]  /*04d0*/  @!P4 BRA `(.L_x_810) ;  /* 0x000000500000c947 */ /* 0x000fea0003800000 */
[----:B------:R-:W2:Y:S04]  /*04e0*/  LDG.E R10, [R16.64] ;  /* 0x0000000e100a7981 */ /* 0x000ea8000c1e1900 */
[----:B------:R-:W3:Y:S01]  /*04f0*/  LDG.E R5, [R16.64+0x4] ;  /* 0x0000040e10057981 */ /* 0x000ee2000c1e1900 */
[----:B--2---:R-:W1:Y:S08]  /*0500*/  R2UR UR12, R10 ;  /* 0x000000000a0c73c2 */ /* 0x004e7000000e0000 */
[----:B---3--:R-:W1:Y:S02]  /*0510*/  R2UR UR4, R5 ;  /* 0x00000000050473c2 */ /* 0x008e6400000e0000 */
[----:B-1----:R-:W-:-:S06]  /*0520*/  UIADD3 UR12, -UR12, UR4, URZ ;  /* 0x000000040c0c7290 */ /* 0x002fcc000fffe13f */
.L_x_810:
[----:B------:R-:W-:-:S04]  /*0530*/  ISETP.NE.U32.AND P0, PT, RZ, c[0x0][0x2e0], PT ;  /* 0x0000b800ff007a0c */ /* 0x000fc80003f05070 */
[----:B------:R-:W-:-:S13]  /*0540*/  ISETP.NE.AND.EX P0, PT, RZ, c[0x0][0x2e4], PT, P0 ;  /* 0x0000b900ff007a0c */ /* 0x000fda0003f05300 */
[----:B------:R-:W-:Y:S05]  /*0550*/  @!P0 BRA `(.L_x_811) ;  /* 0x0000003000008947 */ /* 0x000fea0003800000 */
[----:B------:R-:W-:-:S05]  /*0560*/  IMAD.WIDE R12, R239, R12, c[0x0][0x2e0] ;  /* 0x0000b800ef0c7625 */ /* 0x000fca00078e020c */
[----:B------:R1:W5:Y:S01]  /*0570*/  LDG.E R3, [R12.64] ;  /* 0x0000000e0c037981 */ /* 0x000362000c1e1900 */
[----:B------:R-:W-:Y:S05]  /*0580*/  BRA `(.L_x_812) ;  /* 0x0000004000007947 */ /* 0x000fea0003800000 */
.L_x_811:
[----:B------:R-:W-:Y:S05]  /*0590*/  @!P3 BRA `(.L_x_812) ;  /* 0x000000300000b947 */ /* 0x000fea0003800000 */
[----:B------:R-:W2:Y:S04]  /*05a0*/  LDG.E R3, [R14.64] ;  /* 0x0000000e0e037981 */ /* 0x000ea8000c1e1900 */
[----:B------:R-:W2:Y:S02]  /*05b0*/  LDG.E R10, [R14.64+0x4] ;  /* 0x0000040e0e0a7981 */ /* 0x000ea4000c1e1900 */
[----:B--2---:R-:W-:Y:S02]  /*05c0*/  IADD3 R3, -R3, R10, RZ ;  /* 0x0000000a03037210 */ /* 0x004fe40007ffe1ff */
.L_x_812:
        /* <DEDUP_REMOVED lines=67> */
[----:B-1----:R-:W-:Y:S01]  /*0a00*/  SHF.R.S32.HI R12, RZ, 0x1f, R4 ;  /* 0x0000001fff0c7819 */ /* 0x002fe20000011404 */
[----:B------:R-:W-:Y:S01]  /*0a10*/  IMAD.SHL.U32 R13, R232, 0x4, RZ ;  /* 0x00000004e80d7824 */ /* 0x000fe200078e00ff */
[----:B------:R-:W-:Y:S01]  /*0a20*/  ISETP.NE.AND P2, PT, R5, 0x1, PT ;  /* 0x000000010500780c */ /* 0x000fe20003f45270 */
[----:B------:R-:W-:Y:S01]  /*0a30*/  IMAD.MOV.U32 R17, RZ, RZ, R0 ;  /* 0x000000ffff117224 */ /* 0x000fe200078e0000 */
[----:B------:R-:W-:Y:S01]  /*0a40*/  SHF.R.S32.HI R5, RZ, 0x1f, R232 ;  /* 0x0000001fff057819 */ /* 0x000fe200000114e8 */
[----:B------:R-:W-:Y:S01]  /*0a50*/  ULDC.64 UR4, c[0x0][0x1d8] ;  /* 0x0000760000047ab9 */ /* 0x000fe20000000a00 */
[C---:B------:R-:W-:Y:S01]  /*0a60*/  IADD3 R26, P0, R14.reuse, R232, RZ ;  /* 0x000000e80e1a7210 */ /* 0x040fe20007f1e0ff */
[----:B------:R-:W-:Y:S01]  /*0a70*/  USHF.L.U32 UR7, UR4, 0x5, URZ ;  /* 0x0000000504077899 */ /* 0x000fe2000800063f */
[----:B------:R-:W-:Y:S01]  /*0a80*/  IADD3 R36, P1, R13, R4, RZ ;  /* 0x000000040d247210 */ /* 0x000fe20007f3e0ff */
[----:B------:R-:W-:Y:S01]  /*0a90*/  UMOV UR6, 0x5 ;  /* 0x0000000500067882 */ /* 0x000fe20000000000 */
[----:B------:R-:W-:Y:S01]  /*0aa0*/  LEA.HI R10, R5, R232, RZ, 0x3 ;  /* 0x000000e8050a7211 */ /* 0x000fe200078f18ff */
[----:B------:R-:W-:Y:S01]  /*0ab0*/  USHF.L.U64.HI UR5, UR4, UR6, UR5 ;  /* 0x0000000604057299 */ /* 0x000fe20008010205 */
[----:B------:R-:W-:Y:S01]  /*0ac0*/  LEA.HI.X.SX32 R27, R14, R11, 0x1, P0 ;  /* 0x0000000b0e1b7211 */ /* 0x000fe200000f0eff */
[----:B------:R-:W-:Y:S01]  /*0ad0*/  ULDC.64 UR8, c[0x0][0x178] ;  /* 0x00005e0000087ab9 */ /* 0x000fe20000000a00 */
[----:B------:R-:W-:Y:S01]  /*0ae0*/  LEA.HI.X.SX32 R37, R13, R12, 0x1, P1 ;  /* 0x0000000c0d257211 */ /* 0x000fe200008f0eff */
[----:B------:R-:W-:Y:S01]  /*0af0*/  @P2 IMAD.HI.U32 R12, R0, c[0x0][0x24c], RZ ;  /* 0x00009300000c2a27 */ /* 0x000fe200078e00ff */
[----:B------:R-:W-:Y:S01]  /*0b00*/  SHF.R.S32.HI R11, RZ, 0x1f, R0 ;  /* 0x0000001fff0b7819 */ /* 0x000fe20000011400 */
[----:B------:R-:W-:Y:S01]  /*0b10*/  USHF.L.U32 UR11, UR8, 0x5, URZ ;  /* 0x00000005080b7899 */ /* 0x000fe2000800063f */
[----:B------:R-:W-:Y:S01]  /*0b20*/  LOP3.LUT R21, R10, 0xfffffff8, RZ, 0xc0, !PT ;  /* 0xfffffff80a157812 */ /* 0x000fe200078ec0ff */
[----:B------:R-:W-:Y:S01]  /*0b30*/  IMAD.WIDE.U32 R28, R0, c[0x0][0x270], R36 ;  /* 0x00009c00001c7a25 */ /* 0x000fe200078e0024 */
[----:B------:R-:W-:Y:S01]  /*0b40*/  SHF.R.S32.HI R238, RZ, 0x3, R10 ;  /* 0x00000003ffee7819 */ /* 0x000fe2000001140a */
[----:B------:R-:W-:Y:S01]  /*0b50*/  USHF.L.U32 UR10, UR11, 0x1, URZ ;  /* 0x000000010b0a7899 */ /* 0x000fe2000800063f */
[----:B------:R-:W-:Y:S01]  /*0b60*/  @P2 SHF.R.U32.HI R17, RZ, c[0x0][0x250], R12 ;  /* 0x00009400ff112a19 */ /* 0x000fe2000001160c */
[----:B------:R-:W-:Y:S01]  /*0b70*/  IMAD R15, R11, c[0x0][0x270], RZ ;  /* 0x00009c000b0f7a24 */ /* 0x000fe200078e02ff */
[----:B------:R-:W-:Y:S01]  /*0b80*/  SHF.R.S32.HI R19, RZ, 0x1f, R238 ;  /* 0x0000001fff137819 */ /* 0x000fe200000114ee */
[----:B------:R-:W-:Y:S01]  /*0b90*/  IMAD.IADD R4, R232, 0x1, -R21 ;  /* 0x00000001e8047824 */ /* 0x000fe200078e0a15 */
[----:B------:R-:W-:Y:S01]  /*0ba0*/  IADD3 R13, P0, R238, R6, RZ ;  /* 0x00000006ee0d7210 */ /* 0x000fe20007f1e0ff */
[----:B------:R-:W-:Y:S01]  /*0bb0*/  IMAD R34, R0, c[0x0][0x274], R15 ;  /* 0x00009d0000227a24 */ /* 0x000fe200078e020f */
[----:B------:R-:W-:Y:S01]  /*0bc0*/  SHF.R.S32.HI R15, RZ, 0x1f, R17 ;  /* 0x0000001fff0f7819 */ /* 0x000fe20000011411 */
[----:B------:R-:W-:Y:S01]  /*0bd0*/  IMAD.SHL.U32 R22, R4, 0x8, RZ ;  /* 0x0000000804167824 */ /* 0x000fe200078e00ff */
[----:B------:R-:W-:Y:S01]  /*0be0*/  SEL R30, R239, RZ, !P3 ;  /* 0x000000ffef1e7207 */ /* 0x000fe20005800000 */
[----:B------:R-:W-:Y:S01]  /*0bf0*/  IMAD.X R12, R19, 0x1, R7, P0 ;  /* 0x00000001130c7824 */ /* 0x000fe200000e0607 */
[----:B------:R-:W-:Y:S01]  /*0c00*/  IADD3 R20, P0, R238, R8, RZ ;  /* 0x00000008ee147210 */ /* 0x000fe20007f1e0ff */
[----:B------:R-:W-:Y:S01]  /*0c10*/  IMAD R24, R15, c[0x0][0x1e0], RZ ;  /* 0x000078000f187a24 */ /* 0x000fe200078e02ff */
[----:B------:R-:W-:Y:S01]  /*0c20*/  SHF.R.S32.HI R23, RZ, 0x1f, R22 ;  /* 0x0000001fff177819 */ /* 0x000fe20000011416 */
[----:B------:R-:W-:Y:S01]  /*0c30*/  IMAD.WIDE.U32 R36, R0, c[0x0][0x288], R36 ;  /* 0x0000a20000247a25 */ /* 0x000fe200078e0024 */
[----:B------:R-:W-:Y:S01]  /*0c40*/  SHF.R.S32.HI R7, RZ, 0x1f, R239 ;  /* 0x0000001fff077819 */ /* 0x000fe200000114ef */
[----:B------:R-:W-:Y:S01]  /*0c50*/  CS2R R170, SRZ ;  /* 0x0000000000aa7805 */ /* 0x000fe2000001ff00 */
[----:B------:R-:W-:Y:S01]  /*0c60*/  SEL R240, R239, RZ, !P4 ;  /* 0x000000ffeff07207 */ /* 0x000fe20006000000 */
[----:B------:R-:W-:Y:S01]  /*0c70*/  IMAD.X R21, R19, 0x1, R9, P0 ;  /* 0x0000000113157824 */ /* 0x000fe200000e0609 */
[----:B------:R-:W-:Y:S01]  /*0c80*/  SEL R6, R7, RZ, !P3 ;  /* 0x000000ff07067207 */ /* 0x000fe20005800000 */
[----:B------:R-:W-:Y:S01]  /*0c90*/  IMAD R24, R17, c[0x0][0x1e4], R24 ;  /* 0x0000790011187a24 */ /* 0x000fe200078e0218 */
[----:B------:R-:W-:Y:S01]  /*0ca0*/  SEL R7, R7, RZ, !P4 ;  /* 0x000000ff07077207 */ /* 0x000fe20006000000 */
[----:B------:R-:W-:Y:S01]  /*0cb0*/  IMAD.WIDE.U32 R18, R17, c[0x0][0x1e0], R22 ;  /* 0x0000780011127a25 */ /* 0x000fe200078e0016 */
[----:B------:R-:W-:Y:S01]  /*0cc0*/  ISETP.GE.AND P4, PT, R22, c[0x0][0x1cc], PT ;  /* 0x0000730016007a0c */ /* 0x000fe20003f86270 */
[----:B------:R-:W-:Y:S01]  /*0cd0*/  CS2R R168, SRZ ;  /* 0x0000000000a87805 */ /* 0x000fe2000001ff00 */
[----:B------:R-:W-:Y:S01]  /*0ce0*/  LEA.HI R227, R5, R232, RZ, 0x7 ;  /* 0x000000e805e37211 */ /* 0x000fe200078f38ff */
[----:B------:R-:W-:Y:S01]  /*0cf0*/  IMAD.IADD R25, R19, 0x1, R24 ;  /* 0x0000000113197824 */ /* 0x000fe200078e0218 */
[----:B------:R-:W-:Y:S01]  /*0d00*/  CS2R R166, SRZ ;  /* 0x0000000000a67805 */ /* 0x000fe2000001ff00 */
[----:B------:R-:W-:Y:S01]  /*0d10*/  IMAD.SHL.U32 R19, R238, 0x40, RZ ;  /* 0x00000040ee137824 */ /* 0x000fe200078e00ff */
[----:B------:R-:W-:Y:S01]  /*0d20*/  SHF.R.S32.HI R227, RZ, 0x7, R227 ;  /* 0x00000007ffe37819 */ /* 0x000fe200000114e3 */
[----:B------:R-:W-:Y:S01]  /*0d30*/  IMAD R9, R11, c[0x0][0x288], RZ ;  /* 0x0000a2000b097a24 */ /* 0x000fe200078e02ff */
[----:B------:R-:W-:Y:S01]  /*0d40*/  CS2R R164, SRZ ;  /* 0x0000000000a47805 */ /* 0x000fe2000001ff00 */
[----:B------:R-:W-:Y:S01]  /*0d50*/  IMAD.MOV.U32 R24, RZ, RZ, R18 ;  /* 0x000000ffff187224 */ /* 0x000fe200078e0012 */
[----:B------:R-:W-:Y:S01]  /*0d60*/  LOP3.LUT R19, R19, 0x1c0, RZ, 0xc0, !PT ;  /* 0x000001c013137812 */ /* 0x000fe200078ec0ff */
[----:B------:R-:W-:Y:S01]  /*0d70*/  IMAD R32, R0, c[0x0][0x28c], R9 ;  /* 0x0000a30000207a24 */ /* 0x000fe200078e0209 */
[----:B------:R-:W-:Y:S01]  /*0d80*/  LEA.HI R230, R227, R227, RZ, 0x1 ;  /* 0x000000e3e3e67211 */ /* 0x000fe200078f08ff */
[----:B------:R-:W-:Y:S01]  /*0d90*/  IMAD R9, R6, c[0x0][0x1e8], RZ ;  /* 0x00007a0006097a24 */ /* 0x000fe200078e02ff */
[----:B------:R-:W-:Y:S01]  /*0da0*/  LOP3.LUT R8, R19, 0x38, R22, 0xf8, !PT ;  /* 0x0000003813087812 */ /* 0x000fe200078ef816 */
[----:B------:R-:W-:Y:S01]  /*0db0*/  IMAD.IADD R35, R29, 0x1, R34 ;  /* 0x000000011d237824 */ /* 0x000fe200078e0222 */
[----:B------:R-:W-:Y:S01]  /*0dc0*/  SHF.R.U32.HI R19, RZ, 0x3, R19 ;  /* 0x00000003ff137819 */ /* 0x000fe20000011613 */
[----:B------:R-:W-:Y:S01]  /*0dd0*/  IMAD.MOV.U32 R34, RZ, RZ, R28 ;  /* 0x000000ffff227224 */ /* 0x000fe200078e001c */
[----:B------:R-:W-:Y:S01]  /*0de0*/  LOP3.LUT R230, R230, 0xfffffffe, RZ, 0xc0, !PT ;  /* 0xfffffffee6e67812 */ /* 0x000fe200078ec0ff */
[----:B------:R-:W-:Y:S01]  /*0df0*/  IMAD R28, R30, c[0x0][0x1ec], R9 ;  /* 0x00007b001e1c7a24 */ /* 0x000fe200078e0209 */
[----:B------:R-:W-:Y:S01]  /*0e00*/  LOP3.LUT R19, R8, R19, RZ, 0x3c, !PT ;  /* 0x0000001308137212 */ /* 0x000fe200078e3cff */
[----:B------:R-:W-:Y:S01]  /*0e10*/  IMAD.WIDE.U32 R24, R30, c[0x0][0x1e8], R24 ;  /* 0x00007a001e187a25 */ /* 0x000fe200078e0018 */
[----:B------:R-:W-:Y:S01]  /*0e20*/  CS2R R162, SRZ ;  /* 0x0000000000a27805 */ /* 0x000fe2000001ff00 */
[----:B------:R-:W-:Y:S01]  /*0e30*/  CS2R R160, SRZ ;  /* 0x0000000000a07805 */ /* 0x000fe2000001ff00 */
[----:B------:R-:W-:Y:S01]  /*0e40*/  CS2R R158, SRZ ;  /* 0x00000000009e7805 */ /* 0x000fe2000001ff00 */
[----:B------:R-:W-:Y:S01]  /*0e50*/  IMAD.IADD R33, R37, 0x1, R32 ;  /* 0x0000000125217824 */ /* 0x000fe200078e0220 */
[----:B------:R-:W-:Y:S01]  /*0e60*/  CS2R R156, SRZ ;  /* 0x00000000009c7805 */ /* 0x000fe2000001ff00 */
[----:B------:R-:W-:Y:S01]  /*0e70*/  IMAD.MOV.U32 R32, RZ, RZ, R36 ;  /* 0x000000ffff207224 */ /* 0x000fe200078e0024 */
[----:B------:R-:W-:Y:S01]  /*0e80*/  CS2R R154, SRZ ;  /* 0x00000000009a7805 */ /* 0x000fe2000001ff00 */
[----:B------:R-:W-:Y:S01]  /*0e90*/  IMAD R9, R7, c[0x0][0x290], RZ ;  /* 0x0000a40007097a24 */ /* 0x000fe200078e02ff */
[----:B------:R-:W-:Y:S01]  /*0ea0*/  CS2R R152, SRZ ;  /* 0x0000000000987805 */ /* 0x000fe2000001ff00 */
[----:B------:R-:W-:Y:S01]  /*0eb0*/  IMAD.WIDE R20, R2, 0x50, R20 ;  /* 0x0000005002147825 */ /* 0x000fe200078e0214 */
[----:B------:R-:W-:Y:S01]  /*0ec0*/  CS2R R150, SRZ ;  /* 0x0000000000967805 */ /* 0x000fe2000001ff00 */
[----:B------:R-:W-:Y:S01]  /*0ed0*/  CS2R R148, SRZ ;  /* 0x0000000000947805 */ /* 0x000fe2000001ff00 */
[----:B------:R-:W-:Y:S01]  /*0ee0*/  CS2R R146, SRZ ;  /* 0x0000000000927805 */ /* 0x000fe2000001ff00 */
[----:B------:R-:W-:Y:S01]  /*0ef0*/  IMAD.IADD R29, R25, 0x1, R28 ;  /* 0x00000001191d7824 */ /* 0x000fe200078e021c */
[----:B------:R-:W-:Y:S01]  /*0f00*/  CS2R R144, SRZ ;  /* 0x0000000000907805 */ /* 0x000fe2000001ff00 */
[----:B------:R-:W-:Y:S01]  /*0f10*/  IMAD R25, R7, c[0x0][0x278], RZ ;  /* 0x00009e0007197a24 */ /* 0x000fe200078e02ff */
        /* <DEDUP_REMOVED lines=9> */
[----:B------:R-:W-:Y:S01]  /*0fb0*/  IMAD.MOV.U32 R28, RZ, RZ, R24 ;  /* 0x000000ffff1c7224 */ /* 0x000fe200078e0018 */
[----:B------:R-:W-:Y:S01]  /*0fc0*/  LEA R242, P0, R32, c[0x0][0x280], 0x2 ;  /* 0x0000a00020f27a11 */ /* 0x000fe200078010ff */
[----:B------:R-:W-:Y:S01]  /*0fd0*/  IMAD R9, R21, c[0x0][0x1d8], RZ ;  /* 0x0000760015097a24 */ /* 0x000fe200078e02ff */
[----:B------:R-:W-:Y:S01]  /*0fe0*/  CS2R R130, SRZ ;  /* 0x0000000000827805 */ /* 0x000fe2000001ff00 */
[C---:B------:R-:W-:Y:S01]  /*0ff0*/  IMAD R14, R240.reuse, c[0x0][0x27c], R25 ;  /* 0x00009f00f00e7a24 */ /* 0x040fe200078e0219 */
[----:B------:R-:W-:Y:S01]  /*1000*/  CS2R R128, SRZ ;  /* 0x0000000000807805 */ /* 0x000fe2000001ff00 */
[C---:B------:R-:W-:Y:S01]  /*1010*/  IMAD R8, R17.reuse, c[0x0][0x1b4], R8 ;  /* 0x00006d0011087a24 */ /* 0x040fe200078e0208 */
[----:B------:R-:W-:Y:S01]  /*1020*/  CS2R R126, SRZ ;  /* 0x00000000007e7805 */ /* 0x000fe2000001ff00 */
[----:B------:R-:W-:Y:S01]  /*1030*/  IMAD.WIDE.U32 R34, R240, c[0x0][0x278], R34 ;  /* 0x00009e00f0227a25 */ /* 0x000fe200078e0022 */
[----:B------:R-:W-:Y:S01]  /*1040*/  CS2R R124, SRZ ;  /* 0x00000000007c7805 */ /* 0x000fe2000001ff00 */
[----:B------:R-:W-:Y:S01]  /*1050*/  CS2R R122, SRZ ;  /* 0x00000000007a7805 */ /* 0x000fe2000001ff00 */
[----:B------:R-:W-:Y:S01]  /*1060*/  CS2R R120, SRZ ;  /* 0x0000000000787805 */ /* 0x000fe2000001ff00 */
[----:B------:R-:W-:Y:S01]  /*1070*/  IMAD.WIDE.U32 R16, R17, c[0x0][0x1b0], R22 ;  /* 0x00006c0011107a25 */ /* 0x000fe200078e0016 */
[----:B------:R-:W-:Y:S01]  /*1080*/  LEA R244, P1, R34, c[0x0][0x258], 0x2 ;  /* 0x0000960022f47a11 */ /* 0x000fe200078210ff */
[----:B------:R-:W-:Y:S01]  /*1090*/  CS2R R118, SRZ ;  /* 0x0000000000767805 */ /* 0x000fe2000001ff00 */
[----:B------:R-:W-:Y:S01]  /*10a0*/  CS2R R116, SRZ ;  /* 0x0000000000747805 */ /* 0x000fe2000001ff00 */
[----:B------:R-:W-:Y:S01]  /*10b0*/  IMAD.IADD R15, R33, 0x1, R15 ;  /* 0x00000001210f7824 */ /* 0x000fe200078e020f */
[----:B------:R-:W-:Y:S01]  /*10c0*/  CS2R R114, SRZ ;  /* 0x0000000000727805 */ /* 0x000fe2000001ff00 */
[C---:B------:R-:W-:Y:S01]  /*10d0*/  IMAD R9, R20.reuse, c[0x0][0x1dc], R9 ;  /* 0x0000770014097a24 */ /* 0x040fe200078e0209 */
[----:B------:R-:W-:Y:S01]  /*10e0*/  CS2R R112, SRZ ;  /* 0x0000000000707805 */ /* 0x000fe2000001ff00 */
[----:B------:R-:W-:Y:S01]  /*10f0*/  IMAD.WIDE.U32 R28, R20, c[0x0][0x1d8], R28 ;  /* 0x00007600141c7a25 */ /* 0x000fe200078e001c */
[----:B------:R-:W-:Y:S01]  /*1100*/  LEA.HI.X R243, R32, c[0x0][0x284], R15, 0x2, P0 ;  /* 0x0000a10020f37a11 */ /* 0x000fe200000f140f */
[----:B------:R-:W-:Y:S01]  /*1110*/  CS2R R82, SRZ ;  /* 0x0000000000527805 */ /* 0x000fe2000001ff00 */
[----:B------:R-:W-:Y:S01]  /*1120*/  CS2R R80, SRZ ;  /* 0x0000000000507805 */ /* 0x000fe2000001ff00 */
[----:B------:R-:W-:Y:S01]  /*1130*/  IMAD.IADD R14, R35, 0x1, R14 ;  /* 0x00000001230e7824 */ /* 0x000fe200078e020e */
[----:B------:R-:W-:Y:S01]  /*1140*/  LEA R32, P0, R28, c[0x0][0x1c0], 0x1 ;  /* 0x000070001c207a11 */ /* 0x000fe200078008ff */
[----:B------:R-:W-:Y:S01]  /*1150*/  IMAD.IADD R35, R17, 0x1, R8 ;  /* 0x0000000111237824 */ /* 0x000fe200078e0208 */
[----:B------:R-:W-:Y:S01]  /*1160*/  CS2R R78, SRZ ;  /* 0x00000000004e7805 */ /* 0x000fe2000001ff00 */
[----:B------:R-:W-:Y:S01]  /*1170*/  IMAD.IADD R8, R29, 0x1, R9 ;  /* 0x000000011d087824 */ /* 0x000fe200078e0209 */
[----:B------:R-:W-:Y:S01]  /*1180*/  LEA.HI.X R245, R34, c[0x0][0x25c], R14, 0x2, P1 ;  /* 0x0000970022f57a11 */ /* 0x000fe200008f140e */
[----:B------:R-:W-:Y:S01]  /*1190*/  IMAD.MOV.U32 R9, RZ, RZ, c[0x0][0x1d8] ;  /* 0x00007600ff097624 */ /* 0x000fe200078e00ff */
[----:B------:R-:W-:Y:S01]  /*11a0*/  CS2R R76, SRZ ;  /* 0x00000000004c7805 */ /* 0x000fe2000001ff00 */
[----:B------:R-:W-:Y:S01]  /*11b0*/  IMAD R17, R6, c[0x0][0x1b8], RZ ;  /* 0x00006e0006117a24 */ /* 0x000fe200078e02ff */
[----:B------:R-:W-:Y:S01]  /*11c0*/  LEA.HI.X R33, R28, c[0x0][0x1c4], R8, 0x1, P0 ;  /* 0x000071001c217a11 */ /* 0x000fe200000f0c08 */
[----:B------:R-:W-:Y:S01]  /*11d0*/  IMAD.MOV.U32 R6, RZ, RZ, c[0x0][0x1dc] ;  /* 0x00007700ff067624 */ /* 0x000fe200078e00ff */
[----:B------:R-:W-:Y:S01]  /*11e0*/  LEA R28, P0, R9, R32, 0x6 ;  /* 0x00000020091c7211 */ /* 0x000fe200078030ff */
[----:B------:R-:W-:Y:S01]  /*11f0*/  IMAD R24, R12, c[0x0][0x178], RZ ;  /* 0x00005e000c187a24 */ /* 0x000fe200078e02ff */
[----:B------:R-:W-:Y:S01]  /*1200*/  IADD3 R8, R22, 0x80, RZ ;  /* 0x0000008016087810 */ /* 0x000fe20007ffe0ff */
[----:B------:R-:W-:Y:S01]  /*1210*/  IMAD.WIDE.U32 R36, R13, c[0x0][0x178], R22 ;  /* 0x00005e000d247a25 */ /* 0x000fe200078e0016 */
[----:B------:R-:W-:Y:S01]  /*1220*/  LEA.HI.X R29, R9, R33, R6, 0x6, P0 ;  /* 0x00000021091d7211 */ /* 0x000fe200000f3406 */
[----:B------:R-:W-:Y:S01]  /*1230*/  CS2R R74, SRZ ;  /* 0x00000000004a7805 */ /* 0x000fe2000001ff00 */
[----:B------:R-:W-:Y:S01]  /*1240*/  LEA.HI R6, R5, R232, RZ, 0x6 ;  /* 0x000000e805067211 */ /* 0x000fe200078f30ff */
[----:B-----5:R-:W-:Y:S01]  /*1250*/  IMAD.IADD R9, R3, 0x1, -R238 ;  /* 0x0000000103097824 */ /* 0x020fe200078e0aee */
[----:B------:R-:W-:Y:S01]  /*1260*/  ISETP.GE.AND P5, PT, R8, c[0x0][0x1cc], PT ;  /* 0x0000730008007a0c */ /* 0x000fe20003fa6270 */
[----:B------:R-:W-:Y:S01]  /*1270*/  IMAD R24, R13, c[0x0][0x17c], R24 ;  /* 0x00005f000d187a24 */ /* 0x000fe200078e0218 */
[----:B------:R-:W-:Y:S01]  /*1280*/  SHF.R.S32.HI R6, RZ, 0x6, R6 ;  /* 0x00000006ff067819 */ /* 0x000fe20000011406 */
[----:B------:R-:W-:Y:S01]  /*1290*/  IMAD R14, R2, -0x50, R9 ;  /* 0xffffffb0020e7824 */ /* 0x000fe200078e0209 */
[----:B------:R-:W-:Y:S01]  /*12a0*/  IADD3 R9, R22, 0x40, RZ ;  /* 0x0000004016097810 */ /* 0x000fe20007ffe0ff */
[----:B------:R-:W-:Y:S01]  /*12b0*/  IMAD.IADD R25, R37, 0x1, R24 ;  /* 0x0000000125197824 */ /* 0x000fe200078e0218 */
[----:B------:R-:W-:Y:S01]  /*12c0*/  ISETP.GT.AND P0, PT, R232, 0x7f, PT ;  /* 0x0000007fe800780c */ /* 0x000fe20003f04270 */
[----:B------:R-:W-:Y:S01]  /*12d0*/  IMAD.MOV.U32 R34, RZ, RZ, R16 ;  /* 0x000000ffff227224 */ /* 0x000fe200078e0010 */
[----:B------:R-:W-:Y:S01]  /*12e0*/  ISETP.GE.AND P2, PT, R9, c[0x0][0x1cc], PT ;  /* 0x0000730009007a0c */ /* 0x000fe20003f46270 */
[----:B------:R-:W-:Y:S01]  /*12f0*/  IMAD R19, R6, 0x200, R19 ;  /* 0x0000020006137824 */ /* 0x000fe200078e0213 */
[C---:B------:R-:W-:Y:S01]  /*1300*/  ISETP.LT.OR P3, PT, R14.reuse, 0x1, P4 ;  /* 0x000000010e00780c */ /* 0x040fe20002761670 */
[----:B------:R-:W-:Y:S01]  /*1310*/  IMAD.MOV.U32 R24, RZ, RZ, R36 ;  /* 0x000000ffff187224 */ /* 0x000fe200078e0024 */
[C---:B------:R-:W-:Y:S01]  /*1320*/  ISETP.LT.OR P1, PT, R14.reuse, 0x1, P2 ;  /* 0x000000010e00780c */ /* 0x040fe20001721670 */
[----:B------:R-:W-:Y:S01]  /*1330*/  IMAD R15, R11, c[0x0][0x180], RZ ;  /* 0x000060000b0f7a24 */ /* 0x000fe200078e02ff */
[----:B------:R-:W-:Y:S01]  /*1340*/  ISETP.LT.OR P6, PT, R14, 0x1, P5 ;  /* 0x000000010e00780c */ /* 0x000fe20002fc1670 */
[----:B------:R-:W-:Y:S01]  /*1350*/  IMAD R17, R30, c[0x0][0x1bc], R17 ;  /* 0x00006f001e117a24 */ /* 0x000fe200078e0211 */
[----:B------:R-:W-:Y:S01]  /*1360*/  ISETP.LT.OR P4, PT, R14, 0x21, P4 ;  /* 0x000000210e00780c */ /* 0x000fe20002781670 */
[----:B------:R-:W-:Y:S01]  /*1370*/  IMAD.WIDE.U32 R30, R30, c[0x0][0x1b8], R34 ;  /* 0x00006e001e1e7a25 */ /* 0x000fe200078e0022 */
[----:B------:R-:W-:Y:S01]  /*1380*/  ISETP.LT.OR P5, PT, R14, 0x21, P5 ;  /* 0x000000210e00780c */ /* 0x000fe20002fa1670 */
[----:B------:R-:W-:Y:S01]  /*1390*/  CS2R R72, SRZ ;  /* 0x0000000000487805 */ /* 0x000fe2000001ff00 */
[----:B------:R-:W-:Y:S01]  /*13a0*/  CS2R R70, SRZ ;  /* 0x0000000000467805 */ /* 0x000fe2000001ff00 */
[----:B------:R-:W-:Y:S01]  /*13b0*/  IMAD.SHL.U32 R234, R19, 0x2, RZ ;  /* 0x0000000213ea7824 */ /* 0x000fe200078e00ff */
[----:B------:R-:W-:Y:S01]  /*13c0*/  CS2R R68, SRZ ;  /* 0x0000000000447805 */ /* 0x000fe2000001ff00 */
[C---:B------:R-:W-:Y:S01]  /*13d0*/  IMAD R15, R0.reuse, c[0x0][0x184], R15 ;  /* 0x00006100000f7a24 */ /* 0x040fe200078e020f */
[----:B------:R-:W-:Y:S01]  /*13e0*/  CS2R R66, SRZ ;  /* 0x0000000000427805 */ /* 0x000fe2000001ff00 */
[----:B------:R-:W-:Y:S01]  /*13f0*/  IMAD.WIDE.U32 R34, R0, c[0x0][0x180], R24 ;  /* 0x0000600000227a25 */ /* 0x000fe200078e0018 */
[----:B------:R-:W-:Y:S01]  /*1400*/  @!PT LDS RZ, [RZ] ;  /* 0x00000000fffff984 */ /* 0x000fe20000000800 */
[----:B------:R-:W-:Y:S01]  /*1410*/  @!PT LDS RZ, [RZ] ;  /* 0x00000000fffff984 */ /* 0x000fe20000000800 */
[----:B------:R-:W-:Y:S01]  /*1420*/  @!PT LDS RZ, [RZ] ;  /* 0x00000000fffff984 */ /* 0x000fe20000000800 */
[----:B------:R1:W-:Y:S01]  /*1430*/  LDGSTS.E.BYPASS.LTC128B.128 [R234+0x7880], [R32.64], !P3 ;  /* 0x0788000020ea7fae */ /* 0x0003e2000d901d4e */
[----:B------:R-:W-:Y:S01]  /*1440*/  CS2R R64, SRZ ;  /* 0x0000000000407805 */ /* 0x000fe2000001ff00 */
[----:B------:R-:W-:Y:S01]  /*1450*/  CS2R R62, SRZ ;  /* 0x00000000003e7805 */ /* 0x000fe2000001ff00 */
[----:B------:R-:W-:Y:S01]  /*1460*/  IMAD.U32 R16, RZ, RZ, UR7 ;  /* 0x00000007ff107e24 */ /* 0x000fe2000f8e00ff */
[----:B------:R1:W-:Y:S01]  /*1470*/  LDGSTS.E.BYPASS.LTC128B.128 [R234+0xa080], [R32.64+0x80], !P1 ;  /* 0x0a08008020ea7fae */ /* 0x0003e2000c901d4e */
[----:B------:R-:W-:Y:S01]  /*1480*/  IMAD.IADD R35, R35, 0x1, R15 ;  /* 0x0000000123237824 */ /* 0x000fe200078e020f */
[----:B------:R-:W-:Y:S01]  /*1490*/  @!P0 ISETP.GE.AND P1, PT, R14, 0x41, PT ;  /* 0x000000410e00880c */ /* 0x000fe20003f26270 */
[----:B------:R-:W-:Y:S01]  /*14a0*/  IMAD.U32 R15, RZ, RZ, UR5 ;  /* 0x00000005ff0f7e24 */ /* 0x000fe2000f8e00ff */
[----:B------:R-:W-:Y:S01]  /*14b0*/  @!P0 LEA R24, P3, R16, R28, 0x1 ;  /* 0x0000001c10188211 */ /* 0x000fe200078608ff */
[----:B------:R1:W-:Y:S01]  /*14c0*/  LDGSTS.E.BYPASS.LTC128B.128 [R234+0xc880], [R32.64+0x100], !P6 ;  /* 0x0c88010020ea7fae */ /* 0x0003e2000f101d4e */
[----:B------:R-:W-:Y:S01]  /*14d0*/  ISETP.LT.OR P6, PT, R14, 0x21, P2 ;  /* 0x000000210e00780c */ /* 0x000fe200017c1670 */
[----:B------:R-:W-:Y:S01]  /*14e0*/  IMAD R19, R7, c[0x0][0x188], RZ ;  /* 0x0000620007137a24 */ /* 0x000fe200078e02ff */
[----:B------:R-:W-:Y:S01]  /*14f0*/  @!P0 LEA.HI.X R25, R16, R29, R15, 0x1, P3 ;  /* 0x0000001d10198211 */ /* 0x000fe200018f0c0f */
[----:B------:R-:W-:Y:S01]  /*1500*/  IMAD.WIDE.U32 R34, R240, c[0x0][0x188], R34 ;  /* 0x00006200f0227a25 */ /* 0x000fe200078e0022 */
[----:B------:R-:W-:Y:S01]  /*1510*/  @!P0 ISETP.GE.OR P3, PT, R22, c[0x0][0x1cc], !P1 ;  /* 0x0000730016008a0c */ /* 0x000fe20004f66670 */
[----:B------:R2:W-:Y:S01]  /*1520*/  LDGSTS.E.BYPASS.LTC128B.128 [R234+0x8880], [R28.64], !P4 ;  /* 0x088800001cea7fae */ /* 0x0005e2000e101d4e */
[----:B------:R-:W-:Y:S01]  /*1530*/  @!P0 ISETP.LT.OR P2, PT, R14, 0x41, P2 ;  /* 0x000000410e00880c */ /* 0x000fe20001741670 */
[----:B------:R-:W-:Y:S01]  /*1540*/  IMAD R16, R240, c[0x0][0x18c], R19 ;  /* 0x00006300f0107a24 */ /* 0x000fe200078e0213 */
[----:B------:R-:W-:Y:S01]  /*1550*/  @!P0 ISETP.GE.OR P1, PT, R8, c[0x0][0x1cc], !P1 ;  /* 0x0000730008008a0c */ /* 0x000fe20004f26670 */
[----:B------:R-:W-:Y:S01]  /*1560*/  IMAD R15, R21, c[0x0][0x1a8], RZ ;  /* 0x00006a00150f7a24 */ /* 0x000fe200078e02ff */
[----:B------:R-:W-:Y:S01]  /*1570*/  LEA R250, P4, R34, c[0x0][0x160], 0x1 ;  /* 0x0000580022fa7a11 */ /* 0x000fe200078808ff */
[----:B------:R-:W-:Y:S01]  /*1580*/  IMAD.IADD R16, R35, 0x1, R16 ;  /* 0x0000000123107824 */ /* 0x000fe200078e0210 */
[----:B------:R-:W-:Y:S01]  /*1590*/  ULDC.64 UR4, c[0x0][0x1a8] ;  /* 0x00006a0000047ab9 */ /* 0x000fe20000000a00 */
[----:B------:R-:W-:Y:S01]  /*15a0*/  IMAD.IADD R31, R31, 0x1, R17 ;  /* 0x000000011f1f7824 */ /* 0x000fe200078e0211 */
[----:B------:R2:W-:Y:S01]  /*15b0*/  LDGSTS.E.BYPASS.LTC128B.128 [R234+0xb080], [R28.64+0x80], !P6 ;  /* 0x0b0800801cea7fae */ /* 0x0005e2000f101d4e */
[----:B------:R-:W-:Y:S01]  /*15c0*/  ISETP.GE.AND P6, PT, R22, c[0x0][0x19c], PT ;  /* 0x0000670016007a0c */ /* 0x000fe20003fc6270 */
[----:B------:R-:W-:Y:S01]  /*15d0*/  IMAD R15, R20, c[0x0][0x1ac], R15 ;  /* 0x00006b00140f7a24 */ /* 0x000fe200078e020f */
[----:B------:R-:W-:Y:S01]  /*15e0*/  LEA.HI.X R251, R34, c[0x0][0x164], R16, 0x1, P4 ;  /* 0x0000590022fb7a11 */ /* 0x000fe200020f0c10 */
[----:B------:R2:W-:Y:S01]  /*15f0*/  LDGSTS.E.BYPASS.LTC128B.128 [R234+0xd880], [R28.64+0x100], !P5 ;  /* 0x0d8801001cea7fae */ /* 0x0005e2000e901d4e */
[----:B------:R-:W-:Y:S01]  /*1600*/  ISETP.GE.AND P5, PT, R9, c[0x0][0x19c], PT ;  /* 0x0000670009007a0c */ /* 0x000fe20003fa6270 */
[----:B------:R-:W-:Y:S01]  /*1610*/  IMAD.WIDE.U32 R20, R20, c[0x0][0x1a8], R30 ;  /* 0x00006a0014147a25 */ /* 0x000fe200078e001e */
[----:B------:R-:W-:Y:S01]  /*1620*/  ISETP.LT.OR P4, PT, R14, 0x1, P6 ;  /* 0x000000010e00780c */ /* 0x000fe20003781670 */
[----:B------:R3:W-:Y:S01]  /*1630*/  @!P0 LDGSTS.E.BYPASS.LTC128B.128 [R234+0x9880], [R24.64], !P3 ;  /* 0x0988000018ea8fae */ /* 0x0007e2000d901d4e */
[----:B------:R-:W-:Y:S01]  /*1640*/  USHF.L.U32 UR7, UR4, 0x5, URZ ;  /* 0x0000000504077899 */ /* 0x000fe2000800063f */
[----:B------:R-:W-:Y:S01]  /*1650*/  IMAD.IADD R15, R21, 0x1, R15 ;  /* 0x00000001150f7824 */ /* 0x000fe200078e020f */
[----:B------:R-:W-:Y:S01]  /*1660*/  LEA R30, P3, R20, c[0x0][0x190], 0x1 ;  /* 0x00006400141e7a11 */ /* 0x000fe200078608ff */
[----:B------:R3:W-:Y:S01]  /*1670*/  @!P0 LDGSTS.E.BYPASS.LTC128B.128 [R234+0xc080], [R24.64+0x80], !P2 ;  /* 0x0c08008018ea8fae */ /* 0x0007e2000d101d4e */
[----:B------:R-:W-:Y:S01]  /*1680*/  ISETP.LT.OR P2, PT, R14, 0x1, P5 ;  /* 0x000000010e00780c */ /* 0x000fe20002f41670 */
[----:B------:R-:W-:Y:S01]  /*1690*/  IMAD.MOV.U32 R16, RZ, RZ, c[0x0][0x1ac] ;  /* 0x00006b00ff107624 */ /* 0x000fe200078e00ff */
[----:B------:R-:W-:Y:S01]  /*16a0*/  LEA.HI.X R31, R20, c[0x0][0x194], R15, 0x1, P3 ;  /* 0x00006500141f7a11 */ /* 0x000fe200018f0c0f */
[----:B------:R3:W-:Y:S01]  /*16b0*/  @!P0 LDGSTS.E.BYPASS.LTC128B.128 [R234+0xe880], [R24.64+0x100], !P1 ;  /* 0x0e88010018ea8fae */ /* 0x0007e2000c901d4e */
[----:B------:R-:W-:Y:S01]  /*16c0*/  ISETP.GE.AND P1, PT, R8, c[0x0][0x19c], PT ;  /* 0x0000670008007a0c */ /* 0x000fe20003f26270 */
[----:B------:R-:W-:Y:S01]  /*16d0*/  IMAD.MOV.U32 R15, RZ, RZ, c[0x0][0x1a8] ;  /* 0x00006a00ff0f7624 */ /* 0x000fe200078e00ff */
[----:B------:R-:W-:Y:S01]  /*16e0*/  USHF.L.U64.HI UR5, UR4, UR6, UR5 ;  /* 0x0000000604057299 */ /* 0x000fe20008010205 */
[----:B------:R4:W-:Y:S01]  /*16f0*/  LDGSTS.E.BYPASS.LTC128B.128 [R234+0x80], [R30.64], !P4 ;  /* 0x000800001eea7fae */ /* 0x0009e2000e101d4e */
[----:B------:R-:W-:Y:S01]  /*1700*/  ISETP.LT.OR P3, PT, R14, 0x1, P1 ;  /* 0x000000010e00780c */ /* 0x000fe20000f61670 */
[----:B------:R-:W-:Y:S01]  /*1710*/  IMAD R12, R12, c[0x0][0x208], RZ ;  /* 0x000082000c0c7a24 */ /* 0x000fe200078e02ff */
[C---:B------:R-:W-:Y:S01]  /*1720*/  ISETP.LT.OR P4, PT, R14.reuse, 0x21, P6 ;  /* 0x000000210e00780c */ /* 0x040fe20003781670 */
[----:B------:R-:W-:Y:S01]  /*1730*/  IMAD.WIDE.U32 R20, R13, c[0x0][0x208], R22 ;  /* 0x000082000d147a25 */ /* 0x000fe200078e0016 */
[----:B------:R-:W-:Y:S01]  /*1740*/  @!P0 ISETP.LT.OR P6, PT, R14, 0x41, P6 ;  /* 0x000000410e00880c */ /* 0x000fe200037c1670 */
[----:B------:R4:W-:Y:S01]  /*1750*/  LDGSTS.E.BYPASS.LTC128B.128 [R234+0x2880], [R30.64+0x80], !P2 ;  /* 0x028800801eea7fae */ /* 0x0009e2000d101d4e */
[----:B------:R-:W-:Y:S01]  /*1760*/  LEA R18, P2, R15, R30, 0x6 ;  /* 0x0000001e0f127211 */ /* 0x000fe200078430ff */
[----:B------:R-:W-:Y:S01]  /*1770*/  IMAD R12, R13, c[0x0][0x20c], R12 ;  /* 0x000083000d0c7a24 */ /* 0x000fe200078e020c */
[----:B------:R-:W-:Y:S01]  /*1780*/  CS2R R60, SRZ ;  /* 0x00000000003c7805 */ /* 0x000fe2000001ff00 */
[----:B------:R-:W-:Y:S01]  /*1790*/  IMAD R3, R2, -0x50, R3 ;  /* 0xffffffb002037824 */ /* 0x000fe200078e0203 */
[----:B------:R-:W-:Y:S01]  /*17a0*/  LEA.HI.X R19, R15, R31, R16, 0x6, P2 ;  /* 0x0000001f0f137211 */ /* 0x000fe200010f3410 */
[----:B------:R-:W-:Y:S01]  /*17b0*/  IMAD.IADD R21, R21, 0x1, R12 ;  /* 0x0000000115157824 */ /* 0x000fe200078e020c */
[----:B------:R-:W-:Y:S01]  /*17c0*/  ISETP.GE.AND P2, PT, R9, c[0x0][0x16c], PT ;  /* 0x00005b0009007a0c */ /* 0x000fe20003f46270 */
[----:B------:R4:W-:Y:S01]  /*17d0*/  LDGSTS.E.BYPASS.LTC128B.128 [R234+0x5080], [R30.64+0x100], !P3 ;  /* 0x050801001eea7fae */ /* 0x0009e2000d901d4e */
[----:B------:R-:W-:Y:S01]  /*17e0*/  ISETP.GE.AND P3, PT, R22, c[0x0][0x16c], PT ;  /* 0x00005b0016007a0c */ /* 0x000fe20003f66270 */
[----:B------:R-:W-:Y:S01]  /*17f0*/  IMAD R15, R11, c[0x0][0x210], RZ ;  /* 0x000084000b0f7a24 */ /* 0x000fe200078e02ff */
[----:B------:R-:W-:Y:S01]  /*1800*/  SEL R13, RZ, 0xffffffff, P2 ;  /* 0xffffffffff0d7807 */ /* 0x000fe20001000000 */
[----:B------:R1:W-:Y:S01]  /*1810*/  LDGSTS.E.BYPASS.LTC128B.128 [R234+0x1080], [R18.64], !P4 ;  /* 0x0108000012ea7fae */ /* 0x0003e2000e101d4e */
[----:B------:R-:W-:Y:S01]  /*1820*/  SEL R17, RZ, 0x1, P3 ;  /* 0x00000001ff117807 */ /* 0x000fe20001800000 */
[----:B------:R-:W-:Y:S01]  /*1830*/  IMAD R15, R0, c[0x0][0x214], R15 ;  /* 0x00008500000f7a24 */ /* 0x000fe200078e020f */
[C---:B------:R-:W-:Y:S01]  /*1840*/  ISETP.LT.OR P4, PT, R14.reuse, 0x21, P5 ;  /* 0x000000210e00780c */ /* 0x040fe20002f81670 */
[----:B------:R-:W-:Y:S01]  /*1850*/  IMAD.SHL.U32 R12, R13, 0x2, RZ ;  /* 0x000000020d0c7824 */ /* 0x000fe200078e00ff */
[----:B------:R-:W-:Y:S01]  /*1860*/  ISETP.LT.OR P3, PT, R14, 0x21, P1 ;  /* 0x000000210e00780c */ /* 0x000fe20000f61670 */
[----:B------:R-:W-:Y:S01]  /*1870*/  IMAD.U32 R13, RZ, RZ, UR7 ;  /* 0x00000007ff0d7e24 */ /* 0x000fe2000f8e00ff */
[----:B------:R-:W-:Y:S01]  /*1880*/  ISETP.GE.AND P2, PT, R8, c[0x0][0x16c], PT ;  /* 0x00005b0008007a0c */ /* 0x000fe20003f46270 */
[----:B------:R-:W-:Y:S01]  /*1890*/  IMAD.WIDE.U32 R20, R0, c[0x0][0x210], R20 ;  /* 0x0000840000147a25 */ /* 0x000fe200078e0014 */
[C---:B------:R-:W-:Y:S01]  /*18a0*/  @!P0 ISETP.LT.OR P5, PT, R14.reuse, 0x41, P5 ;  /* 0x000000410e00880c */ /* 0x040fe20002fa1670 */
[----:B------:R-:W-:Y:S01]  /*18b0*/  USHF.L.U64.HI UR7, UR8, UR6, UR9 ;  /* 0x0000000608077299 */ /* 0x000fe20008010209 */
[----:B------:R-:W-:Y:S01]  /*18c0*/  @!P0 ISETP.LT.OR P1, PT, R14, 0x41, P1 ;  /* 0x000000410e00880c */ /* 0x000fe20000f21670 */
[----:B------:R-:W-:Y:S01]  /*18d0*/  IMAD.IADD R21, R21, 0x1, R15 ;  /* 0x0000000115157824 */ /* 0x000fe200078e020f */
[----:B------:R-:W-:Y:S01]  /*18e0*/  LOP3.LUT R17, R12, 0x2, R17, 0xe2, !PT ;  /* 0x000000020c117812 */ /* 0x000fe200078ee211 */
[----:B------:R-:W-:Y:S01]  /*18f0*/  IMAD.U32 R12, RZ, RZ, UR5 ;  /* 0x00000005ff0c7e24 */ /* 0x000fe2000f8e00ff */
[----:B------:R-:W-:Y:S01]  /*1900*/  SEL R14, RZ, 0x4, P2 ;  /* 0x00000004ff0e7807 */ /* 0x000fe20001000000 */
[----:B------:R1:W-:Y:S01]  /*1910*/  LDGSTS.E.BYPASS.LTC128B.128 [R234+0x3880], [R18.64+0x80], !P4 ;  /* 0x0388008012ea7fae */ /* 0x0003e2000e101d4e */
[----:B------:R-:W-:Y:S01]  /*1920*/  @!P0 LEA R16, P2, R13, R18, 0x1 ;  /* 0x000000120d108211 */ /* 0x000fe200078408ff */
[----:B------:R-:W-:Y:S01]  /*1930*/  IMAD.WIDE.U32 R20, R240, c[0x0][0x218], R20 ;  /* 0x00008600f0147a25 */ /* 0x000fe200078e0014 */
[----:B------:R-:W-:Y:S01]  /*1940*/  LOP3.LUT R14, R17, R14, RZ, 0xfc, !PT ;  /* 0x0000000e110e7212 */ /* 0x000fe200078efcff */
[----:B------:R1:W-:Y:S01]  /*1950*/  LDGSTS.E.BYPASS.LTC128B.128 [R234+0x6080], [R18.64+0x100], !P3 ;  /* 0x0608010012ea7fae */ /* 0x0003e2000d901d4e */
[----:B------:R-:W-:Y:S01]  /*1960*/  @!P0 LEA.HI.X R17, R13, R19, R12, 0x1, P2 ;  /* 0x000000130d118211 */ /* 0x000fe200010f0c0c */
[----:B------:R-:W-:Y:S01]  /*1970*/  IMAD R13, R7, c[0x0][0x218], RZ ;  /* 0x00008600070d7a24 */ /* 0x000fe200078e02ff */
[----:B------:R-:W-:Y:S01]  /*1980*/  LOP3.LUT P4, RZ, R14, 0x1, RZ, 0xc0, !PT ;  /* 0x000000010eff7812 */ /* 0x000fe2000788c0ff */
[----:B------:R-:W-:Y:S01]  /*1990*/  ULDC.64 UR4, c[0x0][0x208] ;  /* 0x0000820000047ab9 */ /* 0x000fe20000000a00 */
[----:B------:R-:W-:Y:S01]  /*19a0*/  IADD3 R12, -R238, UR12, RZ ;  /* 0x0000000cee0c7c10 */ /* 0x000fe2000fffe1ff */
[----:B------:R2:W-:Y:S01]  /*19b0*/  @!P0 LDGSTS.E.BYPASS.LTC128B.128 [R234+0x2080], [R16.64], !P6 ;  /* 0x0208000010ea8fae */ /* 0x0005e2000f101d4e */
[----:B------:R-:W-:Y:S01]  /*19c0*/  LOP3.LUT P3, RZ, R14, 0x2, RZ, 0xc0, !PT ;  /* 0x000000020eff7812 */ /* 0x000fe2000786c0ff */
[----:B------:R-:W-:Y:S01]  /*19d0*/  IMAD R13, R240, c[0x0][0x21c], R13 ;  /* 0x00008700f00d7a24 */ /* 0x000fe200078e020d */
[----:B------:R-:W-:Y:S01]  /*19e0*/  LOP3.LUT P2, RZ, R14, 0x4, RZ, 0xc0, !PT ;  /* 0x000000040eff7812 */ /* 0x000fe2000784c0ff */
[----:B------:R2:W-:Y:S01]  /*19f0*/  @!P0 LDGSTS.E.BYPASS.LTC128B.128 [R234+0x4880], [R16.64+0x80], !P5 ;  /* 0x0488008010ea8fae */ /* 0x0005e2000e901d4e */
[C---:B------:R-:W-:Y:S01]  /*1a00*/  ISETP.LT.OR P6, PT, R12.reuse, 0x1, !P4 ;  /* 0x000000010c00780c */ /* 0x040fe200067c1670 */
[----:B------:R-:W-:Y:S01]  /*1a10*/  IMAD.IADD R13, R21, 0x1, R13 ;  /* 0x00000001150d7824 */ /* 0x000fe200078e020d */
[C---:B------:R-:W-:Y:S01]  /*1a20*/  ISETP.LT.OR P5, PT, R12.reuse, 0x1, !P3 ;  /* 0x000000010c00780c */ /* 0x040fe20005fa1670 */
[----:B------:R2:W-:Y:S01]  /*1a30*/  @!P0 LDGSTS.E.BYPASS.LTC128B.128 [R234+0x7080], [R16.64+0x100], !P1 ;  /* 0x0708010010ea8fae */ /* 0x0005e2000c901d4e */
[----:B------:R-:W-:Y:S01]  /*1a40*/  ISETP.LT.OR P1, PT, R12, 0x1, !P2 ;  /* 0x000000010c00780c */ /* 0x000fe20005721670 */
[----:B------:R-:W-:Y:S01]  /*1a50*/  USHF.L.U32 UR13, UR4, 0x5, URZ ;  /* 0x00000005040d7899 */ /* 0x000fe2000800063f */
[C---:B------:R-:W-:Y:S01]  /*1a60*/  LEA R248, P0, R20.reuse, c[0x0][0x1f0], 0x1 ;  /* 0x00007c0014f87a11 */ /* 0x040fe200078008ff */
[----:B------:R-:W0:Y:S01]  /*1a70*/  LDGDEPBAR ;  /* 0x00000000000079af */ /* 0x000e220000000000 */
[----:B------:R-:W-:Y:S01]  /*1a80*/  USHF.L.U64.HI UR7, UR11, 0x1, UR7 ;  /* 0x000000010b077899 */ /* 0x000fe20008010207 */
[----:B------:R-:W-:Y:S01]  /*1a90*/  LEA.HI R2, R5, R232, RZ, 0x5 ;  /* 0x000000e805027211 */ /* 0x000fe200078f28ff */
[----:B------:R-:W-:Y:S01]  /*1aa0*/  USHF.L.U32 UR11, UR13, 0x1, URZ ;  /* 0x000000010d0b7899 */ /* 0x000fe2000800063f */
[----:B------:R-:W-:Y:S01]  /*1ab0*/  LEA.HI.X R249, R20, c[0x0][0x1f4], R13, 0x1, P0 ;  /* 0x00007d0014f97a11 */ /* 0x000fe200000f0c0d */
[----:B------:R-:W-:Y:S01]  /*1ac0*/  IMAD.U32 R13, RZ, RZ, UR10 ;  /* 0x0000000aff0d7e24 */ /* 0x000fe2000f8e00ff */
[----:B------:R4:W-:Y:S01]  /*1ad0*/  LDGSTS.E.BYPASS.LTC128B.128 [R234+0xf080], [R250.64], !P6 ;  /* 0x0f080000faea7fae */ /* 0x0009e2000f101d4e */
[----:B------:R-:W-:Y:S01]  /*1ae0*/  USHF.L.U64.HI UR5, UR4, UR6, UR5 ;  /* 0x0000000604057299 */ /* 0x000fe20008010205 */
[----:B------:R-:W-:Y:S01]  /*1af0*/  IMAD.WIDE.U32 R26, R0, c[0x0][0x238], R26 ;  /* 0x00008e00001a7a25 */ /* 0x000fe200078e001a */
[----:B------:R-:W-:Y:S01]  /*1b00*/  UIADD3 UR6, UR12, 0x3f, URZ ;  /* 0x0000003f0c067890 */ /* 0x000fe2000fffe03f */
[----:B------:R4:W-:Y:S01]  /*1b10*/  LDGSTS.E.BYPASS.LTC128B.128 [R234+0x11080], [R250.64+0x80], !P5 ;  /* 0x11080080faea7fae */ /* 0x0009e2000e901d4e */
[----:B-1----:R-:W-:Y:S01]  /*1b20*/  IADD3 R18, P6, P0, R13, 0x80, R250 ;  /* 0x000000800d127810 */ /* 0x002fe200078de0fa */
[----:B------:R-:W-:Y:S01]  /*1b30*/  IMAD.U32 R21, RZ, RZ, UR11 ;  /* 0x0000000bff157e24 */ /* 0x000fe2000f8e00ff */
[----:B------:R-:W-:Y:S01]  /*1b40*/  USHF.L.U64.HI UR5, UR13, 0x1, UR5 ;  /* 0x000000010d057899 */ /* 0x000fe20008010205 */
[----:B------:R1:W-:Y:S01]  /*1b50*/  LDGSTS.E.BYPASS.LTC128B.128 [R234+0x13080], [R250.64+0x100], !P1 ;  /* 0x13080100faea7fae */ /* 0x0003e2000c901d4e */
[----:B---3--:R-:W-:Y:S01]  /*1b60*/  IADD3 R24, P1, R250, UR10, RZ ;  /* 0x0000000afa187c10 */ /* 0x008fe2000ff3e0ff */
[C---:B------:R-:W-:Y:S01]  /*1b70*/  IMAD.SHL.U32 R14, R227.reuse, 0x8, RZ ;  /* 0x00000008e30e7824 */ /* 0x040fe200078e00ff */
[----:B------:R-:W-:Y:S01]  /*1b80*/  IADD3.X R19, RZ, UR7, R251, P6, P0 ;  /* 0x00000007ff137c10 */ /* 0x000fe2000b7e04fb */
[----:B------:R-:W-:Y:S01]  /*1b90*/  IMAD.IADD R230, R227, 0x1, -R230 ;  /* 0x00000001e3e67824 */ /* 0x000fe200078e0ae6 */
[----:B------:R-:W-:Y:S01]  /*1ba0*/  IADD3.X R25, R251, UR7, RZ, P1, !PT ;  /* 0x00000007fb197c10 */ /* 0x000fe20008ffe4ff */
[----:B------:R-:W-:Y:S01]  /*1bb0*/  IMAD R7, R7, c[0x0][0x240], RZ ;  /* 0x0000900007077a24 */ /* 0x000fe200078e02ff */
[----:B------:R-:W-:Y:S01]  /*1bc0*/  ISETP.LT.OR P6, PT, R12, 0x21, !P4 ;  /* 0x000000210c00780c */ /* 0x000fe200067c1670 */
[----:B------:R-:W-:Y:S01]  /*1bd0*/  IMAD R230, R230, -0x8, R3 ;  /* 0xfffffff8e6e67824 */ /* 0x000fe200078e0203 */
[----:B--2---:R-:W-:Y:S01]  /*1be0*/  IADD3 R16, P5, P1, R13, 0x100, R250 ;  /* 0x000001000d107810 */ /* 0x004fe200079be0fa */
[----:B------:R-:W-:Y:S01]  /*1bf0*/  IMAD R3, R240, c[0x0][0x244], R7 ;  /* 0x00009100f0037a24 */ /* 0x000fe200078e0207 */
[----:B------:R-:W-:Y:S01]  /*1c00*/  ISETP.LT.OR P0, PT, R12, 0x21, !P3 ;  /* 0x000000210c00780c */ /* 0x000fe20005f01670 */
[----:B------:R-:W-:Y:S01]  /*1c10*/  IMAD.MOV.U32 R226, RZ, RZ, 0x20 ;  /* 0x00000020ffe27424 */ /* 0x000fe200078e00ff */
[----:B------:R-:W-:Y:S01]  /*1c20*/  IADD3.X R17, RZ, UR7, R251, P5, P1 ;  /* 0x00000007ff117c10 */ /* 0x000fe2000afe24fb */
[----:B------:R-:W-:Y:S01]  /*1c30*/  IMAD.MOV.U32 R228, RZ, RZ, 0x10 ;  /* 0x00000010ffe47424 */ /* 0x000fe200078e00ff */
[----:B------:R-:W-:Y:S01]  /*1c40*/  IADD3 R20, P5, P1, R21, 0x100, R248 ;  /* 0x0000010015147810 */ /* 0x000fe200079be0f8 */
[----:B------:R-:W-:Y:S01]  /*1c50*/  IMAD.SHL.U32 R6, R6, 0x8, RZ ;  /* 0x0000000806067824 */ /* 0x000fe200078e00ff */
[----:B------:R-:W-:Y:S01]  /*1c60*/  P2R R13, PR, RZ, 0x10 ;  /* 0x00000010ff0d7803 */ /* 0x000fe20000000000 */
[----:B------:R-:W-:Y:S01]  /*1c70*/  UMOV UR4, 0x6 ;  /* 0x0000000600047882 */ /* 0x000fe20000000000 */
[----:B------:R-:W-:Y:S01]  /*1c80*/  IADD3.X R21, RZ, UR5, R249, P5, P1 ;  /* 0x00000005ff157c10 */ /* 0x000fe2000afe24f9 */
[----:B------:R2:W-:Y:S01]  /*1c90*/  LDGSTS.E.BYPASS.LTC128B.128 [R234+0x10080], [R24.64], !P6 ;  /* 0x1008000018ea7fae */ /* 0x0005e2000f101d4e */
[----:B------:R-:W-:Y:S01]  /*1ca0*/  ISETP.GT.AND P1, PT, R232, 0xf, PT ;  /* 0x0000000fe800780c */ /* 0x000fe20003f24270 */
[----:B------:R-:W-:Y:S01]  /*1cb0*/  CS2R R58, SRZ ;  /* 0x00000000003a7805 */ /* 0x000fe2000001ff00 */
[----:B------:R-:W-:Y:S01]  /*1cc0*/  ISETP.GE.AND P4, PT, R22, c[0x0][0x1fc], PT ;  /* 0x00007f0016007a0c */ /* 0x000fe20003f86270 */
[----:B------:R3:W-:Y:S01]  /*1cd0*/  LDGSTS.E.BYPASS.LTC128B.128 [R234+0x12080], [R18.64], !P0 ;  /* 0x1208000012ea7fae */ /* 0x0007e2000c101d4e */
[C---:B------:R-:W-:Y:S01]  /*1ce0*/  ISETP.LT.OR P5, PT, R12.reuse, 0x21, !P2 ;  /* 0x000000210c00780c */ /* 0x040fe200057a1670 */
[----:B------:R-:W-:Y:S01]  /*1cf0*/  CS2R R56, SRZ ;  /* 0x0000000000387805 */ /* 0x000fe2000001ff00 */
[----:B------:R-:W-:Y:S01]  /*1d00*/  ISETP.LT.OR P0, PT, R12, 0x1, P4 ;  /* 0x000000010c00780c */ /* 0x000fe20002701670 */
[----:B------:R-:W-:Y:S01]  /*1d10*/  CS2R R54, SRZ ;  /* 0x0000000000367805 */ /* 0x000fe2000001ff00 */
[----:B------:R-:W-:Y:S01]  /*1d20*/  ISETP.GE.AND P6, PT, R9, c[0x0][0x1fc], PT ;  /* 0x00007f0009007a0c */ /* 0x000fe20003fc6270 */
[----:B------:R-:W-:Y:S01]  /*1d30*/  CS2R R52, SRZ ;  /* 0x0000000000347805 */ /* 0x000fe2000001ff00 */
[----:B------:R-:W-:Y:S01]  /*1d40*/  LOP3.LUT R14, R14, 0x8, RZ, 0xc0, !PT ;  /* 0x000000080e0e7812 */ /* 0x000fe200078ec0ff */
[----:B------:R-:W-:Y:S01]  /*1d50*/  CS2R R50, SRZ ;  /* 0x0000000000327805 */ /* 0x000fe2000001ff00 */
[----:B------:R-:W-:Y:S01]  /*1d60*/  CS2R R48, SRZ ;  /* 0x0000000000307805 */ /* 0x000fe2000001ff00 */
[----:B------:R-:W-:Y:S01]  /*1d70*/  @!P1 IMAD.SHL.U32 R15, R232, 0x10, RZ ;  /* 0x00000010e80f9824 */ /* 0x000fe200078e00ff */
[----:B------:R-:W-:Y:S01]  /*1d80*/  CS2R R46, SRZ ;  /* 0x00000000002e7805 */ /* 0x000fe2000001ff00 */
[----:B------:R-:W-:Y:S01]  /*1d90*/  CS2R R44, SRZ ;  /* 0x00000000002c7805 */ /* 0x000fe2000001ff00 */
[----:B------:R-:W-:Y:S01]  /*1da0*/  CS2R R42, SRZ ;  /* 0x00000000002a7805 */ /* 0x000fe2000001ff00 */
[----:B------:R1:W-:Y:S01]  /*1db0*/  LDGSTS.E.BYPASS.LTC128B.128 [R234+0x14080], [R16.64], !P5 ;  /* 0x1408000010ea7fae */ /* 0x0003e2000e901d4e */
[----:B------:R-:W-:Y:S01]  /*1dc0*/  ISETP.GE.AND P5, PT, R8, c[0x0][0x1fc], PT ;  /* 0x00007f0008007a0c */ /* 0x000fe20003fa6270 */
[----:B------:R-:W-:Y:S01]  /*1dd0*/  CS2R R40, SRZ ;  /* 0x0000000000287805 */ /* 0x000fe2000001ff00 */
[----:B------:R-:W-:Y:S01]  /*1de0*/  CS2R R38, SRZ ;  /* 0x0000000000267805 */ /* 0x000fe2000001ff00 */
[----:B------:R2:W-:Y:S01]  /*1df0*/  @!P1 LDGSTS.E.BYPASS.LTC128B.128 [R15+0x21080], [R244.64] ;  /* 0x21080000f40f9fae */ /* 0x0005e2000b901d4e */
[----:B------:R-:W-:Y:S01]  /*1e00*/  CS2R R36, SRZ ;  /* 0x0000000000247805 */ /* 0x000fe2000001ff00 */
[----:B------:R-:W-:Y:S01]  /*1e10*/  CS2R R34, SRZ ;  /* 0x0000000000227805 */ /* 0x000fe2000001ff00 */
[----:B------:R-:W-:Y:S01]  /*1e20*/  CS2R R32, SRZ ;  /* 0x0000000000207805 */ /* 0x000fe2000001ff00 */
[----:B------:R-:W0:Y:S01]  /*1e30*/  LDGDEPBAR ;  /* 0x00000000000079af */ /* 0x000e220000000000 */
[----:B----4-:R-:W-:Y:S01]  /*1e40*/  CS2R R30, SRZ ;  /* 0x00000000001e7805 */ /* 0x010fe2000001ff00 */
[----:B------:R-:W-:-:S02]  /*1e50*/  USHF.L.U64.HI UR9, UR8, UR4, UR9 ;  /* 0x0000000408097299 */ /* 0x000fc40008010209 */
[----:B------:R4:W-:Y:S01]  /*1e60*/  LDGSTS.E.BYPASS.LTC128B.128 [R234+0x1b080], [R248.64], !P0 ;  /* 0x1b080000f8ea7fae */ /* 0x0009e2000c101d4e */
[C---:B------:R-:W-:Y:S01]  /*1e70*/  ISETP.LT.OR P0, PT, R12.reuse, 0x1, P6 ;  /* 0x000000010c00780c */ /* 0x040fe20003701670 */
[----:B------:R-:W-:Y:S01]  /*1e80*/  USHF.L.U32 UR10, UR8, 0x6, URZ ;  /* 0x00000006080a7899 */ /* 0x000fe2000800063f */
[----:B---3--:R-:W-:Y:S01]  /*1e90*/  SHF.R.S32.HI R18, RZ, 0x1f, R2 ;  /* 0x0000001fff127819 */ /* 0x008fe20000011402 */
[----:B------:R-:W-:Y:S01]  /*1ea0*/  UMOV UR4, URZ ;  /* 0x0000003f00047c82 */ /* 0x000fe20008000000 */
[----:B------:R-:W-:-:S09]  /*1eb0*/  ISETP.LT.OR P6, PT, R12, 0x21, P6 ;  /* 0x000000210c00780c */ /* 0x000fd200037c1670 */
[----:B------:R4:W-:Y:S01]  /*1ec0*/  LDGSTS.E.BYPASS.LTC128B.128 [R234+0x1d080], [R248.64+0x80], !P0 ;  /* 0x1d080080f8ea7fae */ /* 0x0009e2000c101d4e */
[-C--:B-1----:R-:W-:Y:S02]  /*1ed0*/  LEA.HI R17, R5, R232.reuse, RZ, 0x2 ;  /* 0x000000e805117211 */ /* 0x082fe400078f10ff */
[----:B------:R-:W-:Y:S01]  /*1ee0*/  ISETP.LT.OR P0, PT, R12, 0x1, P5 ;  /* 0x000000010c00780c */ /* 0x000fe20002f01670 */
[----:B--2---:R-:W-:Y:S01]  /*1ef0*/  IMAD R15, R11, c[0x0][0x238], RZ ;  /* 0x00008e000b0f7a24 */ /* 0x004fe200078e02ff */
[--C-:B------:R-:W-:Y:S02]  /*1f00*/  SHF.R.S32.HI R19, RZ, 0x2, R17.reuse ;  /* 0x00000002ff137819 */ /* 0x100fe40000011411 */
[----:B------:R-:W-:Y:S01]  /*1f10*/  SHF.R.S32.HI R16, RZ, 0x1f, R17 ;  /* 0x0000001fff107819 */ /* 0x000fe20000011411 */
[----:B------:R-:W-:Y:S01]  /*1f20*/  IMAD R15, R0, c[0x0][0x23c], R15 ;  /* 0x00008f00000f7a24 */ /* 0x000fe200078e020f */
[----:B------:R-:W-:Y:S02]  /*1f30*/  SHF.R.S32.HI R11, RZ, 0x5, R2 ;  /* 0x00000005ff0b7819 */ /* 0x000fe40000011402 */
[----:B------:R-:W-:Y:S01]  /*1f40*/  LEA.HI R16, R16, R19, RZ, 0x3 ;  /* 0x0000001310107211 */ /* 0x000fe200078f18ff */
[----:B------:R-:W-:Y:S01]  /*1f50*/  IMAD.IADD R27, R27, 0x1, R15 ;  /* 0x000000011b1b7824 */ /* 0x000fe200078e020f */
[----:B------:R-:W-:Y:S01]  /*1f60*/  LEA.HI R18, R18, R11, RZ, 0x2 ;  /* 0x0000000b12127211 */ /* 0x000fe200078f10ff */
[----:B------:R-:W-:Y:S01]  /*1f70*/  IMAD.SHL.U32 R222, R11, 0x100, RZ ;  /* 0x000001000bde7824 */ /* 0x000fe200078e00ff */
[----:B------:R-:W-:Y:S01]  /*1f80*/  LOP3.LUT R16, R16, 0xfffffff8, RZ, 0xc0, !PT ;  /* 0xfffffff810107812 */ /* 0x000fe200078ec0ff */
[----:B------:R4:W-:Y:S01]  /*1f90*/  LDGSTS.E.BYPASS.LTC128B.128 [R234+0x1f080], [R248.64+0x100], !P0 ;  /* 0x1f080100f8ea7fae */ /* 0x0009e2000c101d4e */
[----:B------:R-:W-:Y:S01]  /*1fa0*/  LOP3.LUT R0, R18, 0xfffffffc, RZ, 0xc0, !PT ;  /* 0xfffffffc12007812 */ /* 0x000fe200078ec0ff */
[----:B------:R-:W-:Y:S01]  /*1fb0*/  IMAD.WIDE.U32 R240, R240, c[0x0][0x240], R26 ;  /* 0x00009000f0f07a25 */ /* 0x000fe200078e001a */
[----:B------:R-:W-:Y:S01]  /*1fc0*/  IADD3 R24, P0, R248, UR11, RZ ;  /* 0x0000000bf8187c10 */ /* 0x000fe2000ff1e0ff */
[----:B------:R-:W-:Y:S01]  /*1fd0*/  CS2R R26, SRZ ;  /* 0x00000000001a7805 */ /* 0x000fe2000001ff00 */
[----:B------:R-:W-:Y:S01]  /*1fe0*/  LEA.HI R18, R5, R232, RZ, 0x4 ;  /* 0x000000e805127211 */ /* 0x000fe200078f20ff */
[----:B------:R-:W-:Y:S01]  /*1ff0*/  IMAD.IADD R16, R19, 0x1, -R16 ;  /* 0x0000000113107824 */ /* 0x000fe200078e0a10 */
[----:B------:R-:W-:Y:S01]  /*2000*/  IADD3.X R25, R249, UR5, RZ, P0, !PT ;  /* 0x00000005f9197c10 */ /* 0x000fe200087fe4ff */
[----:B------:R-:W-:Y:S01]  /*2010*/  IMAD.IADD R5, R11, 0x1, -R0 ;  /* 0x000000010b057824 */ /* 0x000fe200078e0a00 */
[----:B------:R-:W-:Y:S01]  /*2020*/  ISETP.LT.OR P0, PT, R12, 0x21, P4 ;  /* 0x000000210c00780c */ /* 0x000fe20002701670 */
[----:B------:R-:W-:Y:S01]  /*2030*/  IMAD.SHL.U32 R23, R16, 0x10, RZ ;  /* 0x0000001010177824 */ /* 0x000fe200078e00ff */
[----:B------:R-:W-:Y:S01]  /*2040*/  ISETP.LT.OR P5, PT, R12, 0x21, P5 ;  /* 0x000000210c00780c */ /* 0x000fe20002fa1670 */
[C---:B------:R-:W-:Y:S01]  /*2050*/  IMAD.SHL.U32 R237, R5.reuse, 0x10, RZ ;  /* 0x0000001005ed7824 */ /* 0x040fe200078e00ff */
[----:B------:R-:W-:Y:S01]  /*2060*/  LEA.HI R12, R5, R5, RZ, 0x1 ;  /* 0x00000005050c7211 */ /* 0x000fe200078f08ff */
[----:B------:R-:W-:Y:S01]  /*2070*/  USHF.R.S32.HI UR5, URZ, 0x1f, UR6 ;  /* 0x0000001f3f057899 */ /* 0x000fe20008011406 */
[----:B------:R-:W-:Y:S01]  /*2080*/  ISETP.NE.AND P4, PT, R13, RZ, PT ;  /* 0x000000ff0d00720c */ /* 0x000fe20003f85270 */
[----:B------:R-:W-:Y:S01]  /*2090*/  IMAD.SHL.U32 R13, R5, 0x100, RZ ;  /* 0x00000100050d7824 */ /* 0x000fe200078e00ff */
[----:B------:R-:W-:Y:S01]  /*20a0*/  LOP3.LUT R0, R14, 0x70, R23, 0xf8, !PT ;  /* 0x000000700e007812 */ /* 0x000fe200078ef817 */
[----:B------:R-:W-:Y:S01]  /*20b0*/  IMAD.SHL.U32 R12, R12, 0x100, RZ ;  /* 0x000001000c0c7824 */ /* 0x000fe200078e00ff */
[----:B------:R-:W-:Y:S01]  /*20c0*/  LOP3.LUT R17, R17, 0x3ffffffc, RZ, 0xc0, !PT ;  /* 0x3ffffffc11117812 */ /* 0x000fe200078ec0ff */
[----:B------:R-:W-:Y:S01]  /*20d0*/  IMAD.IADD R246, R241, 0x1, R3 ;  /* 0x00000001f1f67824 */ /* 0x000fe200078e0203 */
[----:B------:R-:W-:Y:S01]  /*20e0*/  LOP3.LUT R13, R0, 0x100, R13, 0xf8, !PT ;  /* 0x00000100000d7812 */ /* 0x000fe200078ef80d */
[----:B------:R1:W-:Y:S01]  /*20f0*/  LDGSTS.E.BYPASS.LTC128B.128 [R234+0x1c080], [R24.64], !P0 ;  /* 0x1c08000018ea7fae */ /* 0x0003e2000c101d4e */
[----:B------:R-:W-:Y:S01]  /*2100*/  LOP3.LUT R28, R12, 0x7ffffe00, RZ, 0xc0, !PT ;  /* 0x7ffffe000c1c7812 */ /* 0x000fe200078ec0ff */
[----:B------:R-:W-:Y:S01]  /*2110*/  IMAD.IADD R17, R232, 0x1, -R17 ;  /* 0x00000001e8117824 */ /* 0x000fe200078e0a11 */
[----:B------:R-:W-:Y:S01]  /*2120*/  SHF.R.U32.HI R12, RZ, 0x3, R13 ;  /* 0x00000003ff0c7819 */ /* 0x000fe2000001160d */
[----:B------:R1:W-:Y:S01]  /*2130*/  LDGSTS.E.BYPASS.LTC128B.128 [R234+0x1e080], [R24.64+0x80], !P6 ;  /* 0x1e08008018ea7fae */ /* 0x0003e2000f101d4e */
[----:B------:R-:W-:Y:S01]  /*2140*/  ISETP.GE.AND P0, PT, R22, c[0x0][0x1fc], PT ;  /* 0x00007f0016007a0c */ /* 0x000fe20003f06270 */
[----:B------:R-:W-:Y:S01]  /*2150*/  IMAD R17, R17, 0x2, R28 ;  /* 0x0000000211117824 */ /* 0x000fe200078e021c */
[----:B------:R-:W-:Y:S01]  /*2160*/  LOP3.LUT R12, R13, 0x28, R12, 0x78, !PT ;  /* 0x000000280d0c7812 */ /* 0x000fe200078e780c */
[----:B------:R4:W-:Y:S01]  /*2170*/  LDGSTS.E.BYPASS.LTC128B.128 [R234+0x20080], [R20.64], !P5 ;  /* 0x2008000014ea7fae */ /* 0x0009e2000e901d4e */
[----:B------:R-:W-:Y:S01]  /*2180*/  LOP3.LUT R13, R18, 0xfffffff0, RZ, 0xc0, !PT ;  /* 0xfffffff0120d7812 */ /* 0x000fe200078ec0ff */
[----:B------:R-:W-:Y:S01]  /*2190*/  ULEA.HI UR5, UR5, UR6, URZ, 0x6 ;  /* 0x0000000605057291 */ /* 0x000fe2000f8f303f */
[----:B------:R-:W-:Y:S01]  /*21a0*/  ISETP.GE.AND P5, PT, R9, c[0x0][0x1fc], PT ;  /* 0x00007f0009007a0c */ /* 0x000fe20003fa6270 */
[----:B------:R-:W-:Y:S01]  /*21b0*/  IMAD.IADD R17, R17, 0x1, R12 ;  /* 0x0000000111117824 */ /* 0x000fe200078e020c */
[----:B------:R-:W-:Y:S01]  /*21c0*/  LOP3.LUT P6, RZ, R16, 0x1, RZ, 0xc0, !PT ;  /* 0x0000000110ff7812 */ /* 0x000fe200078cc0ff */
[C---:B------:R-:W-:Y:S01]  /*21d0*/  IMAD.IADD R13, R232.reuse, 0x1, -R13 ;  /* 0x00000001e80d7824 */ /* 0x040fe200078e0a0d */
[----:B------:R-:W-:Y:S01]  /*21e0*/  SEL R12, RZ, 0x1, P0 ;  /* 0x00000001ff0c7807 */ /* 0x000fe20000000000 */
[----:B------:R-:W-:Y:S01]  /*21f0*/  IMAD.SHL.U32 R236, R17, 0x2, RZ ;  /* 0x0000000211ec7824 */ /* 0x000fe200078e00ff */
[----:B------:R-:W-:Y:S01]  /*2200*/  ISETP.GE.AND P0, PT, R232, 0x10, PT ;  /* 0x00000010e800780c */ /* 0x000fe20003f06270 */
[----:B------:R-:W-:Y:S01]  /*2210*/  IMAD.SHL.U32 R9, R13, 0x10, RZ ;  /* 0x000000100d097824 */ /* 0x000fe200078e00ff */
[----:B------:R-:W-:Y:S01]  /*2220*/  SHF.R.S32.HI R19, RZ, 0x4, R18 ;  /* 0x00000004ff137819 */ /* 0x000fe20000011412 */
[----:B------:R-:W-:Y:S01]  /*2230*/  CS2R R28, SRZ ;  /* 0x00000000001c7805 */ /* 0x000fe2000001ff00 */
[C---:B------:R-:W-:Y:S01]  /*2240*/  IADD3 R15, R236.reuse, 0x21480, RZ ;  /* 0x00021480ec0f7810 */ /* 0x040fe20007ffe0ff */
[----:B------:R-:W-:Y:S01]  /*2250*/  USHF.R.S32.HI UR8, URZ, 0x6, UR5 ;  /* 0x000000063f087899 */ /* 0x000fe20008011405 */
[----:B------:R-:W-:Y:S01]  /*2260*/  LOP3.LUT R9, R9, 0xf0, RZ, 0xc0, !PT ;  /* 0x000000f009097812 */ /* 0x000fe200078ec0ff */
[----:B------:R-:W-:Y:S01]  /*2270*/  UMOV UR11, 0x1 ;  /* 0x00000001000b7882 */ /* 0x000fe20000000000 */
[----:B------:R-:W-:Y:S01]  /*2280*/  IADD3 R233, R236, 0x215a0, RZ ;  /* 0x000215a0ece97810 */ /* 0x000fe20007ffe0ff */
[----:B------:R-:W-:Y:S01]  /*2290*/  UMOV UR5, URZ ;  /* 0x0000003f00057c82 */ /* 0x000fe20008000000 */
[----:B------:R-:W-:-:S02]  /*22a0*/  LOP3.LUT R223, R9, R14, RZ, 0xfc, !PT ;  /* 0x0000000e09df7212 */ /* 0x000fc400078efcff */
[----:B------:R-:W-:Y:S01]  /*22b0*/  LOP3.LUT R222, R9, 0x100, R222, 0xf8, !PT ;  /* 0x0000010009de7812 */ /* 0x000fe200078ef8de */
[----:B------:R-:W-:Y:S01]  /*22c0*/  @!P0 IMAD.SHL.U32 R11, R232, 0x10, RZ ;  /* 0x00000010e80b8824 */ /* 0x000fe200078e00ff */
[----:B------:R-:W-:Y:S01]  /*22d0*/  LOP3.LUT R9, R2, 0xffffffe0, RZ, 0xc0, !PT ;  /* 0xffffffe002097812 */ /* 0x000fe200078ec0ff */
[----:B-1----:R-:W-:Y:S01]  /*22e0*/  CS2R R24, SRZ ;  /* 0x0000000000187805 */ /* 0x002fe2000001ff00 */
[----:B------:R-:W-:Y:S02]  /*22f0*/  @P6 IADD3 R233, R15, 0xe0, RZ ;  /* 0x000000e00fe96810 */ /* 0x000fe40007ffe0ff */
[----:B------:R-:W-:Y:S01]  /*2300*/  ISETP.GE.AND P6, PT, R8, c[0x0][0x1fc], PT ;  /* 0x00007f0008007a0c */ /* 0x000fe20003fc6270 */
[----:B------:R-:W-:Y:S01]  /*2310*/  IMAD.IADD R9, R232, 0x1, -R9 ;  /* 0x00000001e8097824 */ /* 0x000fe200078e0a09 */
[----:B------:R-:W-:Y:S01]  /*2320*/  SHF.R.S32.HI R14, RZ, 0x1f, R13 ;  /* 0x0000001fff0e7819 */ /* 0x000fe2000001140d */
[----:B------:R-:W-:Y:S01]  /*2330*/  IMAD.SHL.U32 R8, R4, 0x40, RZ ;  /* 0x0000004004087824 */ /* 0x000fe200078e00ff */
[----:B------:R1:W-:Y:S01]  /*2340*/  @!P0 LDGSTS.E.BYPASS.LTC128B.128 [R11+0x21280], [R242.64] ;  /* 0x21280000f20b8fae */ /* 0x0003e2000b901d4e */
[----:B------:R-:W-:Y:S01]  /*2350*/  LEA.HI R23, R18, R19, RZ, 0x1 ;  /* 0x0000001312177211 */ /* 0x000fe200078f08ff */
[----:B------:R-:W-:Y:S01]  /*2360*/  IMAD.SHL.U32 R18, R13, 0x2, RZ ;  /* 0x000000020d127824 */ /* 0x000fe200078e00ff */
[----:B------:R-:W-:Y:S01]  /*2370*/  SHF.R.S32.HI R16, RZ, 0x1f, R9 ;  /* 0x0000001fff107819 */ /* 0x000fe20000011409 */
[----:B------:R-:W0:Y:S01]  /*2380*/  LDGDEPBAR ;  /* 0x00000000000079af */ /* 0x000e220000000000 */
[----:B------:R-:W-:-:S02]  /*2390*/  LEA.HI R7, R14, R13, RZ, 0x3 ;  /* 0x0000000d0e077211 */ /* 0x000fc400078f18ff */
[----:B------:R-:W-:Y:S01]  /*23a0*/  LEA.HI R16, R16, R9, RZ, 0x2 ;  /* 0x0000000910107211 */ /* 0x000fe200078f10ff */
[----:B------:R-:W0:Y:S01]  /*23b0*/  LDGDEPBAR ;  /* 0x00000000000079af */ /* 0x000e220000000000 */
[----:B------:R-:W-:Y:S02]  /*23c0*/  SEL R2, RZ, 0xffffffff, P5 ;  /* 0xffffffffff027807 */ /* 0x000fe40002800000 */
[----:B------:R-:W-:Y:S02]  /*23d0*/  LOP3.LUT R0, R23, 0xfffffffe, RZ, 0xc0, !PT ;  /* 0xfffffffe17007812 */ /* 0x000fe400078ec0ff */
[C---:B------:R-:W-:Y:S02]  /*23e0*/  LOP3.LUT P0, RZ, R4.reuse, 0x4, RZ, 0xc0, !PT ;  /* 0x0000000404ff7812 */ /* 0x040fe4000780c0ff */
[----:B------:R-:W-:Y:S01]  /*23f0*/  SEL R235, RZ, 0x4, P6 ;  /* 0x00000004ffeb7807 */ /* 0x000fe20003000000 */
[----:B------:R-:W-:Y:S01]  /*2400*/  IMAD.IADD R0, R19, 0x1, -R0 ;  /* 0x0000000113007824 */ /* 0x000fe200078e0a00 */
[----:B------:R-:W-:-:S02]  /*2410*/  LOP3.LUT P5, RZ, R4, 0x2, RZ, 0xc0, !PT ;  /* 0x0000000204ff7812 */ /* 0x000fc400078ac0ff */
[----:B------:R-:W-:Y:S01]  /*2420*/  LOP3.LUT R223, R223, 0x18, R18, 0x78, !PT ;  /* 0x00000018dfdf7812 */ /* 0x000fe200078e7812 */
[----:B------:R-:W-:Y:S01]  /*2430*/  IMAD.SHL.U32 R231, R0, 0x8, RZ ;  /* 0x0000000800e77824 */ /* 0x000fe200078e00ff */
[----:B------:R-:W-:Y:S01]  /*2440*/  SEL R4, R228, 0xfffffff0, !P5 ;  /* 0xfffffff0e4047807 */ /* 0x000fe20006800000 */
[----:B------:R-:W-:Y:S01]  /*2450*/  IMAD.SHL.U32 R15, R0, 0x20, RZ ;  /* 0x00000020000f7824 */ /* 0x000fe200078e00ff */
[----:B------:R-:W-:Y:S01]  /*2460*/  LOP3.LUT P5, RZ, R13, 0x2, RZ, 0xc0, !PT ;  /* 0x000000020dff7812 */ /* 0x000fe200078ac0ff */
[----:B------:R-:W-:Y:S01]  /*2470*/  IMAD.SHL.U32 R223, R223, 0x2, RZ ;  /* 0x00000002dfdf7824 */ /* 0x000fe200078e00ff */
[----:B------:R-:W-:Y:S02]  /*2480*/  LOP3.LUT R231, R231, 0x8, RZ, 0xc0, !PT ;  /* 0x00000008e7e77812 */ /* 0x000fe400078ec0ff */
[----:B-1----:R-:W-:Y:S02]  /*2490*/  LOP3.LUT R11, R8, 0x1c0, RZ, 0xc0, !PT ;  /* 0x000001c0080b7812 */ /* 0x002fe400078ec0ff */
[----:B------:R-:W-:-:S02]  /*24a0*/  LOP3.LUT R8, R7, 0xfffffff8, RZ, 0xc0, !PT ;  /* 0xfffffff807087812 */ /* 0x000fc400078ec0ff */
[----:B------:R-:W-:Y:S02]  /*24b0*/  LOP3.LUT R14, R11, 0x8, R10, 0xf8, !PT ;  /* 0x000000080b0e7812 */ /* 0x000fe400078ef80a */
[----:B------:R-:W-:Y:S01]  /*24c0*/  SHF.R.U32.HI R229, RZ, 0x3, R11 ;  /* 0x00000003ffe57819 */ /* 0x000fe2000001160b */
[----:B------:R-:W-:Y:S01]  /*24d0*/  IMAD.IADD R8, R13, 0x1, -R8 ;  /* 0x000000010d087824 */ /* 0x000fe200078e0a08 */
[----:B------:R-:W-:Y:S02]  /*24e0*/  LOP3.LUT R11, R11, 0x30, R237, 0xf8, !PT ;  /* 0x000000300b0b7812 */ /* 0x000fe400078ef8ed */
[C---:B------:R-:W-:Y:S02]  /*24f0*/  LEA.HI.SX32 R237, R16.reuse, R237, 0x1e ;  /* 0x000000ed10ed7211 */ /* 0x040fe400078ff2ff */
[----:B------:R-:W-:Y:S02]  /*2500*/  LOP3.LUT R16, R16, 0xfffffffc, RZ, 0xc0, !PT ;  /* 0xfffffffc10107812 */ /* 0x000fe400078ec0ff */
[----:B------:R-:W-:Y:S01]  /*2510*/  LOP3.LUT R10, R11, 0x8, R10, 0xf8, !PT ;  /* 0x000000080b0a7812 */ /* 0x000fe200078ef80a */
[----:B------:R-:W-:Y:S01]  /*2520*/  IMAD.SHL.U32 R11, R2, 0x2, RZ ;  /* 0x00000002020b7824 */ /* 0x000fe200078e00ff */
[----:B------:R-:W-:Y:S01]  /*2530*/  SEL R2, R226, 0xffffffe0, !P0 ;  /* 0xffffffe0e2027807 */ /* 0x000fe20004000000 */
[----:B------:R-:W-:Y:S01]  /*2540*/  IMAD.IADD R9, R9, 0x1, -R16 ;  /* 0x0000000109097824 */ /* 0x000fe200078e0a10 */
[----:B------:R-:W-:-:S02]  /*2550*/  LOP3.LUT P6, RZ, R8, 0x4, RZ, 0xc0, !PT ;  /* 0x0000000408ff7812 */ /* 0x000fc400078cc0ff */
[C---:B------:R-:W-:Y:S01]  /*2560*/  LOP3.LUT P0, RZ, R8.reuse, 0x2, RZ, 0xc0, !PT ;  /* 0x0000000208ff7812 */ /* 0x040fe2000780c0ff */
[----:B------:R-:W-:Y:S01]  /*2570*/  IMAD.SHL.U32 R8, R8, 0x40, RZ ;  /* 0x0000004008087824 */ /* 0x000fe200078e00ff */
[-C--:B------:R-:W-:Y:S01]  /*2580*/  LOP3.LUT R14, R14, R229.reuse, RZ, 0x3c, !PT ;  /* 0x000000e50e0e7212 */ /* 0x080fe200078e3cff */
[----:B------:R-:W-:Y:S01]  /*2590*/  IMAD R230, R9, -0x2, R230 ;  /* 0xfffffffe09e67824 */ /* 0x000fe200078e02e6 */
[----:B------:R-:W-:Y:S01]  /*25a0*/  LOP3.LUT R229, R10, R229, RZ, 0x3c, !PT ;  /* 0x000000e50ae57212 */ /* 0x000fe200078e3cff */
[----:B------:R-:W-:Y:S01]  /*25b0*/  IMAD.SHL.U32 R10, R7, 0x40, RZ ;  /* 0x00000040070a7824 */ /* 0x000fe200078e00ff */
[----:B------:R-:W-:Y:S01]  /*25c0*/  SHF.R.U32.HI R9, RZ, 0x3, R222 ;  /* 0x00000003ff097819 */ /* 0x000fe200000116de */
[----:B------:R-:W-:Y:S01]  /*25d0*/  IMAD R227, R227, 0x200, R14 ;  /* 0x00000200e3e37824 */ /* 0x000fe200078e020e */
[----:B------:R-:W-:Y:S01]  /*25e0*/  LOP3.LUT R8, R8, 0x1c0, RZ, 0xc0, !PT ;  /* 0x000001c008087812 */ /* 0x000fe200078ec0ff */
[----:B------:R-:W-:Y:S01]  /*25f0*/  IMAD R229, R0, 0x200, R229 ;  /* 0x0000020000e57824 */ /* 0x000fe200078e02e5 */
[----:B------:R-:W-:Y:S01]  /*2600*/  LOP3.LUT R9, R9, 0x38, RZ, 0xc0, !PT ;  /* 0x0000003809097812 */ /* 0x000fe200078ec0ff */
[----:B------:R-:W-:Y:S01]  /*2610*/  IMAD.SHL.U32 R227, R227, 0x2, RZ ;  /* 0x00000002e3e37824 */ /* 0x000fe200078e00ff */
[----:B------:R-:W-:-:S02]  /*2620*/  LOP3.LUT R10, R10, 0xfffffe00, RZ, 0xc0, !PT ;  /* 0xfffffe000a0a7812 */ /* 0x000fc400078ec0ff */
[----:B------:R-:W-:Y:S01]  /*2630*/  SHF.R.U32.HI R7, RZ, 0x3, R8 ;  /* 0x00000003ff077819 */ /* 0x000fe20000011608 */
[----:B------:R-:W-:Y:S01]  /*2640*/  IMAD R219, R4, 0x2, R227 ;  /* 0x0000000204db7824 */ /* 0x000fe200078e02e3 */
[--C-:B------:R-:W-:Y:S01]  /*2650*/  LOP3.LUT R222, R9, R222, R231.reuse, 0x1e, !PT ;  /* 0x000000de09de7212 */ /* 0x100fe200078e1ee7 */
[----:B------:R-:W-:Y:S01]  /*2660*/  IMAD R0, R5, 0x400, R10 ;  /* 0x0000040005007824 */ /* 0x000fe200078e020a */
[----:B------:R-:W-:Y:S01]  /*2670*/  LOP3.LUT R231, R7, R8, R231, 0x1e, !PT ;  /* 0x0000000807e77212 */ /* 0x000fe200078e1ee7 */
[C---:B------:R-:W-:Y:S01]  /*2680*/  IMAD R218, R2.reuse, 0x2, R227 ;  /* 0x0000000202da7824 */ /* 0x040fe200078e02e3 */
[----:B------:R-:W-:Y:S01]  /*2690*/  LOP3.LUT R13, R15, 0x20, RZ, 0xc0, !PT ;  /* 0x000000200f0d7812 */ /* 0x000fe200078ec0ff */
[----:B------:R-:W-:Y:S01]  /*26a0*/  IMAD R217, R2, 0x2, R219 ;  /* 0x0000000202d97824 */ /* 0x000fe200078e02db */
[----:B------:R-:W-:Y:S01]  /*26b0*/  SEL R228, R228, 0xfffffff0, !P0 ;  /* 0xfffffff0e4e47807 */ /* 0x000fe20004000000 */
[----:B------:R-:W-:Y:S01]  /*26c0*/  IMAD.IADD R231, R0, 0x1, R231 ;  /* 0x0000000100e77824 */ /* 0x000fe200078e02e7 */
[----:B------:R-:W-:Y:S01]  /*26d0*/  LOP3.LUT R6, R13, 0x18, R6, 0xf8, !PT ;  /* 0x000000180d067812 */ /* 0x000fe200078ef806 */
[----:B------:R-:W-:Y:S01]  /*26e0*/  IMAD.MOV.U32 R0, RZ, RZ, 0x120 ;  /* 0x00000120ff007424 */ /* 0x000fe200078e00ff */
[----:B------:R-:W-:Y:S01]  /*26f0*/  SEL R226, R226, 0xffffffe0, !P6 ;  /* 0xffffffe0e2e27807 */ /* 0x000fe20007000000 */
[----:B------:R-:W-:Y:S01]  /*2700*/  IMAD.SHL.U32 R225, R231, 0x2, RZ ;  /* 0x00000002e7e17824 */ /* 0x000fe200078e00ff */
[----:B------:R-:W-:Y:S01]  /*2710*/  LOP3.LUT R221, R7, R6, R8, 0x1e, !PT ;  /* 0x0000000607dd7212 */ /* 0x000fe200078e1e08 */
[----:B------:R-:W-:Y:S01]  /*2720*/  IMAD.SHL.U32 R216, R228, 0x2, RZ ;  /* 0x00000002e4d87824 */ /* 0x000fe200078e00ff */
[----:B------:R-:W-:Y:S01]  /*2730*/  SEL R0, R0, 0xe0, !P5 ;  /* 0x000000e000007807 */ /* 0x000fe20006800000 */
[----:B------:R-:W-:Y:S01]  /*2740*/  IMAD.IADD R220, R231, 0x1, R228 ;  /* 0x00000001e7dc7824 */ /* 0x000fe200078e02e4 */
[C---:B------:R-:W-:Y:S01]  /*2750*/  IADD3 R3, R225.reuse, 0x1b080, RZ ;  /* 0x0001b080e1037810 */ /* 0x040fe20007ffe0ff */
[----:B------:R-:W-:Y:S01]  /*2760*/  IMAD.IADD R216, R225, 0x1, R216 ;  /* 0x00000001e1d87824 */ /* 0x000fe200078e02d8 */
[----:B------:R-:W-:Y:S01]  /*2770*/  LOP3.LUT R12, R11, 0x2, R12, 0xe2, !PT ;  /* 0x000000020b0c7812 */ /* 0x000fe200078ee20c */
[----:B------:R-:W-:Y:S01]  /*2780*/  IMAD R0, R0, 0x2, R223 ;  /* 0x0000000200007824 */ /* 0x000fe200078e02df */
[----:B------:R-:W-:Y:S01]  /*2790*/  LOP3.LUT R221, R221, R10, RZ, 0xfc, !PT ;  /* 0x0000000adddd7212 */ /* 0x000fe200078efcff */
[----:B------:R-:W-:Y:S01]  /*27a0*/  IMAD R224, R226, 0x2, R3 ;  /* 0x00000002e2e07824 */ /* 0x000fe200078e0203 */
[----:B------:R-:W-:Y:S01]  /*27b0*/  LOP3.LUT R235, R12, R235, RZ, 0xfc, !PT ;  /* 0x000000eb0ceb7212 */ /* 0x000fe200078efcff */
[----:B------:R-:W-:Y:S01]  /*27c0*/  IMAD.IADD R226, R231, 0x1, R226 ;  /* 0x00000001e7e27824 */ /* 0x000fe200078e02e2 */
[----:B------:R-:W-:-:S02]  /*27d0*/  LEA R222, R222, 0x23c80, 0x1 ;  /* 0x00023c80dede7811 */ /* 0x000fc400078e08ff */
[----:B----4-:R-:W-:Y:S02]  /*27e0*/  LEA R221, R221, 0x80, 0x1 ;  /* 0x00000080dddd7811 */ /* 0x010fe400078e08ff */
.L_x_816:
        /* <DEDUP_REMOVED lines=258> */
.L_x_814:
        /* <DEDUP_REMOVED lines=471> */
.L_x_815:
        /* <DEDUP_REMOVED lines=296> */
.L_x_813:
[----:B------:R-:W-:Y:S05]  /*6800*/  @P1 EXIT ;  /* 0x000000000000194d */ /* 0x000fea0003800000 */
[----:B------:R-:W-:-:S04]  /*6810*/  ISETP.NE.U32.AND P1, PT, RZ, c[0x0][0x360], PT ;  /* 0x0000d800ff007a0c */ /* 0x000fc80003f25070 */
[----:B------:R-:W-:-:S13]  /*6820*/  ISETP.NE.AND.EX P1, PT, RZ, c[0x0][0x364], PT, P1 ;  /* 0x0000d900ff007a0c */ /* 0x000fda0003f25310 */
[----:B------:R-:W-:-:S04]  /*6830*/  @P1 IMAD.MOV.U32 R0, RZ, RZ, 0x4 ;  /* 0x00000004ff001424 */ /* 0x000fc800078e00ff */
[----:B------:R-:W-:-:S06]  /*6840*/  @P1 IMAD.WIDE R4, R239, R0, c[0x0][0x360] ;  /* 0x0000d800ef041625 */ /* 0x000fcc00078e0200 */
[----:B------:R2:W3:Y:S01]  /*6850*/  @P1 LDG.E R4, [R4.64] ;  /* 0x0000000e04041981 */ /* 0x0004e2000c1e1900 */
[----:B------:R-:W4:Y:S01]  /*6860*/  S2UR UR6, SR_CTAID.X ;  /* 0x00000000000679c3 */ /* 0x000f220000002500 */
[----:B------:R-:W-:Y:S01]  /*6870*/  IMAD.MOV.U32 R0, RZ, RZ, 0x1 ;  /* 0x00000001ff007424 */ /* 0x000fe200078e00ff */
[----:B------:R-:W-:Y:S01]  /*6880*/  ULDC UR5, c[0x0][0x358] ;  /* 0x0000d60000057ab9 */ /* 0x000fe20000000800 */
[----:B------:R-:W1:Y:S01]  /*6890*/  S2R R2, SR_CTAID.Y ;  /* 0x0000000000027919 */ /* 0x000e620000002600 */
[----:B------:R-:W-:Y:S01]  /*68a0*/  ULDC UR4, c[0x0][0x2f4] ;  /* 0x0000bd0000047ab9 */ /* 0x000fe20000000800 */
[----:B-----5:R-:W-:Y:S02]  /*68b0*/  IMAD R3, R239, c[0x0][0x2f4], RZ ;  /* 0x0000bd00ef037a24 */ /* 0x020fe400078e02ff */
[----:B------:R-:W-:Y:S01]  /*68c0*/  BAR.SYNC.DEFER_BLOCKING 0x1, 0x100 ;  /* 0x0044000000007b1d */ /* 0x000fe20000010000 */
[----:B------:R-:W-:-:S05]  /*68d0*/  ISETP.NE.AND P0, PT, R0, c[0x0][0x338], PT ;  /* 0x0000ce0000007a0c */ /* 0x000fca0003f05270 */
[----:B------:R-:W-:Y:S01]  /*68e0*/  BSSY B0, `(.L_x_817) ;  /* 0x0000023000007945 */ /* 0x000fe20003800000 */
[----:B----4-:R-:W-:-:S07]  /*68f0*/  UIMAD UR5, UR6, UR5, URZ ;  /* 0x00000005060572a4 */ /* 0x010fce000f8e023f */
[----:B-1----:R-:W-:Y:S01]  /*6900*/  @P0 IMAD.HI.U32 R0, R2, c[0x0][0x33c], RZ ;  /* 0x0000cf0002000a27 */ /* 0x002fe200078e00ff */
[----:B------:R-:W-:-:S03]  /*6910*/  UIMAD UR5, UR5, UR4, URZ ;  /* 0x00000004050572a4 */ /* 0x000fc6000f8e023f */
[----:B------:R-:W-:Y:S01]  /*6920*/  IMAD.MOV.U32 R8, RZ, RZ, R2 ;  /* 0x000000ffff087224 */ /* 0x000fe200078e0002 */
[----:B------:R-:W-:Y:S01]  /*6930*/  @P0 SHF.R.U32.HI R8, RZ, c[0x0][0x340], R0 ;  /* 0x0000d000ff080a19 */ /* 0x000fe20000011600 */
[----:B------:R-:W-:Y:S01]  /*6940*/  USHF.R.S32.HI UR4, URZ, 0x1f, UR5 ;  /* 0x0000001f3f047899 */ /* 0x000fe20008011405 */
[----:B------:R-:W-:Y:S02]  /*6950*/  SHF.R.S32.HI R0, RZ, 0x1f, R239 ;  /* 0x0000001fff007819 */ /* 0x000fe400000114ef */
[----:B--2---:R-:W-:Y:S02]  /*6960*/  SHF.R.S32.HI R5, RZ, 0x1f, R8 ;  /* 0x0000001fff057819 */ /* 0x004fe40000011408 */
[----:B------:R-:W-:Y:S01]  /*6970*/  SEL R0, R0, RZ, !P1 ;  /* 0x000000ff00007207 */ /* 0x000fe20004800000 */
[----:B---3--:R-:W-:Y:S01]  /*6980*/  @P1 IMAD R7, R239, 0x50, R4 ;  /* 0x00000050ef071824 */ /* 0x008fe200078e0204 */
[----:B------:R-:W-:Y:S02]  /*6990*/  SHF.R.S32.HI R4, RZ, 0x1f, R3 ;  /* 0x0000001fff047819 */ /* 0x000fe40000011403 */
[----:B------:R-:W-:Y:S01]  /*69a0*/  IADD3 R3, P2, P0, R3, UR5, R8 ;  /* 0x0000000503037c10 */ /* 0x000fe2000f85e008 */
[----:B------:R-:W-:Y:S01]  /*69b0*/  @P1 IMAD.HI R7, R7, 0x66666667, RZ ;  /* 0x6666666707071827 */ /* 0x000fe200078e02ff */
[----:B------:R-:W-:-:S02]  /*69c0*/  SEL R239, R239, RZ, !P1 ;  /* 0x000000ffefef7207 */ /* 0x000fc40004800000 */
[----:B------:R-:W-:Y:S02]  /*69d0*/  IADD3.X R4, R4, UR4, R5, P2, P0 ;  /* 0x0000000404047c10 */ /* 0x000fe400097e0405 */
[----:B------:R-:W-:Y:S02]  /*69e0*/  @P1 SHF.R.U32.HI R6, RZ, 0x1f, R7 ;  /* 0x0000001fff061819 */ /* 0x000fe40000011607 */
[----:B------:R-:W-:Y:S02]  /*69f0*/  ISETP.NE.AND P2, PT, R232, RZ, PT ;  /* 0x000000ffe800720c */ /* 0x000fe40003f45270 */
[----:B------:R-:W-:Y:S01]  /*6a00*/  @P1 LEA.HI.SX32 R6, R7, R6, 0x1b ;  /* 0x0000000607061211 */ /* 0x000fe200078fdaff */
[----:B------:R-:W-:Y:S01]  /*6a10*/  IMAD.MOV R7, RZ, RZ, -R8 ;  /* 0x000000ffff077224 */ /* 0x000fe200078e0a08 */
[C---:B------:R-:W-:Y:S01]  /*6a20*/  SHF.L.U64.HI R4, R3.reuse, 0x2, R4 ;  /* 0x0000000203047819 */ /* 0x040fe20000010204 */
[----:B------:R-:W-:Y:S02]  /*6a30*/  IMAD.SHL.U32 R3, R3, 0x4, RZ ;  /* 0x0000000403037824 */ /* 0x000fe400078e00ff */
[----:B------:R-:W-:-:S02]  /*6a40*/  @P1 IMAD R6, R6, 0x3c00, RZ ;  /* 0x00003c0006061824 */ /* 0x000fc400078e02ff */
[----:B------:R-:W-:Y:S01]  /*6a50*/  IMAD R7, R7, c[0x0][0x338], R2 ;  /* 0x0000ce0007077a24 */ /* 0x000fe200078e0202 */
[----:B------:R-:W-:Y:S01]  /*6a60*/  IADD3 R10, P0, R3, c[0x0][0x350], RZ ;  /* 0x0000d400030a7a10 */ /* 0x000fe20007f1e0ff */
[--C-:B------:R-:W-:Y:S01]  /*6a70*/  @P1 IMAD.MOV.U32 R12, RZ, RZ, R6.reuse ;  /* 0x000000ffff0c1224 */ /* 0x100fe200078e0006 */
[----:B------:R-:W-:Y:S01]  /*6a80*/  @P1 SHF.R.S32.HI R13, RZ, 0x1f, R6 ;  /* 0x0000001fff0d1819 */ /* 0x000fe20000011406 */
[----:B------:R-:W-:Y:S01]  /*6a90*/  @!P1 CS2R R12, SRZ ;  /* 0x00000000000c9805 */ /* 0x000fe2000001ff00 */
[----:B------:R-:W-:Y:S01]  /*6aa0*/  IADD3.X R11, R4, c[0x0][0x354], RZ, P0, !PT ;  /* 0x0000d500040b7a10 */ /* 0x000fe200007fe4ff */
[----:B------:R-:W-:Y:S05]  /*6ab0*/  @P2 BRA `(.L_x_818) ;  /* 0x0000005000002947 */ /* 0x000fea0003800000 */
.L_x_819:
[----:B------:R-:W2:Y:S01]  /*6ac0*/  LDG.E.STRONG.GPU R2, [R10.64] ;  /* 0x0000000e0a027981 */ /* 0x000ea2000c1ef900 */
[----:B------:R-:W-:Y:S01]  /*6ad0*/  YIELD ;  /* 0x0000000000007946 */ /* 0x000fe20003800000 */
[----:B--2---:R-:W-:Y:S01]  /*6ae0*/  ISETP.NE.AND P0, PT, R2, R7, PT ;  /* 0x000000070200720c */ /* 0x004fe20003f05270 */
[----:B------:R-:W-:-:S12]  /*6af0*/  CCTL.IVALL ;  /* 0x00000000ff00798f */ /* 0x000fd80002000000 */
[----:B------:R-:W-:Y:S05]  /*6b00*/  @P0 BRA `(.L_x_819) ;  /* 0xffffffb000000947 */ /* 0x000fea000383ffff */
.L_x_818:
[----:B------:R-:W-:Y:S05]  /*6b10*/  BSYNC B0 ;  /* 0x0000000000007941 */ /* 0x000fea0003800000 */
.L_x_817:
[----:B------:R-:W-:Y:S01]  /*6b20*/  MOV R2, 0xffffffff ;  /* 0xffffffff00027802 */ /* 0x000fe20000000f00 */
[----:B------:R-:W-:Y:S05]  /*6b30*/  BRA.CONV ~URZ, `(.L_x_820) ;  /* 0x000000237f007947 */ /* 0x000fea000b800000 */
[----:B------:R-:W-:Y:S02]  /*6b40*/  MOV R6, 0x6b60 ;  /* 0x00006b6000067802 */ /* 0x000fe40000000f00 */
[----:B------:R-:W-:Y:S05]  /*6b50*/  CALL.REL.NOINC `($__internal_7_$__cuda_sm70_warpsync) ;  /* 0x00000c1000007944 */ /* 0x000fea0003c00000 */
.L_x_820:
[----:B------:R-:W-:Y:S01]  /*6b60*/  UIMAD UR5, UR6, 0x3c00, URZ ;  /* 0x00003c00060578a4 */ /* 0x000fe2000f8e023f */
[----:B------:R-:W-:Y:S01]  /*6b70*/  SHF.R.S32.HI R9, RZ, 0x1f, R232 ;  /* 0x0000001fff097819 */ /* 0x000fe200000114e8 */
[----:B------:R-:W-:Y:S01]  /*6b80*/  IMAD R15, R5, c[0x0][0x328], RZ ;  /* 0x0000ca00050f7a24 */ /* 0x000fe200078e02ff */
[----:B------:R-:W-:-:S06]  /*6b90*/  NOP ;  /* 0x0000000000007918 */ /* 0x000fcc0000000000 */
[----:B------:R-:W-:Y:S01]  /*6ba0*/  USHF.R.S32.HI UR4, URZ, 0x1f, UR5 ;  /* 0x0000001f3f047899 */ /* 0x000fe20008011405 */
[----:B------:R-:W-:Y:S01]  /*6bb0*/  IADD3 R232, P1, P0, R12, UR5, R232 ;  /* 0x000000050ce87c10 */ /* 0x000fe2000f83e0e8 */
[----:B------:R-:W-:Y:S02]  /*6bc0*/  IMAD R15, R8, c[0x0][0x32c], R15 ;  /* 0x0000cb00080f7a24 */ /* 0x000fe400078e020f */
[----:B------:R-:W-:Y:S02]  /*6bd0*/  IMAD R6, R0, c[0x0][0x330], RZ ;  /* 0x0000cc0000067a24 */ /* 0x000fe400078e02ff */
[----:B------:R-:W-:Y:S02]  /*6be0*/  IADD3.X R233, R13, UR4, R9, P1, P0 ;  /* 0x000000040de97c10 */ /* 0x000fe40008fe0409 */
[----:B------:R-:W-:-:S03]  /*6bf0*/  IMAD R6, R239, c[0x0][0x334], R6 ;  /* 0x0000cd00ef067a24 */ /* 0x000fc600078e0206 */
[----:B------:R-:W-:-:S05]  /*6c00*/  IMAD.WIDE.U32 R12, R8, c[0x0][0x328], R232 ;  /* 0x0000ca00080c7a25 */ /* 0x000fca00078e00e8 */
        /* <DEDUP_REMOVED lines=67> */
[----:B-1----:R-:W-:Y:S05]  /*7040*/  CALL.REL.NOINC `($__internal_7_$__cuda_sm70_warpsync) ;  /* 0x0000072000007944 */ /* 0x002fea0003c00000 */
.L_x_821:
        /* <DEDUP_REMOVED lines=12> */
.L_x_823:
[----:B------:R-:W-:Y:S05]  /*7110*/  BSYNC B0 ;  /* 0x0000000000007941 */ /* 0x000fea0003800000 */
.L_x_822:
[----:B--2---:R-:W-:Y:S01]  /*7120*/  IADD3 R10, P0, R3, c[0x0][0x348], RZ ;  /* 0x0000d200030a7a10 */ /* 0x004fe20007f1e0ff */
[----:B------:R-:W-:Y:S03]  /*7130*/  BSSY B0, `(.L_x_824) ;  /* 0x0000008000007945 */ /* 0x000fe60003800000 */
[----:B------:R-:W-:Y:S01]  /*7140*/  IADD3.X R11, R4, c[0x0][0x34c], RZ, P0, !PT ;  /* 0x0000d300040b7a10 */ /* 0x000fe200007fe4ff */
[----:B------:R-:W-:Y:S05]  /*7150*/  @P2 BRA `(.L_x_825) ;  /* 0x0000005000002947 */ /* 0x000fea0003800000 */
.L_x_826:
[----:B------:R-:W2:Y:S01]  /*7160*/  LDG.E.STRONG.GPU R4, [R10.64] ;  /* 0x0000000e0a047981 */ /* 0x000ea2000c1ef900 */
[----:B------:R-:W-:Y:S01]  /*7170*/  YIELD ;  /* 0x0000000000007946 */ /* 0x000fe20003800000 */
[----:B--2---:R-:W-:Y:S01]  /*7180*/  ISETP.NE.AND P0, PT, R4, R7, PT ;  /* 0x000000070400720c */ /* 0x004fe20003f05270 */
[----:B------:R-:W-:-:S12]  /*7190*/  CCTL.IVALL ;  /* 0x00000000ff00798f */ /* 0x000fd80002000000 */
[----:B------:R-:W-:Y:S05]  /*71a0*/  @P0 BRA `(.L_x_826) ;  /* 0xffffffb000000947 */ /* 0x000fea000383ffff */
.L_x_825:
[----:B------:R-:W-:Y:S05]  /*71b0*/  BSYNC B0 ;  /* 0x0000000000007941 */ /* 0x000fea0003800000 */
.L_x_824:
[----:B------:R-:W-:Y:S05]  /*71c0*/  BRA.CONV ~URZ, `(.L_x_827) ;  /* 0x000000237f007947 */ /* 0x000fea000b800000 */
[----:B------:R-:W-:Y:S02]  /*71d0*/  MOV R6, 0x71f0 ;  /* 0x000071f000067802 */ /* 0x000fe40000000f00 */
[----:B-1----:R-:W-:Y:S05]  /*71e0*/  CALL.REL.NOINC `($__internal_7_$__cuda_sm70_warpsync) ;  /* 0x0000058000007944 */ /* 0x002fea0003c00000 */
.L_x_827:
        /* <DEDUP_REMOVED lines=75> */
[----:B-12---:R-:W-:Y:S05]  /*76a0*/  CALL.REL.NOINC `($__internal_7_$__cuda_sm70_warpsync) ;  /* 0x000000c000007944 */ /* 0x006fea0003c00000 */
.L_x_828:
        /* <DEDUP_REMOVED lines=12> */
        .weak           $__internal_7_$__cuda_sm70_warpsync
        .type           $__internal_7_$__cuda_sm70_warpsync,@function
        .size           $__internal_7_$__cuda_sm70_warpsync,(.L_x_1409 - $__internal_7_$__cuda_sm70_warpsync)
$__internal_7_$__cuda_sm70_warpsync:
[----:B------:R-:W-:Y:S01]  /*7770*/  MOV R14, R6 ;  /* 0x00000006000e7202 */ /* 0x000fe20000000f00 */
[----:B------:R-:W-:Y:S04]  /*7780*/  WARPSYNC R2 ;  /* 0x0000000200007348 */ /* 0x000fe80003800000 */
[----:B------:R-:W-:-:S04]  /*7790*/  MOV R15, 0x0 ;  /* 0x00000000000f7802 */ /* 0x000fc80000000f00 */
[----:B------:R-:W-:Y:S05]  /*77a0*/  RET.REL.NODEC R14 `(_ZN7cutlass13device_kernelIN5flash19enable_sm80_to_sm89INS1_16FlashAttnBwdSm80INS1_25CollectiveMainloopBwdSm80ILi2ELi1EN4cute5tupleIJNS5_1CILi64EEENS7_ILi80EEENS7_ILi192EEEEEENS_10bfloat16_tEfNS_4arch4Sm80ELb0ELb0ELb1ELb1ELb1ELb0ELb1ELb0ELi2ELi4ELi2ELi2ELb0EEENS1_24CollectiveEpilogueBwdGQAISB_fSE_Li256ELb1ELb1EEENS1_19SingleTileSchedulerILb1ELb0ELb0ELi80EEEEEEEEEvNT_6ParamsE) ;  /* 0xffff88500e007950 */ /* 0x000fea0003c3ffff */
.L_x_829:
        /* <DEDUP_REMOVED lines=13> */
.L_x_1409:


//--------------------- .text._ZN7cutlass13device_kernelIN5flash19enable_sm80_to_sm89INS1_16FlashAttnBwdSm80INS1_25CollectiveMainloopBwdSm80ILi2ELi1EN4cute5tupleIJNS5_1CILi64EEENS7_ILi80EEENS7_ILi192EEEEEENS_10bfloat16_tEfNS_4arch4Sm80ELb0ELb1ELb1ELb0ELb0ELb0ELb1ELb0ELi2ELi4ELi2ELi2ELb0EEENS1_21CollectiveEpilogueBwdISB_SC_SE_Li256ELb0ELb1ELi4EEENS1_19SingleTileSchedulerILb0ELb0ELb0ELi80EEEEEEEEEvNT_6ParamsE --------------------------
	.section	.text._ZN7cutlass13device_kernelIN5flash19enable_sm80_to_sm89INS1_16FlashAttnBwdSm80INS1_25CollectiveMainloopBwdSm80ILi2ELi1EN4cute5tupleIJNS5_1CILi64EEENS7_ILi80EEENS7_ILi192EEEEEENS_10bfloat16_tEfNS_4arch4Sm80ELb0ELb1ELb1ELb0ELb0ELb0ELb1ELb0ELi2ELi4ELi2ELi2ELb0EEENS1_21CollectiveEpilogueBwdISB_SC_SE_Li256ELb0ELb1ELi4EEENS1_19SingleTileSchedulerILb0ELb0ELb0ELi80EEEEEEEEEvNT_6ParamsE,"ax",@progbits
	.sectioninfo	@"SHI_REGISTERS=255"
	.align	128
.text._ZN7cutlass13device_kernelIN5flash19enable_sm80_to_sm89INS1_16FlashAttnBwdSm80INS1_25CollectiveMainloopBwdSm80ILi2ELi1EN4cute5tupleIJNS5_1CILi64EEENS7_ILi80EEENS7_ILi192EEEEEENS_10bfloat16_tEfNS_4arch4Sm80ELb0ELb1ELb1ELb0ELb0ELb0ELb1ELb0ELi2ELi4ELi2ELi2ELb0EEENS1_21CollectiveEpilogueBwdISB_SC_SE_Li256ELb0ELb1ELi4EEENS1_19SingleTileSchedulerILb0ELb0ELb0ELi80EEEEEEEEEvNT_6ParamsE:
        .type           _ZN7cutlass13device_kernelIN5flash19enable_sm80_to_sm89INS1_16FlashAttnBwdSm80INS1_25CollectiveMainloopBwdSm80ILi2ELi1EN4cute5tupleIJNS5_1CILi64EEENS7_ILi80EEENS7_ILi192EEEEEENS_10bfloat16_tEfNS_4arch4Sm80ELb0ELb1ELb1ELb0ELb0ELb0ELb1ELb0ELi2ELi4ELi2ELi2ELb0EEENS1_21CollectiveEpilogueBwdISB_SC_SE_Li256ELb0ELb1ELi4EEENS1_19SingleTileSchedulerILb0ELb0ELb0ELi80EEEEEEEEEvNT_6ParamsE,@function
        .size           _ZN7cutlass13device_kernelIN5flash19enable_sm80_to_sm89INS1_16FlashAttnBwdSm80INS1_25CollectiveMainloopBwdSm80ILi2ELi1EN4cute5tupleIJNS5_1CILi64EEENS7_ILi80EEENS7_ILi192EEEEEENS_10bfloat16_tEfNS_4arch4Sm80ELb0ELb1ELb1ELb0ELb0ELb0ELb1ELb0ELi2ELi4ELi2ELi2ELb0EEENS1_21CollectiveEpilogueBwdISB_SC_SE_Li256ELb0ELb1ELi4EEENS1_19SingleTileSchedulerILb0ELb0ELb0ELi80EEEEEEEEEvNT_6ParamsE,(.L_x_1411 - _ZN7cutlass13device_kernelIN5flash19enable_sm80_to_sm89INS1_16FlashAttnBwdSm80INS1_25CollectiveMainloopBwdSm80ILi2ELi1EN4cute5tupleIJNS5_1CILi64EEENS7_ILi80EEENS7_ILi192EEEEEENS_10bfloat16_tEfNS_4arch4Sm80ELb0ELb1ELb1ELb0ELb0ELb0ELb1ELb0ELi2ELi4ELi2ELi2ELb0EEENS1_21CollectiveEpilogueBwdISB_SC_SE_Li256ELb0ELb1ELi4EEENS1_19SingleTileSchedulerILb0ELb0ELb0ELi80EEEEEEEEEvNT_6ParamsE)
        .other          _ZN7cutlass13device_kernelIN5flash19enable_sm80_to_sm89INS1_16FlashAttnBwdSm80INS1_25CollectiveMainloopBwdSm80ILi2ELi1EN4cute5tupleIJNS5_1CILi64EEENS7_ILi80EEENS7_ILi192EEEEEENS_10bfloat16_tEfNS_4arch4Sm80ELb0ELb1ELb1ELb0ELb0ELb0ELb1ELb0ELi2ELi4ELi2ELi2ELb0EEENS1_21CollectiveEpilogueBwdISB_SC_SE_Li256ELb0ELb1ELi4EEENS1_19SingleTileSchedulerILb0ELb0ELb0ELi80EEEEEEEEEvNT_6ParamsE,@"STO_CUDA_ENTRY STV_DEFAULT"
_ZN7cutlass13device_kernelIN5flash19enable_sm80_to_sm89INS1_16FlashAttnBwdSm80INS1_25CollectiveMainloopBwdSm80ILi2ELi1EN4cute5tupleIJNS5_1CILi64EEENS7_ILi80EEENS7_ILi192EEEEEENS_10bfloat16_tEfNS_4arch4Sm80ELb0ELb1ELb1ELb0ELb0ELb0ELb1ELb0ELi2ELi4ELi2ELi2ELb0EEENS1_21CollectiveEpilogueBwdISB_SC_SE_Li256ELb0ELb1ELi4EEENS1_19SingleTileSchedulerILb0ELb0ELb0ELi80EEEEEEEEEvNT_6ParamsE:
[----:B------:R-:W-:Y:S02]  /*0000*/  MOV R1, c[0x0][0x28] ;  /* 0x00000a0000017a02 */ /* 0x000fe40000000f00 */
[----:B------:R-:W1:Y:S02]  /*0010*/  S2R R252, SR_CTAID.Z ;  /* 0x0000000000fc7919 */ /* 0x000e640000002700 */
[----:B-1----:R-:W-:-:S13]  /*0020*/  ISETP.GE.AND P0, PT, R252, RZ, PT ;  /* 0x000000fffc00720c */ /* 0x002fda0003f06270 */
        /* <DEDUP_REMOVED lines=11> */
[----:B--23--:R-:W-:Y:S02]  /*00e0*/  UIMAD UR5, UR17, 0x50, UR6 ;  /* 0x00000050110578a4 */ /* 0x00cfe4000f8e0206 */
[----:B------:R-:W-:Y:S02]  /*00f0*/  ULDC UR4, c[0x0][0x198] ;  /* 0x0000660000047ab9 */ /* 0x000fe40000000800 */
[----:B------:R-:W-:-:S04]  /*0100*/  UIADD3 UR5, UR5, 0x8f, URZ ;  /* 0x0000008f05057890 */ /* 0x000fc8000fffe03f */
        /* <DEDUP_REMOVED lines=8> */
.L_x_830:
[----:B--23--:R-:W-:Y:S01]  /*0190*/  UIMAD UR6, UR17, 0x50, UR6 ;  /* 0x00000050110678a4 */ /* 0x00cfe2000f8e0206 */
[----:B------:R-:W-:Y:S01]  /*01a0*/  PLOP3.LUT P1, PT, PT, PT, PT, 0x80, 0x0 ;  /* 0x000000000000781c */ /* 0x000fe20003f2f070 */
        /* <DEDUP_REMOVED lines=75> */
[----:B------:R-:W1:Y:S01]  /*0660*/  S2R R12, SR_CTAID.X ;  /* 0x00000000000c7919 */ /* 0x000e620000002500 */
[----:B------:R-:W-:Y:S01]  /*0670*/  SHF.R.S32.HI R85, RZ, 0x1f, R252 ;  /* 0x0000001fff557819 */ /* 0x000fe200000114fc */
[----:B------:R-:W-:Y:S01]  /*0680*/  UIMAD UR17, UR17, -0x50, URZ ;  /* 0xffffffb0111178a4 */ /* 0x000fe2000f8e023f */
[----:B------:R-:W-:Y:S01]  /*0690*/  ISETP.NE.AND P0, PT, R0, 0x1, PT ;  /* 0x000000010000780c */ /* 0x000fe20003f05270 */
[----:B------:R-:W-:Y:S01]  /*06a0*/  IMAD.MOV.U32 R0, RZ, RZ, R84 ;  /* 0x000000ffff007224 */ /* 0x000fe200078e0054 */
[-C--:B------:R-:W-:Y:S01]  /*06b0*/  LEA.HI R19, R16, R230.reuse, RZ, 0x3 ;  /* 0x000000e610137211 */ /* 0x080fe200078f18ff */
[C---:B------:R-:W-:Y:S01]  /*06c0*/  IMAD R7, R85.reuse, c[0x0][0x1e8], RZ ;  /* 0x00007a0055077a24 */ /* 0x040fe200078e02ff */
[----:B------:R-:W-:Y:S01]  /*06d0*/  ISETP.GT.AND P1, PT, R230, 0x7f, PT ;  /* 0x0000007fe600780c */ /* 0x000fe20003f24270 */
[----:B------:R-:W-:Y:S01]  /*06e0*/  IMAD R8, R85, c[0x0][0x1b8], RZ ;  /* 0x00006e0055087a24 */ /* 0x000fe200078e02ff */
[----:B------:R-:W-:Y:S01]  /*06f0*/  LOP3.LUT R2, R19, 0xfffffff8, RZ, 0xc0, !PT ;  /* 0xfffffff813027812 */ /* 0x000fe200078ec0ff */
[----:B------:R-:W-:Y:S01]  /*0700*/  IMAD.MOV.U32 R15, RZ, RZ, c[0x0][0x1d8] ;  /* 0x00007600ff0f7624 */ /* 0x000fe200078e00ff */
[----:B------:R-:W-:Y:S01]  /*0710*/  SHF.R.S32.HI R232, RZ, 0x3, R19 ;  /* 0x00000003ffe87819 */ /* 0x000fe20000011413 */
[----:B------:R-:W-:Y:S01]  /*0720*/  IMAD R8, R252, c[0x0][0x1bc], R8 ;  /* 0x00006f00fc087a24 */ /* 0x000fe200078e0208 */
[----:B------:R-:W-:Y:S01]  /*0730*/  SHF.R.S32.HI R27, RZ, 0x1f, R84 ;  /* 0x0000001fff1b7819 */ /* 0x000fe20000011454 */
[----:B------:R-:W-:Y:S01]  /*0740*/  IMAD.IADD R18, R230, 0x1, -R2 ;  /* 0x00000001e6127824 */ /* 0x000fe200078e0a02 */
[----:B------:R-:W-:Y:S01]  /*0750*/  SHF.R.S32.HI R233, RZ, 0x1f, R232 ;  /* 0x0000001fffe97819 */ /* 0x000fe200000114e8 */
[----:B------:R-:W-:Y:S01]  /*0760*/  @P0 IMAD.HI.U32 R3, R84, c[0x0][0x24c], RZ ;  /* 0x0000930054030a27 */ /* 0x000fe200078e00ff */
[----:B------:R-:W-:Y:S01]  /*0770*/  USHF.R.S32.HI UR6, URZ, 0x1f, UR8 ;  /* 0x0000001f3f067899 */ /* 0x000fe20008011408 */
[----:B------:R-:W-:Y:S01]  /*0780*/  SHF.R.S32.HI R231, RZ, 0x1f, R230 ;  /* 0x0000001fffe77819 */ /* 0x000fe200000114e6 */
[----:B------:R-:W-:Y:S01]  /*0790*/  USHF.L.U32 UR5, UR8, 0x6, URZ ;  /* 0x0000000608057899 */ /* 0x000fe2000800063f */
[----:B------:R-:W-:Y:S01]  /*07a0*/  IMAD.SHL.U32 R10, R18, 0x8, RZ ;  /* 0x00000008120a7824 */ /* 0x000fe200078e00ff */
[----:B------:R-:W-:Y:S01]  /*07b0*/  @P0 SHF.R.U32.HI R0, RZ, c[0x0][0x250], R3 ;  /* 0x00009400ff000a19 */ /* 0x000fe20000011603 */
[----:B------:R-:W-:Y:S01]  /*07c0*/  IMAD.MOV.U32 R26, RZ, RZ, 0x5 ;  /* 0x00000005ff1a7424 */ /* 0x000fe200078e00ff */
[----:B------:R-:W-:Y:S01]  /*07d0*/  USHF.R.S32.HI UR4, URZ, 0x1f, UR5 ;  /* 0x0000001f3f047899 */ /* 0x000fe20008011405 */
[----:B-1----:R-:W-:Y:S01]  /*07e0*/  IMAD.WIDE R12, R12, 0x50, R232 ;  /* 0x000000500c0c7825 */ /* 0x002fe200078e02e8 */
[----:B------:R-:W-:Y:S01]  /*07f0*/  SHF.R.S32.HI R2, RZ, 0x1f, R0 ;  /* 0x0000001fff027819 */ /* 0x000fe20000011400 */
[----:B------:R-:W-:Y:S01]  /*0800*/  ULDC UR9, c[0x0][0x198] ;  /* 0x0000660000097ab9 */ /* 0x000fe20000000800 */
[--C-:B------:R-:W-:Y:S01]  /*0810*/  SHF.R.S32.HI R11, RZ, 0x1f, R10.reuse ;  /* 0x0000001fff0b7819 */ /* 0x100fe2000001140a */
[----:B------:R-:W-:Y:S01]  /*0820*/  IMAD.SHL.U32 R17, R15, 0x20, RZ ;  /* 0x000000200f117824 */ /* 0x000fe200078e00ff */
[----:B------:R-:W-:Y:S01]  /*0830*/  ISETP.GE.AND P2, PT, R10, c[0x0][0x1cc], PT ;  /* 0x000073000a007a0c */ /* 0x000fe20003f46270 */
[----:B------:R-:W-:Y:S01]  /*0840*/  IMAD R3, R2, c[0x0][0x1e0], RZ ;  /* 0x0000780002037a24 */ /* 0x000fe200078e02ff */
[----:B------:R-:W-:Y:S01]  /*0850*/  IADD3 R22, R10, 0x40, RZ ;  /* 0x000000400a167810 */ /* 0x000fe20007ffe0ff */
[----:B------:R-:W-:Y:S01]  /*0860*/  IMAD.WIDE.U32 R4, R0, c[0x0][0x1e0], R10 ;  /* 0x0000780000047a25 */ /* 0x000fe200078e000a */
[----:B------:R-:W-:Y:S01]  /*0870*/  IADD3 R24, R10, 0x80, RZ ;  /* 0x000000800a187810 */ /* 0x000fe20007ffe0ff */
[----:B------:R-:W-:Y:S01]  /*0880*/  UIADD3 UR9, UR17, UR9, URZ ;  /* 0x0000000911097290 */ /* 0x000fe2000fffe03f */
[----:B------:R-:W-:Y:S01]  /*0890*/  ISETP.GE.AND P3, PT, R22, c[0x0][0x1cc], PT ;  /* 0x0000730016007a0c */ /* 0x000fe20003f66270 */
[----:B------:R-:W-:Y:S01]  /*08a0*/  IMAD R3, R0, c[0x0][0x1e4], R3 ;  /* 0x0000790000037a24 */ /* 0x000fe200078e0203 */
[----:B------:R-:W-:Y:S01]  /*08b0*/  ISETP.GE.AND P4, PT, R24, c[0x0][0x1cc], PT ;  /* 0x0000730018007a0c */ /* 0x000fe20003f86270 */
[----:B------:R-:W-:Y:S01]  /*08c0*/  IMAD R2, R2, c[0x0][0x1b0], RZ ;  /* 0x00006c0002027a24 */ /* 0x000fe200078e02ff */
[----:B------:R-:W-:Y:S01]  /*08d0*/  UMOV UR7, 0x1 ;  /* 0x0000000100077882 */ /* 0x000fe20000000000 */
[----:B------:R-:W-:Y:S01]  /*08e0*/  IMAD.IADD R5, R5, 0x1, R3 ;  /* 0x0000000105057824 */ /* 0x000fe200078e0203 */
[----:B------:R-:W-:Y:S01]  /*08f0*/  UISETP.GE.AND UP1, UPT, UR17, 0x1, UPT ;  /* 0x000000011100788c */ /* 0x000fe2000bf26270 */
[C---:B------:R-:W-:Y:S01]  /*0900*/  IMAD R6, R0.reuse, c[0x0][0x1b4], R2 ;  /* 0x00006d0000067a24 */ /* 0x040fe200078e0202 */
[----:B------:R-:W-:Y:S01]  /*0910*/  UISETP.GE.AND UP0, UPT, UR17, 0x2, UPT ;  /* 0x000000021100788c */ /* 0x000fe2000bf06270 */
[----:B------:R-:W-:Y:S01]  /*0920*/  IMAD.WIDE.U32 R2, R0, c[0x0][0x1b0], R10 ;  /* 0x00006c0000027a25 */ /* 0x000fe200078e000a */
[----:B------:R-:W-:Y:S01]  /*0930*/  UP2UR UR16, UPR, URZ, 0x2 ;  /* 0x000000023f107883 */ /* 0x000fe20008000000 */
[----:B------:R-:W-:Y:S01]  /*0940*/  CS2R R170, SRZ ;  /* 0x0000000000aa7805 */ /* 0x000fe2000001ff00 */
[----:B------:R-:W-:Y:S01]  /*0950*/  UISETP.GE.AND UP1, UPT, UR17, 0x11, UPT ;  /* 0x000000111100788c */ /* 0x000fe2000bf26270 */
[C---:B------:R-:W-:Y:S01]  /*0960*/  IMAD R0, R252.reuse, c[0x0][0x1ec], R7 ;  /* 0x00007b00fc007a24 */ /* 0x040fe200078e0207 */
[----:B------:R-:W-:Y:S01]  /*0970*/  UP2UR UR15, UPR, URZ, 0x1 ;  /* 0x000000013f0f7883 */ /* 0x000fe20008000000 */
[----:B------:R-:W-:Y:S01]  /*0980*/  IMAD.WIDE.U32 R4, R252, c[0x0][0x1e8], R4 ;  /* 0x00007a00fc047a25 */ /* 0x000fe200078e0004 */
[----:B------:R-:W-:Y:S01]  /*0990*/  UISETP.GE.AND UP0, UPT, UR17, 0x12, UPT ;  /* 0x000000121100788c */ /* 0x000fe2000bf06270 */
[----:B------:R-:W-:Y:S01]  /*09a0*/  CS2R R168, SRZ ;  /* 0x0000000000a87805 */ /* 0x000fe2000001ff00 */
[----:B------:R-:W-:Y:S01]  /*09b0*/  CS2R R166, SRZ ;  /* 0x0000000000a67805 */ /* 0x000fe2000001ff00 */
[----:B------:R-:W-:Y:S01]  /*09c0*/  IMAD.IADD R3, R3, 0x1, R6 ;  /* 0x0000000103037824 */ /* 0x000fe200078e0206 */
[----:B------:R-:W-:Y:S01]  /*09d0*/  CS2R R164, SRZ ;  /* 0x0000000000a47805 */ /* 0x000fe2000001ff00 */
[----:B------:R-:W-:Y:S01]  /*09e0*/  IMAD.IADD R5, R5, 0x1, R0 ;  /* 0x0000000105057824 */ /* 0x000fe200078e0200 */
[----:B------:R-:W-:Y:S01]  /*09f0*/  CS2R R162, SRZ ;  /* 0x0000000000a27805 */ /* 0x000fe2000001ff00 */
[----:B------:R-:W-:Y:S01]  /*0a00*/  IMAD.SHL.U32 R0, R232, 0x40, RZ ;  /* 0x00000040e8007824 */ /* 0x000fe200078e00ff */
[----:B------:R-:W-:Y:S01]  /*0a10*/  CS2R R160, SRZ ;  /* 0x0000000000a07805 */ /* 0x000fe2000001ff00 */
[----:B------:R-:W-:Y:S01]  /*0a20*/  IMAD R6, R13, c[0x0][0x1d8], RZ ;  /* 0x000076000d067a24 */ /* 0x000fe200078e02ff */
[----:B------:R-:W-:Y:S01]  /*0a30*/  CS2R R158, SRZ ;  /* 0x00000000009e7805 */ /* 0x000fe2000001ff00 */
[----:B------:R-:W-:Y:S01]  /*0a40*/  IMAD.MOV.U32 R25, RZ, RZ, 0x6 ;  /* 0x00000006ff197424 */ /* 0x000fe200078e00ff */
[----:B------:R-:W-:Y:S01]  /*0a50*/  LOP3.LUT R0, R0, 0x1c0, RZ, 0xc0, !PT ;  /* 0x000001c000007812 */ /* 0x000fe200078ec0ff */
[----:B------:R-:W-:Y:S01]  /*0a60*/  IMAD R14, R12, c[0x0][0x1dc], R6 ;  /* 0x000077000c0e7a24 */ /* 0x000fe200078e0206 */
[----:B------:R-:W-:Y:S01]  /*0a70*/  CS2R R156, SRZ ;  /* 0x00000000009c7805 */ /* 0x000fe2000001ff00 */
[----:B------:R-:W-:Y:S01]  /*0a80*/  IMAD.WIDE.U32 R6, R252, c[0x0][0x1b8], R2 ;  /* 0x00006e00fc067a25 */ /* 0x000fe200078e0002 */
[----:B------:R-:W-:Y:S01]  /*0a90*/  LOP3.LUT R9, R0, 0x38, R10, 0xf8, !PT ;  /* 0x0000003800097812 */ /* 0x000fe200078ef80a */
[----:B------:R-:W-:Y:S01]  /*0aa0*/  CS2R R154, SRZ ;  /* 0x00000000009a7805 */ /* 0x000fe2000001ff00 */
[----:B------:R-:W-:Y:S01]  /*0ab0*/  CS2R R152, SRZ ;  /* 0x0000000000987805 */ /* 0x000fe2000001ff00 */
[----:B------:R-:W-:Y:S01]  /*0ac0*/  IMAD.WIDE.U32 R2, R12, c[0x0][0x1d8], R4 ;  /* 0x000076000c027a25 */ /* 0x000fe200078e0004 */
[----:B------:R-:W-:Y:S01]  /*0ad0*/  SHF.R.U32.HI R5, RZ, 0x3, R0 ;  /* 0x00000003ff057819 */ /* 0x000fe20000011600 */
[----:B------:R-:W-:Y:S01]  /*0ae0*/  CS2R R150, SRZ ;  /* 0x0000000000967805 */ /* 0x000fe2000001ff00 */
[----:B------:R-:W-:Y:S01]  /*0af0*/  CS2R R148, SRZ ;  /* 0x0000000000947805 */ /* 0x000fe2000001ff00 */
[----:B------:R-:W-:Y:S01]  /*0b00*/  IMAD.IADD R0, R3, 0x1, R14 ;  /* 0x0000000103007824 */ /* 0x000fe200078e020e */
[C---:B------:R-:W-:Y:S01]  /*0b10*/  LEA R4, P0, R2.reuse, c[0x0][0x1c0], 0x1 ;  /* 0x0000700002047a11 */ /* 0x040fe200078008ff */
[----:B------:R-:W-:Y:S01]  /*0b20*/  IMAD.IADD R7, R7, 0x1, R8 ;  /* 0x0000000107077824 */ /* 0x000fe200078e0208 */
[----:B------:R-:W-:Y:S01]  /*0b30*/  LOP3.LUT R8, R9, R5, RZ, 0x3c, !PT ;  /* 0x0000000509087212 */ /* 0x000fe200078e3cff */
[----:B------:R-:W-:Y:S01]  /*0b40*/  IMAD.MOV.U32 R3, RZ, RZ, c[0x0][0x1dc] ;  /* 0x00007700ff037624 */ /* 0x000fe200078e00ff */
[----:B------:R-:W-:Y:S01]  /*0b50*/  LEA.HI.X R5, R2, c[0x0][0x1c4], R0, 0x1, P0 ;  /* 0x0000710002057a11 */ /* 0x000fe200000f0c00 */
[----:B------:R-:W-:Y:S01]  /*0b60*/  IMAD.U32 R0, RZ, RZ, UR17 ;  /* 0x00000011ff007e24 */ /* 0x000fe2000f8e00ff */
[----:B------:R-:W-:Y:S01]  /*0b70*/  LEA.HI R2, R16, R230, RZ, 0x6 ;  /* 0x000000e610027211 */ /* 0x000fe200078f30ff */
[----:B------:R-:W-:Y:S01]  /*0b80*/  IMAD R9, R13, c[0x0][0x1a8], RZ ;  /* 0x00006a000d097a24 */ /* 0x000fe200078e02ff */
[----:B------:R-:W-:Y:S01]  /*0b90*/  CS2R R146, SRZ ;  /* 0x0000000000927805 */ /* 0x000fe2000001ff00 */
[----:B------:R-:W-:Y:S01]  /*0ba0*/  IMAD.SHL.U32 R226, R230, 0x4, RZ ;  /* 0x00000004e6e27824 */ /* 0x000fe200078e00ff */
[----:B------:R-:W-:Y:S01]  /*0bb0*/  IADD3 R0, R0, c[0x0][0x198], -R232 ;  /* 0x0000660000007a10 */ /* 0x000fe20007ffe8e8 */
[C---:B------:R-:W-:Y:S01]  /*0bc0*/  IMAD R14, R12.reuse, c[0x0][0x1ac], R9 ;  /* 0x00006b000c0e7a24 */ /* 0x040fe200078e0209 */
[----:B------:R-:W-:Y:S01]  /*0bd0*/  SHF.R.S32.HI R23, RZ, 0x6, R2 ;  /* 0x00000006ff177819 */ /* 0x000fe20000011402 */
[----:B------:R-:W-:Y:S01]  /*0be0*/  IMAD.WIDE.U32 R12, R12, c[0x0][0x1a8], R6 ;  /* 0x00006a000c0c7a25 */ /* 0x000fe200078e0006 */
[C---:B------:R-:W-:Y:S01]  /*0bf0*/  ISETP.LT.OR P0, PT, R0.reuse, 0x1, P2 ;  /* 0x000000010000780c */ /* 0x040fe20001701670 */
[----:B------:R-:W-:Y:S01]  /*0c00*/  CS2R R144, SRZ ;  /* 0x0000000000907805 */ /* 0x000fe2000001ff00 */
[----:B------:R-:W-:Y:S01]  /*0c10*/  LEA R2, P5, R15, R4, 0x6 ;  /* 0x000000040f027211 */ /* 0x000fe200078a30ff */
[----:B------:R-:W-:Y:S01]  /*0c20*/  IMAD R8, R23, 0x200, R8 ;  /* 0x0000020017087824 */ /* 0x000fe200078e0208 */
[----:B------:R-:W-:Y:S01]  /*0c30*/  ISETP.LT.OR P6, PT, R0, 0x1, P3 ;  /* 0x000000010000780c */ /* 0x000fe20001fc1670 */
[----:B------:R-:W-:Y:S01]  /*0c40*/  IMAD R6, R233, c[0x0][0x178], RZ ;  /* 0x00005e00e9067a24 */ /* 0x000fe200078e02ff */
[----:B------:R-:W-:Y:S01]  /*0c50*/  LEA.HI.X R3, R15, R5, R3, 0x6, P5 ;  /* 0x000000050f037211 */ /* 0x000fe200028f3403 */
[----:B------:R-:W-:Y:S01]  /*0c60*/  IMAD.SHL.U32 R223, R8, 0x2, RZ ;  /* 0x0000000208df7824 */ /* 0x000fe200078e00ff */
[----:B------:R-:W-:Y:S01]  /*0c70*/  ISETP.LT.OR P5, PT, R0, 0x1, P4 ;  /* 0x000000010000780c */ /* 0x000fe200027a1670 */
[----:B------:R-:W-:Y:S01]  /*0c80*/  IMAD R6, R232, c[0x0][0x17c], R6 ;  /* 0x00005f00e8067a24 */ /* 0x000fe200078e0206 */
[C---:B------:R-:W-:Y:S01]  /*0c90*/  ISETP.LT.OR P2, PT, R0.reuse, 0x21, P2 ;  /* 0x000000210000780c */ /* 0x040fe20001741670 */
[----:B------:R-:W-:Y:S01]  /*0ca0*/  IMAD.IADD R7, R13, 0x1, R14 ;  /* 0x000000010d077824 */ /* 0x000fe200078e020e */
[----:B------:R-:W-:Y:S01]  /*0cb0*/  SHF.L.U64.HI R15, R15, R26, c[0x0][0x1dc] ;  /* 0x000077000f0f7619 */ /* 0x000fe2000001021a */
[----:B------:R-:W-:Y:S01]  /*0cc0*/  @!PT LDS RZ, [RZ] ;  /* 0x00000000fffff984 */ /* 0x000fe20000000800 */
[----:B------:R-:W-:Y:S01]  /*0cd0*/  @!PT LDS RZ, [RZ] ;  /* 0x00000000fffff984 */ /* 0x000fe20000000800 */
[----:B------:R-:W-:Y:S01]  /*0ce0*/  @!PT LDS RZ, [RZ] ;  /* 0x00000000fffff984 */ /* 0x000fe20000000800 */
[----:B------:R1:W-:Y:S01]  /*0cf0*/  LDGSTS.E.BYPASS.LTC128B.128 [R223+0x7880], [R4.64], !P0 ;  /* 0x0788000004df7fae */ /* 0x0003e2000c101d52 */
[C---:B------:R-:W-:Y:S01]  /*0d00*/  @!P1 LEA R8, P0, R17.reuse, R2, 0x1 ;  /* 0x0000000211089211 */ /* 0x040fe200078008ff */
[----:B------:R-:W-:Y:S01]  /*0d10*/  IMAD.MOV.U32 R13, RZ, RZ, c[0x0][0x1a8] ;  /* 0x00006a00ff0d7624 */ /* 0x000fe200078e00ff */
[C---:B------:R-:W-:Y:S01]  /*0d20*/  ISETP.LT.OR P4, PT, R0.reuse, 0x21, P4 ;  /* 0x000000210000780c */ /* 0x040fe20002781670 */
[----:B------:R1:W-:Y:S01]  /*0d30*/  LDGSTS.E.BYPASS.LTC128B.128 [R223+0xa080], [R4.64+0x80], !P6 ;  /* 0x0a08008004df7fae */ /* 0x0003e2000f101d52 */
[----:B------:R-:W-:Y:S01]  /*0d40*/  @!P1 LEA.HI.X R9, R17, R3, R15, 0x1, P0 ;  /* 0x0000000311099211 */ /* 0x000fe200000f0c0f */
[----:B------:R-:W-:Y:S01]  /*0d50*/  IMAD.SHL.U32 R14, R13, 0x20, RZ ;  /* 0x000000200d0e7824 */ /* 0x000fe200078e00ff */
[C---:B------:R-:W-:Y:S01]  /*0d60*/  @!P1 ISETP.GE.AND P0, PT, R0.reuse, 0x41, PT ;  /* 0x000000410000980c */ /* 0x040fe20003f06270 */
[----:B------:R1:W-:Y:S01]  /*0d70*/  LDGSTS.E.BYPASS.LTC128B.128 [R223+0xc880], [R4.64+0x100], !P5 ;  /* 0x0c88010004df7fae */ /* 0x0003e2000e901d52 */
[----:B------:R-:W-:Y:S01]  /*0d80*/  ISETP.LT.OR P6, PT, R0, 0x21, P3 ;  /* 0x000000210000780c */ /* 0x000fe20001fc1670 */
[----:B------:R-:W-:Y:S01]  /*0d90*/  IMAD.MOV.U32 R17, RZ, RZ, c[0x0][0x178] ;  /* 0x00005e00ff117624 */ /* 0x000fe200078e00ff */
[----:B------:R-:W-:Y:S01]  /*0da0*/  @!P1 ISETP.GE.OR P5, PT, R10, c[0x0][0x1cc], !P0 ;  /* 0x000073000a009a0c */ /* 0x000fe200047a6670 */
[----:B------:R2:W-:Y:S01]  /*0db0*/  LDGSTS.E.BYPASS.LTC128B.128 [R223+0x8880], [R2.64], !P2 ;  /* 0x0888000002df7fae */ /* 0x0005e2000d101d52 */
[----:B------:R-:W-:Y:S01]  /*0dc0*/  @!P1 ISETP.LT.OR P3, PT, R0, 0x41, P3 ;  /* 0x000000410000980c */ /* 0x000fe20001f61670 */
[C---:B------:R-:W-:Y:S01]  /*0dd0*/  IMAD.SHL.U32 R28, R17.reuse, 0x20, RZ ;  /* 0x00000020111c7824 */ /* 0x040fe200078e00ff */
[----:B------:R-:W-:Y:S01]  /*0de0*/  @!P1 ISETP.GE.OR P0, PT, R24, c[0x0][0x1cc], !P0 ;  /* 0x0000730018009a0c */ /* 0x000fe20004706670 */
[----:B------:R-:W-:Y:S01]  /*0df0*/  IMAD.WIDE.U32 R20, R252, c[0x0][0x290], RZ ;  /* 0x0000a400fc147a25 */ /* 0x000fe200078e00ff */
[----:B------:R-:W-:Y:S01]  /*0e00*/  SHF.R.S32.HI R227, RZ, 0x1f, R226 ;  /* 0x0000001fffe37819 */ /* 0x000fe200000114e2 */
[----:B------:R-:W-:Y:S01]  /*0e10*/  CS2R R142, SRZ ;  /* 0x00000000008e7805 */ /* 0x000fe2000001ff00 */
[----:B------:R-:W-:Y:S01]  /*0e20*/  SHF.L.U64.HI R251, R17, R26, c[0x0][0x17c] ;  /* 0x00005f0011fb7619 */ /* 0x000fe2000001021a */
[----:B------:R-:W-:Y:S01]  /*0e30*/  IMAD.MOV.U32 R218, RZ, RZ, 0x10 ;  /* 0x00000010ffda7424 */ /* 0x000fe200078e00ff */
[----:B------:R-:W-:Y:S01]  /*0e40*/  CS2R R140, SRZ ;  /* 0x00000000008c7805 */ /* 0x000fe2000001ff00 */
[----:B------:R2:W-:Y:S01]  /*0e50*/  LDGSTS.E.BYPASS.LTC128B.128 [R223+0xb080], [R2.64+0x80], !P6 ;  /* 0x0b08008002df7fae */ /* 0x0005e2000f101d52 */
[----:B------:R-:W-:Y:S01]  /*0e60*/  ISETP.GE.AND P6, PT, R22, c[0x0][0x19c], PT ;  /* 0x0000670016007a0c */ /* 0x000fe20003fc6270 */
[----:B------:R-:W-:Y:S01]  /*0e70*/  IMAD.MOV.U32 R212, RZ, RZ, 0x120 ;  /* 0x00000120ffd47424 */ /* 0x000fe200078e00ff */
[----:B------:R-:W-:Y:S01]  /*0e80*/  CS2R R138, SRZ ;  /* 0x00000000008a7805 */ /* 0x000fe2000001ff00 */
[----:B------:R2:W-:Y:S01]  /*0e90*/  LDGSTS.E.BYPASS.LTC128B.128 [R223+0xd880], [R2.64+0x100], !P4 ;  /* 0x0d88010002df7fae */ /* 0x0005e2000e101d52 */
[----:B------:R-:W-:Y:S01]  /*0ea0*/  IMAD.MOV.U32 R249, RZ, RZ, 0x1 ;  /* 0x00000001fff97424 */ /* 0x000fe200078e00ff */
[----:B------:R-:W-:Y:S01]  /*0eb0*/  CS2R R136, SRZ ;  /* 0x0000000000887805 */ /* 0x000fe2000001ff00 */
[----:B------:R-:W-:Y:S01]  /*0ec0*/  CS2R R134, SRZ ;  /* 0x0000000000867805 */ /* 0x000fe2000001ff00 */
[----:B------:R3:W-:Y:S01]  /*0ed0*/  @!P1 LDGSTS.E.BYPASS.LTC128B.128 [R223+0x9880], [R8.64], !P5 ;  /* 0x0988000008df9fae */ /* 0x0007e2000e901d52 */
[----:B------:R-:W-:Y:S01]  /*0ee0*/  ISETP.GE.AND P5, PT, R24, c[0x0][0x19c], PT ;  /* 0x0000670018007a0c */ /* 0x000fe20003fa6270 */
[----:B------:R-:W-:Y:S01]  /*0ef0*/  CS2R R132, SRZ ;  /* 0x0000000000847805 */ /* 0x000fe2000001ff00 */
[----:B------:R-:W-:Y:S01]  /*0f00*/  CS2R R130, SRZ ;  /* 0x0000000000827805 */ /* 0x000fe2000001ff00 */
[----:B------:R3:W-:Y:S01]  /*0f10*/  @!P1 LDGSTS.E.BYPASS.LTC128B.128 [R223+0xc080], [R8.64+0x80], !P3 ;  /* 0x0c08008008df9fae */ /* 0x0007e2000d901d52 */
[----:B-1----:R-:W-:Y:S01]  /*0f20*/  IMAD.WIDE.U32 R4, R232, c[0x0][0x178], R10 ;  /* 0x00005e00e8047a25 */ /* 0x002fe200078e000a */
[----:B------:R-:W-:Y:S01]  /*0f30*/  ISETP.GE.AND P3, PT, R10, c[0x0][0x16c], PT ;  /* 0x00005b000a007a0c */ /* 0x000fe20003f66270 */
[----:B------:R-:W-:Y:S01]  /*0f40*/  CS2R R128, SRZ ;  /* 0x0000000000807805 */ /* 0x000fe2000001ff00 */
[----:B------:R3:W-:Y:S01]  /*0f50*/  @!P1 LDGSTS.E.BYPASS.LTC128B.128 [R223+0xe880], [R8.64+0x100], !P0 ;  /* 0x0e88010008df9fae */ /* 0x0007e2000c101d52 */
[----:B------:R-:W-:Y:S01]  /*0f60*/  IMAD.IADD R5, R5, 0x1, R6 ;  /* 0x0000000105057824 */ /* 0x000fe200078e0206 */
[----:B------:R-:W-:Y:S01]  /*0f70*/  LEA R6, P2, R12, c[0x0][0x190], 0x1 ;  /* 0x000064000c067a11 */ /* 0x000fe200078408ff */
[----:B------:R-:W-:Y:S01]  /*0f80*/  CS2R R126, SRZ ;  /* 0x00000000007e7805 */ /* 0x000fe2000001ff00 */
[----:B------:R-:W-:Y:S01]  /*0f90*/  CS2R R124, SRZ ;  /* 0x00000000007c7805 */ /* 0x000fe2000001ff00 */
[----:B------:R-:W-:Y:S01]  /*0fa0*/  IMAD.WIDE.U32 R4, R84, c[0x0][0x180], R4 ;  /* 0x0000600054047a25 */ /* 0x000fe200078e0004 */
[----:B------:R-:W-:Y:S01]  /*0fb0*/  LEA.HI.X R7, R12, c[0x0][0x194], R7, 0x1, P2 ;  /* 0x000065000c077a11 */ /* 0x000fe200010f0c07 */
[----:B------:R-:W-:Y:S01]  /*0fc0*/  CS2R R122, SRZ ;  /* 0x00000000007a7805 */ /* 0x000fe2000001ff00 */
[----:B------:R-:W-:Y:S01]  /*0fd0*/  ISETP.GE.AND P2, PT, R10, c[0x0][0x19c], PT ;  /* 0x000067000a007a0c */ /* 0x000fe20003f46270 */
[----:B------:R-:W-:Y:S01]  /*0fe0*/  CS2R R120, SRZ ;  /* 0x0000000000787805 */ /* 0x000fe2000001ff00 */
[----:B------:R-:W-:Y:S01]  /*0ff0*/  SEL R12, RZ, 0x1, P3 ;  /* 0x00000001ff0c7807 */ /* 0x000fe20001800000 */
[----:B------:R-:W-:Y:S01]  /*1000*/  CS2R R118, SRZ ;  /* 0x0000000000767805 */ /* 0x000fe2000001ff00 */
[C---:B------:R-:W-:Y:S01]  /*1010*/  ISETP.LT.OR P4, PT, R0.reuse, 0x1, P2 ;  /* 0x000000010000780c */ /* 0x040fe20001781670 */
[----:B------:R-:W-:Y:S01]  /*1020*/  CS2R R116, SRZ ;  /* 0x0000000000747805 */ /* 0x000fe2000001ff00 */
[C---:B------:R-:W-:Y:S01]  /*1030*/  ISETP.LT.OR P3, PT, R0.reuse, 0x1, P5 ;  /* 0x000000010000780c */ /* 0x040fe20002f61670 */
[----:B--2---:R-:W-:Y:S01]  /*1040*/  IMAD R2, R27, c[0x0][0x180], RZ ;  /* 0x000060001b027a24 */ /* 0x004fe200078e02ff */
[----:B------:R-:W-:Y:S01]  /*1050*/  CS2R R114, SRZ ;  /* 0x0000000000727805 */ /* 0x000fe2000001ff00 */
[----:B------:R-:W-:Y:S01]  /*1060*/  IMAD.MOV.U32 R3, RZ, RZ, c[0x0][0x1ac] ;  /* 0x00006b00ff037624 */ /* 0x000fe200078e00ff */
[----:B------:R-:W-:Y:S01]  /*1070*/  CS2R R112, SRZ ;  /* 0x0000000000707805 */ /* 0x000fe2000001ff00 */
[----:B------:R-:W-:Y:S01]  /*1080*/  CS2R R82, SRZ ;  /* 0x0000000000527805 */ /* 0x000fe2000001ff00 */
[----:B------:R-:W-:Y:S01]  /*1090*/  CS2R R80, SRZ ;  /* 0x0000000000507805 */ /* 0x000fe2000001ff00 */
[----:B------:R-:W-:Y:S01]  /*10a0*/  CS2R R78, SRZ ;  /* 0x00000000004e7805 */ /* 0x000fe2000001ff00 */
[----:B------:R-:W-:Y:S01]  /*10b0*/  CS2R R76, SRZ ;  /* 0x00000000004c7805 */ /* 0x000fe2000001ff00 */
[----:B------:R-:W-:Y:S01]  /*10c0*/  CS2R R74, SRZ ;  /* 0x00000000004a7805 */ /* 0x000fe2000001ff00 */
[----:B------:R-:W-:Y:S01]  /*10d0*/  CS2R R72, SRZ ;  /* 0x0000000000487805 */ /* 0x000fe2000001ff00 */
[----:B------:R1:W-:Y:S01]  /*10e0*/  LDGSTS.E.BYPASS.LTC128B.128 [R223+0x80], [R6.64], !P4 ;  /* 0x0008000006df7fae */ /* 0x0003e2000e101d52 */
[----:B------:R-:W-:Y:S01]  /*10f0*/  ISETP.LT.OR P4, PT, R0, 0x1, P6 ;  /* 0x000000010000780c */ /* 0x000fe20003781670 */
[----:B---3--:R-:W-:Y:S01]  /*1100*/  IMAD R8, R84, c[0x0][0x184], R2 ;  /* 0x0000610054087a24 */ /* 0x008fe200078e0202 */
[----:B------:R-:W-:Y:S01]  /*1110*/  LEA R2, P0, R13, R6, 0x6 ;  /* 0x000000060d027211 */ /* 0x000fe200078030ff */
[----:B------:R-:W-:Y:S01]  /*1120*/  CS2R R70, SRZ ;  /* 0x0000000000467805 */ /* 0x000fe2000001ff00 */
[----:B------:R-:W-:Y:S01]  /*1130*/  CS2R R68, SRZ ;  /* 0x0000000000447805 */ /* 0x000fe2000001ff00 */
[----:B------:R-:W-:Y:S01]  /*1140*/  IMAD.IADD R5, R5, 0x1, R8 ;  /* 0x0000000105057824 */ /* 0x000fe200078e0208 */
[C---:B------:R-:W-:Y:S01]  /*1150*/  LEA.HI.X R3, R13.reuse, R7, R3, 0x6, P0 ;  /* 0x000000070d037211 */ /* 0x040fe200000f3403 */
[----:B------:R-:W-:Y:S01]  /*1160*/  CS2R R66, SRZ ;  /* 0x0000000000427805 */ /* 0x000fe2000001ff00 */
[----:B------:R-:W-:Y:S01]  /*1170*/  ISETP.GE.AND P0, PT, R22, c[0x0][0x16c], PT ;  /* 0x00005b0016007a0c */ /* 0x000fe20003f06270 */
[----:B------:R-:W-:Y:S01]  /*1180*/  IMAD.WIDE.U32 R242, R252, c[0x0][0x188], R4 ;  /* 0x00006200fcf27a25 */ /* 0x000fe200078e0004 */
[----:B------:R-:W-:Y:S01]  /*1190*/  SHF.L.U64.HI R13, R13, R26, c[0x0][0x1ac] ;  /* 0x00006b000d0d7619 */ /* 0x000fe2000001021a */
[----:B------:R-:W-:Y:S01]  /*11a0*/  CS2R R64, SRZ ;  /* 0x0000000000407805 */ /* 0x000fe2000001ff00 */
[----:B------:R-:W-:Y:S01]  /*11b0*/  SEL R9, RZ, 0xffffffff, P0 ;  /* 0xffffffffff097807 */ /* 0x000fe20000000000 */
[----:B------:R1:W-:Y:S01]  /*11c0*/  LDGSTS.E.BYPASS.LTC128B.128 [R223+0x2880], [R6.64+0x80], !P4 ;  /* 0x0288008006df7fae */ /* 0x0003e2000e101d52 */
[----:B------:R-:W-:Y:S01]  /*11d0*/  @!P1 LEA R8, P0, R14, R2, 0x1 ;  /* 0x000000020e089211 */ /* 0x000fe200078008ff */
[----:B------:R-:W-:Y:S01]  /*11e0*/  IMAD.MOV.U32 R238, RZ, RZ, R242 ;  /* 0x000000ffffee7224 */ /* 0x000fe200078e00f2 */
[C---:B------:R-:W-:Y:S01]  /*11f0*/  ISETP.LT.OR P4, PT, R0.reuse, 0x21, P2 ;  /* 0x000000210000780c */ /* 0x040fe20001781670 */
[----:B------:R-:W-:Y:S01]  /*1200*/  IMAD.SHL.U32 R9, R9, 0x2, RZ ;  /* 0x0000000209097824 */ /* 0x000fe200078e00ff */
[----:B------:R1:W-:Y:S01]  /*1210*/  LDGSTS.E.BYPASS.LTC128B.128 [R223+0x5080], [R6.64+0x100], !P3 ;  /* 0x0508010006df7fae */ /* 0x0003e2000d901d52 */
[C---:B------:R-:W-:Y:S01]  /*1220*/  ISETP.LT.OR P3, PT, R0.reuse, 0x21, P6 ;  /* 0x000000210000780c */ /* 0x040fe20003761670 */
[----:B------:R-:W-:Y:S01]  /*1230*/  CS2R R62, SRZ ;  /* 0x00000000003e7805 */ /* 0x000fe2000001ff00 */
[----:B------:R-:W-:Y:S01]  /*1240*/  @!P1 ISETP.LT.OR P2, PT, R0, 0x41, P2 ;  /* 0x000000410000980c */ /* 0x000fe20001741670 */
[----:B------:R-:W-:Y:S01]  /*1250*/  CS2R R60, SRZ ;  /* 0x00000000003c7805 */ /* 0x000fe2000001ff00 */
[----:B------:R-:W-:Y:S01]  /*1260*/  LOP3.LUT R12, R9, 0x2, R12, 0xe2, !PT ;  /* 0x00000002090c7812 */ /* 0x000fe200078ee20c */
[----:B------:R-:W-:Y:S01]  /*1270*/  CS2R R58, SRZ ;  /* 0x00000000003a7805 */ /* 0x000fe2000001ff00 */
[----:B------:R-:W-:Y:S01]  /*1280*/  @!P1 LEA.HI.X R9, R14, R3, R13, 0x1, P0 ;  /* 0x000000030e099211 */ /* 0x000fe200000f0c0d */
[----:B------:R-:W-:Y:S01]  /*1290*/  IMAD.SHL.U32 R13, R17, 0x40, RZ ;  /* 0x00000040110d7824 */ /* 0x000fe200078e00ff */
[----:B------:R-:W-:Y:S01]  /*12a0*/  ISETP.GE.AND P0, PT, R24, c[0x0][0x16c], PT ;  /* 0x00005b0018007a0c */ /* 0x000fe20003f06270 */
[----:B------:R-:W-:Y:S01]  /*12b0*/  IMAD.WIDE.U32 R14, R252, c[0x0][0x278], RZ ;  /* 0x00009e00fc0e7a25 */ /* 0x000fe200078e00ff */
[C---:B------:R-:W-:Y:S01]  /*12c0*/  @!P1 ISETP.LT.OR P6, PT, R0.reuse, 0x41, P6 ;  /* 0x000000410000980c */ /* 0x040fe200037c1670 */
[----:B------:R2:W-:Y:S01]  /*12d0*/  LDGSTS.E.BYPASS.LTC128B.128 [R223+0x1080], [R2.64], !P4 ;  /* 0x0108000002df7fae */ /* 0x0005e2000e101d52 */
[----:B------:R-:W-:Y:S01]  /*12e0*/  SEL R5, RZ, 0x4, P0 ;  /* 0x00000004ff057807 */ /* 0x000fe20000000000 */
[----:B------:R-:W-:Y:S01]  /*12f0*/  CS2R R56, SRZ ;  /* 0x0000000000387805 */ /* 0x000fe2000001ff00 */
[C---:B------:R-:W-:Y:S01]  /*1300*/  ISETP.LT.OR P0, PT, R0.reuse, 0x21, P5 ;  /* 0x000000210000780c */ /* 0x040fe20002f01670 */
[----:B------:R2:W-:Y:S01]  /*1310*/  LDGSTS.E.BYPASS.LTC128B.128 [R223+0x3880], [R2.64+0x80], !P3 ;  /* 0x0388008002df7fae */ /* 0x0005e2000d901d52 */
[----:B------:R-:W-:Y:S01]  /*1320*/  @!P1 ISETP.LT.OR P5, PT, R0, 0x41, P5 ;  /* 0x000000410000980c */ /* 0x000fe20002fa1670 */
[----:B------:R-:W-:Y:S01]  /*1330*/  CS2R R54, SRZ ;  /* 0x0000000000367805 */ /* 0x000fe2000001ff00 */
[----:B------:R-:W-:Y:S01]  /*1340*/  LOP3.LUT R0, R12, R5, RZ, 0xfc, !PT ;  /* 0x000000050c007212 */ /* 0x000fe200078efcff */
[----:B------:R-:W-:Y:S01]  /*1350*/  CS2R R52, SRZ ;  /* 0x0000000000347805 */ /* 0x000fe2000001ff00 */
[----:B------:R-:W-:Y:S01]  /*1360*/  CS2R R50, SRZ ;  /* 0x0000000000327805 */ /* 0x000fe2000001ff00 */
[----:B------:R-:W-:Y:S01]  /*1370*/  CS2R R48, SRZ ;  /* 0x0000000000307805 */ /* 0x000fe2000001ff00 */
[C---:B------:R-:W-:Y:S01]  /*1380*/  LOP3.LUT P4, RZ, R0.reuse, 0x1, RZ, 0xc0, !PT ;  /* 0x0000000100ff7812 */ /* 0x040fe2000788c0ff */
[----:B------:R-:W-:Y:S01]  /*1390*/  CS2R R46, SRZ ;  /* 0x00000000002e7805 */ /* 0x000fe2000001ff00 */
[----:B------:R-:W-:Y:S01]  /*13a0*/  LOP3.LUT P3, RZ, R0, 0x2, RZ, 0xc0, !PT ;  /* 0x0000000200ff7812 */ /* 0x000fe2000786c0ff */
[----:B------:R-:W-:Y:S01]  /*13b0*/  CS2R R44, SRZ ;  /* 0x00000000002c7805 */ /* 0x000fe2000001ff00 */
[----:B-1----:R-:W-:Y:S01]  /*13c0*/  IMAD R6, R85, c[0x0][0x188], RZ ;  /* 0x0000620055067a24 */ /* 0x002fe200078e02ff */
[----:B------:R-:W-:Y:S01]  /*13d0*/  SHF.L.U64.HI R7, R17, R25, c[0x0][0x17c] ;  /* 0x00005f0011077619 */ /* 0x000fe20000010219 */
[----:B------:R2:W-:Y:S01]  /*13e0*/  LDGSTS.E.BYPASS.LTC128B.128 [R223+0x6080], [R2.64+0x100], !P0 ;  /* 0x0608010002df7fae */ /* 0x0005e2000c101d52 */
[----:B------:R-:W-:Y:S01]  /*13f0*/  IMAD R17, R27, c[0x0][0x288], RZ ;  /* 0x0000a2001b117a24 */ /* 0x000fe200078e02ff */
[----:B------:R-:W-:Y:S01]  /*1400*/  CS2R R42, SRZ ;  /* 0x00000000002a7805 */ /* 0x000fe2000001ff00 */
[----:B------:R-:W-:Y:S01]  /*1410*/  IMAD R6, R252, c[0x0][0x18c], R6 ;  /* 0x00006300fc067a24 */ /* 0x000fe200078e0206 */
[----:B------:R1:W-:Y:S01]  /*1420*/  @!P1 LDGSTS.E.BYPASS.LTC128B.128 [R223+0x2080], [R8.64], !P2 ;  /* 0x0208000008df9fae */ /* 0x0003e2000d101d52 */
[----:B------:R-:W-:Y:S01]  /*1430*/  IMAD R4, R7, UR8, RZ ;  /* 0x0000000807047c24 */ /* 0x000fe2000f8e02ff */
[----:B------:R-:W-:Y:S01]  /*1440*/  LOP3.LUT P2, RZ, R0, 0x4, RZ, 0xc0, !PT ;  /* 0x0000000400ff7812 */ /* 0x000fe2000784c0ff */
[----:B------:R-:W-:Y:S01]  /*1450*/  IMAD.IADD R239, R243, 0x1, R6 ;  /* 0x00000001f3ef7824 */ /* 0x000fe200078e0206 */
[----:B------:R1:W-:Y:S01]  /*1460*/  @!P1 LDGSTS.E.BYPASS.LTC128B.128 [R223+0x4880], [R8.64+0x80], !P6 ;  /* 0x0488008008df9fae */ /* 0x0003e2000f101d52 */
[C---:B------:R-:W-:Y:S01]  /*1470*/  IMAD R6, R13.reuse, UR6, R4 ;  /* 0x000000060d067c24 */ /* 0x040fe2000f8e0204 */
[----:B------:R-:W-:Y:S01]  /*1480*/  CS2R R40, SRZ ;  /* 0x0000000000287805 */ /* 0x000fe2000001ff00 */
[----:B------:R-:W-:Y:S01]  /*1490*/  IMAD.WIDE.U32 R4, R13, UR8, R238 ;  /* 0x000000080d047c25 */ /* 0x000fe2000f8e00ee */
[----:B------:R1:W-:Y:S01]  /*14a0*/  @!P1 LDGSTS.E.BYPASS.LTC128B.128 [R223+0x7080], [R8.64+0x100], !P5 ;  /* 0x0708010008df9fae */ /* 0x0003e2000e901d52 */
[----:B------:R-:W-:Y:S01]  /*14b0*/  CS2R R38, SRZ ;  /* 0x0000000000267805 */ /* 0x000fe2000001ff00 */
[----:B------:R-:W-:Y:S01]  /*14c0*/  CS2R R36, SRZ ;  /* 0x0000000000247805 */ /* 0x000fe2000001ff00 */
[----:B------:R-:W-:Y:S01]  /*14d0*/  IMAD.U32 R13, RZ, RZ, UR5 ;  /* 0x00000005ff0d7e24 */ /* 0x000fe2000f8e00ff */
[----:B------:R-:W0:Y:S01]  /*14e0*/  LDGDEPBAR ;  /* 0x00000000000079af */ /* 0x000e220000000000 */
[----:B------:R-:W-:Y:S01]  /*14f0*/  IMAD.IADD R6, R5, 0x1, R6 ;  /* 0x0000000105067824 */ /* 0x000fe200078e0206 */
[----:B------:R-:W-:Y:S01]  /*1500*/  CS2R R34, SRZ ;  /* 0x0000000000227805 */ /* 0x000fe2000001ff00 */
[----:B------:R-:W-:Y:S01]  /*1510*/  IMAD R0, R233, c[0x0][0x208], RZ ;  /* 0x00008200e9007a24 */ /* 0x000fe200078e02ff */
[----:B------:R-:W-:Y:S01]  /*1520*/  CS2R R32, SRZ ;  /* 0x0000000000207805 */ /* 0x000fe2000001ff00 */
[----:B------:R-:W-:Y:S01]  /*1530*/  CS2R R30, SRZ ;  /* 0x00000000001e7805 */ /* 0x000fe2000001ff00 */
[----:B------:R-:W-:Y:S01]  /*1540*/  ULDC UR10, c[0x0][0x2a0] ;  /* 0x0000a800000a7ab9 */ /* 0x000fe20000000800 */
[----:B------:R-:W-:Y:S01]  /*1550*/  IMAD R0, R232, c[0x0][0x20c], R0 ;  /* 0x00008300e8007a24 */ /* 0x000fe200078e0200 */
[----:B------:R-:W-:-:S02]  /*1560*/  UP2UR UR14, UPR, URZ, 0x2 ;  /* 0x000000023f0e7883 */ /* 0x000fc40008000000 */
[----:B------:R-:W-:Y:S01]  /*1570*/  UMOV UR11, 0x1 ;  /* 0x00000001000b7882 */ /* 0x000fe20000000000 */
[C---:B--2---:R-:W-:Y:S01]  /*1580*/  LEA R2, P0, R4.reuse, c[0x0][0x160], 0x1 ;  /* 0x0000580004027a11 */ /* 0x044fe200078008ff */
[----:B------:R-:W-:Y:S02]  /*1590*/  ULOP3.LUT UR10, URZ, UR10, URZ, 0x33, !UPT ;  /* 0x0000000a3f0a7292 */ /* 0x000fe4000f8e333f */
[----:B------:R-:W-:Y:S01]  /*15a0*/  UISETP.GE.AND UP6, UPT, UR17, 0x21, UPT ;  /* 0x000000211100788c */ /* 0x000fe2000bfc6270 */
[----:B------:R-:W-:Y:S01]  /*15b0*/  LEA.HI.X R3, R4, c[0x0][0x164], R6, 0x1, P0 ;  /* 0x0000590004037a11 */ /* 0x000fe200000f0c06 */
[----:B------:R-:W-:Y:S01]  /*15c0*/  IMAD R6, R85, c[0x0][0x278], RZ ;  /* 0x00009e0055067a24 */ /* 0x000fe200078e02ff */
[----:B------:R-:W-:Y:S01]  /*15d0*/  UP2UR UR13, UPR, URZ, 0x1 ;  /* 0x000000013f0d7883 */ /* 0x000fe20008000000 */
[----:B------:R-:W-:Y:S01]  /*15e0*/  IMAD.WIDE.U32 R4, R232, c[0x0][0x208], R10 ;  /* 0x00008200e8047a25 */ /* 0x000fe200078e000a */
[----:B------:R-:W-:Y:S02]  /*15f0*/  UISETP.GE.AND UP5, UPT, UR17, 0x22, UPT ;  /* 0x000000221100788c */ /* 0x000fe4000bfa6270 */
[----:B------:R-:W-:Y:S01]  /*1600*/  UISETP.GE.AND UP4, UPT, UR17, 0x31, UPT ;  /* 0x000000311100788c */ /* 0x000fe2000bf86270 */
[----:B------:R-:W-:Y:S01]  /*1610*/  IMAD R6, R252, c[0x0][0x27c], R6 ;  /* 0x00009f00fc067a24 */ /* 0x000fe200078e0206 */
[----:B-1----:R-:W-:Y:S01]  /*1620*/  IADD3 R8, -R232, c[0x0][0x168], -R13 ;  /* 0x00005a00e8087a10 */ /* 0x002fe20007ffe90d */
[----:B------:R-:W-:Y:S01]  /*1630*/  IMAD R9, R27, c[0x0][0x270], RZ ;  /* 0x00009c001b097a24 */ /* 0x000fe200078e02ff */
[----:B------:R-:W-:Y:S01]  /*1640*/  UISETP.GE.AND UP3, UPT, UR17, 0x32, UPT ;  /* 0x000000321100788c */ /* 0x000fe2000bf66270 */
[----:B------:R-:W-:Y:S01]  /*1650*/  IMAD.IADD R248, R15, 0x1, R6 ;  /* 0x000000010ff87824 */ /* 0x000fe200078e0206 */
[----:B------:R-:W-:Y:S01]  /*1660*/  ISETP.LT.OR P0, PT, R8, 0x1, !P4 ;  /* 0x000000010800780c */ /* 0x000fe20006701670 */
[----:B------:R-:W-:Y:S01]  /*1670*/  IMAD R9, R84, c[0x0][0x274], R9 ;  /* 0x00009d0054097a24 */ /* 0x000fe200078e0209 */
[----:B------:R-:W-:Y:S01]  /*1680*/  ISETP.LT.OR P6, PT, R8, 0x1, !P3 ;  /* 0x000000010800780c */ /* 0x000fe20005fc1670 */
[----:B------:R-:W-:Y:S01]  /*1690*/  IMAD.WIDE.U32 R6, R84, c[0x0][0x270], R226 ;  /* 0x00009c0054067a25 */ /* 0x000fe200078e00e2 */
[----:B------:R-:W-:Y:S01]  /*16a0*/  ISETP.LT.OR P5, PT, R8, 0x1, !P2 ;  /* 0x000000010800780c */ /* 0x000fe200057a1670 */
[----:B------:R-:W-:-:S02]  /*16b0*/  UISETP.GE.AND UP2, UPT, UR17, 0x41, UPT ;  /* 0x000000411100788c */ /* 0x000fc4000bf46270 */
[----:B------:R-:W-:Y:S01]  /*16c0*/  IMAD.IADD R9, R7, 0x1, R9 ;  /* 0x0000000107097824 */ /* 0x000fe200078e0209 */
[----:B------:R-:W-:Y:S01]  /*16d0*/  UISETP.GE.AND UP1, UPT, UR17, 0x42, UPT ;  /* 0x000000421100788c */ /* 0x000fe2000bf26270 */
[----:B------:R-:W-:Y:S02]  /*16e0*/  IMAD.IADD R5, R5, 0x1, R0 ;  /* 0x0000000105057824 */ /* 0x000fe400078e0200 */
[----:B------:R-:W-:Y:S02]  /*16f0*/  IMAD R0, R85, c[0x0][0x290], RZ ;  /* 0x0000a40055007a24 */ /* 0x000fe400078e02ff */
[----:B------:R1:W-:Y:S01]  /*1700*/  LDGSTS.E.BYPASS.LTC128B.128 [R223+0xf080], [R2.64], !P0 ;  /* 0x0f08000002df7fae */ /* 0x0003e2000c101d52 */
[----:B------:R-:W-:Y:S01]  /*1710*/  IADD3 R12, P1, P0, R6, UR5, R14 ;  /* 0x00000005060c7c10 */ /* 0x000fe2000f83e00e */
[----:B------:R-:W-:Y:S01]  /*1720*/  IMAD R11, R27, c[0x0][0x210], RZ ;  /* 0x000084001b0b7a24 */ /* 0x000fe200078e02ff */
[----:B------:R-:W-:Y:S01]  /*1730*/  P2R R14, PR, RZ, 0x10 ;  /* 0x00000010ff0e7803 */ /* 0x000fe20000000000 */
[----:B------:R1:W-:Y:S01]  /*1740*/  LDGSTS.E.BYPASS.LTC128B.128 [R223+0x11080], [R2.64+0x80], !P6 ;  /* 0x1108008002df7fae */ /* 0x0003e2000f101d52 */
[----:B------:R-:W-:Y:S01]  /*1750*/  ISETP.LT.OR P6, PT, R8, 0x21, !P4 ;  /* 0x000000210800780c */ /* 0x000fe200067c1670 */
[----:B------:R-:W-:Y:S01]  /*1760*/  IMAD R0, R252, c[0x0][0x294], R0 ;  /* 0x0000a500fc007a24 */ /* 0x000fe200078e0200 */
[----:B------:R-:W-:Y:S01]  /*1770*/  IADD3.X R9, R9, UR4, R248, P1, P0 ;  /* 0x0000000409097c10 */ /* 0x000fe20008fe04f8 */
[----:B------:R1:W-:Y:S01]  /*1780*/  LDGSTS.E.BYPASS.LTC128B.128 [R223+0x13080], [R2.64+0x100], !P5 ;  /* 0x1308010002df7fae */ /* 0x0003e2000e901d52 */
[----:B------:R-:W-:Y:S01]  /*1790*/  ISETP.LT.OR P1, PT, R8, 0x21, !P3 ;  /* 0x000000210800780c */ /* 0x000fe20005f21670 */
[----:B------:R-:W-:Y:S01]  /*17a0*/  IMAD.WIDE.U32 R6, R84, c[0x0][0x288], R226 ;  /* 0x0000a20054067a25 */ /* 0x000fe200078e00e2 */
[----:B------:R-:W-:-:S03]  /*17b0*/  ISETP.GE.AND P4, PT, R10, c[0x0][0x1fc], PT ;  /* 0x00007f000a007a0c */ /* 0x000fc60003f86270 */
[C---:B------:R-:W-:Y:S02]  /*17c0*/  IMAD R11, R84.reuse, c[0x0][0x214], R11 ;  /* 0x00008500540b7a24 */ /* 0x040fe400078e020b */
[----:B------:R-:W-:-:S04]  /*17d0*/  IMAD.WIDE.U32 R4, R84, c[0x0][0x210], R4 ;  /* 0x0000840054047a25 */ /* 0x000fc800078e0004 */
[----:B------:R-:W-:Y:S02]  /*17e0*/  IMAD.IADD R247, R21, 0x1, R0 ;  /* 0x0000000115f77824 */ /* 0x000fe400078e0200 */
[----:B------:R-:W-:Y:S02]  /*17f0*/  IMAD R0, R84, c[0x0][0x28c], R17 ;  /* 0x0000a30054007a24 */ /* 0x000fe400078e0211 */
[----:B------:R-:W-:Y:S02]  /*1800*/  IMAD.IADD R5, R5, 0x1, R11 ;  /* 0x0000000105057824 */ /* 0x000fe400078e020b */
[----:B------:R-:W-:Y:S02]  /*1810*/  IMAD.MOV.U32 R11, RZ, RZ, c[0x0][0x208] ;  /* 0x00008200ff0b7624 */ /* 0x000fe400078e00ff */
[----:B------:R-:W-:-:S03]  /*1820*/  IMAD.WIDE.U32 R240, R252, c[0x0][0x218], R4 ;  /* 0x00008600fcf07a25 */ /* 0x000fc600078e0004 */
[C---:B------:R-:W-:Y:S01]  /*1830*/  SHF.L.U64.HI R250, R11.reuse, R26, c[0x0][0x20c] ;  /* 0x000083000bfa7619 */ /* 0x040fe2000001021a */
[----:B------:R-:W-:Y:S02]  /*1840*/  IMAD.SHL.U32 R4, R11, 0x40, RZ ;  /* 0x000000400b047824 */ /* 0x000fe400078e00ff */
[----:B------:R-:W-:Y:S01]  /*1850*/  IMAD.MOV.U32 R236, RZ, RZ, R240 ;  /* 0x000000ffffec7224 */ /* 0x000fe200078e00f0 */
[----:B-1----:R-:W-:-:S04]  /*1860*/  LEA R2, P5, R28, R2, 0x1 ;  /* 0x000000021c027211 */ /* 0x002fc800078a08ff */
[----:B------:R-:W-:Y:S01]  /*1870*/  LEA.HI.X R3, R28, R3, R251, 0x1, P5 ;  /* 0x000000031c037211 */ /* 0x000fe200028f0cfb */
[----:B------:R-:W-:Y:S01]  /*1880*/  IMAD.SHL.U32 R28, R11, 0x20, RZ ;  /* 0x000000200b1c7824 */ /* 0x000fe200078e00ff */
[----:B------:R-:W-:Y:S01]  /*1890*/  IADD3 R15, P5, P0, R6, UR5, R20 ;  /* 0x00000005060f7c10 */ /* 0x000fe2000f8be014 */
[----:B------:R-:W-:Y:S01]  /*18a0*/  IMAD R6, R85, c[0x0][0x218], RZ ;  /* 0x0000860055067a24 */ /* 0x000fe200078e02ff */
[----:B------:R-:W-:Y:S01]  /*18b0*/  ULDC UR5, c[0x0][0x168] ;  /* 0x00005a0000057ab9 */ /* 0x000fe20000000800 */
[----:B------:R1:W-:Y:S01]  /*18c0*/  LDGSTS.E.BYPASS.LTC128B.128 [R223+0x10080], [R2.64], !P6 ;  /* 0x1008000002df7fae */ /* 0x0003e2000f101d52 */
[----:B------:R-:W-:Y:S01]  /*18d0*/  ISETP.LT.OR P6, PT, R8, 0x21, !P2 ;  /* 0x000000210800780c */ /* 0x000fe200057c1670 */
[----:B------:R-:W-:Y:S01]  /*18e0*/  IMAD.IADD R8, R7, 0x1, R0 ;  /* 0x0000000107087824 */ /* 0x000fe200078e0200 */
[----:B------:R-:W-:Y:S01]  /*18f0*/  SHF.L.U64.HI R0, R11, R25, c[0x0][0x20c] ;  /* 0x000083000b007619 */ /* 0x000fe20000010219 */
[----:B------:R-:W-:Y:S01]  /*1900*/  IMAD R7, R252, c[0x0][0x21c], R6 ;  /* 0x00008700fc077a24 */ /* 0x000fe200078e0206 */
[----:B------:R1:W-:Y:S01]  /*1910*/  LDGSTS.E.BYPASS.LTC128B.128 [R223+0x12080], [R2.64+0x80], !P1 ;  /* 0x1208008002df7fae */ /* 0x0003e2000c901d52 */
[----:B------:R-:W-:-:S02]  /*1920*/  LEA R6, P1, R12, c[0x0][0x258], 0x2 ;  /* 0x000096000c067a11 */ /* 0x000fc400078210ff */
[----:B------:R-:W-:Y:S01]  /*1930*/  IMAD.IADD R237, R241, 0x1, R7 ;  /* 0x00000001f1ed7824 */ /* 0x000fe200078e0207 */
[----:B------:R-:W-:Y:S01]  /*1940*/  IADD3.X R17, R8, UR4, R247, P5, P0 ;  /* 0x0000000408117c10 */ /* 0x000fe2000afe04f7 */
[----:B------:R-:W-:Y:S01]  /*1950*/  IMAD R0, R0, UR8, RZ ;  /* 0x0000000800007c24 */ /* 0x000fe2000f8e02ff */
[----:B------:R-:W-:Y:S01]  /*1960*/  LEA.HI.X R7, R12, c[0x0][0x25c], R9, 0x2, P1 ;  /* 0x000097000c077a11 */ /* 0x000fe200008f1409 */
[----:B------:R-:W-:Y:S01]  /*1970*/  UMOV UR4, URZ ;  /* 0x0000003f00047c82 */ /* 0x000fe20008000000 */
[----:B------:R-:W-:Y:S01]  /*1980*/  ISETP.GT.AND P1, PT, R230, 0xf, PT ;  /* 0x0000000fe600780c */ /* 0x000fe20003f24270 */
[C---:B------:R-:W-:Y:S01]  /*1990*/  IMAD R0, R4.reuse, UR6, R0 ;  /* 0x0000000604007c24 */ /* 0x040fe2000f8e0200 */
[----:B------:R-:W-:Y:S01]  /*19a0*/  IADD3 R9, -R13, c[0x0][0x168], -R232 ;  /* 0x00005a000d097a10 */ /* 0x000fe20007ffe9e8 */
[----:B------:R-:W-:Y:S01]  /*19b0*/  IMAD.WIDE.U32 R4, R4, UR8, R236 ;  /* 0x0000000804047c25 */ /* 0x000fe2000f8e00ec */
[----:B------:R1:W-:Y:S01]  /*19c0*/  LDGSTS.E.BYPASS.LTC128B.128 [R223+0x14080], [R2.64+0x100], !P6 ;  /* 0x1408010002df7fae */ /* 0x0003e2000f101d52 */
[----:B------:R-:W-:Y:S01]  /*19d0*/  ISETP.GE.AND P6, PT, R22, c[0x0][0x1fc], PT ;  /* 0x00007f0016007a0c */ /* 0x000fe20003fc6270 */
[----:B------:R-:W-:Y:S01]  /*19e0*/  ULDC UR6, c[0x0][0x168] ;  /* 0x00005a0000067ab9 */ /* 0x000fe20000000800 */
[----:B------:R-:W-:Y:S01]  /*19f0*/  ISETP.LT.OR P0, PT, R9, 0x1, P4 ;  /* 0x000000010900780c */ /* 0x000fe20002701670 */
[----:B------:R-:W-:Y:S01]  /*1a00*/  IMAD.IADD R0, R5, 0x1, R0 ;  /* 0x0000000105007824 */ /* 0x000fe200078e0200 */
[CC--:B------:R-:W-:Y:S01]  /*1a10*/  LEA.HI R8, R16.reuse, R230.reuse, RZ, 0x2 ;  /* 0x000000e610087211 */ /* 0x0c0fe200078f10ff */
[----:B------:R-:W-:Y:S01]  /*1a20*/  UIADD3 UR6, UR9, -UR6, UR7 ;  /* 0x8000000609067290 */ /* 0x000fe2000fffe007 */
[----:B------:R-:W-:-:S02]  /*1a30*/  LEA.HI R12, R16, R230, RZ, 0x5 ;  /* 0x000000e6100c7211 */ /* 0x000fc400078f28ff */
[----:B------:R-:W-:Y:S02]  /*1a40*/  @!P1 IMAD.SHL.U32 R5, R230, 0x10, RZ ;  /* 0x00000010e6059824 */ /* 0x000fe400078e00ff */
[----:B------:R-:W-:-:S03]  /*1a50*/  SHF.R.S32.HI R11, RZ, 0x5, R12 ;  /* 0x00000005ff0b7819 */ /* 0x000fc6000001140c */
[----:B------:R2:W-:Y:S04]  /*1a60*/  @!P1 LDGSTS.E.BYPASS.LTC128B.128 [R5+0x21080], [R6.64] ;  /* 0x2108000006059fae */ /* 0x0005e8000b901d52 */
[----:B------:R-:W0:Y:S01]  /*1a70*/  LDGDEPBAR ;  /* 0x00000000000079af */ /* 0x000e220000000000 */
[----:B-1----:R-:W-:-:S04]  /*1a80*/  LEA R2, P5, R4, c[0x0][0x1f0], 0x1 ;  /* 0x00007c0004027a11 */ /* 0x002fc800078a08ff */
[----:B------:R-:W-:Y:S01]  /*1a90*/  LEA.HI.X R3, R4, c[0x0][0x1f4], R0, 0x1, P5 ;  /* 0x00007d0004037a11 */ /* 0x000fe200028f0c00 */
[----:B------:R-:W-:Y:S01]  /*1aa0*/  IMAD R0, R27, c[0x0][0x238], RZ ;  /* 0x00008e001b007a24 */ /* 0x000fe200078e02ff */
[----:B------:R-:W-:Y:S01]  /*1ab0*/  ISETP.GE.AND P5, PT, R10, c[0x0][0x1fc], PT ;  /* 0x00007f000a007a0c */ /* 0x000fe20003fa6270 */
[----:B------:R-:W-:Y:S01]  /*1ac0*/  CS2R R26, SRZ ;  /* 0x00000000001a7805 */ /* 0x000fe2000001ff00 */
[----:B------:R-:W-:Y:S01]  /*1ad0*/  LEA.HI R10, R16, R230, RZ, 0x4 ;  /* 0x000000e6100a7211 */ /* 0x000fe200078f20ff */
[----:B------:R1:W-:Y:S01]  /*1ae0*/  LDGSTS.E.BYPASS.LTC128B.128 [R223+0x1b080], [R2.64], !P0 ;  /* 0x1b08000002df7fae */ /* 0x0003e2000c101d52 */
[----:B------:R-:W-:Y:S01]  /*1af0*/  ISETP.LT.OR P0, PT, R9, 0x1, P6 ;  /* 0x000000010900780c */ /* 0x000fe20003701670 */
[----:B------:R-:W-:Y:S01]  /*1b00*/  IMAD R0, R84, c[0x0][0x23c], R0 ;  /* 0x00008f0054007a24 */ /* 0x000fe200078e0200 */
[----:B------:R-:W-:Y:S02]  /*1b10*/  SEL R25, RZ, 0x1, P5 ;  /* 0x00000001ff197807 */ /* 0x000fe40002800000 */
[----:B------:R-:W-:-:S02]  /*1b20*/  ISETP.GE.AND P5, PT, R24, c[0x0][0x1fc], PT ;  /* 0x00007f0018007a0c */ /* 0x000fc40003fa6270 */
[----:B------:R-:W-:Y:S02]  /*1b30*/  SHF.R.S32.HI R4, RZ, 0x4, R10 ;  /* 0x00000004ff047819 */ /* 0x000fe4000001140a */
[----:B------:R-:W-:Y:S02]  /*1b40*/  ISETP.LT.OR P6, PT, R9, 0x21, P6 ;  /* 0x000000210900780c */ /* 0x000fe400037c1670 */
[----:B--2---:R-:W-:-:S03]  /*1b50*/  LEA.HI R5, R10, R4, RZ, 0x1 ;  /* 0x000000040a057211 */ /* 0x004fc600078f08ff */
[----:B------:R1:W-:Y:S01]  /*1b60*/  LDGSTS.E.BYPASS.LTC128B.128 [R223+0x1d080], [R2.64+0x80], !P0 ;  /* 0x1d08008002df7fae */ /* 0x0003e2000c101d52 */
[C---:B------:R-:W-:Y:S02]  /*1b70*/  ISETP.LT.OR P0, PT, R9.reuse, 0x1, P5 ;  /* 0x000000010900780c */ /* 0x040fe40002f01670 */
[----:B------:R-:W-:-:S11]  /*1b80*/  ISETP.LT.OR P5, PT, R9, 0x21, P5 ;  /* 0x000000210900780c */ /* 0x000fd60002fa1670 */
[----:B------:R1:W-:Y:S01]  /*1b90*/  LDGSTS.E.BYPASS.LTC128B.128 [R223+0x1f080], [R2.64+0x100], !P0 ;  /* 0x1f08010002df7fae */ /* 0x0003e2000c101d52 */
[----:B------:R-:W-:-:S04]  /*1ba0*/  LEA R6, P0, R28, R2, 0x1 ;  /* 0x000000021c067211 */ /* 0x000fc800078008ff */
[----:B------:R-:W-:Y:S02]  /*1bb0*/  LEA.HI.X R7, R28, R3, R250, 0x1, P0 ;  /* 0x000000031c077211 */ /* 0x000fe400000f0cfa */
[----:B------:R-:W-:Y:S01]  /*1bc0*/  ISETP.LT.OR P0, PT, R9, 0x21, P4 ;  /* 0x000000210900780c */ /* 0x000fe20002701670 */
[----:B------:R-:W-:Y:S01]  /*1bd0*/  CS2R R28, SRZ ;  /* 0x00000000001c7805 */ /* 0x000fe2000001ff00 */
[----:B------:R-:W-:-:S11]  /*1be0*/  ISETP.NE.AND P4, PT, R14, RZ, PT ;  /* 0x000000ff0e00720c */ /* 0x000fd60003f85270 */
[----:B------:R2:W-:Y:S01]  /*1bf0*/  LDGSTS.E.BYPASS.LTC128B.128 [R223+0x1c080], [R6.64], !P0 ;  /* 0x1c08000006df7fae */ /* 0x0005e2000c101d52 */
[----:B------:R-:W-:-:S03]  /*1c00*/  ISETP.GE.AND P0, PT, R22, c[0x0][0x1fc], PT ;  /* 0x00007f0016007a0c */ /* 0x000fc60003f06270 */
[----:B------:R2:W-:Y:S01]  /*1c10*/  LDGSTS.E.BYPASS.LTC128B.128 [R223+0x1e080], [R6.64+0x80], !P6 ;  /* 0x1e08008006df7fae */ /* 0x0005e2000f101d52 */
[----:B------:R-:W-:Y:S01]  /*1c20*/  ISETP.GE.AND P6, PT, R230, 0x10, PT ;  /* 0x00000010e600780c */ /* 0x000fe20003fc6270 */
[----:B-1----:R-:W-:Y:S02]  /*1c30*/  IMAD.WIDE.U32 R2, R84, c[0x0][0x238], R230 ;  /* 0x00008e0054027a25 */ /* 0x002fe400078e00e6 */
[----:B------:R2:W-:Y:S02]  /*1c40*/  LDGSTS.E.BYPASS.LTC128B.128 [R223+0x20080], [R6.64+0x100], !P5 ;  /* 0x2008010006df7fae */ /* 0x0005e4000e901d52 */
[----:B------:R-:W-:Y:S01]  /*1c50*/  IMAD.IADD R21, R3, 0x1, R0 ;  /* 0x0000000103157824 */ /* 0x000fe200078e0200 */
[----:B------:R-:W-:Y:S01]  /*1c60*/  SHF.R.S32.HI R0, RZ, 0x1f, R8 ;  /* 0x0000001fff007819 */ /* 0x000fe20000011408 */
[----:B------:R-:W-:Y:S01]  /*1c70*/  IMAD.MOV.U32 R20, RZ, RZ, R2 ;  /* 0x000000ffff147224 */ /* 0x000fe200078e0002 */
[----:B------:R-:W-:Y:S02]  /*1c80*/  SHF.R.S32.HI R2, RZ, 0x2, R8 ;  /* 0x00000002ff027819 */ /* 0x000fe40000011408 */
[----:B------:R-:W-:Y:S01]  /*1c90*/  LEA.HI R3, R16, R230, RZ, 0x7 ;  /* 0x000000e610037211 */ /* 0x000fe200078f38ff */
[----:B------:R-:W-:Y:S01]  /*1ca0*/  IMAD.WIDE.U32 R244, R252, c[0x0][0x240], R20 ;  /* 0x00009000fcf47a25 */ /* 0x000fe200078e0014 */
[----:B------:R-:W-:-:S02]  /*1cb0*/  LEA.HI R0, R0, R2, RZ, 0x3 ;  /* 0x0000000200007211 */ /* 0x000fc400078f18ff */
[----:B------:R-:W-:Y:S02]  /*1cc0*/  SHF.R.S32.HI R16, RZ, 0x7, R3 ;  /* 0x00000007ff107819 */ /* 0x000fe40000011403 */
[----:B------:R-:W-:Y:S02]  /*1cd0*/  LOP3.LUT R0, R0, 0xfffffff8, RZ, 0xc0, !PT ;  /* 0xfffffff800007812 */ /* 0x000fe400078ec0ff */
[----:B------:R-:W-:-:S03]  /*1ce0*/  SHF.R.S32.HI R3, RZ, 0x1f, R12 ;  /* 0x0000001fff037819 */ /* 0x000fc6000001140c */
[----:B------:R-:W-:Y:S01]  /*1cf0*/  IMAD.IADD R13, R2, 0x1, -R0 ;  /* 0x00000001020d7824 */ /* 0x000fe200078e0a00 */
[----:B------:R-:W-:Y:S02]  /*1d00*/  LEA.HI R0, R3, R11, RZ, 0x2 ;  /* 0x0000000b03007211 */ /* 0x000fe400078f10ff */
[----:B------:R-:W-:Y:S01]  /*1d10*/  LOP3.LUT R3, R5, 0xfffffffe, RZ, 0xc0, !PT ;  /* 0xfffffffe05037812 */ /* 0x000fe200078ec0ff */
[----:B------:R-:W-:Y:S01]  /*1d20*/  IMAD.SHL.U32 R5, R16, 0x8, RZ ;  /* 0x0000000810057824 */ /* 0x000fe200078e00ff */
[----:B------:R-:W-:-:S03]  /*1d30*/  LOP3.LUT R2, R0, 0xfffffffc, RZ, 0xc0, !PT ;  /* 0xfffffffc00027812 */ /* 0x000fc600078ec0ff */
[----:B------:R-:W-:Y:S01]  /*1d40*/  IMAD.IADD R0, R4, 0x1, -R3 ;  /* 0x0000000104007824 */ /* 0x000fe200078e0a03 */
[----:B------:R-:W-:Y:S01]  /*1d50*/  LOP3.LUT R9, R5, 0x8, RZ, 0xc0, !PT ;  /* 0x0000000805097812 */ /* 0x000fe200078ec0ff */
[----:B------:R-:W-:Y:S01]  /*1d60*/  IMAD.IADD R14, R11, 0x1, -R2 ;  /* 0x000000010b0e7824 */ /* 0x000fe200078e0a02 */
[----:B------:R-:W-:Y:S01]  /*1d70*/  LOP3.LUT R3, R8, 0x3ffffffc, RZ, 0xc0, !PT ;  /* 0x3ffffffc08037812 */ /* 0x000fe200078ec0ff */
[----:B------:R-:W-:Y:S01]  /*1d80*/  IMAD.SHL.U32 R2, R13, 0x10, RZ ;  /* 0x000000100d027824 */ /* 0x000fe200078e00ff */
[----:B------:R-:W-:Y:S01]  /*1d90*/  LOP3.LUT R8, R10, 0xfffffff0, RZ, 0xc0, !PT ;  /* 0xfffffff00a087812 */ /* 0x000fe200078ec0ff */
[C---:B------:R-:W-:Y:S01]  /*1da0*/  IMAD.SHL.U32 R4, R14.reuse, 0x100, RZ ;  /* 0x000001000e047824 */ /* 0x040fe200078e00ff */
[----:B------:R-:W-:Y:S01]  /*1db0*/  LEA.HI R5, R14, R14, RZ, 0x1 ;  /* 0x0000000e0e057211 */ /* 0x000fe200078f08ff */
[----:B--2---:R-:W-:Y:S01]  /*1dc0*/  IMAD.IADD R7, R230, 0x1, -R3 ;  /* 0x00000001e6077824 */ /* 0x004fe200078e0a03 */
[----:B------:R-:W-:-:S03]  /*1dd0*/  LOP3.LUT R2, R9, 0x70, R2, 0xf8, !PT ;  /* 0x0000007009027812 */ /* 0x000fc600078ef802 */
[----:B------:R-:W-:Y:S01]  /*1de0*/  IMAD.SHL.U32 R5, R5, 0x100, RZ ;  /* 0x0000010005057824 */ /* 0x000fe200078e00ff */
[----:B------:R-:W-:Y:S02]  /*1df0*/  LOP3.LUT R2, R2, 0x100, R4, 0xf8, !PT ;  /* 0x0000010002027812 */ /* 0x000fe400078ef804 */
[----:B------:R-:W-:Y:S02]  /*1e00*/  LEA R4, P5, R15, c[0x0][0x280], 0x2 ;  /* 0x0000a0000f047a11 */ /* 0x000fe400078a10ff */
[----:B------:R-:W-:Y:S02]  /*1e10*/  LOP3.LUT R6, R5, 0x7ffffe00, RZ, 0xc0, !PT ;  /* 0x7ffffe0005067812 */ /* 0x000fe400078ec0ff */
[----:B------:R-:W-:Y:S02]  /*1e20*/  SHF.R.U32.HI R3, RZ, 0x3, R2 ;  /* 0x00000003ff037819 */ /* 0x000fe40000011602 */
[----:B------:R-:W-:Y:S01]  /*1e30*/  LEA.HI.X R5, R15, c[0x0][0x284], R17, 0x2, P5 ;  /* 0x0000a1000f057a11 */ /* 0x000fe200028f1411 */
[----:B------:R-:W-:Y:S01]  /*1e40*/  IMAD R7, R7, 0x2, R6 ;  /* 0x0000000207077824 */ /* 0x000fe200078e0206 */
[----:B------:R-:W-:Y:S01]  /*1e50*/  LOP3.LUT R6, R2, 0x28, R3, 0x78, !PT ;  /* 0x0000002802067812 */ /* 0x000fe200078e7803 */
[C---:B------:R-:W-:Y:S01]  /*1e60*/  IMAD.IADD R2, R230.reuse, 0x1, -R8 ;  /* 0x00000001e6027824 */ /* 0x040fe200078e0a08 */
[----:B------:R-:W-:Y:S01]  /*1e70*/  LOP3.LUT P5, RZ, R13, 0x1, RZ, 0xc0, !PT ;  /* 0x000000010dff7812 */ /* 0x000fe200078ac0ff */
[----:B------:R-:W-:Y:S01]  /*1e80*/  @!P6 IMAD.SHL.U32 R3, R230, 0x10, RZ ;  /* 0x00000010e603e824 */ /* 0x000fe200078e00ff */
[----:B------:R-:W-:Y:S01]  /*1e90*/  SEL R15, RZ, 0xffffffff, P0 ;  /* 0xffffffffff0f7807 */ /* 0x000fe20000000000 */
[----:B------:R-:W-:Y:S01]  /*1ea0*/  IMAD.IADD R7, R7, 0x1, R6 ;  /* 0x0000000107077824 */ /* 0x000fe200078e0206 */
[----:B------:R-:W-:Y:S01]  /*1eb0*/  LOP3.LUT P0, RZ, R18, 0x2, RZ, 0xc0, !PT ;  /* 0x0000000212ff7812 */ /* 0x000fe2000780c0ff */
[C---:B------:R-:W-:Y:S01]  /*1ec0*/  IMAD.SHL.U32 R6, R2.reuse, 0x10, RZ ;  /* 0x0000001002067824 */ /* 0x040fe200078e00ff */
[----:B------:R1:W-:Y:S01]  /*1ed0*/  @!P6 LDGSTS.E.BYPASS.LTC128B.128 [R3+0x21280], [R4.64] ;  /* 0x212800000403efae */ /* 0x0003e2000b901d52 */
[----:B------:R-:W-:Y:S01]  /*1ee0*/  IMAD.SHL.U32 R221, R7, 0x2, RZ ;  /* 0x0000000207dd7824 */ /* 0x000fe200078e00ff */
[----:B------:R-:W-:Y:S01]  /*1ef0*/  SHF.R.S32.HI R7, RZ, 0x1f, R2 ;  /* 0x0000001fff077819 */ /* 0x000fe20000011402 */
[----:B------:R-:W-:Y:S01]  /*1f00*/  IMAD.SHL.U32 R211, R2, 0x2, RZ ;  /* 0x0000000202d37824 */ /* 0x000fe200078e00ff */
[----:B------:R-:W-:Y:S01]  /*1f10*/  SEL R208, R218, 0xfffffff0, !P0 ;  /* 0xfffffff0dad07807 */ /* 0x000fe20004000000 */
[----:B------:R-:W0:Y:S01]  /*1f20*/  LDGDEPBAR ;  /* 0x00000000000079af */ /* 0x000e220000000000 */
[----:B------:R-:W-:Y:S01]  /*1f30*/  LEA.HI R213, R7, R2, RZ, 0x3 ;  /* 0x0000000207d57211 */ /* 0x000fe200078f18ff */
[----:B------:R-:W-:Y:S01]  /*1f40*/  IMAD.SHL.U32 R7, R23, 0x8, RZ ;  /* 0x0000000817077824 */ /* 0x000fe200078e00ff */
[----:B------:R-:W-:Y:S01]  /*1f50*/  IADD3 R222, R221, 0x215a0, RZ ;  /* 0x000215a0ddde7810 */ /* 0x000fe20007ffe0ff */
[----:B------:R-:W0:Y:S01]  /*1f60*/  LDGDEPBAR ;  /* 0x00000000000079af */ /* 0x000e220000000000 */
[----:B------:R-:W-:-:S02]  /*1f70*/  ISETP.GE.AND P6, PT, R24, c[0x0][0x1fc], PT ;  /* 0x00007f0018007a0c */ /* 0x000fc40003fc6270 */
[----:B------:R-:W-:Y:S01]  /*1f80*/  LOP3.LUT P0, RZ, R18, 0x4, RZ, 0xc0, !PT ;  /* 0x0000000412ff7812 */ /* 0x000fe2000780c0ff */
[----:B-1----:R-:W-:Y:S01]  /*1f90*/  IMAD.SHL.U32 R5, R11, 0x100, RZ ;  /* 0x000001000b057824 */ /* 0x002fe200078e00ff */
[----:B------:R-:W-:Y:S02]  /*1fa0*/  LOP3.LUT R4, R12, 0xffffffe0, RZ, 0xc0, !PT ;  /* 0xffffffe00c047812 */ /* 0x000fe400078ec0ff */
[----:B------:R-:W-:Y:S02]  /*1fb0*/  LOP3.LUT R3, R6, 0xf0, RZ, 0xc0, !PT ;  /* 0x000000f006037812 */ /* 0x000fe400078ec0ff */
[----:B------:R-:W-:Y:S02]  /*1fc0*/  IADD3 R6, R221, 0x21480, RZ ;  /* 0x00021480dd067810 */ /* 0x000fe40007ffe0ff */
[C---:B------:R-:W-:Y:S02]  /*1fd0*/  LOP3.LUT R8, R3.reuse, R9, RZ, 0xfc, !PT ;  /* 0x0000000903087212 */ /* 0x040fe400078efcff */
[----:B------:R-:W-:Y:S01]  /*1fe0*/  LOP3.LUT R10, R3, 0x100, R5, 0xf8, !PT ;  /* 0x00000100030a7812 */ /* 0x000fe200078ef805 */
[----:B------:R-:W-:Y:S01]  /*1ff0*/  IMAD.IADD R3, R230, 0x1, -R4 ;  /* 0x00000001e6037824 */ /* 0x000fe200078e0a04 */
[C---:B------:R-:W-:Y:S01]  /*2000*/  LOP3.LUT R5, R213.reuse, 0xfffffff8, RZ, 0xc0, !PT ;  /* 0xfffffff8d5057812 */ /* 0x040fe200078ec0ff */
[----:B------:R-:W-:Y:S01]  /*2010*/  IMAD.SHL.U32 R213, R213, 0x40, RZ ;  /* 0x00000040d5d57824 */ /* 0x000fe200078e00ff */
[----:B------:R-:W-:-:S02]  /*2020*/  @P5 IADD3 R222, R6, 0xe0, RZ ;  /* 0x000000e006de5810 */ /* 0x000fc40007ffe0ff */
[----:B------:R-:W-:Y:S01]  /*2030*/  SHF.R.S32.HI R4, RZ, 0x1f, R3 ;  /* 0x0000001fff047819 */ /* 0x000fe20000011403 */
[C---:B------:R-:W-:Y:S01]  /*2040*/  IMAD.IADD R5, R2.reuse, 0x1, -R5 ;  /* 0x0000000102057824 */ /* 0x040fe200078e0a05 */
[----:B------:R-:W-:Y:S02]  /*2050*/  LOP3.LUT P5, RZ, R2, 0x2, RZ, 0xc0, !PT ;  /* 0x0000000202ff7812 */ /* 0x000fe400078ac0ff */
[----:B------:R-:W-:Y:S01]  /*2060*/  LEA.HI R6, R4, R3, RZ, 0x2 ;  /* 0x0000000304067211 */ /* 0x000fe200078f10ff */
[----:B------:R-:W-:Y:S01]  /*2070*/  IMAD.SHL.U32 R4, R18, 0x40, RZ ;  /* 0x0000004012047824 */ /* 0x000fe200078e00ff */
[----:B------:R-:W-:Y:S02]  /*2080*/  LOP3.LUT R211, R8, 0x18, R211, 0x78, !PT ;  /* 0x0000001808d37812 */ /* 0x000fe400078e78d3 */
[----:B------:R-:W-:Y:S02]  /*2090*/  LOP3.LUT R2, R6, 0x7ffffffc, RZ, 0xc0, !PT ;  /* 0x7ffffffc06027812 */ /* 0x000fe400078ec0ff */
[----:B------:R-:W-:Y:S01]  /*20a0*/  LOP3.LUT R8, R4, 0x1c0, RZ, 0xc0, !PT ;  /* 0x000001c004087812 */ /* 0x000fe200078ec0ff */
[----:B------:R-:W-:Y:S01]  /*20b0*/  IMAD.SHL.U32 R211, R211, 0x2, RZ ;  /* 0x00000002d3d37824 */ /* 0x000fe200078e00ff */
[----:B------:R-:W-:Y:S01]  /*20c0*/  LEA.HI R9, R16, R16, RZ, 0x1 ;  /* 0x0000001010097211 */ /* 0x000fe200078f08ff */
[----:B------:R-:W-:Y:S01]  /*20d0*/  IMAD.IADD R11, R3, 0x1, -R2 ;  /* 0x00000001030b7824 */ /* 0x000fe200078e0a02 */
[----:B------:R-:W-:Y:S01]  /*20e0*/  LOP3.LUT R4, R8, 0x8, R19, 0xf8, !PT ;  /* 0x0000000808047812 */ /* 0x000fe200078ef813 */
[----:B------:R-:W-:Y:S01]  /*20f0*/  IMAD.SHL.U32 R3, R0, 0x20, RZ ;  /* 0x0000002000037824 */ /* 0x000fe200078e00ff */
[----:B------:R-:W-:Y:S01]  /*2100*/  SHF.R.U32.HI R13, RZ, 0x3, R8 ;  /* 0x00000003ff0d7819 */ /* 0x000fe20000011608 */
[----:B------:R-:W-:Y:S01]  /*2110*/  IMAD.SHL.U32 R2, R14, 0x10, RZ ;  /* 0x000000100e027824 */ /* 0x000fe200078e00ff */
[----:B------:R-:W-:-:S02]  /*2120*/  LOP3.LUT R213, R213, 0xfffffe00, RZ, 0xc0, !PT ;  /* 0xfffffe00d5d57812 */ /* 0x000fc400078ec0ff */
[----:B------:R-:W-:Y:S02]  /*2130*/  LOP3.LUT R3, R3, 0x20, RZ, 0xc0, !PT ;  /* 0x0000002003037812 */ /* 0x000fe400078ec0ff */
[----:B------:R-:W-:Y:S02]  /*2140*/  LEA.HI.SX32 R224, R6, R2, 0x1e ;  /* 0x0000000206e07211 */ /* 0x000fe400078ff2ff */
[----:B------:R-:W-:Y:S02]  /*2150*/  LOP3.LUT R2, R8, 0x30, R2, 0xf8, !PT ;  /* 0x0000003008027812 */ /* 0x000fe400078ef802 */
[----:B------:R-:W-:Y:S02]  /*2160*/  LOP3.LUT R6, R9, 0x1ffffffe, RZ, 0xc0, !PT ;  /* 0x1ffffffe09067812 */ /* 0x000fe400078ec0ff */
[----:B------:R-:W-:Y:S02]  /*2170*/  LOP3.LUT R12, R3, 0x18, R7, 0xf8, !PT ;  /* 0x00000018030c7812 */ /* 0x000fe400078ef807 */
[----:B------:R-:W-:Y:S01]  /*2180*/  LOP3.LUT R8, R2, 0x8, R19, 0xf8, !PT ;  /* 0x0000000802087812 */ /* 0x000fe200078ef813 */
[----:B------:R-:W-:Y:S01]  /*2190*/  IMAD.SHL.U32 R2, R0, 0x8, RZ ;  /* 0x0000000800027824 */ /* 0x000fe200078e00ff */
[----:B------:R-:W-:Y:S01]  /*21a0*/  LOP3.LUT R3, R4, R13, RZ, 0x3c, !PT ;  /* 0x0000000d04037212 */ /* 0x000fe200078e3cff */
[----:B------:R-:W-:Y:S01]  /*21b0*/  IMAD.IADD R4, R16, 0x1, -R6 ;  /* 0x0000000110047824 */ /* 0x000fe200078e0a06 */
[----:B------:R-:W-:-:S02]  /*21c0*/  SEL R9, RZ, 0x4, P6 ;  /* 0x00000004ff097807 */ /* 0x000fc40003000000 */
[----:B------:R-:W-:Y:S01]  /*21d0*/  LOP3.LUT R6, R2, 0x8, RZ, 0xc0, !PT ;  /* 0x0000000802067812 */ /* 0x000fe200078ec0ff */
[----:B------:R-:W-:Y:S01]  /*21e0*/  IMAD R11, R4, 0x4, R11 ;  /* 0x00000004040b7824 */ /* 0x000fe200078e020b */
[C---:B------:R-:W-:Y:S01]  /*21f0*/  LOP3.LUT P6, RZ, R5.reuse, 0x4, RZ, 0xc0, !PT ;  /* 0x0000000405ff7812 */ /* 0x040fe200078cc0ff */
[----:B------:R-:W-:Y:S01]  /*2200*/  IMAD.SHL.U32 R4, R5, 0x40, RZ ;  /* 0x0000004005047824 */ /* 0x000fe200078e00ff */
[----:B------:R-:W-:Y:S01]  /*2210*/  SHF.R.U32.HI R214, RZ, 0x3, R10 ;  /* 0x00000003ffd67819 */ /* 0x000fe2000001160a */
[----:B------:R-:W-:Y:S01]  /*2220*/  IMAD.SHL.U32 R2, R15, 0x2, RZ ;  /* 0x000000020f027824 */ /* 0x000fe200078e00ff */
[----:B------:R-:W-:Y:S01]  /*2230*/  SEL R212, R212, 0xe0, !P5 ;  /* 0x000000e0d4d47807 */ /* 0x000fe20006800000 */
[----:B------:R-:W-:Y:S01]  /*2240*/  IMAD.MOV.U32 R15, RZ, RZ, 0x20 ;  /* 0x00000020ff0f7424 */ /* 0x000fe200078e00ff */
[----:B------:R-:W-:Y:S01]  /*2250*/  LOP3.LUT R4, R4, 0x1c0, RZ, 0xc0, !PT ;  /* 0x000001c004047812 */ /* 0x000fe200078ec0ff */
[----:B------:R-:W-:Y:S01]  /*2260*/  IMAD R3, R16, 0x200, R3 ;  /* 0x0000020010037824 */ /* 0x000fe200078e0203 */
[----:B------:R-:W-:Y:S01]  /*2270*/  LOP3.LUT R7, R2, 0x2, R25, 0xe2, !PT ;  /* 0x0000000202077812 */ /* 0x000fe200078ee219 */
[----:B------:R-:W-:Y:S01]  /*2280*/  IMAD R212, R212, 0x2, R211 ;  /* 0x00000002d4d47824 */ /* 0x000fe200078e02d3 */
[----:B------:R-:W-:Y:S01]  /*2290*/  SEL R209, R15, 0xffffffe0, !P0 ;  /* 0xffffffe00fd17807 */ /* 0x000fe20004000000 */
[----:B------:R-:W-:Y:S01]  /*22a0*/  CS2R R24, SRZ ;  /* 0x0000000000187805 */ /* 0x000fe2000001ff00 */
[----:B------:R-:W-:-:S02]  /*22b0*/  LOP3.LUT R2, R8, R13, RZ, 0x3c, !PT ;  /* 0x0000000d08027212 */ /* 0x000fc400078e3cff */
[----:B------:R-:W-:Y:S02]  /*22c0*/  LOP3.LUT P0, RZ, R5, 0x2, RZ, 0xc0, !PT ;  /* 0x0000000205ff7812 */ /* 0x000fe4000780c0ff */
[----:B------:R-:W-:Y:S01]  /*22d0*/  SHF.R.U32.HI R5, RZ, 0x3, R4 ;  /* 0x00000003ff057819 */ /* 0x000fe20000011604 */
[----:B------:R-:W-:Y:S01]  /*22e0*/  IMAD R217, R0, 0x200, R2 ;  /* 0x0000020000d97824 */ /* 0x000fe200078e0202 */
[----:B------:R-:W-:Y:S01]  /*22f0*/  LOP3.LUT R214, R214, 0x38, RZ, 0xc0, !PT ;  /* 0x00000038d6d67812 */ /* 0x000fe200078ec0ff */
[----:B------:R-:W-:Y:S01]  /*2300*/  IMAD R2, R14, 0x400, R213 ;  /* 0x000004000e027824 */ /* 0x000fe200078e02d5 */
[C---:B------:R-:W-:Y:S02]  /*2310*/  LOP3.LUT R0, R5.reuse, R4, R6, 0x1e, !PT ;  /* 0x0000000405007212 */ /* 0x040fe400078e1e06 */
[----:B------:R-:W-:Y:S02]  /*2320*/  LOP3.LUT R4, R5, R12, R4, 0x1e, !PT ;  /* 0x0000000c05047212 */ /* 0x000fe400078e1e04 */
[----:B------:R-:W-:Y:S01]  /*2330*/  SEL R218, R218, 0xfffffff0, !P0 ;  /* 0xfffffff0dada7807 */ /* 0x000fe20004000000 */
[----:B------:R-:W-:Y:S01]  /*2340*/  IMAD.IADD R216, R2, 0x1, R0 ;  /* 0x0000000102d87824 */ /* 0x000fe200078e0200 */
[----:B------:R-:W-:Y:S01]  /*2350*/  SEL R2, R15, 0xffffffe0, !P6 ;  /* 0xffffffe00f027807 */ /* 0x000fe20007000000 */
[----:B------:R-:W-:Y:S01]  /*2360*/  IMAD R0, R85, c[0x0][0x240], RZ ;  /* 0x0000900055007a24 */ /* 0x000fe200078e02ff */
[----:B------:R-:W-:Y:S01]  /*2370*/  LOP3.LUT R214, R214, R10, R6, 0x1e, !PT ;  /* 0x0000000ad6d67212 */ /* 0x000fe200078e1e06 */
[----:B------:R-:W-:Y:S01]  /*2380*/  IMAD.SHL.U32 R215, R216, 0x2, RZ ;  /* 0x00000002d8d77824 */ /* 0x000fe200078e00ff */
[----:B------:R-:W-:Y:S01]  /*2390*/  LOP3.LUT R213, R4, R213, RZ, 0xfc, !PT ;  /* 0x000000d504d57212 */ /* 0x000fe200078efcff */
[----:B------:R-:W-:Y:S01]  /*23a0*/  IMAD R0, R252, c[0x0][0x244], R0 ;  /* 0x00009100fc007a24 */ /* 0x000fe200078e0200 */
[----:B------:R-:W-:Y:S01]  /*23b0*/  LOP3.LUT R225, R7, R9, RZ, 0xfc, !PT ;  /* 0x0000000907e17212 */ /* 0x000fe200078efcff */
[----:B------:R-:W-:Y:S01]  /*23c0*/  IMAD.IADD R219, R216, 0x1, R2 ;  /* 0x00000001d8db7824 */ /* 0x000fe200078e0202 */
[----:B------:R-:W-:Y:S01]  /*23d0*/  IADD3 R215, R215, 0x1b080, RZ ;  /* 0x0001b080d7d77810 */ /* 0x000fe20007ffe0ff */
[----:B------:R-:W-:Y:S01]  /*23e0*/  IMAD.IADD R246, R245, 0x1, R0 ;  /* 0x00000001f5f67824 */ /* 0x000fe200078e0200 */
[----:B------:R-:W-:Y:S01]  /*23f0*/  LEA R214, R214, 0x23c80, 0x1 ;  /* 0x00023c80d6d67811 */ /* 0x000fe200078e08ff */
[----:B------:R-:W-:Y:S01]  /*2400*/  IMAD.SHL.U32 R0, R3, 0x2, RZ ;  /* 0x0000000203007824 */ /* 0x000fe200078e00ff */
[----:B------:R-:W-:Y:S01]  /*2410*/  LEA R213, R213, 0x80, 0x1 ;  /* 0x00000080d5d57811 */ /* 0x000fe200078e08ff */
[----:B------:R-:W-:Y:S01]  /*2420*/  IMAD.SHL.U32 R3, R11, 0x2, RZ ;  /* 0x000000020b037824 */ /* 0x000fe200078e00ff */
[----:B------:R-:W-:Y:S01]  /*2430*/  ISETP.LE.AND P0, PT, R249, c[0x0][0x2a8], PT ;  /* 0x0000aa00f9007a0c */ /* 0x000fe20003f03270 */
[----:B------:R-:W-:-:S02]  /*2440*/  IMAD R208, R208, 0x2, R0 ;  /* 0x00000002d0d07824 */ /* 0x000fc400078e0200 */
[----:B------:R-:W-:Y:S01]  /*2450*/  IMAD R210, R209, 0x2, R0 ;  /* 0x00000002d1d27824 */ /* 0x000fe200078e0200 */
[----:B------:R-:W-:Y:S01]  /*2460*/  IADD3 R228, -R3, UR6, RZ ;  /* 0x0000000603e47c10 */ /* 0x000fe2000fffe1ff */
[----:B------:R-:W-:Y:S01]  /*2470*/  IMAD R209, R209, 0x2, R208 ;  /* 0x00000002d1d17824 */ /* 0x000fe200078e02d0 */
[C---:B------:R-:W-:Y:S01]  /*2480*/  IADD3 R229, -R3.reuse, UR9, RZ ;  /* 0x0000000903e57c10 */ /* 0x040fe2000fffe1ff */
[----:B------:R-:W-:Y:S01]  /*2490*/  IMAD R215, R2, 0x2, R215 ;  /* 0x0000000202d77824 */ /* 0x000fe200078e02d7 */
[----:B------:R-:W-:Y:S01]  /*24a0*/  IADD3 R235, -R3, UR17, RZ ;  /* 0x0000001103eb7c10 */ /* 0x000fe2000fffe1ff */
[----:B------:R-:W-:Y:S01]  /*24b0*/  IMAD.IADD R220, R216, 0x1, R218 ;  /* 0x00000001d8dc7824 */ /* 0x000fe200078e02da */
[----:B------:R-:W-:Y:S02]  /*24c0*/  IADD3 R234, R228, c[0x0][0x2a4], RZ ;  /* 0x0000a900e4ea7a10 */ /* 0x000fe40007ffe0ff */
.L_x_842:
[----:B------:R-:W-:Y:S04]  /*24d0*/  DEPBAR.LE SB0, 0x1 ;  /* 0x000080400000791a */ /* 0x000fe80000000000 */
[----:B------:R-:W-:Y:S01]  /*24e0*/  BAR.SYNC.DEFER_BLOCKING 0x0 ;  /* 0x0000000000007b1d */ /* 0x000fe20000010000 */
[----:B------:R-:W-:Y:S02]  /*24f0*/  MOV R2, UR4 ;  /* 0x0000000400027c02 */ /* 0x000fe40008000f00 */
[----:B------:R-:W-:Y:S02]  /*2500*/  MOV R104, UR4 ;  /* 0x0000000400687c02 */ /* 0x000fe40008000f00 */
[----:B------:R-:W-:Y:S01]  /*2510*/  MOV R18, UR4 ;  /* 0x0000000400127c02 */ /* 0x000fe20008000f00 */
[----:B------:R-:W-:Y:S01]  /*2520*/  IMAD R2, R2, 0x3000, R216 ;  /* 0x0000300002027824 */ /* 0x000fe200078e02d8 */
[----:B------:R-:W-:Y:S01]  /*2530*/  ISETP.LE.AND P5, PT, R249, c[0x0][0x2a8], PT ;  /* 0x0000aa00f9007a0c */ /* 0x000fe20003fa3270 */
[----:B------:R-:W-:Y:S02]  /*2540*/  IMAD R104, R104, 0x3000, R218 ;  /* 0x0000300068687824 */ /* 0x000fe400078e02da */
[----:B------:R-:W-:Y:S01]  /*2550*/  IMAD R18, R18, 0x3000, R219 ;  /* 0x0000300012127824 */ /* 0x000fe200078e02db */
[----:B------:R-:W-:Y:S02]  /*2560*/  SHF.L.U32 R174, R2, 0x1, RZ ;  /* 0x0000000102ae7819 */ /* 0x000fe400000006ff */
[-C--:B------:R-:W-:Y:S02]  /*2570*/  IADD3 R4, R216, R104.reuse, RZ ;  /* 0x00000068d8047210 */ /* 0x080fe40007ffe0ff */
[----:B------:R-:W-:Y:S02]  /*2580*/  SHF.L.U32 R176, R18, 0x1, RZ ;  /* 0x0000000112b07819 */ /* 0x000fe400000006ff */
[----:B------:R-:W-:Y:S02]  /*2590*/  SHF.L.U32 R4, R4, 0x1, RZ ;  /* 0x0000000104047819 */ /* 0x000fe400000006ff */
[----:B------:R-:W-:Y:S04]  /*25a0*/  IADD3 R106, R219, R104, RZ ;  /* 0x00000068db6a7210 */ /* 0x000fe80007ffe0ff */
[----:B------:R-:W-:Y:S01]  /*25b0*/  SHF.L.U32 R177, R106, 0x1, RZ ;  /* 0x000000016ab17819 */ /* 0x000fe200000006ff */
[----:B------:R-:W-:Y:S04]  /*25c0*/  LDSM.16.M88.2 R2, [R0+0x80] ;  /* 0x000080000002783b */ /* 0x000fe80000000100 */
[----:B------:R-:W1:Y:S04]  /*25d0*/  LDSM.16.M88.4 R20, [R174+0xf080] ;  /* 0x00f08000ae14783b */ /* 0x000e680000000200 */
[----:B------:R-:W2:Y:S04]  /*25e0*/  LDSM.16.M88.2 R8, [R0+0x880] ;  /* 0x000880000008783b */ /* 0x000ea80000000100 */
[----:B------:R-:W3:Y:S04]  /*25f0*/  LDSM.16.M88.2 R12, [R0+0x1080] ;  /* 0x00108000000c783b */ /* 0x000ee80000000100 */
[----:B------:R1:W-:Y:S04]  /*2600*/  LDSM.16.M88.4 R88, [R4+0xf080] ;  /* 0x00f080000458783b */ /* 0x0003e80000000200 */
        /* <DEDUP_REMOVED lines=35> */
[C---:B-1----:R-:W-:Y:S07]  /*2840*/  HMMA.16816.F32.BF16 R16, R100.reuse, R2, R16 ;  /* 0x000000026410723c */ /* 0x042fee0000041810 */
[----:B------:R-:W-:Y:S01]  /*2850*/  MOV R2, UR4 ;  /* 0x0000000400027c02 */ /* 0x000fe20008000f00 */
[----:B------:R-:W-:Y:S01]  /*2860*/  HMMA.16816.F32.BF16 R20, R100, R104, R20 ;  /* 0x000000686414723c */ /* 0x000fe20000041814 */
[----:B------:R-:W-:Y:S06]  /*2870*/  LDSM.16.M88.2 R102, [R0+0x4880] ;  /* 0x004880000066783b */ /* 0x000fec0000000100 */
[----:B------:R-:W-:Y:S01]  /*2880*/  IMAD R100, R2, 0x3000, R220 ;  /* 0x0000300002647824 */ /* 0x000fe200078e02dc */
[C---:B-----5:R-:W-:Y:S01]  /*2890*/  HMMA.16816.F32.BF16 R4, R108.reuse, R92, R4 ;  /* 0x0000005c6c04723c */ /* 0x060fe20000041804 */
[----:B------:R-:W1:Y:S04]  /*28a0*/  LDSM.16.M88.2 R2, [R0+0x3080] ;  /* 0x003080000002783b */ /* 0x000e680000000100 */
[----:B------:R-:W4:Y:S01]  /*28b0*/  LDSM.16.M88.2 R92, [R0+0x3880] ;  /* 0x00388000005c783b */ /* 0x000f220000000100 */
[----:B------:R-:W-:Y:S02]  /*28c0*/  SHF.L.U32 R175, R100, 0x1, RZ ;  /* 0x0000000164af7819 */ /* 0x000fe400000006ff */
[C---:B------:R-:W-:Y:S01]  /*28d0*/  HMMA.16816.F32.BF16 R8, R108.reuse, R88, R8 ;  /* 0x000000586c08723c */ /* 0x040fe20000041808 */
[----:B------:R-:W5:Y:S04]  /*28e0*/  LDSM.16.M88.2 R100, [R0+0x4080] ;  /* 0x004080000064783b */ /* 0x000f680000000100 */
[----:B------:R-:W4:Y:S03]  /*28f0*/  LDSM.16.M88.4 R104, [R175+0x11080] ;  /* 0x01108000af68783b */ /* 0x000f260000000200 */
[C---:B--2---:R-:W-:Y:S01]  /*2900*/  HMMA.16816.F32.BF16 R12, R108.reuse, R84, R12 ;  /* 0x000000546c0c723c */ /* 0x044fe2000004180c */
[----:B------:R-:W2:Y:S04]  /*2910*/  LDSM.16.M88.2 R84, [R208+0x3080] ;  /* 0x00308000d054783b */ /* 0x000ea80000000100 */
[----:B------:R-:W-:Y:S03]  /*2920*/  LDSM.16.M88.2 R88, [R208+0x4080] ;  /* 0x00408000d058783b */ /* 0x000fe60000000100 */
        /* <DEDUP_REMOVED lines=11> */
[C---:B-----5:R-:W-:Y:S08]  /*29e0*/  HMMA.16816.F32.BF16 R16, R96.reuse, R100, R16 ;  /* 0x000000646010723c */ /* 0x060ff00000041810 */
[----:B------:R-:W-:Y:S01]  /*29f0*/  HMMA.16816.F32.BF16 R20, R96, R102, R20 ;  /* 0x000000666014723c */ /* 0x000fe20000041814 */
[----:B------:R-:W5:Y:S04]  /*2a00*/  LDSM.16.M88.2 R96, [R210+0x4080] ;  /* 0x00408000d260783b */ /* 0x000f680000000100 */
[----:B------:R-:W1:Y:S03]  /*2a10*/  LDSM.16.M88.2 R98, [R210+0x4880] ;  /* 0x00488000d262783b */ /* 0x000e660000000100 */
[C---:B------:R-:W-:Y:S01]  /*2a20*/  HMMA.16816.F32.BF16 R4, R104.reuse, R172, R4 ;  /* 0x000000ac6804723c */ /* 0x040fe20000041804 */
[----:B------:R-:W-:Y:S04]  /*2a30*/  LDSM.16.M88.2 R172, [R209+0x2880] ;  /* 0x00288000d1ac783b */ /* 0x000fe80000000100 */
[----:B------:R-:W1:Y:S03]  /*2a40*/  LDSM.16.M88.4 R100, [R177+0x11080] ;  /* 0x01108000b164783b */ /* 0x000e660000000200 */
        /* <DEDUP_REMOVED lines=15> */
[C---:B-----5:R-:W-:Y:S01]  /*2b40*/  HMMA.16816.F32.BF16 R16, R108.reuse, R96, R16 ;  /* 0x000000606c10723c */ /* 0x060fe20000041810 */
[----:B------:R-:W5:Y:S07]  /*2b50*/  LDSM.16.M88.2 R96, [R0+0x6880] ;  /* 0x006880000060783b */ /* 0x000f6e0000000100 */
[----:B------:R-:W-:Y:S01]  /*2b60*/  HMMA.16816.F32.BF16 R20, R108, R98, R20 ;  /* 0x000000626c14723c */ /* 0x000fe20000041814 */
[----:B------:R-:W1:Y:S04]  /*2b70*/  LDSM.16.M88.2 R98, [R0+0x7080] ;  /* 0x007080000062783b */ /* 0x000e680000000100 */
[----:B------:R-:W-:Y:S03]  /*2b80*/  LDSM.16.M88.4 R108, [R175+0x13080] ;  /* 0x01308000af6c783b */ /* 0x000fe60000000200 */
[C---:B------:R-:W-:Y:S01]  /*2b90*/  HMMA.16816.F32.BF16 R4, R100.reuse, R172, R4 ;  /* 0x000000ac6404723c */ /* 0x040fe20000041804 */
[----:B------:R-:W1:Y:S07]  /*2ba0*/  LDSM.16.M88.2 R172, [R208+0x5080] ;  /* 0x00508000d0ac783b */ /* 0x000e6e0000000100 */
        /* <DEDUP_REMOVED lines=23> */
[----:B------:R-:W-:Y:S07]  /*2d20*/  LDSM.16.M88.2 R84, [R209+0x6080] ;  /* 0x00608000d154783b */ /* 0x000fee0000000100 */
[C---:B---3--:R-:W-:Y:S08]  /*2d30*/  HMMA.16816.F32.BF16 R12, R108.reuse, R86, R12 ;  /* 0x000000566c0c723c */ /* 0x048ff0000004180c */
[C---:B------:R-:W-:Y:S08]  /*2d40*/  HMMA.16816.F32.BF16 R16, R108.reuse, R88, R16 ;  /* 0x000000586c10723c */ /* 0x040ff00000041810 */
[----:B------:R-:W-:Y:S08]  /*2d50*/  HMMA.16816.F32.BF16 R20, R108, R90, R20 ;  /* 0x0000005a6c14723c */ /* 0x000ff00000041814 */
[C---:B------:R-:W-:Y:S08]  /*2d60*/  HMMA.16816.F32.BF16 R4, R100.reuse, R94, R4 ;  /* 0x0000005e6404723c */ /* 0x040ff00000041804 */
[C---:B-1----:R-:W-:Y:S01]  /*2d70*/  HMMA.16816.F32.BF16 R8, R100.reuse, R2, R8 ;  /* 0x000000026408723c */ /* 0x042fe20000041808 */
[----:B------:R-:W1:Y:S07]  /*2d80*/  LDSM.16.M88.2 R2, [R209+0x5880] ;  /* 0x00588000d102783b */ /* 0x000e6e0000000100 */
[C---:B----4-:R-:W-:Y:S08]  /*2d90*/  HMMA.16816.F32.BF16 R12, R100.reuse, R92, R12 ;  /* 0x0000005c640c723c */ /* 0x050ff0000004180c */
[C---:B-----5:R-:W-:Y:S08]  /*2da0*/  HMMA.16816.F32.BF16 R16, R100.reuse, R96, R16 ;  /* 0x000000606410723c */ /* 0x060ff00000041810 */
[----:B------:R-:W-:Y:S08]  /*2db0*/  HMMA.16816.F32.BF16 R20, R100, R98, R20 ;  /* 0x000000626414723c */ /* 0x000ff00000041814 */
[C---:B------:R-:W-:Y:S08]  /*2dc0*/  HMMA.16816.F32.BF16 R4, R104.reuse, R172, R4 ;  /* 0x000000ac6804723c */ /* 0x040ff00000041804 */
        /* <DEDUP_REMOVED lines=17> */
[----:B------:R5:W2:Y:S01]  /*2ee0*/  MUFU.TANH R191, R6 ;  /* 0x0000000600bf7308 */ /* 0x000aa20000002400 */
[C---:B-1----:R-:W-:Y:S07]  /*2ef0*/  HMMA.16816.F32.BF16 R16, R104.reuse, R2, R16 ;  /* 0x000000026810723c */ /* 0x042fee0000041810 */
[----:B------:R-:W-:Y:S02]  /*2f00*/  MOV R2, UR4 ;  /* 0x0000000400027c02 */ /* 0x000fe40008000f00 */
[----:B------:R5:W1:Y:S01]  /*2f10*/  MUFU.TANH R190, R7 ;  /* 0x0000000700be7308 */ /* 0x000a620000002400 */
[----:B---3--:R-:W3:Y:S02]  /*2f20*/  LDSM.16.M88.2 R4, [R209+0x7080] ;  /* 0x00708000d104783b */ /* 0x008ee40000000100 */
[-C--:B------:R-:W-:Y:S07]  /*2f30*/  LEA R2, R2, R224.reuse, 0x6 ;  /* 0x000000e002027211 */ /* 0x080fee00078e30ff */
[----:B------:R5:W1:Y:S01]  /*2f40*/  MUFU.TANH R200, R8 ;  /* 0x0000000800c87308 */ /* 0x000a620000002400 */
[----:B------:R-:W1:Y:S04]  /*2f50*/  LDS R172, [R2.X4+0x21080] ;  /* 0x0210800002ac7984 */ /* 0x000e680000004800 */
[----:B------:R2:W1:Y:S01]  /*2f60*/  LDS R111, [R2.X4+0x210a0] ;  /* 0x0210a000026f7984 */ /* 0x0004620000004800 */
[----:B------:R-:W-:Y:S02]  /*2f70*/  FMUL.FTZ R16, R16, c[0x0][0x2b4] ;  /* 0x0000ad0010107a20 */ /* 0x000fe40000410000 */
[----:B------:R-:W-:Y:S02]  /*2f80*/  FMUL.FTZ R17, R17, c[0x0][0x2b4] ;  /* 0x0000ad0011117a20 */ /* 0x000fe40000410000 */
[----:B------:R5:W1:Y:S01]  /*2f90*/  MUFU.TANH R198, R9 ;  /* 0x0000000900c67308 */ /* 0x000a620000002400 */
[----:B------:R-:W-:Y:S02]  /*2fa0*/  FMUL.FTZ R18, R18, c[0x0][0x2b4] ;  /* 0x0000ad0012127a20 */ /* 0x000fe40000410000 */
[----:B------:R-:W-:Y:S07]  /*2fb0*/  FMUL.FTZ R19, R19, c[0x0][0x2b4] ;  /* 0x0000ad0013137a20 */ /* 0x000fee0000410000 */
[----:B------:R5:W1:Y:S01]  /*2fc0*/  MUFU.TANH R187, R10 ;  /* 0x0000000a00bb7308 */ /* 0x000a620000002400 */
[----:B--2---:R-:W-:Y:S09]  /*2fd0*/  MOV R2, UR8 ;  /* 0x0000000800027c02 */ /* 0x004ff20008000f00 */
[----:B------:R5:W2:Y:S01]  /*2fe0*/  MUFU.TANH R186, R11 ;  /* 0x0000000b00ba7308 */ /* 0x000aa20000002400 */
[----:B------:R-:W-:Y:S01]  /*2ff0*/  LEA R2, R2, R224, 0x6 ;  /* 0x000000e002027211 */ /* 0x000fe200078e30ff */
[----:B---3--:R-:W-:Y:S03]  /*3000*/  HMMA.16816.F32.BF16 R20, R104, R4, R20 ;  /* 0x000000046814723c */ /* 0x008fe60000041814 */
[----:B------:R-:W-:Y:S05]  /*3010*/  IADD3 R110, R2, R234, RZ ;  /* 0x000000ea026e7210 */ /* 0x000fea0007ffe0ff */
[----:B------:R5:W3:Y:S01]  /*3020*/  MUFU.TANH R196, R12 ;  /* 0x0000000c00c47308 */ /* 0x000ae20000002400 */
[----:B------:R-:W-:Y:S03]  /*3030*/  IADD3 R107, R228, UR10, RZ ;  /* 0x0000000ae46b7c10 */ /* 0x000fe6000fffe0ff */
[----:B------:R-:W-:Y:S02]  /*3040*/  IMNMX R110, R229, R110, PT ;  /* 0x0000006ee56e7217 */ /* 0x000fe40003800200 */
[----:B------:R-:W-:Y:S04]  /*3050*/  IADD3 R109, R2, R107, RZ ;  /* 0x0000006b026d7210 */ /* 0x000fe80007ffe0ff */
[----:B------:R5:W1:Y:S06]  /*3060*/  MUFU.TANH R195, R13 ;  /* 0x0000000d00c37308 */ /* 0x000a6c0000002400 */
[----:B------:R-:W-:Y:S04]  /*3070*/  FMUL.FTZ R20, R20, c[0x0][0x2b4] ;  /* 0x0000ad0014147a20 */ /* 0x000fe80000410000 */
[----:B------:R5:W1:Y:S01]  /*3080*/  MUFU.TANH R189, R14 ;  /* 0x0000000e00bd7308 */ /* 0x000a620000002400 */
[----:B------:R-:W-:Y:S02]  /*3090*/  FMUL.FTZ R21, R21, c[0x0][0x2b4] ;  /* 0x0000ad0015157a20 */ /* 0x000fe40000410000 */
[----:B------:R-:W-:Y:S02]  /*30a0*/  FMUL.FTZ R22, R22, c[0x0][0x2b4] ;  /* 0x0000ad0016167a20 */ /* 0x000fe40000410000 */
[----:B------:R-:W-:Y:S05]  /*30b0*/  FMUL.FTZ R23, R23, c[0x0][0x2b4] ;  /* 0x0000ad0017177a20 */ /* 0x000fea0000410000 */
        /* <DEDUP_REMOVED lines=9> */
[----:B------:R-:W-:-:S05]  /*3150*/  @!P5 BRA `(.L_x_832) ;  /* 0x000001800000d947 */ /* 0x000fca0003800000 */
[----:B--234-:R-:W-:Y:S01]  /*3160*/  IMAD.MOV.U32 R3, RZ, RZ, c[0x0][0x168] ;  /* 0x00005a00ff037624 */ /* 0x01cfe200078e00ff */
[----:B------:R-:W-:Y:S04]  /*3170*/  BSSY B0, `(.L_x_833) ;  /* 0x000000f000007945 */ /* 0x000fe80003800000 */
[----:B------:R-:W-:Y:S04]  /*3180*/  IADD3 R3, R2, c[0x0][0x198], -R3 ;  /* 0x0000660002037a10 */ /* 0x000fe80007ffe803 */
[----:B------:R-:W-:Y:S11]  /*3190*/  ISETP.GT.AND P0, PT, R3, -0x1, PT ;  /* 0xffffffff0300780c */ /* 0x000ff60003f04270 */
[----:B------:R-:W-:Y:S02]  /*31a0*/  @!UPT UIADD3 URZ, URZ, URZ, URZ ;  /* 0x0000003f3f3ff290 */ /* 0x000fe4000fffe03f */
[----:B------:R-:W-:-:S05]  /*31b0*/  @P0 BRA `(.L_x_834) ;  /* 0x0000006000000947 */ /* 0x000fca0003800000 */
[----:B------:R-:W-:Y:S02]  /*31c0*/  ISETP.NE.AND P0, PT, R249, c[0x0][0x2a8], PT ;  /* 0x0000aa00f9007a0c */ /* 0x000fe40003f05270 */
[----:B------:R-:W-:Y:S11]  /*31d0*/  LOP3.LUT R3, RZ, R3, RZ, 0x33, !PT ;  /* 0x00000003ff037212 */ /* 0x000ff600078e33ff */
[----:B------:R-:W-:Y:S05]  /*31e0*/  @P0 IMAD.HI.U32 R4, R3, c[0x0][0x2ac], RZ ;  /* 0x0000ab0003040a27 */ /* 0x000fea00078e00ff */
[----:B------:R-:W-:Y:S04]  /*31f0*/  @P0 SHF.R.U32.HI R3, RZ, c[0x0][0x2b0], R4 ;  /* 0x0000ac00ff030a19 */ /* 0x000fe80000011604 */
[----:B------:R-:W-:Y:S01]  /*3200*/  LOP3.LUT R3, RZ, R3, RZ, 0x33, !PT ;  /* 0x00000003ff037212 */ /* 0x000fe200078e33ff */
[----:B------:R-:W-:-:S05]  /*3210*/  BRA `(.L_x_835) ;  /* 0x0000004000007947 */ /* 0x000fca0003800000 */
.L_x_834:
[----:B------:R-:W-:Y:S11]  /*3220*/  ISETP.NE.AND P0, PT, R249, c[0x0][0x2a8], PT ;  /* 0x0000aa00f9007a0c */ /* 0x000ff60003f05270 */
[----:B------:R-:W-:Y:S02]  /*3230*/  @!UPT UIADD3 URZ, URZ, URZ, URZ ;  /* 0x0000003f3f3ff290 */ /* 0x000fe4000fffe03f */
[----:B------:R-:W-:Y:S05]  /*3240*/  @P0 IMAD.HI.U32 R4, R3, c[0x0][0x2ac], RZ ;  /* 0x0000ab0003040a27 */ /* 0x000fea00078e00ff */
[----:B------:R-:W-:Y:S02]  /*3250*/  @P0 SHF.R.U32.HI R3, RZ, c[0x0][0x2b0], R4 ;  /* 0x0000ac00ff030a19 */ /* 0x000fe40000011604 */
.L_x_835:
[----:B------:R-:W-:Y:S05]  /*3260*/  BSYNC B0 ;  /* 0x0000000000007941 */ /* 0x000fea0003800000 */
.L_x_833:
[C-C-:B------:R-:W-:Y:S01]  /*3270*/  IADD3 R4, R2.reuse, c[0x0][0x2a4], R228.reuse ;  /* 0x0000a90002047a10 */ /* 0x140fe20007ffe0e4 */
[----:B------:R-:W-:Y:S01]  /*3280*/  IMAD R3, R3, c[0x0][0x2a8], R235 ;  /* 0x0000aa0003037a24 */ /* 0x000fe200078e02eb */
[----:B------:R-:W-:Y:S02]  /*3290*/  IADD3 R109, R2, UR10, R228 ;  /* 0x0000000a026d7c10 */ /* 0x000fe4000fffe0e4 */
[----:B------:R-:W-:Y:S02]  /*32a0*/  IMNMX R4, R229, R4, PT ;  /* 0x00000004e5047217 */ /* 0x000fe40003800200 */
[----:B------:R-:W-:Y:S02]  /*32b0*/  IADD3 R110, R3, c[0x0][0x2a8], RZ ;  /* 0x0000aa00036e7a10 */ /* 0x000fe40007ffe0ff */
[----:B------:R-:W-:Y:S02]  /*32c0*/  IMNMX R109, R109, R3, !PT ;  /* 0x000000036d6d7217 */ /* 0x000fe40007800200 */
[----:B------:R-:W-:Y:S02]  /*32d0*/  IMNMX R110, R4, R110, PT ;  /* 0x0000006e046e7217 */ /* 0x000fe40003800200 */
.L_x_832:
[----:B--234-:R-:W-:Y:S05]  /*32e0*/  IADD3 R2, R2, 0x8, RZ ;  /* 0x0000000802027810 */ /* 0x01cfea0007ffe0ff */
[--C-:B------:R-:W-:Y:S02]  /*32f0*/  IMAD.IADD R108, R234, 0x1, R2.reuse ;  /* 0x00000001ea6c7824 */ /* 0x100fe400078e0202 */
[----:B------:R-:W-:Y:S03]  /*3300*/  IMAD.IADD R107, R107, 0x1, R2 ;  /* 0x000000016b6b7824 */ /* 0x000fe600078e0202 */
[----:B------:R-:W-:Y:S01]  /*3310*/  IMNMX R108, R229, R108, PT ;  /* 0x0000006ce56c7217 */ /* 0x000fe20003800200 */
[----:B------:R-:W-:-:S05]  /*3320*/  @!P5 BRA `(.L_x_836) ;  /* 0x000001500000d947 */ /* 0x000fca0003800000 */
[----:B------:R-:W-:Y:S01]  /*3330*/  IMAD.MOV.U32 R3, RZ, RZ, c[0x0][0x168] ;  /* 0x00005a00ff037624 */ /* 0x000fe200078e00ff */
        /* <DEDUP_REMOVED lines=11> */
.L_x_838:
[----:B------:R-:W-:Y:S11]  /*33f0*/  ISETP.NE.AND P0, PT, R249, c[0x0][0x2a8], PT ;  /* 0x0000aa00f9007a0c */ /* 0x000ff60003f05270 */
[----:B------:R-:W-:Y:S02]  /*3400*/  @!UPT UIADD3 URZ, URZ, URZ, URZ ;  /* 0x0000003f3f3ff290 */ /* 0x000fe4000fffe03f */
[----:B------:R-:W-:Y:S05]  /*3410*/  @P0 IMAD.HI.U32 R3, R2, c[0x0][0x2ac], RZ ;  /* 0x0000ab0002030a27 */ /* 0x000fea00078e00ff */
[----:B------:R-:W-:Y:S02]  /*3420*/  @P0 SHF.R.U32.HI R2, RZ, c[0x0][0x2b0], R3 ;  /* 0x0000ac00ff020a19 */ /* 0x000fe40000011603 */
.L_x_839:
[----:B------:R-:W-:Y:S05]  /*3430*/  BSYNC B0 ;  /* 0x0000000000007941 */ /* 0x000fea0003800000 */
.L_x_837:
[----:B------:R-:W-:Y:S05]  /*3440*/  IMAD R2, R2, c[0x0][0x2a8], R235 ;  /* 0x0000aa0002027a24 */ /* 0x000fea00078e02eb */
[----:B------:R-:W-:Y:S02]  /*3450*/  IADD3 R3, R2, c[0x0][0x2a8], RZ ;  /* 0x0000aa0002037a10 */ /* 0x000fe40007ffe0ff */
[----:B------:R-:W-:Y:S02]  /*3460*/  IMNMX R107, R107, R2, !PT ;  /* 0x000000026b6b7217 */ /* 0x000fe40007800200 */
[----:B------:R-:W-:Y:S02]  /*3470*/  IMNMX R108, R108, R3, PT ;  /* 0x000000036c6c7217 */ /* 0x000fe40003800200 */
.L_x_836:
[----:B------:R-:W-:Y:S04]  /*3480*/  DEPBAR.LE SB0, 0x0 ;  /* 0x000080000000791a */ /* 0x000fe80000000000 */
[----:B------:R-:W-:Y:S01]  /*3490*/  BAR.SYNC.DEFER_BLOCKING 0x0 ;  /* 0x0000000000007b1d */ /* 0x000fe20000010000 */
[----:B------:R-:W-:Y:S01]  /*34a0*/  SHF.L.U32 R105, R216, 0x1, RZ ;  /* 0x00000001d8697819 */ /* 0x000fe200000006ff */
[----:B------:R-:W-:Y:S01]  /*34b0*/  IMAD.SHL.U32 R104, R218, 0x2, RZ ;  /* 0x00000002da687824 */ /* 0x000fe200078e00ff */
[----:B------:R-:W-:Y:S03]  /*34c0*/  UIADD3 UR9, UR8, 0x1, URZ ;  /* 0x0000000108097890 */ /* 0x000fe6000fffe03f */
[----:B------:R-:W-:Y:S01]  /*34d0*/  IMAD.IADD R106, R105, 0x1, R104 ;  /* 0x00000001696a7824 */ /* 0x000fe200078e0268 */
[----:B------:R-:W-:Y:S06]  /*34e0*/  UISETP.GE.AND UP0, UPT, UR9, UR12, UPT ;  /* 0x0000000c0900728c */ /* 0x000fec000bf06270 */
[----:B------:R-:W-:Y:S01]  /*34f0*/  PLOP3.LUT P0, PT, PT, PT, UP0, 0x80, 0x0 ;  /* 0x000000000000781c */ /* 0x000fe20003f0f008 */
[----:B------:R2:W3:Y:S04]  /*3500*/  LDSM.16.M88.2 R2, [R0+0x7880] ;  /* 0x007880000002783b */ /* 0x0004e80000000100 */
[----:B-----5:R2:W4:Y:S04]  /*3510*/  LDSM.16.M88.2 R8, [R0+0x8080] ;  /* 0x008080000008783b */ /* 0x0205280000000100 */
[----:B------:R2:W5:Y:S04]  /*3520*/  LDSM.16.M88.2 R12, [R0+0x8880] ;  /* 0x00888000000c783b */ /* 0x0005680000000100 */
[----:B------:R2:W1:Y:S04]  /*3530*/  LDSM.16.M88.2 R16, [R0+0x9080] ;  /* 0x009080000010783b */ /* 0x0004680000000100 */
[----:B------:R2:W1:Y:S04]  /*3540*/  LDSM.16.M88.2 R84, [R0+0x9880] ;  /* 0x009880000054783b */ /* 0x0004680000000100 */
[----:B------:R2:W1:Y:S04]  /*3550*/  LDSM.16.M88.2 R86, [R208+0x7880] ;  /* 0x00788000d056783b */ /* 0x0004680000000100 */
[----:B------:R2:W1:Y:S04]  /*3560*/  LDSM.16.M88.2 R92, [R208+0x8080] ;  /* 0x00808000d05c783b */ /* 0x0004680000000100 */
[----:B------:R2:W1:Y:S04]  /*3570*/  LDSM.16.M88.2 R94, [R208+0x8880] ;  /* 0x00888000d05e783b */ /* 0x0004680000000100 */
[----:B------:R2:W1:Y:S04]  /*3580*/  LDSM.16.M88.2 R96, [R208+0x9080] ;  /* 0x00908000d060783b */ /* 0x0004680000000100 */
[----:B------:R2:W1:Y:S04]  /*3590*/  LDSM.16.M88.2 R98, [R208+0x9880] ;  /* 0x00988000d062783b */ /* 0x0004680000000100 */
[----:B------:R2:W1:Y:S04]  /*35a0*/  LDSM.16.M88.4 R20, [R105+0x1b080] ;  /* 0x01b080006914783b */ /* 0x0004680000000200 */
[----:B------:R2:W1:Y:S01]  /*35b0*/  LDSM.16.M88.4 R88, [R106+0x1b080] ;  /* 0x01b080006a58783b */ /* 0x0004620000000200 */
[----:B------:R-:W-:-:S05]  /*35c0*/  @P0 BRA `(.L_x_840) ;  /* 0x000003a000000947 */ /* 0x000fca0003800000 */
[----:B---34-:R-:W3:Y:S01]  /*35d0*/  @!P1 S2R R6, SR_CTAID.Y ;  /* 0x0000000000069919 */ /* 0x018ee20000002600 */
[----:B------:R-:W-:Y:S01]  /*35e0*/  ULDC.64 UR6, c[0x0][0x178] ;  /* 0x00005e0000067ab9 */ /* 0x000fe20000000a00 */
[----:B------:R-:W-:Y:S01]  /*35f0*/  IMAD R15, R252, c[0x0][0x278], RZ ;  /* 0x00009e00fc0f7a24 */ /* 0x000fe200078e02ff */
[----:B------:R-:W-:Y:S01]  /*3600*/  UIMAD.WIDE.U32 UR20, UR9, UR6, URZ ;  /* 0x00000006091472a5 */ /* 0x000fe2000f8e003f */
[----:B------:R-:W-:Y:S01]  /*3610*/  IMAD.MOV.U32 R14, RZ, RZ, c[0x0][0x178] ;  /* 0x00005e00ff0e7624 */ /* 0x000fe200078e00ff */
[----:B------:R-:W-:Y:S01]  /*3620*/  USHF.R.S32.HI UR17, URZ, 0x1f, UR9 ;  /* 0x0000001f3f117899 */ /* 0x000fe20008011409 */
[----:B------:R-:W-:Y:S02]  /*3630*/  @!P1 IMAD.MOV.U32 R5, RZ, RZ, R227 ;  /* 0x000000ffff059224 */ /* 0x000fe400078e00e3 */
[----:B------:R-:W-:Y:S01]  /*3640*/  IMAD.SHL.U32 R14, R14, 0x20, RZ ;  /* 0x000000200e0e7824 */ /* 0x000fe200078e00ff */
[----:B------:R-:W-:Y:S02]  /*3650*/  UIMAD UR17, UR17, UR6, URZ ;  /* 0x00000006111172a4 */ /* 0x000fe4000f8e023f */
[----:B------:R-:W-:Y:S02]  /*3660*/  USHF.L.U32 UR6, UR20, 0x6, URZ ;  /* 0x0000000614067899 */ /* 0x000fe4000800063f */
[----:B------:R-:W-:Y:S04]  /*3670*/  UIMAD UR17, UR9, UR7, UR17 ;  /* 0x00000007091172a4 */ /* 0x000fe8000f8e0211 */
[----:B------:R-:W-:Y:S04]  /*3680*/  UIADD3 UR17, UR21, UR17, URZ ;  /* 0x0000001115117290 */ /* 0x000fe8000fffe03f */
[----:B------:R-:W-:Y:S01]  /*3690*/  USHF.L.U64.HI UR17, UR20, 0x6, UR17 ;  /* 0x0000000614117899 */ /* 0x000fe20008010211 */
[----:B---3--:R-:W-:Y:S05]  /*36a0*/  @!P1 SHF.R.S32.HI R4, RZ, 0x1f, R6 ;  /* 0x0000001fff049819 */ /* 0x008fea0000011406 */
[----:B------:R-:W-:Y:S02]  /*36b0*/  @!P1 IMAD R7, R4, c[0x0][0x270], RZ ;  /* 0x00009c0004079a24 */ /* 0x000fe400078e02ff */
[----:B------:R-:W-:Y:S02]  /*36c0*/  @!P1 IMAD.MOV.U32 R4, RZ, RZ, R226 ;  /* 0x000000ffff049224 */ /* 0x000fe400078e00e2 */
[C---:B------:R-:W-:Y:S02]  /*36d0*/  @!P1 IMAD R7, R6.reuse, c[0x0][0x274], R7 ;  /* 0x00009d0006079a24 */ /* 0x040fe400078e0207 */
[----:B------:R-:W-:Y:S04]  /*36e0*/  @!P1 IMAD.WIDE.U32 R4, R6, c[0x0][0x270], R4 ;  /* 0x00009c0006049a25 */ /* 0x000fe800078e0004 */
[----:B------:R-:W-:Y:S05]  /*36f0*/  IMAD.U32 R6, RZ, RZ, UR8 ;  /* 0x00000008ff067e24 */ /* 0x000fea000f8e00ff */
[----:B------:R-:W-:Y:S04]  /*3700*/  @!P1 LEA R6, R6, 0x40, 0x6 ;  /* 0x0000004006069811 */ /* 0x000fe800078e30ff */
[----:B------:R-:W-:Y:S01]  /*3710*/  @!P1 IADD3 R15, P5, P0, R6, R4, R15 ;  /* 0x00000004060f9210 */ /* 0x000fe200078be00f */
[----:B------:R-:W-:Y:S01]  /*3720*/  @!P1 IMAD.IADD R4, R5, 0x1, R7 ;  /* 0x0000000105049824 */ /* 0x000fe200078e0207 */
[----:B------:R-:W-:Y:S04]  /*3730*/  @!P1 SHF.R.S32.HI R6, RZ, 0x1f, R6 ;  /* 0x0000001fff069819 */ /* 0x000fe80000011406 */
[----:B------:R-:W-:Y:S02]  /*3740*/  @!P1 IADD3.X R18, R6, R4, R248, P5, P0 ;  /* 0x0000000406129210 */ /* 0x000fe40002fe04f8 */
[----:B------:R-:W-:Y:S04]  /*3750*/  IADD3 R4, P5, R242, UR6, RZ ;  /* 0x00000006f2047c10 */ /* 0x000fe8000ffbe0ff */
[C---:B------:R-:W-:Y:S02]  /*3760*/  LEA R10, P0, R4.reuse, c[0x0][0x160], 0x1 ;  /* 0x00005800040a7a11 */ /* 0x040fe400078008ff */
[C---:B------:R-:W-:Y:S04]  /*3770*/  IADD3.X R5, R239.reuse, UR17, RZ, P5, !PT ;  /* 0x00000011ef057c10 */ /* 0x040fe8000affe4ff */
[----:B------:R-:W-:Y:S02]  /*3780*/  LEA.HI.X R11, R4, c[0x0][0x164], R5, 0x1, P0 ;  /* 0x00005900040b7a11 */ /* 0x000fe400000f0c05 */
[----:B------:R-:W-:Y:S01]  /*3790*/  IADD3 R4, P5, P0, R242, UR6, R14 ;  /* 0x00000006f2047c10 */ /* 0x000fe2000f8be00e */
[----:B------:R-:W-:Y:S03]  /*37a0*/  UIMAD UR6, UR9, -0x40, UR5 ;  /* 0xffffffc0090678a4 */ /* 0x000fe6000f8e0205 */
[----:B------:R-:W-:Y:S02]  /*37b0*/  IADD3.X R7, R239, UR17, R251, P5, P0 ;  /* 0x00000011ef077c10 */ /* 0x000fe4000afe04fb */
[----:B------:R-:W-:Y:S02]  /*37c0*/  LEA R6, P5, R4, c[0x0][0x160], 0x1 ;  /* 0x0000580004067a11 */ /* 0x000fe400078a08ff */
[----:B------:R-:W-:Y:S02]  /*37d0*/  IADD3 R5, -R232, UR6, RZ ;  /* 0x00000006e8057c10 */ /* 0x000fe4000fffe1ff */
[----:B------:R-:W-:Y:S02]  /*37e0*/  @!P1 LEA R14, P0, R15, c[0x0][0x258], 0x2 ;  /* 0x000096000f0e9a11 */ /* 0x000fe400078010ff */
[----:B------:R-:W-:Y:S02]  /*37f0*/  LEA.HI.X R7, R4, c[0x0][0x164], R7, 0x1, P5 ;  /* 0x0000590004077a11 */ /* 0x000fe400028f0c07 */
[----:B------:R-:W-:Y:S02]  /*3800*/  ISETP.LT.OR P5, PT, R5, 0x1, !P4 ;  /* 0x000000010500780c */ /* 0x000fe400067a1670 */
[----:B------:R-:W-:Y:S02]  /*3810*/  IADD3 R4, R223, 0xf080, RZ ;  /* 0x0000f080df047810 */ /* 0x000fe40007ffe0ff */
[----:B------:R-:W-:Y:S01]  /*3820*/  @!P1 LEA.HI.X R15, R15, c[0x0][0x25c], R18, 0x2, P0 ;  /* 0x000097000f0f9a11 */ /* 0x000fe200000f1412 */
[----:B------:R-:W-:Y:S01]  /*3830*/  IMAD.U32 R18, RZ, RZ, UR11 ;  /* 0x0000000bff127e24 */ /* 0x000fe2000f8e00ff */
[C---:B------:R-:W-:Y:S03]  /*3840*/  ISETP.LT.OR P0, PT, R5.reuse, 0x1, !P3 ;  /* 0x000000010500780c */ /* 0x040fe60005f01670 */
[----:B------:R-:W-:Y:S05]  /*3850*/  IMAD R4, R18, 0x6000, R4 ;  /* 0x0000600012047824 */ /* 0x000fea00078e0204 */
[----:B------:R-:W-:Y:S01]  /*3860*/  @!PT LDS RZ, [RZ] ;  /* 0x00000000fffff984 */ /* 0x000fe20000000800 */
[----:B------:R-:W-:Y:S01]  /*3870*/  @!PT LDS RZ, [RZ] ;  /* 0x00000000fffff984 */ /* 0x000fe20000000800 */
[----:B------:R-:W-:Y:S01]  /*3880*/  @!PT LDS RZ, [RZ] ;  /* 0x00000000fffff984 */ /* 0x000fe20000000800 */
[----:B------:R3:W-:Y:S01]  /*3890*/  LDGSTS.E.BYPASS.LTC128B.128 [R4], [R10.64], !P5 ;  /* 0x000000000a047fae */ /* 0x0007e2000e901d52 */
[C---:B------:R-:W-:Y:S04]  /*38a0*/  ISETP.LT.OR P5, PT, R5.reuse, 0x1, !P2 ;  /* 0x000000010500780c */ /* 0x040fe800057a1670 */
[----:B------:R3:W-:Y:S01]  /*38b0*/  LDGSTS.E.BYPASS.LTC128B.128 [R4+0x2000], [R10.64+0x80], !P0 ;  /* 0x020000800a047fae */ /* 0x0007e2000c101d52 */
[C---:B------:R-:W-:Y:S08]  /*38c0*/  ISETP.LT.OR P0, PT, R5.reuse, 0x21, !P4 ;  /* 0x000000210500780c */ /* 0x040ff00006701670 */
[----:B------:R3:W-:Y:S01]  /*38d0*/  LDGSTS.E.BYPASS.LTC128B.128 [R4+0x4000], [R10.64+0x100], !P5 ;  /* 0x040001000a047fae */ /* 0x0007e2000e901d52 */
[C---:B------:R-:W-:Y:S04]  /*38e0*/  ISETP.LT.OR P5, PT, R5.reuse, 0x21, !P3 ;  /* 0x000000210500780c */ /* 0x040fe80005fa1670 */
[----:B------:R3:W-:Y:S01]  /*38f0*/  LDGSTS.E.BYPASS.LTC128B.128 [R4+0x1000], [R6.64], !P0 ;  /* 0x0100000006047fae */ /* 0x0007e2000c101d52 */
[----:B------:R-:W-:Y:S01]  /*3900*/  ISETP.LT.OR P0, PT, R5, 0x21, !P2 ;  /* 0x000000210500780c */ /* 0x000fe20005701670 */
[----:B------:R-:W-:Y:S04]  /*3910*/  IMAD.U32 R5, RZ, RZ, UR11 ;  /* 0x0000000bff057e24 */ /* 0x000fe8000f8e00ff */
[----:B------:R-:W-:Y:S03]  /*3920*/  @!P1 IMAD R5, R5, 0x40, R226 ;  /* 0x0000004005059824 */ /* 0x000fe600078e02e2 */
[----:B------:R3:W-:Y:S01]  /*3930*/  LDGSTS.E.BYPASS.LTC128B.128 [R4+0x3000], [R6.64+0x80], !P5 ;  /* 0x0300008006047fae */ /* 0x0007e2000e901d52 */
[----:B------:R-:W-:Y:S04]  /*3940*/  @!P1 IMAD.SHL.U32 R5, R5, 0x4, RZ ;  /* 0x0000000405059824 */ /* 0x000fe800078e00ff */
[----:B------:R3:W-:Y:S05]  /*3950*/  LDGSTS.E.BYPASS.LTC128B.128 [R4+0x5000], [R6.64+0x100], !P0 ;  /* 0x0500010006047fae */ /* 0x0007ea000c101d52 */
[----:B------:R3:W-:Y:S02]  /*3960*/  @!P1 LDGSTS.E.BYPASS.LTC128B.128 [R5+0x21080], [R14.64] ;  /* 0x210800000e059fae */ /* 0x0007e4000b901d52 */
.L_x_840:
[C---:B-1-34-:R-:W-:Y:S01]  /*3970*/  HMMA.16816.F32.BF16 R4, R20.reuse, R2, RZ ;  /* 0x000000021404723c */ /* 0x05afe200000418ff */
[----:B------:R-:W-:Y:S01]  /*3980*/  LDSM.16.M88.2 R2, [R210+0x7880] ;  /* 0x00788000d202783b */ /* 0x000fe20000000100 */
[----:B------:R-:W-:Y:S01]  /*3990*/  UP2UR UR17, UPR, URZ, 0x8 ;  /* 0x000000083f117883 */ /* 0x000fe20008000000 */
[----:B------:R-:W-:Y:S01]  /*39a0*/  PLOP3.LUT P0, PT, PT, PT, UP0, 0x80, 0x0 ;  /* 0x000000000000781c */ /* 0x000fe20003f0f008 */
[----:B------:R-:W-:Y:S01]  /*39b0*/  IMAD.IADD R104, R104, 0x1, R215 ;  /* 0x0000000168687824 */ /* 0x000fe200078e02d7 */
[----:B------:R-:W-:Y:S01]  /*39c0*/  UISETP.NE.AND UP3, UPT, UR16, URZ, UPT ;  /* 0x0000003f1000728c */ /* 0x000fe2000bf65270 */
[----:B------:R-:W1:Y:S01]  /*39d0*/  LDSM.16.M88.4 R100, [R215] ;  /* 0x00000000d764783b */ /* 0x000e620000000200 */
[----:B------:R-:W-:Y:S01]  /*39e0*/  UP2UR UR7, UPR, URZ, 0x4 ;  /* 0x000000043f077883 */ /* 0x000fe20008000000 */
[C---:B------:R-:W-:Y:S01]  /*39f0*/  HMMA.16816.F32.BF16 R8, R20.reuse, R8, RZ ;  /* 0x000000081408723c */ /* 0x040fe200000418ff */
[----:B------:R-:W-:Y:S02]  /*3a00*/  UISETP.NE.AND UP2, UPT, UR15, URZ, UPT ;  /* 0x0000003f0f00728c */ /* 0x000fe4000bf45270 */
[----:B------:R-:W0:Y:S01]  /*3a10*/  LDGDEPBAR ;  /* 0x00000000000079af */ /* 0x000e220000000000 */
[----:B------:R-:W-:Y:S01]  /*3a20*/  PLOP3.LUT P5, PT, PT, PT, UP3, 0x40, 0x0 ;  /* 0x000000000000781c */ /* 0x000fe20003fae838 */
[----:B------:R-:W-:Y:S02]  /*3a30*/  UISETP.NE.AND UP3, UPT, UR17, URZ, UPT ;  /* 0x0000003f1100728c */ /* 0x000fe4000bf65270 */
[----:B------:R-:W-:Y:S01]  /*3a40*/  UP2UR UR6, UPR, URZ, 0x2 ;  /* 0x000000023f067883 */ /* 0x000fe20008000000 */
[C---:B-----5:R-:W-:Y:S01]  /*3a50*/  HMMA.16816.F32.BF16 R12, R20.reuse, R12, RZ ;  /* 0x0000000c140c723c */ /* 0x060fe200000418ff */
[----:B------:R-:W-:Y:S01]  /*3a60*/  ISETP.GT.AND P5, PT, R107, RZ, P5 ;  /* 0x000000ff6b00720c */ /* 0x000fe20002fa4270 */
[----:B------:R-:W-:Y:S02]  /*3a70*/  UISETP.NE.AND UP1, UPT, UR14, URZ, UPT ;  /* 0x0000003f0e00728c */ /* 0x000fe4000bf25270 */
[----:B------:R-:W-:Y:S01]  /*3a80*/  UISETP.NE.AND UP0, UPT, UR13, URZ, UPT ;  /* 0x0000003f0d00728c */ /* 0x000fe2000bf05270 */
[----:B------:R-:W-:Y:S03]  /*3a90*/  ISETP.LT.OR P5, PT, R108, 0x1, P5 ;  /* 0x000000016c00780c */ /* 0x000fe60002fa1670 */
[C---:B------:R-:W-:Y:S08]  /*3aa0*/  HMMA.16816.F32.BF16 R16, R20.reuse, R16, RZ ;  /* 0x000000101410723c */ /* 0x040ff000000418ff */
[----:B------:R-:W-:Y:S01]  /*3ab0*/  HMMA.16816.F32.BF16 R20, R20, R84, RZ ;  /* 0x000000541414723c */ /* 0x000fe200000418ff */
[----:B------:R-:W3:Y:S07]  /*3ac0*/  LDSM.16.M88.2 R84, [R210+0x8080] ;  /* 0x00808000d254783b */ /* 0x000eee0000000100 */
[C---:B------:R-:W-:Y:S01]  /*3ad0*/  HMMA.16816.F32.BF16 R4, R88.reuse, R86, R4 ;  /* 0x000000565804723c */ /* 0x040fe20000041804 */
[----:B------:R-:W4:Y:S07]  /*3ae0*/  LDSM.16.M88.2 R86, [R210+0x8880] ;  /* 0x00888000d256783b */ /* 0x000f2e0000000100 */
[C---:B------:R-:W-:Y:S01]  /*3af0*/  HMMA.16816.F32.BF16 R8, R88.reuse, R92, R8 ;  /* 0x0000005c5808723c */ /* 0x040fe20000041808 */
[----:B------:R-:W5:Y:S07]  /*3b00*/  LDSM.16.M88.2 R92, [R210+0x9080] ;  /* 0x00908000d25c783b */ /* 0x000f6e0000000100 */
[C---:B------:R-:W-:Y:S08]  /*3b10*/  HMMA.16816.F32.BF16 R12, R88.reuse, R94, R12 ;  /* 0x0000005e580c723c */ /* 0x040ff0000004180c */
[C---:B------:R-:W-:Y:S08]  /*3b20*/  HMMA.16816.F32.BF16 R16, R88.reuse, R96, R16 ;  /* 0x000000605810723c */ /* 0x040ff00000041810 */
[----:B------:R-:W-:Y:S01]  /*3b30*/  HMMA.16816.F32.BF16 R20, R88, R98, R20 ;  /* 0x000000625814723c */ /* 0x000fe20000041814 */
[----:B------:R-:W2:Y:S05]  /*3b40*/  LDSM.16.M88.2 R88, [R210+0x9880] ;  /* 0x00988000d258783b */ /* 0x000eaa0000000100 */
[----:B------:R-:W-:Y:S02]  /*3b50*/  LDSM.16.M88.4 R96, [R104] ;  /* 0x000000006860783b */ /* 0x000fe40000000200 */
[C---:B-1----:R-:W-:Y:S03]  /*3b60*/  HMMA.16816.F32.BF16 R4, R100.reuse, R2, R4 ;  /* 0x000000026404723c */ /* 0x042fe60000041804 */
[----:B------:R-:W1:Y:S05]  /*3b70*/  LDSM.16.M88.2 R2, [R209+0x7880] ;  /* 0x00788000d102783b */ /* 0x000e6a0000000100 */
[C---:B---3--:R-:W-:Y:S01]  /*3b80*/  HMMA.16816.F32.BF16 R8, R100.reuse, R84, R8 ;  /* 0x000000546408723c */ /* 0x048fe20000041808 */
[----:B------:R-:W3:Y:S05]  /*3b90*/  LDSM.16.M88.2 R90, [R209+0x8080] ;  /* 0x00808000d15a783b */ /* 0x000eea0000000100 */
[----:B------:R-:W3:Y:S02]  /*3ba0*/  LDSM.16.M88.2 R84, [R209+0x8880] ;  /* 0x00888000d154783b */ /* 0x000ee40000000100 */
[C---:B----4-:R-:W-:Y:S03]  /*3bb0*/  HMMA.16816.F32.BF16 R12, R100.reuse, R86, R12 ;  /* 0x00000056640c723c */ /* 0x050fe6000004180c */
[----:B------:R-:W4:Y:S05]  /*3bc0*/  LDSM.16.M88.2 R86, [R209+0x9080] ;  /* 0x00908000d156783b */ /* 0x000f2a0000000100 */
[C---:B-----5:R-:W-:Y:S01]  /*3bd0*/  HMMA.16816.F32.BF16 R16, R100.reuse, R92, R16 ;  /* 0x0000005c6410723c */ /* 0x060fe20000041810 */
[----:B------:R-:W5:Y:S07]  /*3be0*/  LDSM.16.M88.2 R92, [R209+0x9880] ;  /* 0x00988000d15c783b */ /* 0x000f6e0000000100 */
[----:B--2---:R-:W-:Y:S01]  /*3bf0*/  HMMA.16816.F32.BF16 R20, R100, R88, R20 ;  /* 0x000000586414723c */ /* 0x004fe20000041814 */
[----:B------:R-:W-:Y:S05]  /*3c00*/  LDSM.16.M88.2 R88, [R0+0xa080] ;  /* 0x00a080000058783b */ /* 0x000fea0000000100 */
[----:B------:R-:W2:Y:S02]  /*3c10*/  LDSM.16.M88.4 R100, [R105+0x1d080] ;  /* 0x01d080006964783b */ /* 0x000ea40000000200 */
[C---:B-1----:R-:W-:Y:S03]  /*3c20*/  HMMA.16816.F32.BF16 R4, R96.reuse, R2, R4 ;  /* 0x000000026004723c */ /* 0x042fe60000041804 */
[----:B------:R-:W1:Y:S05]  /*3c30*/  LDSM.16.M88.2 R2, [R0+0xa880] ;  /* 0x00a880000002783b */ /* 0x000e6a0000000100 */
[C---:B---3--:R-:W-:Y:S01]  /*3c40*/  HMMA.16816.F32.BF16 R8, R96.reuse, R90, R8 ;  /* 0x0000005a6008723c */ /* 0x048fe20000041808 */
[----:B------:R-:W-:Y:S07]  /*3c50*/  LDSM.16.M88.2 R90, [R0+0xc080] ;  /* 0x00c08000005a783b */ /* 0x000fee0000000100 */
[C---:B------:R-:W-:Y:S01]  /*3c60*/  HMMA.16816.F32.BF16 R12, R96.reuse, R84, R12 ;  /* 0x00000054600c723c */ /* 0x040fe2000004180c */
[----:B------:R-:W3:Y:S07]  /*3c70*/  LDSM.16.M88.2 R84, [R0+0xb080] ;  /* 0x00b080000054783b */ /* 0x000eee0000000100 */
[C---:B----4-:R-:W-:Y:S01]  /*3c80*/  HMMA.16816.F32.BF16 R16, R96.reuse, R86, R16 ;  /* 0x000000566010723c */ /* 0x050fe20000041810 */
[----:B------:R-:W4:Y:S07]  /*3c90*/  LDSM.16.M88.2 R86, [R0+0xb880] ;  /* 0x00b880000056783b */ /* 0x000f2e0000000100 */
[----:B-----5:R-:W-:Y:S01]  /*3ca0*/  HMMA.16816.F32.BF16 R20, R96, R92, R20 ;  /* 0x0000005c6014723c */ /* 0x020fe20000041814 */
[----:B------:R-:W-:Y:S05]  /*3cb0*/  LDSM.16.M88.4 R92, [R106+0x1d080] ;  /* 0x01d080006a5c783b */ /* 0x000fea0000000200 */
[----:B------:R-:W-:Y:S02]  /*3cc0*/  LDSM.16.M88.4 R96, [R215+0x2000] ;  /* 0x00200000d760783b */ /* 0x000fe40000000200 */
[C---:B--2---:R-:W-:Y:S03]  /*3cd0*/  HMMA.16816.F32.BF16 R4, R100.reuse, R88, R4 ;  /* 0x000000586404723c */ /* 0x044fe60000041804 */
[----:B------:R-:W2:Y:S05]  /*3ce0*/  LDSM.16.M88.2 R88, [R208+0xa080] ;  /* 0x00a08000d058783b */ /* 0x000eaa0000000100 */
[C---:B-1----:R-:W-:Y:S01]  /*3cf0*/  HMMA.16816.F32.BF16 R8, R100.reuse, R2, R8 ;  /* 0x000000026408723c */ /* 0x042fe20000041808 */
[----:B------:R-:W1:Y:S07]  /*3d00*/  LDSM.16.M88.2 R2, [R208+0xa880] ;  /* 0x00a88000d002783b */ /* 0x000e6e0000000100 */
[C---:B---3--:R-:W-:Y:S01]  /*3d10*/  HMMA.16816.F32.BF16 R12, R100.reuse, R84, R12 ;  /* 0x00000054640c723c */ /* 0x048fe2000004180c */
[----:B------:R-:W3:Y:S07]  /*3d20*/  LDSM.16.M88.2 R84, [R208+0xb080] ;  /* 0x00b08000d054783b */ /* 0x000eee0000000100 */
[C---:B----4-:R-:W-:Y:S01]  /*3d30*/  HMMA.16816.F32.BF16 R16, R100.reuse, R86, R16 ;  /* 0x000000566410723c */ /* 0x050fe20000041810 */
[----:B------:R-:W4:Y:S07]  /*3d40*/  LDSM.16.M88.2 R86, [R208+0xb880] ;  /* 0x00b88000d056783b */ /* 0x000f2e0000000100 */
[----:B------:R-:W-:Y:S01]  /*3d50*/  HMMA.16816.F32.BF16 R20, R100, R90, R20 ;  /* 0x0000005a6414723c */ /* 0x000fe20000041814 */
[----:B------:R-:W5:Y:S06]  /*3d60*/  LDSM.16.M88.2 R90, [R208+0xc080] ;  /* 0x00c08000d05a783b */ /* 0x000f6c0000000100 */
[----:B------:R-:W-:Y:S02]  /*3d70*/  FSEL R100, R191, -INF , !P5 ;  /* 0xff800000bf647808 */ /* 0x000fe40006800000 */
[----:B------:R-:W-:Y:S01]  /*3d80*/  PLOP3.LUT P5, PT, PT, PT, UP2, 0x40, 0x0 ;  /* 0x000000000000781c */ /* 0x000fe20003fae828 */
[C---:B--2---:R-:W-:Y:S01]  /*3d90*/  HMMA.16816.F32.BF16 R4, R92.reuse, R88, R4 ;  /* 0x000000585c04723c */ /* 0x044fe20000041804 */
[----:B------:R-:W2:Y:S01]  /*3da0*/  LDSM.16.M88.2 R88, [R210+0xa080] ;  /* 0x00a08000d258783b */ /* 0x000ea20000000100 */
[----:B------:R-:W-:Y:S03]  /*3db0*/  UISETP.NE.AND UP2, UPT, UR7, URZ, UPT ;  /* 0x0000003f0700728c */ /* 0x000fe6000bf45270 */
[--C-:B------:R-:W-:Y:S01]  /*3dc0*/  FFMA.FTZ R100, R100, c[0x0][0x29c], -R111.reuse ;  /* 0x0000a70064647a23 */ /* 0x100fe2000001086f */
[C---:B------:R-:W-:Y:S02]  /*3dd0*/  ISETP.GT.AND P5, PT, R107.reuse, 0x1, P5 ;  /* 0x000000016b00780c */ /* 0x040fe40002fa4270 */
[C---:B-1----:R-:W-:Y:S01]  /*3de0*/  HMMA.16816.F32.BF16 R8, R92.reuse, R2, R8 ;  /* 0x000000025c08723c */ /* 0x042fe20000041808 */
[----:B------:R-:W1:Y:S01]  /*3df0*/  LDSM.16.M88.2 R2, [R210+0xa880] ;  /* 0x00a88000d202783b */ /* 0x000e620000000100 */
[----:B------:R5:W-:Y:S01]  /*3e00*/  MUFU.EX2 R181, R100 ;  /* 0x0000006400b57308 */ /* 0x000be20000000800 */
[----:B------:R-:W-:Y:S04]  /*3e10*/  ISETP.LT.OR P5, PT, R108, 0x2, P5 ;  /* 0x000000026c00780c */ /* 0x000fe80002fa1670 */
[----:B------:R-:W-:Y:S01]  /*3e20*/  FSEL R101, R190, -INF , !P5 ;  /* 0xff800000be657808 */ /* 0x000fe20006800000 */
[C---:B---3--:R-:W-:Y:S01]  /*3e30*/  HMMA.16816.F32.BF16 R12, R92.reuse, R84, R12 ;  /* 0x000000545c0c723c */ /* 0x048fe2000004180c */
[----:B------:R-:W3:Y:S01]  /*3e40*/  LDSM.16.M88.2 R84, [R210+0xb080] ;  /* 0x00b08000d254783b */ /* 0x000ee20000000100 */
[----:B------:R-:W-:Y:S01]  /*3e50*/  PLOP3.LUT P5, PT, PT, PT, UP1, 0x40, 0x0 ;  /* 0x000000000000781c */ /* 0x000fe20003fae818 */
[----:B------:R-:W-:Y:S02]  /*3e60*/  UISETP.NE.AND UP1, UPT, UR6, URZ, UPT ;  /* 0x0000003f0600728c */ /* 0x000fe4000bf25270 */
[----:B------:R-:W-:Y:S01]  /*3e70*/  UP2UR UR6, UPR, URZ, 0x1 ;  /* 0x000000013f067883 */ /* 0x000fe20008000000 */
[----:B------:R-:W-:Y:S02]  /*3e80*/  ISETP.GT.AND P5, PT, R107, 0x10, P5 ;  /* 0x000000106b00780c */ /* 0x000fe40002fa4270 */
[C---:B----4-:R-:W-:Y:S01]  /*3e90*/  HMMA.16816.F32.BF16 R16, R92.reuse, R86, R16 ;  /* 0x000000565c10723c */ /* 0x050fe20000041810 */
[----:B------:R-:W4:Y:S02]  /*3ea0*/  LDSM.16.M88.2 R86, [R210+0xb880] ;  /* 0x00b88000d256783b */ /* 0x000f240000000100 */
[----:B------:R-:W-:Y:S04]  /*3eb0*/  ISETP.LT.OR P5, PT, R108, 0x11, P5 ;  /* 0x000000116c00780c */ /* 0x000fe80002fa1670 */
[----:B------:R-:W-:Y:S01]  /*3ec0*/  FSEL R176, R187, -INF , !P5 ;  /* 0xff800000bbb07808 */ /* 0x000fe20006800000 */
[----:B-----5:R-:W-:Y:S01]  /*3ed0*/  HMMA.16816.F32.BF16 R20, R92, R90, R20 ;  /* 0x0000005a5c14723c */ /* 0x020fe20000041814 */
[----:B------:R-:W5:Y:S01]  /*3ee0*/  LDSM.16.M88.2 R90, [R210+0xc080] ;  /* 0x00c08000d25a783b */ /* 0x000f620000000100 */
[----:B------:R-:W-:Y:S01]  /*3ef0*/  PLOP3.LUT P5, PT, PT, PT, UP0, 0x40, 0x0 ;  /* 0x000000000000781c */ /* 0x000fe20003fae808 */
[----:B------:R-:W-:Y:S01]  /*3f00*/  UISETP.NE.AND UP0, UPT, UR14, URZ, UPT ;  /* 0x0000003f0e00728c */ /* 0x000fe2000bf05270 */
[--C-:B------:R-:W-:Y:S02]  /*3f10*/  FFMA.FTZ R100, R176, c[0x0][0x29c], -R111.reuse ;  /* 0x0000a700b0647a23 */ /* 0x100fe4000001086f */
[----:B------:R-:W-:Y:S01]  /*3f20*/  LDSM.16.M88.4 R92, [R104+0x2000] ;  /* 0x00200000685c783b */ /* 0x000fe20000000200 */
[C---:B------:R-:W-:Y:S01]  /*3f30*/  ISETP.GT.AND P5, PT, R107.reuse, 0x11, P5 ;  /* 0x000000116b00780c */ /* 0x040fe20002fa4270 */
[----:B------:R4:W-:Y:S01]  /*3f40*/  MUFU.EX2 R179, R100 ;  /* 0x0000006400b37308 */ /* 0x0009e20000000800 */
[C---:B--2---:R-:W-:Y:S01]  /*3f50*/  HMMA.16816.F32.BF16 R4, R96.reuse, R88, R4 ;  /* 0x000000586004723c */ /* 0x044fe20000041804 */
[----:B------:R-:W-:Y:S01]  /*3f60*/  UP2UR UR7, UPR, URZ, 0x1 ;  /* 0x000000013f077883 */ /* 0x000fe20008000000 */
[----:B------:R-:W2:Y:S01]  /*3f70*/  LDSM.16.M88.2 R88, [R209+0xa080] ;  /* 0x00a08000d158783b */ /* 0x000ea20000000100 */
[----:B------:R-:W-:Y:S02]  /*3f80*/  UISETP.NE.AND UP0, UPT, UR16, URZ, UPT ;  /* 0x0000003f1000728c */ /* 0x000fe4000bf05270 */
[----:B------:R-:W-:Y:S02]  /*3f90*/  ISETP.LT.OR P5, PT, R108, 0x12, P5 ;  /* 0x000000126c00780c */ /* 0x000fe40002fa1670 */
[----:B------:R-:W-:Y:S01]  /*3fa0*/  UP2UR UR17, UPR, URZ, 0x1 ;  /* 0x000000013f117883 */ /* 0x000fe20008000000 */
[C---:B-1----:R-:W-:Y:S01]  /*3fb0*/  HMMA.16816.F32.BF16 R8, R96.reuse, R2, R8 ;  /* 0x000000026008723c */ /* 0x042fe20000041808 */
[----:B------:R-:W1:Y:S01]  /*3fc0*/  LDSM.16.M88.2 R2, [R209+0xa880] ;  /* 0x00a88000d102783b */ /* 0x000e620000000100 */
[----:B------:R-:W-:Y:S02]  /*3fd0*/  UISETP.NE.AND UP0, UPT, UR15, URZ, UPT ;  /* 0x0000003f0f00728c */ /* 0x000fe4000bf05270 */
[----:B------:R-:W-:Y:S02]  /*3fe0*/  FSEL R175, R186, -INF , !P5 ;  /* 0xff800000baaf7808 */ /* 0x000fe40006800000 */
[----:B------:R-:W-:Y:S02]  /*3ff0*/  PLOP3.LUT P5, PT, PT, PT, UP6, 0x40, 0x0 ;  /* 0x000000000000781c */ /* 0x000fe40003fae868 */
[C---:B---3--:R-:W-:Y:S01]  /*4000*/  HMMA.16816.F32.BF16 R12, R96.reuse, R84, R12 ;  /* 0x00000054600c723c */ /* 0x048fe2000004180c */
[----:B------:R-:W3:Y:S02]  /*4010*/  LDSM.16.M88.2 R84, [R209+0xb080] ;  /* 0x00b08000d154783b */ /* 0x000ee40000000100 */
[----:B------:R-:W-:Y:S04]  /*4020*/  ISETP.GT.AND P5, PT, R107, 0x20, P5 ;  /* 0x000000206b00780c */ /* 0x000fe80002fa4270 */
[C---:B------:R-:W-:Y:S01]  /*4030*/  ISETP.LT.OR P5, PT, R108.reuse, 0x21, P5 ;  /* 0x000000216c00780c */ /* 0x040fe20002fa1670 */
[C---:B----4-:R-:W-:Y:S01]  /*4040*/  HMMA.16816.F32.BF16 R16, R96.reuse, R86, R16 ;  /* 0x000000566010723c */ /* 0x050fe20000041810 */
[----:B------:R-:W4:Y:S03]  /*4050*/  LDSM.16.M88.2 R86, [R209+0xb880] ;  /* 0x00b88000d156783b */ /* 0x000f260000000100 */
[--C-:B------:R-:W-:Y:S04]  /*4060*/  FFMA.FTZ R100, R175, c[0x0][0x29c], -R111.reuse ;  /* 0x0000a700af647a23 */ /* 0x100fe8000001086f */
[----:B-----5:R-:W-:Y:S01]  /*4070*/  HMMA.16816.F32.BF16 R20, R96, R90, R20 ;  /* 0x0000005a6014723c */ /* 0x020fe20000041814 */
[----:B------:R-:W5:Y:S01]  /*4080*/  LDSM.16.M88.2 R90, [R209+0xc080] ;  /* 0x00c08000d15a783b */ /* 0x000f620000000100 */
[----:B------:R3:W-:Y:S04]  /*4090*/  MUFU.EX2 R177, R100 ;  /* 0x0000006400b17308 */ /* 0x0007e80000000800 */
[----:B------:R3:W-:Y:S02]  /*40a0*/  LDSM.16.M88.4 R96, [R105+0x1f080] ;  /* 0x01f080006960783b */ /* 0x0007e40000000200 */
[C---:B--2---:R-:W-:Y:S03]  /*40b0*/  HMMA.16816.F32.BF16 R4, R92.reuse, R88, R4 ;  /* 0x000000585c04723c */ /* 0x044fe60000041804 */
[----:B------:R-:W2:Y:S05]  /*40c0*/  LDSM.16.M88.2 R88, [R0+0xc880] ;  /* 0x00c880000058783b */ /* 0x000eaa0000000100 */
[C---:B-1----:R-:W-:Y:S01]  /*40d0*/  HMMA.16816.F32.BF16 R8, R92.reuse, R2, R8 ;  /* 0x000000025c08723c */ /* 0x042fe20000041808 */
[----:B------:R-:W1:Y:S07]  /*40e0*/  LDSM.16.M88.2 R2, [R0+0xd080] ;  /* 0x00d080000002783b */ /* 0x000e6e0000000100 */
[C---:B---3--:R-:W-:Y:S01]  /*40f0*/  HMMA.16816.F32.BF16 R12, R92.reuse, R84, R12 ;  /* 0x000000545c0c723c */ /* 0x048fe2000004180c */
[----:B------:R-:W3:Y:S03]  /*4100*/  LDSM.16.M88.2 R84, [R0+0xd880] ;  /* 0x00d880000054783b */ /* 0x000ee60000000100 */
[----:B------:R-:W-:Y:S02]  /*4110*/  FSEL R105, R189, -INF , !P5 ;  /* 0xff800000bd697808 */ /* 0x000fe40006800000 */
[----:B------:R-:W-:Y:S02]  /*4120*/  PLOP3.LUT P5, PT, PT, PT, UP5, 0x40, 0x0 ;  /* 0x000000000000781c */ /* 0x000fe40003fae858 */
[C---:B----4-:R-:W-:Y:S01]  /*4130*/  HMMA.16816.F32.BF16 R16, R92.reuse, R86, R16 ;  /* 0x000000565c10723c */ /* 0x050fe20000041810 */
[----:B------:R-:W4:Y:S02]  /*4140*/  LDSM.16.M88.2 R86, [R0+0xe080] ;  /* 0x00e080000056783b */ /* 0x000f240000000100 */
[----:B------:R-:W-:Y:S01]  /*4150*/  ISETP.GT.AND P5, PT, R107, 0x21, P5 ;  /* 0x000000216b00780c */ /* 0x000fe20002fa4270 */
[--C-:B------:R-:W-:Y:S03]  /*4160*/  FFMA.FTZ R100, R105, c[0x0][0x29c], -R111.reuse ;  /* 0x0000a70069647a23 */ /* 0x100fe6000001086f */
[----:B------:R-:W-:Y:S01]  /*4170*/  ISETP.LT.OR P5, PT, R108, 0x22, P5 ;  /* 0x000000226c00780c */ /* 0x000fe20002fa1670 */
[----:B-----5:R-:W-:Y:S01]  /*4180*/  HMMA.16816.F32.BF16 R20, R92, R90, R20 ;  /* 0x0000005a5c14723c */ /* 0x020fe20000041814 */
[----:B------:R-:W5:Y:S01]  /*4190*/  LDSM.16.M88.2 R90, [R0+0xe880] ;  /* 0x00e88000005a783b */ /* 0x000f620000000100 */
[----:B------:R3:W-:Y:S02]  /*41a0*/  MUFU.EX2 R178, R100 ;  /* 0x0000006400b27308 */ /* 0x0007e40000000800 */
[----:B------:R-:W-:Y:S02]  /*41b0*/  FSEL R103, R188, -INF , !P5 ;  /* 0xff800000bc677808 */ /* 0x000fe40006800000 */
[----:B------:R-:W-:Y:S01]  /*41c0*/  LDSM.16.M88.4 R92, [R106+0x1f080] ;  /* 0x01f080006a5c783b */ /* 0x000fe20000000200 */
[----:B------:R-:W-:Y:S01]  /*41d0*/  PLOP3.LUT P5, PT, PT, PT, UP4, 0x40, 0x0 ;  /* 0x000000000000781c */ /* 0x000fe20003fae848 */
[C---:B--2---:R-:W-:Y:S03]  /*41e0*/  HMMA.16816.F32.BF16 R4, R96.reuse, R88, R4 ;  /* 0x000000586004723c */ /* 0x044fe60000041804 */
[----:B------:R-:W2:Y:S02]  /*41f0*/  LDSM.16.M88.2 R88, [R208+0xc880] ;  /* 0x00c88000d058783b */ /* 0x000ea40000000100 */
[----:B------:R-:W-:Y:S03]  /*4200*/  ISETP.GT.AND P5, PT, R107, 0x30, P5 ;  /* 0x000000306b00780c */ /* 0x000fe60002fa4270 */
[C---:B-1----:R-:W-:Y:S01]  /*4210*/  HMMA.16816.F32.BF16 R8, R96.reuse, R2, R8 ;  /* 0x000000026008723c */ /* 0x042fe20000041808 */
[----:B------:R-:W1:Y:S02]  /*4220*/  LDSM.16.M88.2 R2, [R208+0xd080] ;  /* 0x00d08000d002783b */ /* 0x000e640000000100 */
[C---:B------:R-:W-:Y:S04]  /*4230*/  ISETP.LT.OR P5, PT, R108.reuse, 0x31, P5 ;  /* 0x000000316c00780c */ /* 0x040fe80002fa1670 */
[----:B------:R-:W-:Y:S01]  /*4240*/  FSEL R174, R185, -INF , !P5 ;  /* 0xff800000b9ae7808 */ /* 0x000fe20006800000 */
[C---:B---3--:R-:W-:Y:S01]  /*4250*/  HMMA.16816.F32.BF16 R12, R96.reuse, R84, R12 ;  /* 0x00000054600c723c */ /* 0x048fe2000004180c */
[----:B------:R-:W3:Y:S01]  /*4260*/  LDSM.16.M88.2 R84, [R208+0xd880] ;  /* 0x00d88000d054783b */ /* 0x000ee20000000100 */
[----:B------:R-:W-:Y:S02]  /*4270*/  PLOP3.LUT P5, PT, PT, PT, UP3, 0x40, 0x0 ;  /* 0x000000000000781c */ /* 0x000fe40003fae838 */
[--C-:B------:R-:W-:Y:S02]  /*4280*/  FFMA.FTZ R100, R103, c[0x0][0x29c], -R111.reuse ;  /* 0x0000a70067647a23 */ /* 0x100fe4000001086f */
[C---:B------:R-:W-:Y:S02]  /*4290*/  ISETP.GT.AND P5, PT, R107.reuse, 0x31, P5 ;  /* 0x000000316b00780c */ /* 0x040fe40002fa4270 */
[C---:B----4-:R-:W-:Y:S01]  /*42a0*/  HMMA.16816.F32.BF16 R16, R96.reuse, R86, R16 ;  /* 0x000000566010723c */ /* 0x050fe20000041810 */
[----:B------:R-:W4:Y:S01]  /*42b0*/  LDSM.16.M88.2 R86, [R208+0xe080] ;  /* 0x00e08000d056783b */ /* 0x000f220000000100 */
[----:B------:R1:W-:Y:S01]  /*42c0*/  MUFU.EX2 R175, R100 ;  /* 0x0000006400af7308 */ /* 0x0003e20000000800 */
[----:B------:R-:W-:Y:S04]  /*42d0*/  ISETP.LT.OR P5, PT, R108, 0x32, P5 ;  /* 0x000000326c00780c */ /* 0x000fe80002fa1670 */
[----:B------:R-:W-:Y:S01]  /*42e0*/  FSEL R102, R184, -INF , !P5 ;  /* 0xff800000b8667808 */ /* 0x000fe20006800000 */
[----:B-----5:R-:W-:Y:S01]  /*42f0*/  HMMA.16816.F32.BF16 R20, R96, R90, R20 ;  /* 0x0000005a6014723c */ /* 0x020fe20000041814 */
[----:B------:R-:W5:Y:S01]  /*4300*/  LDSM.16.M88.2 R90, [R208+0xe880] ;  /* 0x00e88000d05a783b */ /* 0x000f620000000100 */
[----:B------:R-:W-:Y:S04]  /*4310*/  PLOP3.LUT P5, PT, PT, PT, UP2, 0x40, 0x0 ;  /* 0x000000000000781c */ /* 0x000fe80003fae828 */
[----:B------:R-:W-:Y:S01]  /*4320*/  ISETP.GT.AND P5, PT, R107, 0x40, P5 ;  /* 0x000000406b00780c */ /* 0x000fe20002fa4270 */
[--C-:B------:R-:W-:Y:S01]  /*4330*/  FFMA.FTZ R96, R101, c[0x0][0x29c], -R111.reuse ;  /* 0x0000a70065607a23 */ /* 0x100fe2000001086f */
[C---:B--2---:R-:W-:Y:S03]  /*4340*/  HMMA.16816.F32.BF16 R4, R92.reuse, R88, R4 ;  /* 0x000000585c04723c */ /* 0x044fe60000041804 */
[----:B------:R2:W2:Y:S01]  /*4350*/  MUFU.EX2 R180, R96 ;  /* 0x0000006000b47308 */ /* 0x0004a20000000800 */
[----:B------:R-:W-:Y:S01]  /*4360*/  LDSM.16.M88.2 R88, [R210+0xc880] ;  /* 0x00c88000d258783b */ /* 0x000fe20000000100 */
[----:B------:R-:W-:Y:S03]  /*4370*/  ISETP.LT.OR P5, PT, R108, 0x41, P5 ;  /* 0x000000416c00780c */ /* 0x000fe60002fa1670 */
[C---:B-1----:R-:W-:Y:S01]  /*4380*/  HMMA.16816.F32.BF16 R8, R92.reuse, R2, R8 ;  /* 0x000000025c08723c */ /* 0x042fe20000041808 */
[----:B------:R-:W-:Y:S03]  /*4390*/  LDSM.16.M88.2 R2, [R210+0xd080] ;  /* 0x00d08000d202783b */ /* 0x000fe60000000100 */
[----:B------:R-:W-:Y:S01]  /*43a0*/  FSEL R173, R183, -INF , !P5 ;  /* 0xff800000b7ad7808 */ /* 0x000fe20006800000 */
[--C-:B------:R-:W-:Y:S01]  /*43b0*/  FFMA.FTZ R100, R102, c[0x0][0x29c], -R111.reuse ;  /* 0x0000a70066647a23 */ /* 0x100fe2000001086f */
[----:B------:R-:W-:Y:S02]  /*43c0*/  PLOP3.LUT P5, PT, PT, PT, UP1, 0x40, 0x0 ;  /* 0x000000000000781c */ /* 0x000fe40003fae818 */
[C---:B---3--:R-:W-:Y:S01]  /*43d0*/  HMMA.16816.F32.BF16 R12, R92.reuse, R84, R12 ;  /* 0x000000545c0c723c */ /* 0x048fe2000004180c */
[----:B------:R-:W-:Y:S02]  /*43e0*/  LDSM.16.M88.2 R84, [R210+0xd880] ;  /* 0x00d88000d254783b */ /* 0x000fe40000000100 */
[----:B------:R-:W-:Y:S04]  /*43f0*/  ISETP.GT.AND P5, PT, R107, 0x41, P5 ;  /* 0x000000416b00780c */ /* 0x000fe80002fa4270 */
[----:B------:R-:W-:Y:S01]  /*4400*/  ISETP.LT.OR P5, PT, R108, 0x42, P5 ;  /* 0x000000426c00780c */ /* 0x000fe20002fa1670 */
[C---:B----4-:R-:W-:Y:S01]  /*4410*/  HMMA.16816.F32.BF16 R16, R92.reuse, R86, R16 ;  /* 0x000000565c10723c */ /* 0x050fe20000041810 */
[----:B--2---:R-:W1:Y:S03]  /*4420*/  LDSM.16.M88.4 R96, [R215+0x4000] ;  /* 0x00400000d760783b */ /* 0x004e660000000200 */
[----:B------:R-:W-:Y:S02]  /*4430*/  FSEL R108, R182, -INF , !P5 ;  /* 0xff800000b66c7808 */ /* 0x000fe40006800000 */
[----:B------:R-:W2:Y:S01]  /*4440*/  LDSM.16.M88.2 R86, [R210+0xe080] ;  /* 0x00e08000d256783b */ /* 0x000ea20000000100 */
[----:B------:R-:W-:Y:S01]  /*4450*/  PLOP3.LUT P5, PT, PT, PT, UP0, 0x40, 0x0 ;  /* 0x000000000000781c */ /* 0x000fe20003fae808 */
[----:B-----5:R-:W-:Y:S01]  /*4460*/  HMMA.16816.F32.BF16 R20, R92, R90, R20 ;  /* 0x0000005a5c14723c */ /* 0x020fe20000041814 */
[----:B------:R-:W-:Y:S02]  /*4470*/  UISETP.NE.AND UP0, UPT, UR17, URZ, UPT ;  /* 0x0000003f1100728c */ /* 0x000fe4000bf05270 */
[----:B------:R-:W3:Y:S01]  /*4480*/  LDSM.16.M88.2 R90, [R210+0xe880] ;  /* 0x00e88000d25a783b */ /* 0x000ee20000000100 */
[----:B------:R-:W-:Y:S03]  /*4490*/  ISETP.GT.AND P5, PT, R109, 0x1, P5 ;  /* 0x000000016d00780c */ /* 0x000fe60002fa4270 */
[--C-:B------:R-:W-:Y:S01]  /*44a0*/  FFMA.FTZ R92, R174, c[0x0][0x29c], -R111.reuse ;  /* 0x0000a700ae5c7a23 */ /* 0x100fe2000001086f */
[C---:B------:R-:W-:Y:S01]  /*44b0*/  ISETP.LT.OR P5, PT, R110.reuse, 0x2, P5 ;  /* 0x000000026e00780c */ /* 0x040fe20002fa1670 */
[----:B------:R4:W-:Y:S03]  /*44c0*/  MUFU.EX2 R174, R100 ;  /* 0x0000006400ae7308 */ /* 0x0009e60000000800 */
[----:B------:R-:W-:Y:S02]  /*44d0*/  FSEL R101, R199, -INF , !P5 ;  /* 0xff800000c7657808 */ /* 0x000fe40006800000 */
[----:B------:R-:W-:Y:S01]  /*44e0*/  PLOP3.LUT P5, PT, PT, PT, UP0, 0x40, 0x0 ;  /* 0x000000000000781c */ /* 0x000fe20003fae808 */
[----:B------:R-:W-:Y:S03]  /*44f0*/  UISETP.NE.AND UP0, UPT, UR7, URZ, UPT ;  /* 0x0000003f0700728c */ /* 0x000fe6000bf05270 */
[----:B------:R-:W-:Y:S01]  /*4500*/  ISETP.GT.AND P5, PT, R109, RZ, P5 ;  /* 0x000000ff6d00720c */ /* 0x000fe20002fa4270 */
[----:B------:R5:W2:Y:S03]  /*4510*/  MUFU.EX2 R176, R92 ;  /* 0x0000005c00b07308 */ /* 0x000aa60000000800 */
[C---:B------:R-:W-:Y:S04]  /*4520*/  ISETP.LT.OR P5, PT, R110.reuse, 0x1, P5 ;  /* 0x000000016e00780c */ /* 0x040fe80002fa1670 */
[----:B------:R-:W-:Y:S02]  /*4530*/  FSEL R107, R201, -INF , !P5 ;  /* 0xff800000c96b7808 */ /* 0x000fe40006800000 */
[----:B------:R-:W-:Y:S01]  /*4540*/  PLOP3.LUT P5, PT, PT, PT, UP0, 0x40, 0x0 ;  /* 0x000000000000781c */ /* 0x000fe20003fae808 */
[----:B------:R-:W-:Y:S03]  /*4550*/  UISETP.NE.AND UP0, UPT, UR6, URZ, UPT ;  /* 0x0000003f0600728c */ /* 0x000fe6000bf05270 */
[----:B------:R-:W-:Y:S01]  /*4560*/  ISETP.GT.AND P5, PT, R109, 0x10, P5 ;  /* 0x000000106d00780c */ /* 0x000fe20002fa4270 */
[C---:B-1----:R-:W-:Y:S01]  /*4570*/  HMMA.16816.F32.BF16 R4, R96.reuse, R88, R4 ;  /* 0x000000586004723c */ /* 0x042fe20000041804 */
[----:B------:R-:W-:Y:S04]  /*4580*/  LDSM.16.M88.2 R88, [R209+0xc880] ;  /* 0x00c88000d158783b */ /* 0x000fe80000000100 */
[----:B------:R-:W-:Y:S01]  /*4590*/  ISETP.LT.OR P5, PT, R110, 0x11, P5 ;  /* 0x000000116e00780c */ /* 0x000fe20002fa1670 */
[--C-:B----4-:R-:W-:Y:S02]  /*45a0*/  FFMA.FTZ R100, R173, c[0x0][0x29c], -R111.reuse ;  /* 0x0000a700ad647a23 */ /* 0x110fe4000001086f */
[C---:B------:R-:W-:Y:S01]  /*45b0*/  HMMA.16816.F32.BF16 R8, R96.reuse, R2, R8 ;  /* 0x000000026008723c */ /* 0x040fe20000041808 */
[----:B------:R-:W-:Y:S01]  /*45c0*/  LDSM.16.M88.2 R2, [R209+0xd080] ;  /* 0x00d08000d102783b */ /* 0x000fe20000000100 */
[----:B------:R1:W-:Y:S02]  /*45d0*/  MUFU.EX2 R173, R100 ;  /* 0x0000006400ad7308 */ /* 0x0003e40000000800 */
[----:B------:R-:W-:Y:S01]  /*45e0*/  FSEL R106, R200, -INF , !P5 ;  /* 0xff800000c86a7808 */ /* 0x000fe20006800000 */
[----:B------:R-:W-:Y:S01]  /*45f0*/  FFMA.FTZ R111, R108, c[0x0][0x29c], -R111 ;  /* 0x0000a7006c6f7a23 */ /* 0x000fe2000001086f */
[----:B-----5:R4:W5:Y:S01]  /*4600*/  LDSM.16.M88.4 R92, [R104+0x4000] ;  /* 0x00400000685c783b */ /* 0x0209620000000200 */
[----:B------:R-:W-:Y:S01]  /*4610*/  PLOP3.LUT P5, PT, PT, PT, UP0, 0x40, 0x0 ;  /* 0x000000000000781c */ /* 0x000fe20003fae808 */
[C---:B------:R-:W-:Y:S03]  /*4620*/  HMMA.16816.F32.BF16 R12, R96.reuse, R84, R12 ;  /* 0x00000054600c723c */ /* 0x040fe6000004180c */
[----:B------:R-:W5:Y:S01]  /*4630*/  LDSM.16.M88.2 R84, [R209+0xd880] ;  /* 0x00d88000d154783b */ /* 0x000f620000000100 */
[----:B------:R-:W-:Y:S01]  /*4640*/  ISETP.GT.AND P5, PT, R109, 0x11, P5 ;  /* 0x000000116d00780c */ /* 0x000fe20002fa4270 */
[----:B------:R-:W4:Y:S03]  /*4650*/  MUFU.EX2 R111, R111 ;  /* 0x0000006f006f7308 */ /* 0x000f260000000800 */
[C---:B--2---:R-:W-:Y:S01]  /*4660*/  HMMA.16816.F32.BF16 R16, R96.reuse, R86, R16 ;  /* 0x000000566010723c */ /* 0x044fe20000041810 */
[----:B------:R-:W2:Y:S02]  /*4670*/  LDSM.16.M88.2 R86, [R209+0xe080] ;  /* 0x00e08000d156783b */ /* 0x000ea40000000100 */
[----:B------:R-:W-:Y:S04]  /*4680*/  ISETP.LT.OR P5, PT, R110, 0x12, P5 ;  /* 0x000000126e00780c */ /* 0x000fe80002fa1670 */
[----:B------:R-:W-:Y:S01]  /*4690*/  FSEL R105, R198, -INF , !P5 ;  /* 0xff800000c6697808 */ /* 0x000fe20006800000 */
[----:B---3--:R-:W-:Y:S01]  /*46a0*/  HMMA.16816.F32.BF16 R20, R96, R90, R20 ;  /* 0x0000005a6014723c */ /* 0x008fe20000041814 */
[----:B------:R-:W-:Y:S01]  /*46b0*/  PLOP3.LUT P5, PT, PT, PT, UP6, 0x40, 0x0 ;  /* 0x000000000000781c */ /* 0x000fe20003fae868 */
[----:B------:R-:W-:Y:S02]  /*46c0*/  LDSM.16.M88.2 R90, [R209+0xe880] ;  /* 0x00e88000d15a783b */ /* 0x000fe40000000100 */
[--C-:B-1----:R-:W-:Y:S01]  /*46d0*/  FFMA.FTZ R100, R101, c[0x0][0x29c], -R172.reuse ;  /* 0x0000a70065647a23 */ /* 0x102fe200000108ac */
[----:B------:R-:W-:Y:S02]  /*46e0*/  ISETP.GT.AND P5, PT, R109, 0x20, P5 ;  /* 0x000000206d00780c */ /* 0x000fe40002fa4270 */
[----:B------:R-:W1:Y:S01]  /*46f0*/  LDS R96, [R224.X4+0x212a0] ;  /* 0x0212a000e0607984 */ /* 0x000e620000004800 */
[----:B------:R-:W-:Y:S01]  /*4700*/  MUFU.EX2 R108, R100 ;  /* 0x00000064006c7308 */ /* 0x000fe20000000800 */
[----:B------:R-:W-:Y:S03]  /*4710*/  ISETP.LT.OR P5, PT, R110, 0x21, P5 ;  /* 0x000000216e00780c */ /* 0x000fe60002fa1670 */
[--C-:B------:R-:W-:Y:S01]  /*4720*/  FFMA.FTZ R97, R107, c[0x0][0x29c], -R172.reuse ;  /* 0x0000a7006b617a23 */ /* 0x100fe200000108ac */
[----:B------:R-:W-:Y:S02]  /*4730*/  FSEL R103, R196, -INF , !P5 ;  /* 0xff800000c4677808 */ /* 0x000fe40006800000 */
[----:B------:R-:W-:Y:S03]  /*4740*/  PLOP3.LUT P5, PT, PT, PT, UP5, 0x40, 0x0 ;  /* 0x000000000000781c */ /* 0x000fe60003fae858 */
[----:B----4-:R-:W3:Y:S01]  /*4750*/  MUFU.EX2 R104, R97 ;  /* 0x0000006100687308 */ /* 0x010ee20000000800 */
[----:B------:R-:W-:Y:S01]  /*4760*/  ISETP.GT.AND P5, PT, R109, 0x21, P5 ;  /* 0x000000216d00780c */ /* 0x000fe20002fa4270 */
[C---:B-----5:R-:W-:Y:S05]  /*4770*/  HMMA.16816.F32.BF16 R4, R92.reuse, R88, R4 ;  /* 0x000000585c04723c */ /* 0x060fea0000041804 */
[----:B------:R-:W-:Y:S02]  /*4780*/  ISETP.LT.OR P5, PT, R110, 0x22, P5 ;  /* 0x000000226e00780c */ /* 0x000fe40002fa1670 */
[--C-:B------:R-:W-:Y:S01]  /*4790*/  FFMA.FTZ R88, R106, c[0x0][0x29c], -R172.reuse ;  /* 0x0000a7006a587a23 */ /* 0x100fe200000108ac */
[C---:B------:R-:W-:Y:S03]  /*47a0*/  HMMA.16816.F32.BF16 R8, R92.reuse, R2, R8 ;  /* 0x000000025c08723c */ /* 0x040fe60000041808 */
[----:B------:R-:W-:Y:S01]  /*47b0*/  MUFU.EX2 R100, R88 ;  /* 0x0000005800647308 */ /* 0x000fe20000000800 */
[----:B------:R-:W-:Y:S02]  /*47c0*/  FSEL R102, R195, -INF , !P5 ;  /* 0xff800000c3667808 */ /* 0x000fe40006800000 */
[----:B------:R-:W-:Y:S01]  /*47d0*/  PLOP3.LUT P5, PT, PT, PT, UP4, 0x40, 0x0 ;  /* 0x000000000000781c */ /* 0x000fe20003fae848 */
[--C-:B------:R-:W-:Y:S01]  /*47e0*/  FFMA.FTZ R2, R105, c[0x0][0x29c], -R172.reuse ;  /* 0x0000a70069027a23 */ /* 0x100fe200000108ac */
[C---:B------:R-:W-:Y:S03]  /*47f0*/  HMMA.16816.F32.BF16 R12, R92.reuse, R84, R12 ;  /* 0x000000545c0c723c */ /* 0x040fe6000004180c */
[----:B------:R-:W-:Y:S01]  /*4800*/  ISETP.GT.AND P5, PT, R109, 0x30, P5 ;  /* 0x000000306d00780c */ /* 0x000fe20002fa4270 */
[----:B------:R-:W-:Y:S01]  /*4810*/  FFMA.FTZ R3, R102, c[0x0][0x29c], -R172 ;  /* 0x0000a70066037a23 */ /* 0x000fe200000108ac */
[----:B------:R4:W5:Y:S01]  /*4820*/  MUFU.EX2 R99, R2 ;  /* 0x0000000200637308 */ /* 0x0009620000000800 */
[----:B------:R-:W-:Y:S02]  /*4830*/  SHF.L.U32 R102, R217, 0x1, RZ ;  /* 0x00000001d9667819 */ /* 0x000fe400000006ff */
[C---:B--2---:R-:W-:Y:S03]  /*4840*/  HMMA.16816.F32.BF16 R16, R92.reuse, R86, R16 ;  /* 0x000000565c10723c */ /* 0x044fe60000041810 */
[----:B------:R-:W-:Y:S01]  /*4850*/  ISETP.LT.OR P5, PT, R110, 0x31, P5 ;  /* 0x000000316e00780c */ /* 0x000fe20002fa1670 */
[--C-:B-1----:R-:W-:Y:S01]  /*4860*/  FADD.FTZ R6, R6, -R96.reuse ;  /* 0x8000006006067221 */ /* 0x102fe20000010000 */
[----:B------:R-:W-:Y:S01]  /*4870*/  F2FP.BF16.PACK_AB R85, R180, R181 ;  /* 0x000000b5b455723e */ /* 0x000fe200000010ff */
[----:B------:R-:W-:Y:S01]  /*4880*/  FADD.FTZ R7, R7, -R96 ;  /* 0x8000006007077221 */ /* 0x000fe20000010000 */
[----:B------:R-:W-:Y:S01]  /*4890*/  FSEL R101, R197, -INF , !P5 ;  /* 0xff800000c5657808 */ /* 0x000fe20006800000 */
[----:B------:R-:W-:Y:S01]  /*48a0*/  HMMA.16816.F32.BF16 R20, R92, R90, R20 ;  /* 0x0000005a5c14723c */ /* 0x000fe20000041814 */
[----:B------:R-:W-:Y:S01]  /*48b0*/  PLOP3.LUT P5, PT, PT, PT, UP3, 0x40, 0x0 ;  /* 0x000000000000781c */ /* 0x000fe20003fae838 */
[----:B------:R1:W-:Y:S02]  /*48c0*/  MUFU.EX2 R95, R3 ;  /* 0x00000003005f7308 */ /* 0x0003e40000000800 */
[----:B------:R-:W-:Y:S01]  /*48d0*/  FFMA.FTZ R86, R101, c[0x0][0x29c], -R172 ;  /* 0x0000a70065567a23 */ /* 0x000fe200000108ac */
[----:B------:R-:W-:Y:S01]  /*48e0*/  ISETP.GT.AND P5, PT, R109, 0x31, P5 ;  /* 0x000000316d00780c */ /* 0x000fe20002fa4270 */
[----:B------:R-:W-:Y:S01]  /*48f0*/  FMUL.FTZ R6, R181, R6 ;  /* 0x00000006b5067220 */ /* 0x000fe20000410000 */
[----:B------:R-:W-:Y:S01]  /*4900*/  F2FP.BF16.PACK_AB R84, R177, R179 ;  /* 0x000000b3b154723e */ /* 0x000fe200000010ff */
[----:B------:R-:W-:Y:S01]  /*4910*/  FADD.FTZ R10, R10, -R96 ;  /* 0x800000600a0a7221 */ /* 0x000fe20000010000 */
[----:B------:R-:W-:Y:S03]  /*4920*/  ISETP.LT.OR P5, PT, R110, 0x32, P5 ;  /* 0x000000326e00780c */ /* 0x000fe60002fa1670 */
[----:B------:R-:W-:Y:S01]  /*4930*/  MUFU.EX2 R97, R86 ;  /* 0x0000005600617308 */ /* 0x000fe20000000800 */
[----:B----4-:R-:W-:Y:S01]  /*4940*/  FFMA.FTZ R2, R103, c[0x0][0x29c], -R172 ;  /* 0x0000a70067027a23 */ /* 0x010fe200000108ac */
[----:B------:R-:W-:Y:S01]  /*4950*/  FSEL R89, R194, -INF , !P5 ;  /* 0xff800000c2597808 */ /* 0x000fe20006800000 */
[----:B------:R-:W-:Y:S01]  /*4960*/  FMUL.FTZ R10, R179, R10 ;  /* 0x0000000ab30a7220 */ /* 0x000fe20000410000 */
[----:B------:R-:W-:Y:S01]  /*4970*/  PLOP3.LUT P5, PT, PT, PT, UP2, 0x40, 0x0 ;  /* 0x000000000000781c */ /* 0x000fe20003fae828 */
[----:B------:R-:W-:Y:S02]  /*4980*/  FADD.FTZ R15, R15, -R96 ;  /* 0x800000600f0f7221 */ /* 0x000fe40000010000 */
[----:B------:R-:W-:Y:S01]  /*4990*/  FFMA.FTZ R87, R89, c[0x0][0x29c], -R172 ;  /* 0x0000a70059577a23 */ /* 0x000fe200000108ac */
[----:B------:R-:W-:Y:S01]  /*49a0*/  ISETP.GT.AND P5, PT, R109, 0x40, P5 ;  /* 0x000000406d00780c */ /* 0x000fe20002fa4270 */
[----:B------:R-:W-:Y:S01]  /*49b0*/  FMUL.FTZ R7, R180, R7 ;  /* 0x00000007b4077220 */ /* 0x000fe20000410000 */
[----:B------:R2:W4:Y:S01]  /*49c0*/  MUFU.EX2 R98, R2 ;  /* 0x0000000200627308 */ /* 0x0005220000000800 */
[--C-:B------:R-:W-:Y:S01]  /*49d0*/  FADD.FTZ R11, R11, -R96.reuse ;  /* 0x800000600b0b7221 */ /* 0x100fe20000010000 */
[----:B------:R-:W-:Y:S01]  /*49e0*/  ISETP.LT.OR P5, PT, R110, 0x41, P5 ;  /* 0x000000416e00780c */ /* 0x000fe20002fa1670 */
[----:B------:R-:W-:Y:S02]  /*49f0*/  FMUL.FTZ R15, R175, R15 ;  /* 0x0000000faf0f7220 */ /* 0x000fe40000410000 */
[----:B-1----:R-:W-:Y:S01]  /*4a00*/  FFMA.FTZ R3, -R191, R191, 1 ;  /* 0x3f800000bf037423 */ /* 0x002fe200000101bf */
[----:B------:R-:W-:Y:S01]  /*4a10*/  FSEL R88, R193, -INF , !P5 ;  /* 0xff800000c1587808 */ /* 0x000fe20006800000 */
[----:B------:R-:W-:Y:S01]  /*4a20*/  FADD.FTZ R18, R18, -R96 ;  /* 0x8000006012127221 */ /* 0x000fe20000010000 */
[----:B------:R-:W-:Y:S01]  /*4a30*/  PLOP3.LUT P5, PT, PT, PT, UP1, 0x40, 0x0 ;  /* 0x000000000000781c */ /* 0x000fe20003fae818 */
[----:B------:R-:W-:Y:S01]  /*4a40*/  FMUL.FTZ R6, R6, R3 ;  /* 0x0000000306067220 */ /* 0x000fe20000410000 */
[----:B------:R1:W1:Y:S01]  /*4a50*/  MUFU.EX2 R94, R87 ;  /* 0x00000057005e7308 */ /* 0x0002620000000800 */
[----:B------:R-:W-:Y:S01]  /*4a60*/  FFMA.FTZ R88, R88, c[0x0][0x29c], -R172 ;  /* 0x0000a70058587a23 */ /* 0x000fe200000108ac */
[----:B------:R-:W-:Y:S01]  /*4a70*/  ISETP.GT.AND P5, PT, R109, 0x41, P5 ;  /* 0x000000416d00780c */ /* 0x000fe20002fa4270 */
[----:B------:R-:W-:Y:S02]  /*4a80*/  FFMA.FTZ R3, -R187, R187, 1 ;  /* 0x3f800000bb037423 */ /* 0x000fe400000101bb */
[--C-:B------:R-:W-:Y:S01]  /*4a90*/  FADD.FTZ R23, R23, -R96.reuse ;  /* 0x8000006017177221 */ /* 0x100fe20000010000 */
[----:B------:R-:W-:Y:S01]  /*4aa0*/  ISETP.LT.OR P5, PT, R110, 0x42, P5 ;  /* 0x000000426e00780c */ /* 0x000fe20002fa1670 */
[----:B------:R-:W-:Y:S01]  /*4ab0*/  FMUL.FTZ R91, R10, R3 ;  /* 0x000000030a5b7220 */ /* 0x000fe20000410000 */
[----:B------:R-:W-:Y:S01]  /*4ac0*/  F2FP.BF16.PACK_AB R10, R174, R176 ;  /* 0x000000b0ae0a723e */ /* 0x000fe200000010ff */
[----:B------:R-:W-:Y:S01]  /*4ad0*/  FFMA.FTZ R3, -R188, R188, 1 ;  /* 0x3f800000bc037423 */ /* 0x000fe200000101bc */
[----:B------:R3:W-:Y:S01]  /*4ae0*/  MUFU.EX2 R93, R88 ;  /* 0x00000058005d7308 */ /* 0x0007e20000000800 */
[----:B------:R-:W-:Y:S01]  /*4af0*/  FMUL.FTZ R90, R177, R11 ;  /* 0x0000000bb15a7220 */ /* 0x000fe20000410000 */
[----:B------:R-:W-:Y:S01]  /*4b00*/  F2FP.BF16.PACK_AB R11, R175, R178 ;  /* 0x000000b2af0b723e */ /* 0x000fe200000010ff */
[----:B------:R-:W-:Y:S01]  /*4b10*/  FMUL.FTZ R92, R176, R18 ;  /* 0x00000012b05c7220 */ /* 0x000fe20000410000 */
[----:B--2---:R-:W-:Y:S01]  /*4b20*/  FSEL R2, R192, -INF , !P5 ;  /* 0xff800000c0027808 */ /* 0x004fe20006800000 */
[----:B------:R-:W-:Y:S02]  /*4b30*/  FMUL.FTZ R18, R111, R23 ;  /* 0x000000176f127220 */ /* 0x000fe40000410000 */
[----:B------:R-:W-:Y:S02]  /*4b40*/  FADD.FTZ R14, R14, -R96 ;  /* 0x800000600e0e7221 */ /* 0x000fe40000010000 */
[----:B------:R-:W-:Y:S02]  /*4b50*/  FFMA.FTZ R172, R2, c[0x0][0x29c], -R172 ;  /* 0x0000a70002ac7a23 */ /* 0x000fe400000108ac */
[----:B------:R-:W-:Y:S02]  /*4b60*/  FFMA.FTZ R2, -R190, R190, 1 ;  /* 0x3f800000be027423 */ /* 0x000fe400000101be */
[----:B------:R-:W-:Y:S02]  /*4b70*/  FMUL.FTZ R14, R178, R14 ;  /* 0x0000000eb20e7220 */ /* 0x000fe40000410000 */
[----:B------:R-:W-:Y:S01]  /*4b80*/  FMUL.FTZ R86, R7, R2 ;  /* 0x0000000207567220 */ /* 0x000fe20000410000 */
[----:B------:R-:W2:Y:S01]  /*4b90*/  MUFU.EX2 R172, R172 ;  /* 0x000000ac00ac7308 */ /* 0x000ea20000000800 */
[----:B------:R-:W-:Y:S01]  /*4ba0*/  FFMA.FTZ R2, -R186, R186, 1 ;  /* 0x3f800000ba027423 */ /* 0x000fe200000101ba */
[----:B------:R-:W-:Y:S01]  /*4bb0*/  F2FP.BF16.PACK_AB R7, R111, R173 ;  /* 0x000000ad6f07723e */ /* 0x000fe200000010ff */
[----:B-1----:R-:W-:Y:S01]  /*4bc0*/  FMUL.FTZ R87, R15, R3 ;  /* 0x000000030f577220 */ /* 0x002fe20000410000 */
[----:B------:R-:W-:Y:S01]  /*4bd0*/  F2FP.BF16.PACK_AB R86, R86, R6 ;  /* 0x000000065656723e */ /* 0x000fe200000010ff */
[----:B------:R-:W-:Y:S02]  /*4be0*/  FFMA.FTZ R3, -R182, R182, 1 ;  /* 0x3f800000b6037423 */ /* 0x000fe400000101b6 */
[----:B------:R-:W-:Y:S02]  /*4bf0*/  FMUL.FTZ R90, R90, R2 ;  /* 0x000000025a5a7220 */ /* 0x000fe40000410000 */
[----:B------:R-:W1:Y:S01]  /*4c00*/  LDS R2, [R224.X4+0x21280] ;  /* 0x02128000e0027984 */ /* 0x000e620000004800 */
[----:B------:R-:W-:Y:S01]  /*4c10*/  FMUL.FTZ R18, R18, R3 ;  /* 0x0000000312127220 */ /* 0x000fe20000410000 */
[----:B---3--:R-:W-:Y:S01]  /*4c20*/  F2FP.BF16.PACK_AB R3, R108, R104 ;  /* 0x000000686c03723e */ /* 0x008fe200000010ff */
[--C-:B------:R-:W-:Y:S02]  /*4c30*/  FADD.FTZ R22, R22, -R96.reuse ;  /* 0x8000006016167221 */ /* 0x100fe40000010000 */
[----:B------:R-:W-:Y:S02]  /*4c40*/  FFMA.FTZ R6, -R189, R189, 1 ;  /* 0x3f800000bd067423 */ /* 0x000fe400000101bd */
[----:B------:R4:W-:Y:S01]  /*4c50*/  STS [R221+0x21480], R3 ;  /* 0x02148003dd007388 */ /* 0x0009e20000000800 */
[----:B------:R-:W-:Y:S02]  /*4c60*/  FMUL.FTZ R89, R173, R22 ;  /* 0x00000016ad597220 */ /* 0x000fe40000410000 */
[----:B------:R-:W-:Y:S02]  /*4c70*/  FMUL.FTZ R88, R14, R6 ;  /* 0x000000060e587220 */ /* 0x000fe40000410000 */
[----:B------:R-:W-:Y:S01]  /*4c80*/  FFMA.FTZ R6, -R183, R183, 1 ;  /* 0x3f800000b7067423 */ /* 0x000fe200000101b7 */
[----:B------:R-:W-:Y:S01]  /*4c90*/  STS [R222], R85 ;  /* 0x00000055de007388 */ /* 0x000fe20000000800 */
[----:B------:R-:W-:Y:S02]  /*4ca0*/  FFMA.FTZ R15, -R185, R185, 1 ;  /* 0x3f800000b90f7423 */ /* 0x000fe400000101b9 */
[----:B------:R-:W-:Y:S02]  /*4cb0*/  FMUL.FTZ R6, R89, R6 ;  /* 0x0000000659067220 */ /* 0x000fe40000410000 */
[----:B------:R-:W-:Y:S01]  /*4cc0*/  FMUL.FTZ R22, R92, R15 ;  /* 0x0000000f5c167220 */ /* 0x000fe20000410000 */
[----:B------:R-:W-:Y:S01]  /*4cd0*/  F2FP.BF16.PACK_AB R15, R90, R91 ;  /* 0x0000005b5a0f723e */ /* 0x000fe200000010ff */
[----:B------:R-:W-:Y:S01]  /*4ce0*/  FADD.FTZ R19, R19, -R96 ;  /* 0x8000006013137221 */ /* 0x000fe20000010000 */
[----:B------:R-:W-:Y:S01]  /*4cf0*/  F2FP.BF16.PACK_AB R18, R18, R6 ;  /* 0x000000061212723e */ /* 0x000fe200000010ff */
[----:B------:R-:W-:Y:S01]  /*4d00*/  FFMA.FTZ R14, -R184, R184, 1 ;  /* 0x3f800000b80e7423 */ /* 0x000fe200000101b8 */
[----:B-----5:R-:W-:Y:S01]  /*4d10*/  F2FP.BF16.PACK_AB R6, R99, R100 ;  /* 0x000000646306723e */ /* 0x020fe200000010ff */
[----:B------:R-:W-:Y:S04]  /*4d20*/  FMUL.FTZ R19, R174, R19 ;  /* 0x00000013ae137220 */ /* 0x000fe80000410000 */
[----:B------:R3:W-:Y:S01]  /*4d30*/  STS [R221+0x21c80], R6 ;  /* 0x021c8006dd007388 */ /* 0x0007e20000000800 */
[----:B------:R-:W-:Y:S01]  /*4d40*/  FMUL.FTZ R19, R19, R14 ;  /* 0x0000000e13137220 */ /* 0x000fe20000410000 */
[----:B------:R-:W-:Y:S02]  /*4d50*/  F2FP.BF16.PACK_AB R14, R87, R88 ;  /* 0x00000058570e723e */ /* 0x000fe400000010ff */
[----:B----4-:R-:W-:Y:S01]  /*4d60*/  F2FP.BF16.PACK_AB R3, R95, R98 ;  /* 0x000000625f03723e */ /* 0x010fe200000010ff */
[----:B------:R-:W-:Y:S01]  /*4d70*/  STS [R222+0x800], R84 ;  /* 0x00080054de007388 */ /* 0x000fe20000000800 */
[----:B------:R-:W-:Y:S04]  /*4d80*/  F2FP.BF16.PACK_AB R19, R19, R22 ;  /* 0x000000161313723e */ /* 0x000fe800000010ff */
[----:B------:R2:W-:Y:S01]  /*4d90*/  STS [R221+0x22480], R3 ;  /* 0x02248003dd007388 */ /* 0x0005e20000000800 */
[--C-:B-1----:R-:W-:Y:S02]  /*4da0*/  FADD.FTZ R5, R5, -R2.reuse ;  /* 0x8000000205057221 */ /* 0x102fe40000010000 */
[--C-:B------:R-:W-:Y:S02]  /*4db0*/  FADD.FTZ R4, R4, -R2.reuse ;  /* 0x8000000204047221 */ /* 0x100fe40000010000 */
[----:B------:R-:W-:Y:S01]  /*4dc0*/  STS [R222+0x1000], R11 ;  /* 0x0010000bde007388 */ /* 0x000fe20000000800 */
[----:B------:R-:W-:Y:S02]  /*4dd0*/  FMUL.FTZ R5, R108, R5 ;  /* 0x000000056c057220 */ /* 0x000fe40000410000 */
[--C-:B------:R-:W-:Y:S02]  /*4de0*/  FADD.FTZ R9, R9, -R2.reuse ;  /* 0x8000000209097221 */ /* 0x100fe40000010000 */
[--C-:B------:R-:W-:Y:S02]  /*4df0*/  FADD.FTZ R8, R8, -R2.reuse ;  /* 0x8000000208087221 */ /* 0x100fe40000010000 */
[----:B------:R-:W-:Y:S02]  /*4e00*/  FMUL.FTZ R9, R99, R9 ;  /* 0x0000000963097220 */ /* 0x000fe40000410000 */
[----:B------:R-:W-:Y:S01]  /*4e10*/  FMUL.FTZ R8, R100, R8 ;  /* 0x0000000864087220 */ /* 0x000fe20000410000 */
[----:B---3--:R-:W-:Y:S01]  /*4e20*/  F2FP.BF16.PACK_AB R6, R94, R97 ;  /* 0x000000615e06723e */ /* 0x008fe200000010ff */
[--C-:B------:R-:W-:Y:S02]  /*4e30*/  FADD.FTZ R13, R13, -R2.reuse ;  /* 0x800000020d0d7221 */ /* 0x100fe40000010000 */
[--C-:B------:R-:W-:Y:S02]  /*4e40*/  FADD.FTZ R12, R12, -R2.reuse ;  /* 0x800000020c0c7221 */ /* 0x100fe40000010000 */
[----:B------:R-:W-:Y:S01]  /*4e50*/  STS [R221+0x22c80], R6 ;  /* 0x022c8006dd007388 */ /* 0x000fe20000000800 */
[----:B------:R-:W-:Y:S02]  /*4e60*/  FMUL.FTZ R13, R95, R13 ;  /* 0x0000000d5f0d7220 */ /* 0x000fe40000410000 */
[--C-:B------:R-:W-:Y:S02]  /*4e70*/  FADD.FTZ R16, R16, -R2.reuse ;  /* 0x8000000210107221 */ /* 0x100fe40000010000 */
[----:B------:R1:W-:Y:S01]  /*4e80*/  STS [R222+0x1800], R10 ;  /* 0x0018000ade007388 */ /* 0x0003e20000000800 */
[----:B--2---:R-:W-:Y:S01]  /*4e90*/  F2FP.BF16.PACK_AB R3, R172, R93 ;  /* 0x0000005dac03723e */ /* 0x004fe200000010ff */
[--C-:B------:R-:W-:Y:S02]  /*4ea0*/  FADD.FTZ R17, R17, -R2.reuse ;  /* 0x8000000211117221 */ /* 0x100fe40000010000 */
[--C-:B------:R-:W-:Y:S02]  /*4eb0*/  FADD.FTZ R20, R20, -R2.reuse ;  /* 0x8000000214147221 */ /* 0x100fe40000010000 */
[----:B------:R2:W-:Y:S01]  /*4ec0*/  STS [R221+0x23480], R3 ;  /* 0x02348003dd007388 */ /* 0x0005e20000000800 */
[----:B------:R-:W-:Y:S02]  /*4ed0*/  FADD.FTZ R21, R21, -R2 ;  /* 0x8000000215157221 */ /* 0x000fe40000010000 */
[----:B------:R-:W-:Y:S02]  /*4ee0*/  FFMA.FTZ R2, -R195, R195, 1 ;  /* 0x3f800000c3027423 */ /* 0x000fe400000101c3 */
[----:B------:R3:W-:Y:S01]  /*4ef0*/  STS [R222+0x2000], R7 ;  /* 0x00200007de007388 */ /* 0x0007e20000000800 */
[----:B------:R-:W-:Y:S02]  /*4f00*/  FMUL.FTZ R16, R97, R16 ;  /* 0x0000001061107220 */ /* 0x000fe40000410000 */
[----:B------:R-:W-:Y:S02]  /*4f10*/  FMUL.FTZ R20, R93, R20 ;  /* 0x000000145d147220 */ /* 0x000fe40000410000 */
[----:B------:R-:W-:Y:S01]  /*4f20*/  BAR.SYNC.DEFER_BLOCKING 0x0 ;  /* 0x0000000000007b1d */ /* 0x000fe20000010000 */
[----:B------:R-:W-:Y:S02]  /*4f30*/  FMUL.FTZ R17, R94, R17 ;  /* 0x000000115e117220 */ /* 0x000fe40000410000 */
[----:B------:R-:W-:Y:S02]  /*4f40*/  FMUL.FTZ R21, R172, R21 ;  /* 0x00000015ac157220 */ /* 0x000fe40000410000 */
[----:B-1----:R-:W-:Y:S02]  /*4f50*/  FMUL.FTZ R10, R98, R12 ;  /* 0x0000000c620a7220 */ /* 0x002fe40000410000 */
[----:B--2---:R-:W-:Y:S04]  /*4f60*/  FFMA.FTZ R3, -R199, R199, 1 ;  /* 0x3f800000c7037423 */ /* 0x004fe800000101c7 */
[----:B------:R-:W-:Y:S02]  /*4f70*/  FMUL.FTZ R6, R5, R3 ;  /* 0x0000000305067220 */ /* 0x000fe40000410000 */
[----:B---3--:R-:W-:Y:S02]  /*4f80*/  FMUL.FTZ R7, R104, R4 ;  /* 0x0000000468077220 */ /* 0x008fe40000410000 */
[----:B------:R-:W-:Y:S02]  /*4f90*/  FFMA.FTZ R4, -R201, R201, 1 ;  /* 0x3f800000c9047423 */ /* 0x000fe400000101c9 */
[----:B------:R-:W-:Y:S02]  /*4fa0*/  FFMA.FTZ R3, -R198, R198, 1 ;  /* 0x3f800000c6037423 */ /* 0x000fe400000101c6 */
[----:B------:R-:W-:Y:S02]  /*4fb0*/  FMUL.FTZ R5, R7, R4 ;  /* 0x0000000407057220 */ /* 0x000fe40000410000 */
[----:B------:R-:W-:Y:S02]  /*4fc0*/  FMUL.FTZ R7, R9, R3 ;  /* 0x0000000309077220 */ /* 0x000fe40000410000 */
[----:B------:R-:W-:Y:S01]  /*4fd0*/  FFMA.FTZ R4, -R200, R200, 1 ;  /* 0x3f800000c8047423 */ /* 0x000fe200000101c8 */
[----:B------:R-:W-:Y:S01]  /*4fe0*/  F2FP.BF16.PACK_AB R3, R6, R5 ;  /* 0x000000050603723e */ /* 0x000fe200000010ff */
[----:B------:R-:W-:Y:S02]  /*4ff0*/  FMUL.FTZ R9, R13, R2 ;  /* 0x000000020d097220 */ /* 0x000fe40000410000 */
[----:B------:R-:W-:Y:S02]  /*5000*/  FMUL.FTZ R8, R8, R4 ;  /* 0x0000000408087220 */ /* 0x000fe40000410000 */
[----:B------:R1:W-:Y:S01]  /*5010*/  STS [R221+0x23c80], R3 ;  /* 0x023c8003dd007388 */ /* 0x0003e20000000800 */
[----:B------:R-:W-:Y:S02]  /*5020*/  FFMA.FTZ R4, -R196, R196, 1 ;  /* 0x3f800000c4047423 */ /* 0x000fe400000101c4 */
[----:B------:R-:W-:Y:S01]  /*5030*/  F2FP.BF16.PACK_AB R2, R7, R8 ;  /* 0x000000080702723e */ /* 0x000fe200000010ff */
[----:B------:R-:W-:Y:S01]  /*5040*/  FFMA.FTZ R6, -R197, R197, 1 ;  /* 0x3f800000c5067423 */ /* 0x000fe200000101c5 */
[----:B------:R-:W-:Y:S01]  /*5050*/  STS [R222+0x2800], R86 ;  /* 0x00280056de007388 */ /* 0x000fe20000000800 */
[----:B------:R-:W-:Y:S02]  /*5060*/  FMUL.FTZ R10, R10, R4 ;  /* 0x000000040a0a7220 */ /* 0x000fe40000410000 */
[----:B------:R-:W-:Y:S02]  /*5070*/  FFMA.FTZ R4, -R193, R193, 1 ;  /* 0x3f800000c1047423 */ /* 0x000fe400000101c1 */
[----:B------:R2:W-:Y:S01]  /*5080*/  STS [R221+0x24480], R2 ;  /* 0x02448002dd007388 */ /* 0x0005e20000000800 */
[----:B------:R-:W-:Y:S02]  /*5090*/  FMUL.FTZ R8, R16, R6 ;  /* 0x0000000610087220 */ /* 0x000fe40000410000 */
[----:B------:R-:W-:Y:S01]  /*50a0*/  FMUL.FTZ R6, R20, R4 ;  /* 0x0000000414067220 */ /* 0x000fe20000410000 */
[----:B------:R-:W-:Y:S01]  /*50b0*/  F2FP.BF16.PACK_AB R4, R9, R10 ;  /* 0x0000000a0904723e */ /* 0x000fe200000010ff */
[----:B------:R-:W-:Y:S01]  /*50c0*/  STS [R222+0x3000], R15 ;  /* 0x0030000fde007388 */ /* 0x000fe20000000800 */
[----:B------:R-:W-:Y:S04]  /*50d0*/  FFMA.FTZ R5, -R194, R194, 1 ;  /* 0x3f800000c2057423 */ /* 0x000fe800000101c2 */
[----:B------:R-:W-:Y:S01]  /*50e0*/  STS [R221+0x24c80], R4 ;  /* 0x024c8004dd007388 */ /* 0x000fe20000000800 */
[----:B------:R-:W-:Y:S02]  /*50f0*/  FMUL.FTZ R7, R17, R5 ;  /* 0x0000000511077220 */ /* 0x000fe40000410000 */
[----:B-1----:R-:W-:Y:S02]  /*5100*/  FFMA.FTZ R3, -R192, R192, 1 ;  /* 0x3f800000c0037423 */ /* 0x002fe400000101c0 */
[----:B------:R-:W-:Y:S02]  /*5110*/  STS [R222+0x3800], R14 ;  /* 0x0038000ede007388 */ /* 0x000fe40000000800 */
[----:B------:R-:W-:Y:S01]  /*5120*/  FMUL.FTZ R5, R21, R3 ;  /* 0x0000000315057220 */ /* 0x000fe20000410000 */
[----:B------:R-:W-:Y:S05]  /*5130*/  F2FP.BF16.PACK_AB R3, R7, R8 ;  /* 0x000000080703723e */ /* 0x000fea00000010ff */
[----:B------:R-:W-:Y:S01]  /*5140*/  STS [R221+0x25480], R3 ;  /* 0x02548003dd007388 */ /* 0x000fe20000000800 */
[----:B--2---:R-:W-:Y:S04]  /*5150*/  F2FP.BF16.PACK_AB R2, R5, R6 ;  /* 0x000000060502723e */ /* 0x004fe800000010ff */
[----:B------:R-:W-:Y:S05]  /*5160*/  STS [R222+0x4000], R19 ;  /* 0x00400013de007388 */ /* 0x000fea0000000800 */
[----:B------:R-:W-:Y:S05]  /*5170*/  STS [R221+0x25c80], R2 ;  /* 0x025c8002dd007388 */ /* 0x000fea0000000800 */
[----:B------:R-:W-:Y:S05]  /*5180*/  STS [R222+0x4800], R18 ;  /* 0x00480012de007388 */ /* 0x000fea0000000800 */
[----:B------:R-:W-:Y:S05]  /*5190*/  LDSM.16.MT88.2 R2, [R211+0x21480] ;  /* 0x02148000d302783b */ /* 0x000fea0000004100 */
[----:B------:R-:W1:Y:S05]  /*51a0*/  LDSM.16.MT88.4 R4, [R102+0x1b080] ;  /* 0x01b080006604783b */ /* 0x000e6a0000004200 */
[----:B------:R-:W2:Y:S05]  /*51b0*/  LDSM.16.MT88.4 R8, [R102+0x1d080] ;  /* 0x01d080006608783b */ /* 0x000eaa0000004200 */
[----:B------:R-:W3:Y:S05]  /*51c0*/  LDSM.16.MT88.4 R12, [R102+0x1f080] ;  /* 0x01f08000660c783b */ /* 0x000eea0000004200 */
[----:B------:R-:W4:Y:S05]  /*51d0*/  LDSM.16.MT88.2 R16, [R211+0x21c80] ;  /* 0x021c8000d310783b */ /* 0x000f2a0000004100 */
[----:B------:R-:W5:Y:S05]  /*51e0*/  LDSM.16.MT88.2 R18, [R211+0x22480] ;  /* 0x02248000d312783b */ /* 0x000f6a0000004100 */
[----:B------:R-:W5:Y:S05]  /*51f0*/  LDSM.16.MT88.2 R20, [R211+0x22c80] ;  /* 0x022c8000d314783b */ /* 0x000f6a0000004100 */
[----:B------:R-:W5:Y:S05]  /*5200*/  LDSM.16.MT88.2 R22, [R211+0x23480] ;  /* 0x02348000d316783b */ /* 0x000f6a0000004100 */
[----:B------:R-:W-:Y:S01]  /*5210*/  LDSM.16.MT88.2 R88, [R212+0x21480] ;  /* 0x02148000d458783b */ /* 0x000fe20000004100 */
[-C--:B-1----:R-:W-:Y:S04]  /*5220*/  HMMA.16816.F32.BF16 R24, R4, R2.reuse, R24 ;  /* 0x000000020418723c */ /* 0x082fe80000041818 */
[----:B------:R-:W1:Y:S05]  /*5230*/  LDSM.16.MT88.4 R84, [R102+0x1b880] ;  /* 0x01b880006654783b */ /* 0x000e6a0000004200 */
[----:B------:R-:W1:Y:S01]  /*5240*/  LDSM.16.MT88.4 R92, [R102+0x1d880] ;  /* 0x01d88000665c783b */ /* 0x000e620000004200 */
[-C--:B--2---:R-:W-:Y:S04]  /*5250*/  HMMA.16816.F32.BF16 R28, R8, R2.reuse, R28 ;  /* 0x00000002081c723c */ /* 0x084fe8000004181c */
[----:B------:R-:W2:Y:S04]  /*5260*/  LDSM.16.MT88.4 R96, [R102+0x1f880] ;  /* 0x01f880006660783b */ /* 0x000ea80000004200 */
[C---:B---3--:R-:W-:Y:S01]  /*5270*/  HMMA.16816.F32.BF16 R32, R12.reuse, R2, R32 ;  /* 0x000000020c20723c */ /* 0x048fe20000041820 */
[----:B------:R-:W3:Y:S05]  /*5280*/  LDSM.16.MT88.2 R90, [R212+0x21c80] ;  /* 0x021c8000d45a783b */ /* 0x000eea0000004100 */
[----:B------:R-:W1:Y:S02]  /*5290*/  LDSM.16.MT88.2 R100, [R212+0x22480] ;  /* 0x02248000d464783b */ /* 0x000e640000004100 */
[-C--:B----4-:R-:W-:Y:S03]  /*52a0*/  HMMA.16816.F32.BF16 R36, R12, R16.reuse, R36 ;  /* 0x000000100c24723c */ /* 0x090fe60000041824 */
[----:B------:R-:W4:Y:S05]  /*52b0*/  LDSM.16.MT88.2 R2, [R212+0x22c80] ;  /* 0x022c8000d402783b */ /* 0x000f2a0000004100 */
[-C--:B------:R-:W-:Y:S01]  /*52c0*/  HMMA.16816.F32.BF16 R40, R8, R16.reuse, R40 ;  /* 0x000000100828723c */ /* 0x080fe20000041828 */
[----:B------:R-:W-:Y:S07]  /*52d0*/  LDSM.16.MT88.2 R104, [R212+0x22080] ;  /* 0x02208000d468783b */ /* 0x000fee0000004100 */
        /* <DEDUP_REMOVED lines=10> */
[----:B------:R-:W5:Y:S05]  /*5380*/  LDSM.16.MT88.2 R4, [R212+0x23480] ;  /* 0x02348000d404783b */ /* 0x000f6a0000004100 */
[----:B------:R-:W-:Y:S02]  /*5390*/  LDSM.16.MT88.2 R6, [R211+0x21880] ;  /* 0x02188000d306783b */ /* 0x000fe40000004100 */
[-C--:B------:R-:W-:Y:S03]  /*53a0*/  HMMA.16816.F32.BF16 R76, R8, R22.reuse, R76 ;  /* 0x00000016084c723c */ /* 0x080fe6000004184c */
[----:B------:R-:W4:Y:S05]  /*53b0*/  LDSM.16.MT88.4 R8, [R102+0x1c080] ;  /* 0x01c080006608783b */ /* 0x000f2a0000004200 */
[----:B------:R-:W-:Y:S01]  /*53c0*/  HMMA.16816.F32.BF16 R80, R12, R22, R80 ;  /* 0x000000160c50723c */ /* 0x000fe20000041850 */
[----:B------:R-:W4:Y:S05]  /*53d0*/  LDSM.16.MT88.4 R12, [R102+0x1e080] ;  /* 0x01e08000660c783b */ /* 0x000f2a0000004200 */
[----:B------:R-:W4:Y:S02]  /*53e0*/  LDSM.16.MT88.2 R22, [R211+0x22880] ;  /* 0x02288000d316783b */ /* 0x000f240000004100 */
[-C--:B-1----:R-:W-:Y:S08]  /*53f0*/  HMMA.16816.F32.BF16 R24, R84, R88.reuse, R24 ;  /* 0x000000585418723c */ /* 0x082ff00000041818 */
[-C--:B------:R-:W-:Y:S08]  /*5400*/  HMMA.16816.F32.BF16 R28, R92, R88.reuse, R28 ;  /* 0x000000585c1c723c */ /* 0x080ff0000004181c */
[C---:B--2---:R-:W-:Y:S01]  /*5410*/  HMMA.16816.F32.BF16 R32, R96.reuse, R88, R32 ;  /* 0x000000586020723c */ /* 0x044fe20000041820 */
[----:B------:R-:W1:Y:S07]  /*5420*/  LDSM.16.MT88.2 R88, [R211+0x23080] ;  /* 0x02308000d358783b */ /* 0x000e6e0000004100 */
[-C--:B---3--:R-:W-:Y:S08]  /*5430*/  HMMA.16816.F32.BF16 R36, R96, R90.reuse, R36 ;  /* 0x0000005a6024723c */ /* 0x088ff00000041824 */
[-C--:B------:R-:W-:Y:S08]  /*5440*/  HMMA.16816.F32.BF16 R40, R92, R90.reuse, R40 ;  /* 0x0000005a5c28723c */ /* 0x080ff00000041828 */
[C---:B------:R-:W-:Y:S01]  /*5450*/  HMMA.16816.F32.BF16 R44, R84.reuse, R90, R44 ;  /* 0x0000005a542c723c */ /* 0x040fe2000004182c */
[----:B------:R-:W-:Y:S07]  /*5460*/  LDSM.16.MT88.2 R90, [R212+0x21880] ;  /* 0x02188000d45a783b */ /* 0x000fee0000004100 */
[-C--:B------:R-:W-:Y:S08]  /*5470*/  HMMA.16816.F32.BF16 R48, R84, R100.reuse, R48 ;  /* 0x000000645430723c */ /* 0x080ff00000041830 */
[-C--:B------:R-:W-:Y:S08]  /*5480*/  HMMA.16816.F32.BF16 R52, R92, R100.reuse, R52 ;  /* 0x000000645c34723c */ /* 0x080ff00000041834 */
[C---:B------:R-:W-:Y:S08]  /*5490*/  HMMA.16816.F32.BF16 R56, R96.reuse, R100, R56 ;  /* 0x000000646038723c */ /* 0x040ff00000041838 */
[-C--:B----4-:R-:W-:Y:S08]  /*54a0*/  HMMA.16816.F32.BF16 R60, R96, R2.reuse, R60 ;  /* 0x00000002603c723c */ /* 0x090ff0000004183c */
[-C--:B------:R-:W-:Y:S08]  /*54b0*/  HMMA.16816.F32.BF16 R64, R92, R2.reuse, R64 ;  /* 0x000000025c40723c */ /* 0x080ff00000041840 */
[C---:B------:R-:W-:Y:S01]  /*54c0*/  HMMA.16816.F32.BF16 R68, R84.reuse, R2, R68 ;  /* 0x000000025444723c */ /* 0x040fe20000041844 */
[----:B------:R-:W2:Y:S07]  /*54d0*/  LDSM.16.MT88.2 R2, [R211+0x23880] ;  /* 0x02388000d302783b */ /* 0x000eae0000004100 */
[-C--:B-----5:R-:W-:Y:S01]  /*54e0*/  HMMA.16816.F32.BF16 R72, R84, R4.reuse, R72 ;  /* 0x000000045448723c */ /* 0x0a0fe20000041848 */
[----:B------:R-:W3:Y:S07]  /*54f0*/  LDSM.16.MT88.4 R84, [R102+0x1c880] ;  /* 0x01c880006654783b */ /* 0x000eee0000004200 */
[-C--:B------:R-:W-:Y:S01]  /*5500*/  HMMA.16816.F32.BF16 R76, R92, R4.reuse, R76 ;  /* 0x000000045c4c723c */ /* 0x080fe2000004184c */
[----:B------:R-:W4:Y:S05]  /*5510*/  LDSM.16.MT88.4 R92, [R102+0x1e880] ;  /* 0x01e88000665c783b */ /* 0x000f2a0000004200 */
[----:B------:R-:W5:Y:S02]  /*5520*/  LDSM.16.MT88.4 R100, [R102+0x20880] ;  /* 0x020880006664783b */ /* 0x000f640000004200 */
[----:B------:R-:W-:Y:S03]  /*5530*/  HMMA.16816.F32.BF16 R80, R96, R4, R80 ;  /* 0x000000046050723c */ /* 0x000fe60000041850 */
[----:B------:R-:W1:Y:S05]  /*5540*/  LDSM.16.MT88.2 R4, [R212+0x22880] ;  /* 0x02288000d404783b */ /* 0x000e6a0000004100 */
[-C--:B------:R-:W-:Y:S08]  /*5550*/  HMMA.16816.F32.BF16 R24, R8, R6.reuse, R24 ;  /* 0x000000060818723c */ /* 0x080ff00000041818 */
[-C--:B------:R-:W-:Y:S08]  /*5560*/  HMMA.16816.F32.BF16 R28, R12, R6.reuse, R28 ;  /* 0x000000060c1c723c */ /* 0x080ff0000004181c */
[C---:B------:R-:W-:Y:S01]  /*5570*/  HMMA.16816.F32.BF16 R32, R16.reuse, R6, R32 ;  /* 0x000000061020723c */ /* 0x040fe20000041820 */
[----:B------:R-:W1:Y:S07]  /*5580*/  LDSM.16.MT88.2 R6, [R212+0x23080] ;  /* 0x02308000d406783b */ /* 0x000e6e0000004100 */
        /* <DEDUP_REMOVED lines=10> */
[----:B------:R-:W1:Y:S05]  /*5630*/  LDSM.16.MT88.2 R8, [R212+0x23880] ;  /* 0x02388000d408783b */ /* 0x000e6a0000004100 */
[----:B------:R-:W-:Y:S02]  /*5640*/  BAR.SYNC.DEFER_BLOCKING 0x0 ;  /* 0x0000000000007b1d */ /* 0x000fe40000010000 */
[-C--:B------:R-:W-:Y:S08]  /*5650*/  HMMA.16816.F32.BF16 R76, R12, R2.reuse, R76 ;  /* 0x000000020c4c723c */ /* 0x080ff0000004184c */
[----:B------:R-:W-:Y:S08]  /*5660*/  HMMA.16816.F32.BF16 R80, R16, R2, R80 ;  /* 0x000000021050723c */ /* 0x000ff00000041850 */
[-C--:B---3--:R-:W-:Y:S01]  /*5670*/  HMMA.16816.F32.BF16 R24, R84, R90.reuse, R24 ;  /* 0x0000005a5418723c */ /* 0x088fe20000041818 */
[----:B------:R2:W3:Y:S07]  /*5680*/  LDSM.16.M88.4 R108, [R214] ;  /* 0x00000000d66c783b */ /* 0x0004ee0000000200 */
[-C--:B----4-:R-:W-:Y:S01]  /*5690*/  HMMA.16816.F32.BF16 R28, R92, R90.reuse, R28 ;  /* 0x0000005a5c1c723c */ /* 0x090fe2000004181c */
[----:B------:R2:W4:Y:S07]  /*56a0*/  LDSM.16.MT88.4 R16, [R213] ;  /* 0x00000000d510783b */ /* 0x00052e0000004200 */
[C---:B-----5:R-:W-:Y:S01]  /*56b0*/  HMMA.16816.F32.BF16 R32, R100.reuse, R90, R32 ;  /* 0x0000005a6420723c */ /* 0x060fe20000041820 */
[----:B------:R2:W5:Y:S05]  /*56c0*/  LDSM.16.MT88.4 R96, [R213+0x2800] ;  /* 0x00280000d560783b */ /* 0x00056a0000004200 */
[----:B------:R2:W1:Y:S02]  /*56d0*/  LDSM.16.MT88.4 R172, [R213+0x5000] ;  /* 0x00500000d5ac783b */ /* 0x0004640000004200 */
[-C--:B------:R-:W-:Y:S03]  /*56e0*/  HMMA.16816.F32.BF16 R36, R100, R104.reuse, R36 ;  /* 0x000000686424723c */ /* 0x080fe60000041824 */
[----:B------:R2:W1:Y:S05]  /*56f0*/  LDSM.16.M88.4 R176, [R214+0x800] ;  /* 0x00080000d6b0783b */ /* 0x00046a0000000200 */
[-C--:B------:R-:W-:Y:S01]  /*5700*/  HMMA.16816.F32.BF16 R40, R92, R104.reuse, R40 ;  /* 0x000000685c28723c */ /* 0x080fe20000041828 */
[----:B------:R2:W1:Y:S05]  /*5710*/  LDSM.16.M88.4 R184, [R214+0xc00] ;  /* 0x000c0000d6b8783b */ /* 0x00046a0000000200 */
[----:B------:R2:W1:Y:S02]  /*5720*/  LDSM.16.MT88.4 R180, [R213+0x800] ;  /* 0x00080000d5b4783b */ /* 0x0004640000004200 */
[C---:B------:R-:W-:Y:S03]  /*5730*/  HMMA.16816.F32.BF16 R44, R84.reuse, R104, R44 ;  /* 0x00000068542c723c */ /* 0x040fe6000004182c */
[----:B------:R2:W1:Y:S05]  /*5740*/  LDSM.16.M88.4 R104, [R214+0x400] ;  /* 0x00040000d668783b */ /* 0x00046a0000000200 */
[-C--:B------:R-:W-:Y:S01]  /*5750*/  HMMA.16816.F32.BF16 R48, R84, R4.reuse, R48 ;  /* 0x000000045430723c */ /* 0x080fe20000041830 */
[----:B------:R2:W1:Y:S05]  /*5760*/  LDSM.16.MT88.4 R188, [R213+0x3000] ;  /* 0x00300000d5bc783b */ /* 0x00046a0000004200 */
[----:B------:R2:W1:Y:S02]  /*5770*/  LDSM.16.MT88.4 R192, [R213+0x5800] ;  /* 0x00580000d5c0783b */ /* 0x0004640000004200 */
        /* <DEDUP_REMOVED lines=8> */
[----:B------:R-:W-:-:S07]  /*5800*/  @P0 BRA `(.L_x_841) ;  /* 0x0000039000000947 */ /* 0x000fce0003800000 */
[----:B--2345:R-:W-:Y:S01]  /*5810*/  LOP3.LUT P6, RZ, R225, 0x1, RZ, 0xc0, !PT ;  /* 0x00000001e1ff7812 */ /* 0x03cfe200078cc0ff */
[----:B------:R-:W1:Y:S01]  /*5820*/  S2R R12, SR_CTAID.Y ;  /* 0x00000000000c7919 */ /* 0x000e620000002600 */
[----:B------:R-:W-:Y:S01]  /*5830*/  P2R R11, PR, RZ, 0x4 ;  /* 0x00000004ff0b7803 */ /* 0x000fe20000000000 */
[----:B------:R-:W-:Y:S01]  /*5840*/  USHF.R.S32.HI UR17, URZ, 0x1f, UR9 ;  /* 0x0000001f3f117899 */ /* 0x000fe20008011409 */
[----:B------:R-:W-:Y:S01]  /*5850*/  IMAD.MOV.U32 R202, RZ, RZ, c[0x0][0x208] ;  /* 0x00008200ffca7624 */ /* 0x000fe200078e00ff */
[----:B------:R-:W-:Y:S01]  /*5860*/  ULDC.64 UR6, c[0x0][0x208] ;  /* 0x0000820000067ab9 */ /* 0x000fe20000000a00 */
[----:B------:R-:W-:Y:S01]  /*5870*/  IMAD R13, R252, c[0x0][0x290], RZ ;  /* 0x0000a400fc0d7a24 */ /* 0x000fe200078e02ff */
[----:B------:R-:W-:Y:S01]  /*5880*/  UIMAD UR17, UR17, UR6, URZ ;  /* 0x00000006111172a4 */ /* 0x000fe2000f8e023f */
[----:B------:R-:W-:Y:S01]  /*5890*/  IMAD.SHL.U32 R202, R202, 0x20, RZ ;  /* 0x00000020caca7824 */ /* 0x000fe200078e00ff */
[----:B------:R-:W-:Y:S01]  /*58a0*/  UIMAD.WIDE.U32 UR20, UR9, UR6, URZ ;  /* 0x00000006091472a5 */ /* 0x000fe2000f8e003f */
[----:B------:R-:W-:Y:S01]  /*58b0*/  IMAD.MOV.U32 R2, RZ, RZ, R226 ;  /* 0x000000ffff027224 */ /* 0x000fe200078e00e2 */
[----:B------:R-:W-:Y:S01]  /*58c0*/  UIMAD UR17, UR9, UR7, UR17 ;  /* 0x00000007091172a4 */ /* 0x000fe2000f8e0211 */
[----:B------:R-:W-:Y:S01]  /*58d0*/  IMAD.MOV.U32 R3, RZ, RZ, R227 ;  /* 0x000000ffff037224 */ /* 0x000fe200078e00e3 */
[----:B------:R-:W-:Y:S02]  /*58e0*/  USHF.L.U32 UR6, UR20, 0x6, URZ ;  /* 0x0000000614067899 */ /* 0x000fe4000800063f */
[----:B------:R-:W-:Y:S02]  /*58f0*/  UIADD3 UR17, UR21, UR17, URZ ;  /* 0x0000001115117290 */ /* 0x000fe4000fffe03f */
[----:B------:R-:W-:Y:S02]  /*5900*/  USHF.L.U32 UR7, UR9, 0x6, URZ ;  /* 0x0000000609077899 */ /* 0x000fe4000800063f */
[----:B------:R-:W-:Y:S01]  /*5910*/  IADD3 R8, P5, P0, R240, UR6, R202 ;  /* 0x00000006f0087c10 */ /* 0x000fe2000f8be0ca */
[----:B------:R-:W-:Y:S01]  /*5920*/  USHF.L.U64.HI UR17, UR20, 0x6, UR17 ;  /* 0x0000000614117899 */ /* 0x000fe20008010211 */
[----:B-1----:R-:W-:Y:S01]  /*5930*/  SHF.R.S32.HI R10, RZ, 0x1f, R12 ;  /* 0x0000001fff0a7819 */ /* 0x002fe2000001140c */
[----:B------:R-:W-:Y:S04]  /*5940*/  IMAD.WIDE.U32 R2, R12, c[0x0][0x288], R2 ;  /* 0x0000a2000c027a25 */ /* 0x000fe800078e0002 */
[----:B------:R-:W-:Y:S02]  /*5950*/  IADD3.X R9, R237, UR17, R250, P5, P0 ;  /* 0x00000011ed097c10 */ /* 0x000fe4000afe04fa */
[----:B------:R-:W-:Y:S01]  /*5960*/  IADD3 R5, P0, R240, UR6, RZ ;  /* 0x00000006f0057c10 */ /* 0x000fe2000ff1e0ff */
[----:B------:R-:W-:Y:S01]  /*5970*/  IMAD R10, R10, c[0x0][0x288], RZ ;  /* 0x0000a2000a0a7a24 */ /* 0x000fe200078e02ff */
[----:B------:R-:W-:Y:S02]  /*5980*/  USHF.R.S32.HI UR6, URZ, 0x1f, UR7 ;  /* 0x0000001f3f067899 */ /* 0x000fe40008011407 */
[----:B------:R-:W-:Y:S01]  /*5990*/  LEA R6, P5, R5, c[0x0][0x1f0], 0x1 ;  /* 0x00007c0005067a11 */ /* 0x000fe200078a08ff */
[----:B------:R-:W-:Y:S01]  /*59a0*/  IMAD R10, R12, c[0x0][0x28c], R10 ;  /* 0x0000a3000c0a7a24 */ /* 0x000fe200078e020a */
[----:B------:R-:W-:Y:S02]  /*59b0*/  IADD3.X R7, R237, UR17, RZ, P0, !PT ;  /* 0x00000011ed077c10 */ /* 0x000fe400087fe4ff */
[C---:B------:R-:W-:Y:S02]  /*59c0*/  LEA R4, P0, R8.reuse, c[0x0][0x1f0], 0x1 ;  /* 0x00007c0008047a11 */ /* 0x040fe400078008ff */
[----:B------:R-:W-:Y:S02]  /*59d0*/  LEA.HI.X R7, R5, c[0x0][0x1f4], R7, 0x1, P5 ;  /* 0x00007d0005077a11 */ /* 0x000fe400028f0c07 */
[----:B------:R-:W-:Y:S02]  /*59e0*/  LEA.HI.X R5, R8, c[0x0][0x1f4], R9, 0x1, P0 ;  /* 0x00007d0008057a11 */ /* 0x000fe400000f0c09 */
[----:B------:R-:W-:Y:S01]  /*59f0*/  IADD3 R9, P5, P0, R2, UR7, R13 ;  /* 0x0000000702097c10 */ /* 0x000fe2000f8be00d */
[----:B------:R-:W-:Y:S02]  /*5a00*/  IMAD.IADD R2, R3, 0x1, R10 ;  /* 0x0000000103027824 */ /* 0x000fe400078e020a */
[----:B------:R-:W-:Y:S03]  /*5a10*/  IMAD.U32 R10, RZ, RZ, UR7 ;  /* 0x00000007ff0a7e24 */ /* 0x000fe6000f8e00ff */
[----:B------:R-:W-:Y:S02]  /*5a20*/  IADD3.X R3, R2, UR6, R247, P5, P0 ;  /* 0x0000000602037c10 */ /* 0x000fe4000afe04f7 */
[C---:B------:R-:W-:Y:S02]  /*5a30*/  LEA R8, P0, R9.reuse, c[0x0][0x280], 0x2 ;  /* 0x0000a00009087a11 */ /* 0x040fe400078010ff */
[----:B------:R-:W-:Y:S02]  /*5a40*/  IADD3 R2, -R232, c[0x0][0x168], -R10 ;  /* 0x00005a00e8027a10 */ /* 0x000fe40007ffe90a */
[----:B------:R-:W-:Y:S02]  /*5a50*/  LEA.HI.X R9, R9, c[0x0][0x284], R3, 0x2, P0 ;  /* 0x0000a10009097a11 */ /* 0x000fe400000f1403 */
[C---:B------:R-:W-:Y:S02]  /*5a60*/  ISETP.LT.OR P0, PT, R2.reuse, 0x1, !P6 ;  /* 0x000000010200780c */ /* 0x040fe40007701670 */
[C---:B------:R-:W-:Y:S02]  /*5a70*/  LOP3.LUT P5, RZ, R225.reuse, 0x2, RZ, 0xc0, !PT ;  /* 0x00000002e1ff7812 */ /* 0x040fe400078ac0ff */
[C---:B------:R-:W-:Y:S09]  /*5a80*/  ISETP.LT.OR P6, PT, R2.reuse, 0x21, !P6 ;  /* 0x000000210200780c */ /* 0x040ff200077c1670 */
        /* <DEDUP_REMOVED lines=10> */
[----:B------:R-:W-:Y:S10]  /*5b30*/  @!P1 IMAD.SHL.U32 R2, R230, 0x10, RZ ;  /* 0x00000010e6029824 */ /* 0x000ff400078e00ff */
[----:B------:R1:W-:Y:S01]  /*5b40*/  LDGSTS.E.BYPASS.LTC128B.128 [R223+0x1f080], [R6.64+0x100], !P2 ;  /* 0x1f08010006df7fae */ /* 0x0003e2000d101d52 */
[----:B------:R-:W-:Y:S04]  /*5b50*/  ISETP.NE.AND P2, PT, R11, RZ, PT ;  /* 0x000000ff0b00720c */ /* 0x000fe80003f45270 */
[----:B------:R1:W-:Y:S05]  /*5b60*/  LDGSTS.E.BYPASS.LTC128B.128 [R223+0x1c080], [R4.64], !P6 ;  /* 0x1c08000004df7fae */ /* 0x0003ea000f101d52 */
[----:B------:R1:W-:Y:S05]  /*5b70*/  LDGSTS.E.BYPASS.LTC128B.128 [R223+0x1e080], [R4.64+0x80], !P5 ;  /* 0x1e08008004df7fae */ /* 0x0003ea000e901d52 */
[----:B------:R1:W-:Y:S05]  /*5b80*/  LDGSTS.E.BYPASS.LTC128B.128 [R223+0x20080], [R4.64+0x100], !P0 ;  /* 0x2008010004df7fae */ /* 0x0003ea000c101d52 */
[----:B------:R1:W-:Y:S02]  /*5b90*/  @!P1 LDGSTS.E.BYPASS.LTC128B.128 [R2+0x21280], [R8.64] ;  /* 0x2128000008029fae */ /* 0x0003e4000b901d52 */
.L_x_841:
[-C--:B-12345:R-:W-:Y:S01]  /*5ba0*/  HMMA.16816.F32.BF16 R4, R108, R16.reuse, RZ ;  /* 0x000000106c04723c */ /* 0x0befe200000418ff */
[----:B------:R-:W-:Y:S01]  /*5bb0*/  LDSM.16.M88.4 R196, [R214+0x1000] ;  /* 0x00100000d6c4783b */ /* 0x000fe20000000200 */
[----:B------:R-:W-:Y:S02]  /*5bc0*/  UIMAD UR8, UR8, 0x3000, URZ ;  /* 0x00003000080878a4 */ /* 0x000fe4000f8e023f */
[----:B------:R-:W-:Y:S01]  /*5bd0*/  IMAD.U32 R2, RZ, RZ, UR4 ;  /* 0x00000004ff027e24 */ /* 0x000fe2000f8e00ff */
[----:B------:R-:W1:Y:S01]  /*5be0*/  LDSM.16.MT88.4 R200, [R213+0x1000] ;  /* 0x00100000d5c8783b */ /* 0x000e620000004200 */
[----:B------:R-:W-:Y:S02]  /*5bf0*/  UIADD3 UR6, UR4, 0x1, URZ ;  /* 0x0000000104067890 */ /* 0x000fe4000fffe03f */
[C---:B------:R-:W-:Y:S01]  /*5c00*/  HMMA.16816.F32.BF16 R8, R104.reuse, R16, RZ ;  /* 0x000000106808723c */ /* 0x040fe200000418ff */
[----:B------:R-:W-:Y:S01]  /*5c10*/  LDSM.16.MT88.4 R204, [R213+0x3800] ;  /* 0x00380000d5cc783b */ /* 0x000fe20000004200 */
[----:B------:R-:W-:Y:S02]  /*5c20*/  UISETP.GE.AND UP0, UPT, UR4, 0x1, UPT ;  /* 0x000000010400788c */ /* 0x000fe4000bf06270 */
[----:B------:R-:W-:Y:S01]  /*5c30*/  IADD3 R3, P5, R244, UR8, RZ ;  /* 0x00000008f4037c10 */ /* 0x000fe2000ffbe0ff */
[----:B------:R-:W0:Y:S01]  /*5c40*/  LDGDEPBAR ;  /* 0x00000000000079af */ /* 0x000e220000000000 */
[----:B------:R-:W-:Y:S01]  /*5c50*/  IMAD R2, R2, 0x3000, R217 ;  /* 0x0000300002027824 */ /* 0x000fe200078e02d9 */
[----:B------:R-:W-:Y:S01]  /*5c60*/  USEL UR4, UR6, URZ, !UP0 ;  /* 0x0000003f06047287 */ /* 0x000fe2000c000000 */
[-C--:B------:R-:W-:Y:S01]  /*5c70*/  HMMA.16816.F32.BF16 R12, R104, R18.reuse, RZ ;  /* 0x00000012680c723c */ /* 0x080fe200000418ff */
[----:B------:R-:W-:Y:S02]  /*5c80*/  UISETP.GE.AND UP0, UPT, UR9, UR12, UPT ;  /* 0x0000000c0900728c */ /* 0x000fe4000bf06270 */
[----:B------:R-:W-:Y:S04]  /*5c90*/  UIADD3 UR6, UR11, 0x1, URZ ;  /* 0x000000010b067890 */ /* 0x000fe8000fffe03f */
[----:B------:R-:W-:Y:S01]  /*5ca0*/  PLOP3.LUT P0, PT, PT, PT, UP0, 0x80, 0x0 ;  /* 0x000000000000781c */ /* 0x000fe20003f0f008 */
[C---:B------:R-:W-:Y:S01]  /*5cb0*/  HMMA.16816.F32.BF16 R16, R108.reuse, R18, RZ ;  /* 0x000000126c10723c */ /* 0x040fe200000418ff */
[----:B------:R-:W-:Y:S04]  /*5cc0*/  UISETP.GE.AND UP0, UPT, UR11, 0x1, UPT ;  /* 0x000000010b00788c */ /* 0x000fe8000bf06270 */
[----:B------:R-:W-:Y:S03]  /*5cd0*/  USEL UR11, UR6, URZ, !UP0 ;  /* 0x0000003f060b7287 */ /* 0x000fe6000c000000 */
        /* <DEDUP_REMOVED lines=16> */
[-C--:B------:R-:W-:Y:S08]  /*5de0*/  HMMA.16816.F32.BF16 R88, R184, R190.reuse, R88 ;  /* 0x000000beb858723c */ /* 0x080ff00000041858 */
[C---:B------:R-:W-:Y:S01]  /*5df0*/  HMMA.16816.F32.BF16 R92, R176.reuse, R190, R92 ;  /* 0x000000beb05c723c */ /* 0x040fe2000004185c */
[----:B------:R-:W-:Y:S07]  /*5e00*/  LDSM.16.M88.4 R188, [R214+0x1c00] ;  /* 0x001c0000d6bc783b */ /* 0x000fee0000000200 */
[-C--:B------:R-:W-:Y:S08]  /*5e10*/  HMMA.16816.F32.BF16 R96, R176, R192.reuse, R96 ;  /* 0x000000c0b060723c */ /* 0x080ff00000041860 */
[C---:B------:R-:W-:Y:S08]  /*5e20*/  HMMA.16816.F32.BF16 R100, R184.reuse, R192, R100 ;  /* 0x000000c0b864723c */ /* 0x040ff00000041864 */
[-C--:B------:R-:W-:Y:S01]  /*5e30*/  HMMA.16816.F32.BF16 R104, R184, R194.reuse, R104 ;  /* 0x000000c2b868723c */ /* 0x080fe20000041868 */
[----:B------:R-:W-:Y:S07]  /*5e40*/  LDSM.16.MT88.4 R184, [R213+0x1800] ;  /* 0x00180000d5b8783b */ /* 0x000fee0000004200 */
[----:B------:R-:W-:Y:S01]  /*5e50*/  HMMA.16816.F32.BF16 R108, R176, R194, R108 ;  /* 0x000000c2b06c723c */ /* 0x000fe2000004186c */
[----:B------:R-:W4:Y:S04]  /*5e60*/  LDSM.16.M88.4 R176, [R214+0x1800] ;  /* 0x00180000d6b0783b */ /* 0x000f280000000200 */
[----:B------:R-:W5:Y:S03]  /*5e70*/  LDSM.16.MT88.4 R192, [R213+0x4000] ;  /* 0x00400000d5c0783b */ /* 0x000f660000004200 */
        /* <DEDUP_REMOVED lines=9> */
[----:B------:R-:W-:Y:S07]  /*5f10*/  LDSM.16.MT88.4 R204, [R213+0x4800] ;  /* 0x00480000d5cc783b */ /* 0x000fee0000004200 */
[-C--:B---3--:R-:W-:Y:S08]  /*5f20*/  HMMA.16816.F32.BF16 R96, R196, R180.reuse, R96 ;  /* 0x000000b4c460723c */ /* 0x088ff00000041860 */
[C---:B------:R-:W-:Y:S08]  /*5f30*/  HMMA.16816.F32.BF16 R100, R172.reuse, R180, R100 ;  /* 0x000000b4ac64723c */ /* 0x040ff00000041864 */
[-C--:B------:R-:W-:Y:S01]  /*5f40*/  HMMA.16816.F32.BF16 R104, R172, R182.reuse, R104 ;  /* 0x000000b6ac68723c */ /* 0x080fe20000041868 */
[----:B------:R-:W1:Y:S07]  /*5f50*/  LDSM.16.MT88.4 R172, [R213+0x6800] ;  /* 0x00680000d5ac783b */ /* 0x000e6e0000004200 */
[----:B------:R-:W-:Y:S01]  /*5f60*/  HMMA.16816.F32.BF16 R108, R196, R182, R108 ;  /* 0x000000b6c46c723c */ /* 0x000fe2000004186c */
[----:B------:R-:W-:Y:S04]  /*5f70*/  LDSM.16.M88.4 R180, [R214+0x2000] ;  /* 0x00200000d6b4783b */ /* 0x000fe80000000200 */
[----:B------:R-:W2:Y:S03]  /*5f80*/  LDSM.16.MT88.4 R196, [R213+0x2000] ;  /* 0x00200000d5c4783b */ /* 0x000ea60000004200 */
[-C--:B----4-:R-:W-:Y:S08]  /*5f90*/  HMMA.16816.F32.BF16 R4, R176, R184.reuse, R4 ;  /* 0x000000b8b004723c */ /* 0x090ff00000041804 */
[C---:B------:R-:W-:Y:S08]  /*5fa0*/  HMMA.16816.F32.BF16 R8, R188.reuse, R184, R8 ;  /* 0x000000b8bc08723c */ /* 0x040ff00000041808 */
[-C--:B------:R-:W-:Y:S08]  /*5fb0*/  HMMA.16816.F32.BF16 R12, R188, R186.reuse, R12 ;  /* 0x000000babc0c723c */ /* 0x080ff0000004180c */
[C---:B------:R-:W-:Y:S01]  /*5fc0*/  HMMA.16816.F32.BF16 R16, R176.reuse, R186, R16 ;  /* 0x000000bab010723c */ /* 0x040fe20000041810 */
[----:B------:R-:W3:Y:S07]  /*5fd0*/  LDSM.16.MT88.4 R184, [R213+0x7000] ;  /* 0x00700000d5b8783b */ /* 0x000eee0000004200 */
[-C--:B-----5:R-:W-:Y:S08]  /*5fe0*/  HMMA.16816.F32.BF16 R20, R176, R192.reuse, R20 ;  /* 0x000000c0b014723c */ /* 0x0a0ff00000041814 */
[C---:B------:R-:W-:Y:S08]  /*5ff0*/  HMMA.16816.F32.BF16 R84, R188.reuse, R192, R84 ;  /* 0x000000c0bc54723c */ /* 0x040ff00000041854 */
[-C--:B------:R-:W-:Y:S08]  /*6000*/  HMMA.16816.F32.BF16 R88, R188, R194.reuse, R88 ;  /* 0x000000c2bc58723c */ /* 0x080ff00000041858 */
[C---:B------:R-:W-:Y:S08]  /*6010*/  HMMA.16816.F32.BF16 R92, R176.reuse, R194, R92 ;  /* 0x000000c2b05c723c */ /* 0x040ff0000004185c */
[-C--:B-1----:R-:W-:Y:S08]  /*6020*/  HMMA.16816.F32.BF16 R96, R176, R172.reuse, R96 ;  /* 0x000000acb060723c */ /* 0x082ff00000041860 */
[C---:B------:R-:W-:Y:S07]  /*6030*/  HMMA.16816.F32.BF16 R100, R188.reuse, R172, R100 ;  /* 0x000000acbc64723c */ /* 0x040fee0000041864 */
[----:B------:R-:W-:Y:S01]  /*6040*/  IMAD.U32 R173, RZ, RZ, UR8 ;  /* 0x00000008ffad7e24 */ /* 0x000fe2000f8e00ff */
[-C--:B------:R-:W-:Y:S01]  /*6050*/  HMMA.16816.F32.BF16 R104, R188, R174.reuse, R104 ;  /* 0x000000aebc68723c */ /* 0x080fe20000041868 */
[----:B------:R-:W-:Y:S03]  /*6060*/  UMOV UR8, UR9 ;  /* 0x0000000900087c82 */ /* 0x000fe60008000000 */
[----:B------:R-:W-:Y:S02]  /*6070*/  LEA.HI.X.SX32 R173, R173, R246, 0x1, P5 ;  /* 0x000000f6adad7211 */ /* 0x000fe400028f0eff */
[C---:B------:R-:W-:Y:S02]  /*6080*/  LEA R172, P5, R3.reuse, c[0x0][0x220], 0x2 ;  /* 0x0000880003ac7a11 */ /* 0x040fe400078a10ff */
[----:B------:R-:W-:Y:S04]  /*6090*/  HMMA.16816.F32.BF16 R108, R176, R174, R108 ;  /* 0x000000aeb06c723c */ /* 0x000fe8000004186c */
[----:B------:R-:W-:Y:S04]  /*60a0*/  LEA.HI.X R173, R3, c[0x0][0x224], R173, 0x2, P5 ;  /* 0x0000890003ad7a11 */ /* 0x000fe800028f14ad */
[-C--:B--2---:R-:W-:Y:S08]  /*60b0*/  HMMA.16816.F32.BF16 R4, R180, R196.reuse, R4 ;  /* 0x000000c4b404723c */ /* 0x084ff00000041804 */
[C---:B------:R-:W-:Y:S08]  /*60c0*/  HMMA.16816.F32.BF16 R8, R200.reuse, R196, R8 ;  /* 0x000000c4c808723c */ /* 0x040ff00000041808 */
[-C--:B------:R-:W-:Y:S07]  /*60d0*/  HMMA.16816.F32.BF16 R12, R200, R198.reuse, R12 ;  /* 0x000000c6c80c723c */ /* 0x080fee000004180c */
[----:B------:R-:W-:Y:S01]  /*60e0*/  RED.E.ADD.F32.FTZ.RN.STRONG.GPU [R172.64], R4 ;  /* 0x00000004ac00798e */ /* 0x000fe2000c10e792 */
        /* <DEDUP_REMOVED lines=24> */
[----:B------:R-:W-:Y:S03]  /*6270*/  HMMA.16816.F32.BF16 R108, R180, R186, R108 ;  /* 0x000000bab46c723c */ /* 0x000fe6000004186c */
        /* <DEDUP_REMOVED lines=19> */
[----:B------:R1:W-:Y:S04]  /*63b0*/  RED.E.ADD.F32.FTZ.RN.STRONG.GPU [R172.64+0x9000], R100 ;  /* 0x00900064ac00798e */ /* 0x0003e8000c10e792 */
[----:B------:R-:W-:Y:S04]  /*63c0*/  LDSM.16.MT88.2 R16, [R211+0x24480] ;  /* 0x02448000d310783b */ /* 0x000fe80000004100 */
[----:B------:R-:W-:Y:S04]  /*63d0*/  LDSM.16.MT88.2 R18, [R211+0x24c80] ;  /* 0x024c8000d312783b */ /* 0x000fe80000004100 */
[----:B------:R-:W-:Y:S04]  /*63e0*/  LDSM.16.MT88.2 R20, [R211+0x25480] ;  /* 0x02548000d314783b */ /* 0x000fe80000004100 */
[----:B------:R-:W-:Y:S04]  /*63f0*/  LDSM.16.MT88.2 R22, [R211+0x25c80] ;  /* 0x025c8000d316783b */ /* 0x000fe80000004100 */
[----:B------:R-:W-:Y:S04]  /*6400*/  LDSM.16.MT88.2 R88, [R212+0x23c80] ;  /* 0x023c8000d458783b */ /* 0x000fe80000004100 */
[----:B------:R-:W-:Y:S01]  /*6410*/  LDSM.16.MT88.2 R90, [R212+0x24480] ;  /* 0x02448000d45a783b */ /* 0x000fe20000004100 */
[----:B-1----:R-:W-:Y:S03]  /*6420*/  IMAD.SHL.U32 R100, R2, 0x2, RZ ;  /* 0x0000000202647824 */ /* 0x002fe600078e00ff */
[----:B------:R-:W-:Y:S04]  /*6430*/  RED.E.ADD.F32.FTZ.RN.STRONG.GPU [R172.64+0x9400], R101 ;  /* 0x00940065ac00798e */ /* 0x000fe8000c10e792 */
[----:B------:R-:W-:Y:S04]  /*6440*/  LDSM.16.MT88.2 R2, [R211+0x23c80] ;  /* 0x023c8000d302783b */ /* 0x000fe80000004100 */
[----:B------:R-:W1:Y:S04]  /*6450*/  LDSM.16.MT88.4 R4, [R100+0xf080] ;  /* 0x00f080006404783b */ /* 0x000e680000004200 */
[----:B------:R-:W2:Y:S04]  /*6460*/  LDSM.16.MT88.4 R8, [R100+0x11080] ;  /* 0x011080006408783b */ /* 0x000ea80000004200 */
[----:B------:R-:W3:Y:S04]  /*6470*/  LDSM.16.MT88.4 R12, [R100+0x13080] ;  /* 0x01308000640c783b */ /* 0x000ee80000004200 */
[----:B------:R-:W4:Y:S04]  /*6480*/  LDSM.16.MT88.4 R84, [R100+0xf880] ;  /* 0x00f880006454783b */ /* 0x000f280000004200 */
[----:B------:R-:W5:Y:S04]  /*6490*/  LDSM.16.MT88.4 R92, [R100+0x11880] ;  /* 0x01188000645c783b */ /* 0x000f680000004200 */
[----:B------:R-:W4:Y:S04]  /*64a0*/  LDSM.16.MT88.4 R96, [R100+0x13880] ;  /* 0x013880006460783b */ /* 0x000f280000004200 */
[----:B------:R-:W-:Y:S04]  /*64b0*/  RED.E.ADD.F32.FTZ.RN.STRONG.GPU [R172.64+0x9800], R102 ;  /* 0x00980066ac00798e */ /* 0x000fe8000c10e792 */
[----:B------:R-:W-:Y:S04]  /*64c0*/  RED.E.ADD.F32.FTZ.RN.STRONG.GPU [R172.64+0x9c00], R103 ;  /* 0x009c0067ac00798e */ /* 0x000fe8000c10e792 */
[----:B------:R-:W-:Y:S04]  /*64d0*/  LDSM.16.MT88.2 R102, [R212+0x25880] ;  /* 0x02588000d466783b */ /* 0x000fe80000004100 */
[----:B------:R-:W-:Y:S01]  /*64e0*/  RED.E.ADD.F32.FTZ.RN.STRONG.GPU [R172.64+0xa000], R108 ;  /* 0x00a0006cac00798e */ /* 0x000fe2000c10e792 */
[-C--:B-1----:R-:W-:Y:S03]  /*64f0*/  HMMA.16816.F32.BF16 R112, R4, R2.reuse, R112 ;  /* 0x000000020470723c */ /* 0x082fe60000041870 */
[----:B------:R-:W-:Y:S04]  /*6500*/  RED.E.ADD.F32.FTZ.RN.STRONG.GPU [R172.64+0xa400], R109 ;  /* 0x00a4006dac00798e */ /* 0x000fe8000c10e792 */
[----:B------:R-:W-:Y:S01]  /*6510*/  RED.E.ADD.F32.FTZ.RN.STRONG.GPU [R172.64+0xa800], R110 ;  /* 0x00a8006eac00798e */ /* 0x000fe2000c10e792 */
[-C--:B--2---:R-:W-:Y:S03]  /*6520*/  HMMA.16816.F32.BF16 R116, R8, R2.reuse, R116 ;  /* 0x000000020874723c */ /* 0x084fe60000041874 */
[----:B------:R-:W-:Y:S04]  /*6530*/  RED.E.ADD.F32.FTZ.RN.STRONG.GPU [R172.64+0xac00], R111 ;  /* 0x00ac006fac00798e */ /* 0x000fe8000c10e792 */
[----:B------:R-:W-:Y:S01]  /*6540*/  RED.E.ADD.F32.FTZ.RN.STRONG.GPU [R172.64+0xb000], R104 ;  /* 0x00b00068ac00798e */ /* 0x000fe2000c10e792 */
[C---:B---3--:R-:W-:Y:S03]  /*6550*/  HMMA.16816.F32.BF16 R120, R12.reuse, R2, R120 ;  /* 0x000000020c78723c */ /* 0x048fe60000041878 */
[----:B------:R-:W1:Y:S04]  /*6560*/  LDSM.16.MT88.2 R2, [R212+0x24c80] ;  /* 0x024c8000d402783b */ /* 0x000e680000004100 */
[----:B------:R-:W-:Y:S01]  /*6570*/  RED.E.ADD.F32.FTZ.RN.STRONG.GPU [R172.64+0xb400], R105 ;  /* 0x00b40069ac00798e */ /* 0x000fe2000c10e792 */
[-C--:B------:R-:W-:Y:S03]  /*6580*/  HMMA.16816.F32.BF16 R124, R12, R16.reuse, R124 ;  /* 0x000000100c7c723c */ /* 0x080fe6000004187c */
[----:B------:R-:W-:Y:S04]  /*6590*/  RED.E.ADD.F32.FTZ.RN.STRONG.GPU [R172.64+0xb800], R106 ;  /* 0x00b8006aac00798e */ /* 0x000fe8000c10e792 */
[----:B------:R-:W-:Y:S01]  /*65a0*/  RED.E.ADD.F32.FTZ.RN.STRONG.GPU [R172.64+0xbc00], R107 ;  /* 0x00bc006bac00798e */ /* 0x000fe2000c10e792 */
[-C--:B------:R-:W-:Y:S08]  /*65b0*/  HMMA.16816.F32.BF16 R128, R8, R16.reuse, R128 ;  /* 0x000000100880723c */ /* 0x080ff00000041880 */
[C---:B------:R-:W-:Y:S01]  /*65c0*/  HMMA.16816.F32.BF16 R132, R4.reuse, R16, R132 ;  /* 0x000000100484723c */ /* 0x040fe20000041884 */
[----:B------:R-:W2:Y:S07]  /*65d0*/  LDSM.16.MT88.2 R16, [R212+0x25480] ;  /* 0x02548000d410783b */ /* 0x000eae0000004100 */
[-C--:B------:R-:W-:Y:S08]  /*65e0*/  HMMA.16816.F32.BF16 R136, R4, R18.reuse, R136 ;  /* 0x000000120488723c */ /* 0x080ff00000041888 */
[-C--:B------:R-:W-:Y:S08]  /*65f0*/  HMMA.16816.F32.BF16 R140, R8, R18.reuse, R140 ;  /* 0x00000012088c723c */ /* 0x080ff0000004188c */
[C---:B------:R-:W-:Y:S01]  /*6600*/  HMMA.16816.F32.BF16 R144, R12.reuse, R18, R144 ;  /* 0x000000120c90723c */ /* 0x040fe20000041890 */
[----:B------:R-:W-:Y:S07]  /*6610*/  LDSM.16.MT88.2 R18, [R211+0x25880] ;  /* 0x02588000d312783b */ /* 0x000fee0000004100 */
[-C--:B------:R-:W-:Y:S08]  /*6620*/  HMMA.16816.F32.BF16 R148, R12, R20.reuse, R148 ;  /* 0x000000140c94723c */ /* 0x080ff00000041894 */
[-C--:B------:R-:W-:Y:S08]  /*6630*/  HMMA.16816.F32.BF16 R152, R8, R20.reuse, R152 ;  /* 0x000000140898723c */ /* 0x080ff00000041898 */
[C---:B------:R-:W-:Y:S08]  /*6640*/  HMMA.16816.F32.BF16 R156, R4.reuse, R20, R156 ;  /* 0x00000014049c723c */ /* 0x040ff0000004189c */
[-C--:B------:R-:W-:Y:S01]  /*6650*/  HMMA.16816.F32.BF16 R160, R4, R22.reuse, R160 ;  /* 0x0000001604a0723c */ /* 0x080fe200000418a0 */
[----:B------:R-:W3:Y:S04]  /*6660*/  LDSM.16.MT88.2 R4, [R212+0x25c80] ;  /* 0x025c8000d404783b */ /* 0x000ee80000004100 */
[----:B------:R-:W-:Y:S03]  /*6670*/  LDSM.16.MT88.2 R6, [R211+0x24880] ;  /* 0x02488000d306783b */ /* 0x000fe60000004100 */
[-C--:B------:R-:W-:Y:S01]  /*6680*/  HMMA.16816.F32.BF16 R164, R8, R22.reuse, R164 ;  /* 0x0000001608a4723c */ /* 0x080fe200000418a4 */
[----:B------:R-:W-:Y:S07]  /*6690*/  LDSM.16.MT88.4 R8, [R100+0x10080] ;  /* 0x010080006408783b */ /* 0x000fee0000004200 */
[----:B------:R-:W-:Y:S01]  /*66a0*/  HMMA.16816.F32.BF16 R168, R12, R22, R168 ;  /* 0x000000160ca8723c */ /* 0x000fe200000418a8 */
[----:B------:R-:W-:Y:S04]  /*66b0*/  LDSM.16.MT88.4 R12, [R100+0x12080] ;  /* 0x01208000640c783b */ /* 0x000fe80000004200 */
[----:B------:R-:W-:Y:S03]  /*66c0*/  LDSM.16.MT88.4 R20, [R100+0x14080] ;  /* 0x014080006414783b */ /* 0x000fe60000004200 */
[-C--:B----4-:R-:W-:Y:S08]  /*66d0*/  HMMA.16816.F32.BF16 R112, R84, R88.reuse, R112 ;  /* 0x000000585470723c */ /* 0x090ff00000041870 */
[-C--:B-----5:R-:W-:Y:S08]  /*66e0*/  HMMA.16816.F32.BF16 R116, R92, R88.reuse, R116 ;  /* 0x000000585c74723c */ /* 0x0a0ff00000041874 */
[C---:B------:R-:W-:Y:S08]  /*66f0*/  HMMA.16816.F32.BF16 R120, R96.reuse, R88, R120 ;  /* 0x000000586078723c */ /* 0x040ff00000041878 */
[-C--:B------:R-:W-:Y:S08]  /*6700*/  HMMA.16816.F32.BF16 R124, R96, R90.reuse, R124 ;  /* 0x0000005a607c723c */ /* 0x080ff0000004187c */
[-C--:B------:R-:W-:Y:S08]  /*6710*/  HMMA.16816.F32.BF16 R128, R92, R90.reuse, R128 ;  /* 0x0000005a5c80723c */ /* 0x080ff00000041880 */
[C---:B------:R-:W-:Y:S01]  /*6720*/  HMMA.16816.F32.BF16 R132, R84.reuse, R90, R132 ;  /* 0x0000005a5484723c */ /* 0x040fe20000041884 */
[----:B------:R-:W-:Y:S07]  /*6730*/  LDSM.16.MT88.4 R88, [R100+0x10880] ;  /* 0x010880006458783b */ /* 0x000fee0000004200 */
[-C--:B-1----:R-:W-:Y:S08]  /*6740*/  HMMA.16816.F32.BF16 R136, R84, R2.reuse, R136 ;  /* 0x000000025488723c */ /* 0x082ff00000041888 */
[-C--:B------:R-:W-:Y:S08]  /*6750*/  HMMA.16816.F32.BF16 R140, R92, R2.reuse, R140 ;  /* 0x000000025c8c723c */ /* 0x080ff0000004188c */
[C---:B------:R-:W-:Y:S01]  /*6760*/  HMMA.16816.F32.BF16 R144, R96.reuse, R2, R144 ;  /* 0x000000026090723c */ /* 0x040fe20000041890 */
[----:B------:R-:W1:Y:S07]  /*6770*/  LDSM.16.MT88.2 R2, [R211+0x24080] ;  /* 0x02408000d302783b */ /* 0x000e6e0000004100 */
[-C--:B--2---:R-:W-:Y:S08]  /*6780*/  HMMA.16816.F32.BF16 R148, R96, R16.reuse, R148 ;  /* 0x000000106094723c */ /* 0x084ff00000041894 */
[-C--:B------:R-:W-:Y:S08]  /*6790*/  HMMA.16816.F32.BF16 R152, R92, R16.reuse, R152 ;  /* 0x000000105c98723c */ /* 0x080ff00000041898 */
[C---:B------:R-:W-:Y:S01]  /*67a0*/  HMMA.16816.F32.BF16 R156, R84.reuse, R16, R156 ;  /* 0x00000010549c723c */ /* 0x040fe2000004189c */
[----:B------:R-:W2:Y:S07]  /*67b0*/  LDSM.16.MT88.2 R16, [R211+0x25080] ;  /* 0x02508000d310783b */ /* 0x000eae0000004100 */
[-C--:B---3--:R-:W-:Y:S01]  /*67c0*/  HMMA.16816.F32.BF16 R160, R84, R4.reuse, R160 ;  /* 0x0000000454a0723c */ /* 0x088fe200000418a0 */
[----:B------:R-:W3:Y:S04]  /*67d0*/  LDSM.16.MT88.2 R84, [R211+0x26080] ;  /* 0x02608000d354783b */ /* 0x000ee80000004100 */
[----:B------:R-:W-:Y:S03]  /*67e0*/  LDSM.16.MT88.2 R86, [R212+0x24880] ;  /* 0x02488000d456783b */ /* 0x000fe60000004100 */
[-C--:B------:R-:W-:Y:S01]  /*67f0*/  HMMA.16816.F32.BF16 R164, R92, R4.reuse, R164 ;  /* 0x000000045ca4723c */ /* 0x080fe200000418a4 */
[----:B------:R-:W-:Y:S07]  /*6800*/  LDSM.16.MT88.4 R92, [R100+0x12880] ;  /* 0x01288000645c783b */ /* 0x000fee0000004200 */
[----:B------:R-:W-:Y:S01]  /*6810*/  HMMA.16816.F32.BF16 R168, R96, R4, R168 ;  /* 0x0000000460a8723c */ /* 0x000fe200000418a8 */
[----:B------:R-:W4:Y:S04]  /*6820*/  LDSM.16.MT88.2 R4, [R212+0x24080] ;  /* 0x02408000d404783b */ /* 0x000f280000004100 */
[----:B------:R-:W5:Y:S03]  /*6830*/  LDSM.16.MT88.4 R96, [R100+0x14880] ;  /* 0x014880006460783b */ /* 0x000f660000004200 */
[-C--:B-1----:R-:W-:Y:S01]  /*6840*/  HMMA.16816.F32.BF16 R112, R8, R2.reuse, R112 ;  /* 0x000000020870723c */ /* 0x082fe20000041870 */
[----:B------:R-:W1:Y:S07]  /*6850*/  LDSM.16.MT88.2 R100, [R212+0x25080] ;  /* 0x02508000d464783b */ /* 0x000e6e0000004100 */
        /* <DEDUP_REMOVED lines=21> */
[-C--:B-1----:R-:W-:Y:S08]  /*69b0*/  HMMA.16816.F32.BF16 R136, R88, R100.reuse, R136 ;  /* 0x000000645888723c */ /* 0x082ff00000041888 */
[-C--:B------:R-:W-:Y:S08]  /*69c0*/  HMMA.16816.F32.BF16 R140, R92, R100.reuse, R140 ;  /* 0x000000645c8c723c */ /* 0x080ff0000004188c */
[C---:B------:R-:W-:Y:S08]  /*69d0*/  HMMA.16816.F32.BF16 R144, R96.reuse, R100, R144 ;  /* 0x000000646090723c */ /* 0x040ff00000041890 */
[-C--:B------:R-:W-:Y:S08]  /*69e0*/  HMMA.16816.F32.BF16 R148, R96, R102.reuse, R148 ;  /* 0x000000666094723c */ /* 0x080ff00000041894 */
[-C--:B------:R-:W-:Y:S08]  /*69f0*/  HMMA.16816.F32.BF16 R152, R92, R102.reuse, R152 ;  /* 0x000000665c98723c */ /* 0x080ff00000041898 */
[C---:B------:R-:W-:Y:S08]  /*6a00*/  HMMA.16816.F32.BF16 R156, R88.reuse, R102, R156 ;  /* 0x00000066589c723c */ /* 0x040ff0000004189c */
[-C--:B------:R-:W-:Y:S08]  /*6a10*/  HMMA.16816.F32.BF16 R160, R88, R2.reuse, R160 ;  /* 0x0000000258a0723c */ /* 0x080ff000000418a0 */
        /* <DEDUP_REMOVED lines=64> */
.L_x_831:
[----:B------:R-:W-:Y:S05]  /*6e20*/  @P1 BRA `(.L_x_843) ;  /* 0x0000370000001947 */ /* 0x000fea0003800000 */
[----:B------:R-:W-:Y:S01]  /*6e30*/  SHF.R.S32.HI R4, RZ, 0x1f, R230 ;  /* 0x0000001fff047819 */ /* 0x000fe200000114e6 */
[----:B------:R-:W-:Y:S01]  /*6e40*/  BAR.SYNC.DEFER_BLOCKING 0x1, 0x100 ;  /* 0x0044000000007b1d */ /* 0x000fe20000010000 */
[----:B------:R-:W-:Y:S02]  /*6e50*/  F2FP.BF16.PACK_AB R92, R27, R26 ;  /* 0x0000001a1b5c723e */ /* 0x000fe400000010ff */
[----:B------:R-:W-:-:S02]  /*6e60*/  LEA.HI R0, R4, R230, RZ, 0x3 ;  /* 0x000000e604007211 */ /* 0x000fc400078f18ff */
[-C--:B------:R-:W-:Y:S01]  /*6e70*/  LEA.HI R2, R4, R230.reuse, RZ, 0x2 ;  /* 0x000000e604027211 */ /* 0x080fe200078f10ff */
[----:B------:R-:W-:Y:S01]  /*6e80*/  BSSY B0, `(.L_x_844) ;  /* 0x0000303000007945 */ /* 0x000fe20003800000 */
[----:B------:R-:W-:Y:S02]  /*6e90*/  LOP3.LUT R3, R0, 0x1ffffff8, RZ, 0xc0, !PT ;  /* 0x1ffffff800037812 */ /* 0x000fe400078ec0ff */
[----:B------:R-:W-:Y:S02]  /*6ea0*/  SHF.R.S32.HI R90, RZ, 0x3, R0 ;  /* 0x00000003ff5a7819 */ /* 0x000fe40000011400 */
[-C--:B------:R-:W-:Y:S01]  /*6eb0*/  LEA.HI R5, R4, R230.reuse, RZ, 0x7 ;  /* 0x000000e604057211 */ /* 0x080fe200078f38ff */
[----:B------:R-:W-:Y:S01]  /*6ec0*/  IMAD.IADD R6, R230, 0x1, -R3 ;  /* 0x00000001e6067824 */ /* 0x000fe200078e0a03 */
[-C--:B------:R-:W-:Y:S01]  /*6ed0*/  LEA.HI R7, R4, R230.reuse, RZ, 0x5 ;  /* 0x000000e604077211 */ /* 0x080fe200078f28ff */
[----:B------:R-:W-:Y:S01]  /*6ee0*/  IMAD.SHL.U32 R3, R230, 0x80, RZ ;  /* 0x00000080e6037824 */ /* 0x000fe200078e00ff */
[----:B------:R-:W-:Y:S01]  /*6ef0*/  LEA.HI R9, R4, R230, RZ, 0x6 ;  /* 0x000000e604097211 */ /* 0x000fe200078f30ff */
[----:B------:R-:W-:Y:S01]  /*6f00*/  IMAD.SHL.U32 R88, R6, 0x8, RZ ;  /* 0x0000000806587824 */ /* 0x000fe200078e00ff */
[----:B------:R-:W-:-:S02]  /*6f10*/  SHF.R.S32.HI R4, RZ, 0x2, R2 ;  /* 0x00000002ff047819 */ /* 0x000fc40000011402 */
[----:B------:R-:W-:Y:S01]  /*6f20*/  SHF.R.S32.HI R0, RZ, 0x1f, R2 ;  /* 0x0000001fff007819 */ /* 0x000fe20000011402 */
[----:B------:R-:W-:Y:S01]  /*6f30*/  IMAD.SHL.U32 R2, R90, 0x40, RZ ;  /* 0x000000405a027824 */ /* 0x000fe200078e00ff */
[----:B------:R-:W-:Y:S01]  /*6f40*/  LOP3.LUT R10, R3, 0x180, RZ, 0xc0, !PT ;  /* 0x00000180030a7812 */ /* 0x000fe200078ec0ff */
[----:B------:R-:W-:Y:S01]  /*6f50*/  IMAD.SHL.U32 R3, R5, 0x4, RZ ;  /* 0x0000000405037824 */ /* 0x000fe200078e00ff */
[----:B------:R-:W-:Y:S02]  /*6f60*/  LEA.HI R0, R0, R4, RZ, 0x3 ;  /* 0x0000000400007211 */ /* 0x000fe400078f18ff */
[----:B------:R-:W-:Y:S02]  /*6f70*/  LOP3.LUT R8, R2, 0x1c0, RZ, 0xc0, !PT ;  /* 0x000001c002087812 */ /* 0x000fe400078ec0ff */
[----:B------:R-:W-:Y:S02]  /*6f80*/  SHF.R.U32.HI R6, RZ, 0x1, R7 ;  /* 0x00000001ff067819 */ /* 0x000fe40000011607 */
[----:B------:R-:W-:-:S02]  /*6f90*/  LOP3.LUT R5, R3, 0xfffffe00, RZ, 0xc0, !PT ;  /* 0xfffffe0003057812 */ /* 0x000fc400078ec0ff */
[----:B------:R-:W-:Y:S02]  /*6fa0*/  LOP3.LUT R2, R0, 0xfffffff8, RZ, 0xc0, !PT ;  /* 0xfffffff800027812 */ /* 0x000fe400078ec0ff */
[----:B------:R-:W-:Y:S02]  /*6fb0*/  LOP3.LUT R3, R8, 0x38, R88, 0xf8, !PT ;  /* 0x0000003808037812 */ /* 0x000fe400078ef858 */
[----:B------:R-:W-:Y:S02]  /*6fc0*/  LOP3.LUT R0, R10, 0x30, R6, 0xf8, !PT ;  /* 0x000000300a007812 */ /* 0x000fe400078ef806 */
[----:B------:R-:W-:Y:S02]  /*6fd0*/  SHF.R.U32.HI R8, RZ, 0x3, R8 ;  /* 0x00000003ff087819 */ /* 0x000fe40000011608 */
[----:B------:R-:W-:Y:S02]  /*6fe0*/  SHF.R.U32.HI R6, RZ, 0x3, R10 ;  /* 0x00000003ff067819 */ /* 0x000fe4000001160a */
[----:B------:R-:W-:Y:S01]  /*6ff0*/  F2FP.BF16.PACK_AB R179, R83, R82 ;  /* 0x0000005253b3723e */ /* 0x000fe200000010ff */
[----:B------:R-:W-:Y:S01]  /*7000*/  IMAD.SHL.U32 R83, R9, 0x8, RZ ;  /* 0x0000000809537824 */ /* 0x000fe200078e00ff */
[----:B------:R-:W-:-:S02]  /*7010*/  LOP3.LUT R10, R0, 0x2800, RZ, 0xfc, !PT ;  /* 0x00002800000a7812 */ /* 0x000fc400078efcff */
[----:B------:R-:W-:Y:S02]  /*7020*/  F2FP.BF16.PACK_AB R98, R43, R42 ;  /* 0x0000002a2b62723e */ /* 0x000fe400000010ff */
[----:B------:R-:W-:Y:S02]  /*7030*/  F2FP.BF16.PACK_AB R101, R49, R48 ;  /* 0x000000303165723e */ /* 0x000fe400000010ff */
[----:B------:R-:W-:Y:S02]  /*7040*/  LOP3.LUT R82, R3, R8, RZ, 0x3c, !PT ;  /* 0x0000000803527212 */ /* 0x000fe400078e3cff */
[----:B------:R-:W-:Y:S02]  /*7050*/  LOP3.LUT R27, R0, 0x2c40, RZ, 0xfc, !PT ;  /* 0x00002c40001b7812 */ /* 0x000fe400078efcff */
[----:B------:R-:W-:Y:S02]  /*7060*/  F2FP.BF16.PACK_AB R107, R57, R56 ;  /* 0x00000038396b723e */ /* 0x000fe400000010ff */
[----:B------:R-:W-:-:S02]  /*7070*/  IADD3 R2, R5, R4, -R2 ;  /* 0x0000000405027210 */ /* 0x000fc40007ffe802 */
[----:B------:R-:W-:Y:S02]  /*7080*/  LOP3.LUT R43, R6, R0, RZ, 0x3c, !PT ;  /* 0x00000000062b7212 */ /* 0x000fe400078e3cff */
[C---:B------:R-:W-:Y:S02]  /*7090*/  LOP3.LUT R3, R0.reuse, 0x3848, RZ, 0xfc, !PT ;  /* 0x0000384800037812 */ /* 0x040fe400078efcff */
[C---:B------:R-:W-:Y:S02]  /*70a0*/  LOP3.LUT R16, R0.reuse, 0x8, RZ, 0xfc, !PT ;  /* 0x0000000800107812 */ /* 0x040fe400078efcff */
[----:B------:R-:W-:Y:S02]  /*70b0*/  LOP3.LUT R48, R0, 0x3040, RZ, 0xfc, !PT ;  /* 0x0000304000307812 */ /* 0x000fe400078efcff */
[----:B------:R-:W-:Y:S02]  /*70c0*/  F2FP.BF16.PACK_AB R93, R33, R32 ;  /* 0x00000020215d723e */ /* 0x000fe400000010ff */
[----:B------:R-:W-:-:S02]  /*70d0*/  F2FP.BF16.PACK_AB R95, R35, R34 ;  /* 0x00000022235f723e */ /* 0x000fc400000010ff */
[----:B------:R-:W-:Y:S02]  /*70e0*/  F2FP.BF16.PACK_AB R99, R41, R40 ;  /* 0x000000282963723e */ /* 0x000fe400000010ff */
[----:B------:R-:W-:Y:S02]  /*70f0*/  F2FP.BF16.PACK_AB R106, R59, R58 ;  /* 0x0000003a3b6a723e */ /* 0x000fe400000010ff */
[C---:B------:R-:W-:Y:S02]  /*7100*/  LOP3.LUT R17, R0.reuse, 0x40, RZ, 0xfc, !PT ;  /* 0x0000004000117812 */ /* 0x040fe400078efcff */
[C---:B------:R-:W-:Y:S02]  /*7110*/  LOP3.LUT R14, R0.reuse, 0x1400, RZ, 0xfc, !PT ;  /* 0x00001400000e7812 */ /* 0x040fe400078efcff */
[C---:B------:R-:W-:Y:S02]  /*7120*/  LOP3.LUT R7, R0.reuse, 0x2848, RZ, 0xfc, !PT ;  /* 0x0000284800077812 */ /* 0x040fe400078efcff */
[----:B------:R-:W-:-:S02]  /*7130*/  LOP3.LUT R6, R0, 0x400, RZ, 0xfc, !PT ;  /* 0x0000040000067812 */ /* 0x000fc400078efcff */
[C---:B------:R-:W-:Y:S02]  /*7140*/  LOP3.LUT R5, R0.reuse, 0x440, RZ, 0xfc, !PT ;  /* 0x0000044000057812 */ /* 0x040fe400078efcff */
[C---:B------:R-:W-:Y:S02]  /*7150*/  LOP3.LUT R18, R0.reuse, 0x448, RZ, 0xfc, !PT ;  /* 0x0000044800127812 */ /* 0x040fe400078efcff */
[C---:B------:R-:W-:Y:S02]  /*7160*/  LOP3.LUT R56, R0.reuse, 0xc08, RZ, 0xfc, !PT ;  /* 0x00000c0800387812 */ /* 0x040fe400078efcff */
[----:B------:R-:W-:Y:S02]  /*7170*/  F2FP.BF16.PACK_AB R102, R39, R38 ;  /* 0x000000262766723e */ /* 0x000fe400000010ff */
[----:B------:R-:W-:Y:S02]  /*7180*/  F2FP.BF16.PACK_AB R105, R55, R54 ;  /* 0x000000363769723e */ /* 0x000fe400000010ff */
[----:B------:R-:W-:-:S02]  /*7190*/  LOP3.LUT R15, R0, 0x48, RZ, 0xfc, !PT ;  /* 0x00000048000f7812 */ /* 0x000fc400078efcff */
[C---:B------:R-:W-:Y:S02]  /*71a0*/  LOP3.LUT R4, R0.reuse, 0x408, RZ, 0xfc, !PT ;  /* 0x0000040800047812 */ /* 0x040fe400078efcff */
[C---:B------:R-:W-:Y:S02]  /*71b0*/  LOP3.LUT R33, R0.reuse, 0x840, RZ, 0xfc, !PT ;  /* 0x0000084000217812 */ /* 0x040fe400078efcff */
[C---:B------:R-:W-:Y:S02]  /*71c0*/  LOP3.LUT R34, R0.reuse, 0x808, RZ, 0xfc, !PT ;  /* 0x0000080800227812 */ /* 0x040fe400078efcff */
[C---:B------:R-:W-:Y:S02]  /*71d0*/  LOP3.LUT R40, R0.reuse, 0x1c40, RZ, 0xfc, !PT ;  /* 0x00001c4000287812 */ /* 0x040fe400078efcff */
[----:B------:R-:W-:Y:S02]  /*71e0*/  LOP3.LUT R58, R0, 0x2000, RZ, 0xfc, !PT ;  /* 0x00002000003a7812 */ /* 0x000fe400078efcff */
[----:B------:R-:W-:-:S02]  /*71f0*/  LOP3.LUT R35, R10, 0x180, RZ, 0xc0, !PT ;  /* 0x000001800a237812 */ /* 0x000fc400078ec0ff */
[----:B------:R-:W-:Y:S02]  /*7200*/  F2FP.BF16.PACK_AB R89, R25, R24 ;  /* 0x000000181959723e */ /* 0x000fe400000010ff */
[----:B------:R-:W-:Y:S02]  /*7210*/  F2FP.BF16.PACK_AB R91, R29, R28 ;  /* 0x0000001c1d5b723e */ /* 0x000fe400000010ff */
[----:B------:R-:W-:Y:S02]  /*7220*/  F2FP.BF16.PACK_AB R94, R31, R30 ;  /* 0x0000001e1f5e723e */ /* 0x000fe400000010ff */
[----:B------:R-:W-:Y:S02]  /*7230*/  F2FP.BF16.PACK_AB R97, R45, R44 ;  /* 0x0000002c2d61723e */ /* 0x000fe400000010ff */
[----:B------:R-:W-:Y:S02]  /*7240*/  F2FP.BF16.PACK_AB R103, R53, R52 ;  /* 0x000000343567723e */ /* 0x000fe400000010ff */
[----:B------:R-:W-:-:S02]  /*7250*/  F2FP.BF16.PACK_AB R177, R77, R76 ;  /* 0x0000004c4db1723e */ /* 0x000fc400000010ff */
        /* <DEDUP_REMOVED lines=8> */
[----:B------:R-:W-:Y:S02]  /*72e0*/  LOP3.LUT R59, R0, 0x2040, RZ, 0xfc, !PT ;  /* 0x00002040003b7812 */ /* 0x000fe400078efcff */
        /* <DEDUP_REMOVED lines=15> */
[----:B------:R-:W-:Y:S02]  /*73e0*/  LOP3.LUT R77, R0, 0x2448, RZ, 0xfc, !PT ;  /* 0x00002448004d7812 */ /* 0x000fe400078efcff */
[----:B------:R-:W-:Y:S02]  /*73f0*/  LOP3.LUT R52, R3, 0x1c0, RZ, 0xc0, !PT ;  /* 0x000001c003347812 */ /* 0x000fe400078ec0ff */
[----:B------:R-:W-:Y:S02]  /*7400*/  LOP3.LUT R49, R16, 0x180, RZ, 0xc0, !PT ;  /* 0x0000018010317812 */ /* 0x000fe400078ec0ff */
[----:B------:R-:W-:Y:S02]  /*7410*/  LOP3.LUT R27, R48, 0x1c0, RZ, 0xc0, !PT ;  /* 0x000001c0301b7812 */ /* 0x000fe400078ec0ff */
[----:B------:R-:W-:Y:S02]  /*7420*/  F2FP.BF16.PACK_AB R109, R69, R68 ;  /* 0x00000044456d723e */ /* 0x000fe400000010ff */
[----:B------:R-:W-:-:S02]  /*7430*/  F2FP.BF16.PACK_AB R108, R71, R70 ;  /* 0x00000046476c723e */ /* 0x000fc400000010ff */
[----:B------:R-:W-:Y:S02]  /*7440*/  F2FP.BF16.PACK_AB R110, R65, R64 ;  /* 0x00000040416e723e */ /* 0x000fe400000010ff */
[----:B------:R-:W-:Y:S02]  /*7450*/  F2FP.BF16.PACK_AB R174, R63, R62 ;  /* 0x0000003e3fae723e */ /* 0x000fe400000010ff */
[----:B------:R-:W-:Y:S02]  /*7460*/  F2FP.BF16.PACK_AB R173, R73, R72 ;  /* 0x0000004849ad723e */ /* 0x000fe400000010ff */
[----:B------:R-:W-:Y:S02]  /*7470*/  F2FP.BF16.PACK_AB R175, R75, R74 ;  /* 0x0000004a4baf723e */ /* 0x000fe400000010ff */
[C---:B------:R-:W-:Y:S02]  /*7480*/  LOP3.LUT R44, R0.reuse, 0x1c08, RZ, 0xfc, !PT ;  /* 0x00001c08002c7812 */ /* 0x040fe400078efcff */
[----:B------:R-:W-:-:S02]  /*7490*/  LOP3.LUT R47, R0, 0x3000, RZ, 0xfc, !PT ;  /* 0x00003000002f7812 */ /* 0x000fc400078efcff */
[C---:B------:R-:W-:Y:S02]  /*74a0*/  LOP3.LUT R50, R0.reuse, 0x3008, RZ, 0xfc, !PT ;  /* 0x0000300800327812 */ /* 0x040fe400078efcff */
[C---:B------:R-:W-:Y:S02]  /*74b0*/  LOP3.LUT R53, R0.reuse, 0x3048, RZ, 0xfc, !PT ;  /* 0x0000304800357812 */ /* 0x040fe400078efcff */
[C---:B------:R-:W-:Y:S02]  /*74c0*/  LOP3.LUT R55, R0.reuse, 0xc40, RZ, 0xfc, !PT ;  /* 0x00000c4000377812 */ /* 0x040fe400078efcff */
[C---:B------:R-:W-:Y:S02]  /*74d0*/  LOP3.LUT R60, R0.reuse, 0x2008, RZ, 0xfc, !PT ;  /* 0x00002008003c7812 */ /* 0x040fe400078efcff */
        /* <DEDUP_REMOVED lines=8> */
[----:B------:R-:W-:Y:S02]  /*7560*/  F2FP.BF16.PACK_AB R100, R37, R36 ;  /* 0x000000242564723e */ /* 0x000fe400000010ff */
[----:B------:R-:W-:Y:S01]  /*7570*/  F2FP.BF16.PACK_AB R178, R81, R80 ;  /* 0x0000005051b2723e */ /* 0x000fe200000010ff */
[----:B------:R-:W-:Y:S01]  /*7580*/  IMAD.IADD R81, R2, 0x1, R43 ;  /* 0x0000000102517824 */ /* 0x000fe200078e022b */
        /* <DEDUP_REMOVED lines=40> */
[----:B------:R-:W-:Y:S02]  /*7810*/  SHF.R.U32.HI R59, RZ, 0x3, R52 ;  /* 0x00000003ff3b7819 */ /* 0x000fe40000011634 */
[----:B------:R-:W-:Y:S02]  /*7820*/  LOP3.LUT R19, R44, 0x180, RZ, 0xc0, !PT ;  /* 0x000001802c137812 */ /* 0x000fe400078ec0ff */
[----:B------:R-:W-:Y:S02]  /*7830*/  LOP3.LUT R23, R47, 0x180, RZ, 0xc0, !PT ;  /* 0x000001802f177812 */ /* 0x000fe400078ec0ff */
[----:B------:R-:W-:Y:S02]  /*7840*/  LOP3.LUT R31, R50, 0x180, RZ, 0xc0, !PT ;  /* 0x00000180321f7812 */ /* 0x000fe400078ec0ff */
[----:B------:R-:W-:Y:S02]  /*7850*/  LOP3.LUT R34, R53, 0x1c0, RZ, 0xc0, !PT ;  /* 0x000001c035227812 */ /* 0x000fe400078ec0ff */
[----:B------:R-:W-:-:S02]  /*7860*/  LOP3.LUT R45, R55, 0x1c0, RZ, 0xc0, !PT ;  /* 0x000001c0372d7812 */ /* 0x000fc400078ec0ff */
[----:B------:R-:W-:Y:S02]  /*7870*/  LOP3.LUT R60, R60, 0x180, RZ, 0xc0, !PT ;  /* 0x000001803c3c7812 */ /* 0x000fe400078ec0ff */
[----:B------:R-:W-:Y:S02]  /*7880*/  LOP3.LUT R78, R78, 0x180, RZ, 0xc0, !PT ;  /* 0x000001804e4e7812 */ /* 0x000fe400078ec0ff */
[----:B------:R-:W-:Y:S02]  /*7890*/  SHF.R.U32.HI R57, RZ, 0x3, R51 ;  /* 0x00000003ff397819 */ /* 0x000fe40000011633 */
[----:B------:R-:W-:Y:S02]  /*78a0*/  SHF.R.U32.HI R52, RZ, 0x3, R42 ;  /* 0x00000003ff347819 */ /* 0x000fe4000001162a */
[----:B------:R-:W-:Y:S02]  /*78b0*/  SHF.R.U32.HI R43, RZ, 0x3, R25 ;  /* 0x00000003ff2b7819 */ /* 0x000fe40000011619 */
        /* <DEDUP_REMOVED lines=14> */
[----:B------:R-:W-:Y:S02]  /*79a0*/  SHF.R.U32.HI R53, RZ, 0x3, R46 ;  /* 0x00000003ff357819 */ /* 0x000fe4000001162e */
[----:B------:R-:W-:Y:S02]  /*79b0*/  SHF.R.U32.HI R42, RZ, 0x3, R22 ;  /* 0x00000003ff2a7819 */ /* 0x000fe40000011616 */
[----:B------:R-:W-:Y:S02]  /*79c0*/  SHF.R.U32.HI R25, RZ, 0x3, R6 ;  /* 0x00000003ff197819 */ /* 0x000fe40000011606 */
[----:B------:R-:W-:Y:S02]  /*79d0*/  SHF.R.U32.HI R24, RZ, 0x3, R5 ;  /* 0x00000003ff187819 */ /* 0x000fe40000011605 */
[----:B------:R-:W-:-:S02]  /*79e0*/  LOP3.LUT R80, R80, 0x180, RZ, 0xc0, !PT ;  /* 0x0000018050507812 */ /* 0x000fc400078ec0ff */
        /* <DEDUP_REMOVED lines=22> */
[----:B------:R-:W-:Y:S02]  /*7b50*/  F2FP.BF16.PACK_AB R172, R67, R66 ;  /* 0x0000004243ac723e */ /* 0x000fe400000010ff */
        /* <DEDUP_REMOVED lines=14> */
[----:B------:R-:W-:Y:S02]  /*7c40*/  LOP3.LUT R68, R57, 0x40, R0, 0x1e, !PT ;  /* 0x0000004039447812 */ /* 0x000fe400078e1e00 */
        /* <DEDUP_REMOVED lines=13> */
[--C-:B------:R-:W-:Y:S02]  /*7d20*/  LOP3.LUT R67, R55, 0x8, R0.reuse, 0x1e, !PT ;  /* 0x0000000837437812 */ /* 0x100fe400078e1e00 */
[----:B------:R-:W-:Y:S02]  /*7d30*/  LOP3.LUT R45, R25, 0x840, R0, 0x1e, !PT ;  /* 0x00000840192d7812 */ /* 0x000fe400078e1e00 */
[----:B------:R-:W-:-:S02]  /*7d40*/  SHF.R.U32.HI R80, RZ, 0x3, R80 ;  /* 0x00000003ff507819 */ /* 0x000fc40000011650 */
[--C-:B------:R-:W-:Y:S01]  /*7d50*/  LOP3.LUT R86, R59, 0x3848, R0.reuse, 0x1e, !PT ;  /* 0x000038483b567812 */ /* 0x100fe200078e1e00 */
[C---:B------:R-:W-:Y:S01]  /*7d60*/  IMAD.IADD R45, R2.reuse, 0x1, R45 ;  /* 0x00000001022d7824 */ /* 0x040fe200078e022d */
[--C-:B------:R-:W-:Y:S02]  /*7d70*/  LOP3.LUT R66, R53, 0x48, R0.reuse, 0x1e, !PT ;  /* 0x0000004835427812 */ /* 0x100fe400078e1e00 */
[----:B------:R-:W-:Y:S01]  /*7d80*/  LOP3.LUT R64, R51, 0x1440, R0, 0x1e, !PT ;  /* 0x0000144033407812 */ /* 0x000fe200078e1e00 */
[----:B------:R-:W-:Y:S01]  /*7d90*/  IMAD.IADD R86, R2, 0x1, R86 ;  /* 0x0000000102567824 */ /* 0x000fe200078e0256 */
[--C-:B------:R-:W-:Y:S02]  /*7da0*/  LOP3.LUT R62, R47, 0x2800, R0.reuse, 0x1e, !PT ;  /* 0x000028002f3e7812 */ /* 0x100fe400078e1e00 */
[--C-:B------:R-:W-:Y:S02]  /*7db0*/  LOP3.LUT R61, R46, 0x2840, R0.reuse, 0x1e, !PT ;  /* 0x000028402e3d7812 */ /* 0x100fe400078e1e00 */
[----:B------:R-:W-:-:S02]  /*7dc0*/  LOP3.LUT R25, R5, 0x2000, R0, 0x1e, !PT ;  /* 0x0000200005197812 */ /* 0x000fc400078e1e00 */
[--C-:B------:R-:W-:Y:S02]  /*7dd0*/  LOP3.LUT R65, R52, 0x1400, R0.reuse, 0x1e, !PT ;  /* 0x0000140034417812 */ /* 0x100fe400078e1e00 */
[--C-:B------:R-:W-:Y:S02]  /*7de0*/  LOP3.LUT R31, R49, 0x1448, R0.reuse, 0x1e, !PT ;  /* 0x00001448311f7812 */ /* 0x100fe400078e1e00 */
[--C-:B------:R-:W-:Y:S02]  /*7df0*/  LOP3.LUT R60, R44, 0x2808, R0.reuse, 0x1e, !PT ;  /* 0x000028082c3c7812 */ /* 0x100fe400078e1e00 */
[--C-:B------:R-:W-:Y:S01]  /*7e00*/  LOP3.LUT R51, R42, 0x400, R0.reuse, 0x1e, !PT ;  /* 0x000004002a337812 */ /* 0x100fe200078e1e00 */
[----:B------:R-:W-:Y:S01]  /*7e10*/  IMAD.IADD R31, R2, 0x1, R31 ;  /* 0x00000001021f7824 */ /* 0x000fe200078e021f */
[--C-:B------:R-:W-:Y:S02]  /*7e20*/  LOP3.LUT R55, R39, 0x408, R0.reuse, 0x1e, !PT ;  /* 0x0000040827377812 */ /* 0x100fe400078e1e00 */
[--C-:B------:R-:W-:Y:S01]  /*7e30*/  LOP3.LUT R57, R38, 0x448, R0.reuse, 0x1e, !PT ;  /* 0x0000044826397812 */ /* 0x100fe200078e1e00 */
[C---:B------:R-:W-:Y:S01]  /*7e40*/  IMAD.IADD R51, R2.reuse, 0x1, R51 ;  /* 0x0000000102337824 */ /* 0x040fe200078e0233 */
[--C-:B------:R-:W-:Y:S01]  /*7e50*/  LOP3.LUT R59, R37, 0x1800, R0.reuse, 0x1e, !PT ;  /* 0x00001800253b7812 */ /* 0x100fe200078e1e00 */
[----:B------:R-:W-:Y:S01]  /*7e60*/  IMAD.IADD R55, R2, 0x1, R55 ;  /* 0x0000000102377824 */ /* 0x000fe200078e0237 */
[--C-:B------:R-:W-:Y:S01]  /*7e70*/  LOP3.LUT R58, R36, 0x1840, R0.reuse, 0x1e, !PT ;  /* 0x00001840243a7812 */ /* 0x100fe200078e1e00 */
[C---:B------:R-:W-:Y:S01]  /*7e80*/  IMAD.IADD R57, R2.reuse, 0x1, R57 ;  /* 0x0000000102397824 */ /* 0x040fe200078e0239 */
[--C-:B------:R-:W-:Y:S01]  /*7e90*/  LOP3.LUT R56, R35, 0x1808, R0.reuse, 0x1e, !PT ;  /* 0x0000180823387812 */ /* 0x100fe200078e1e00 */
[C---:B------:R-:W-:Y:S01]  /*7ea0*/  IMAD.IADD R59, R2.reuse, 0x1, R59 ;  /* 0x00000001023b7824 */ /* 0x040fe200078e023b */
[----:B------:R-:W-:Y:S01]  /*7eb0*/  LOP3.LUT R54, R33, 0x1848, R0, 0x1e, !PT ;  /* 0x0000184821367812 */ /* 0x000fe200078e1e00 */
[C---:B------:R-:W-:Y:S01]  /*7ec0*/  IMAD.IADD R58, R2.reuse, 0x1, R58 ;  /* 0x00000001023a7824 */ /* 0x040fe200078e023a */
[----:B------:R-:W-:Y:S01]  /*7ed0*/  LOP3.LUT R48, R29, 0x2c08, R0, 0x1e, !PT ;  /* 0x00002c081d307812 */ /* 0x000fe200078e1e00 */
[----:B------:R-:W-:Y:S01]  /*7ee0*/  IMAD.IADD R56, R2, 0x1, R56 ;  /* 0x0000000102387824 */ /* 0x000fe200078e0238 */
[----:B------:R-:W-:Y:S01]  /*7ef0*/  LOP3.LUT R47, R28, 0x2c48, R0, 0x1e, !PT ;  /* 0x00002c481c2f7812 */ /* 0x000fe200078e1e00 */
[----:B------:R-:W-:Y:S01]  /*7f00*/  IMAD.IADD R54, R2, 0x1, R54 ;  /* 0x0000000102367824 */ /* 0x000fe200078e0236 */
[----:B------:R-:W-:Y:S01]  /*7f10*/  LOP3.LUT R46, R26, 0x800, R0, 0x1e, !PT ;  /* 0x000008001a2e7812 */ /* 0x000fe200078e1e00 */
[----:B------:R-:W-:Y:S01]  /*7f20*/  IMAD.IADD R48, R2, 0x1, R48 ;  /* 0x0000000102307824 */ /* 0x000fe200078e0230 */
[--C-:B------:R-:W-:Y:S01]  /*7f30*/  LOP3.LUT R19, R4, 0x2040, R0.reuse, 0x1e, !PT ;  /* 0x0000204004137812 */ /* 0x100fe200078e1e00 */
[C---:B------:R-:W-:Y:S01]  /*7f40*/  IMAD.IADD R47, R2.reuse, 0x1, R47 ;  /* 0x00000001022f7824 */ /* 0x040fe200078e022f */
[----:B------:R-:W-:Y:S01]  /*7f50*/  LOP3.LUT R5, R77, 0x2448, R0, 0x1e, !PT ;  /* 0x000024484d057812 */ /* 0x000fe200078e1e00 */
[----:B------:R-:W-:Y:S01]  /*7f60*/  IMAD.IADD R46, R2, 0x1, R46 ;  /* 0x00000001022e7824 */ /* 0x000fe200078e022e */
[--C-:B------:R-:W-:Y:S01]  /*7f70*/  LOP3.LUT R63, R50, 0x1408, R0.reuse, 0x1e, !PT ;  /* 0x00001408323f7812 */ /* 0x100fe200078e1e00 */
[----:B------:R-:W-:Y:S01]  /*7f80*/  IMAD.SHL.U32 R31, R31, 0x2, RZ ;  /* 0x000000021f1f7824 */ /* 0x000fe200078e00ff */
[----:B------:R-:W-:-:S02]  /*7f90*/  LOP3.LUT R49, R43, 0x2848, R0, 0x1e, !PT ;  /* 0x000028482b317812 */ /* 0x000fc400078e1e00 */
[----:B------:R-:W-:Y:S01]  /*7fa0*/  LOP3.LUT R44, R24, 0x808, R0, 0x1e, !PT ;  /* 0x00000808182c7812 */ /* 0x000fe200078e1e00 */
[C---:B------:R-:W-:Y:S01]  /*7fb0*/  IMAD.IADD R24, R2.reuse, 0x1, R68 ;  /* 0x0000000102187824 */ /* 0x040fe200078e0244 */
[--C-:B------:R-:W-:Y:S01]  /*7fc0*/  LOP3.LUT R42, R17, 0x1c00, R0.reuse, 0x1e, !PT ;  /* 0x00001c00112a7812 */ /* 0x100fe200078e1e00 */
[----:B------:R-:W-:Y:S01]  /*7fd0*/  IMAD.IADD R49, R2, 0x1, R49 ;  /* 0x0000000102317824 */ /* 0x000fe200078e0231 */
[--C-:B------:R-:W-:Y:S01]  /*7fe0*/  LOP3.LUT R40, R16, 0x1c40, R0.reuse, 0x1e, !PT ;  /* 0x00001c4010287812 */ /* 0x100fe200078e1e00 */
[----:B------:R-:W-:Y:S01]  /*7ff0*/  IMAD.SHL.U32 R24, R24, 0x2, RZ ;  /* 0x0000000218187824 */ /* 0x000fe200078e00ff */
[----:B------:R-:W-:Y:S01]  /*8000*/  LOP3.LUT R39, R15, 0x1c08, R0, 0x1e, !PT ;  /* 0x00001c080f277812 */ /* 0x000fe200078e1e00 */
[----:B------:R-:W-:Y:S01]  /*8010*/  IMAD.IADD R44, R2, 0x1, R44 ;  /* 0x00000001022c7824 */ /* 0x000fe200078e022c */
[----:B------:R-:W-:Y:S01]  /*8020*/  LOP3.LUT R38, R14, 0x1c48, R0, 0x1e, !PT ;  /* 0x00001c480e267812 */ /* 0x000fe200078e1e00 */
[C---:B------:R-:W-:Y:S01]  /*8030*/  IMAD.IADD R42, R2.reuse, 0x1, R42 ;  /* 0x00000001022a7824 */ /* 0x040fe200078e022a */
[----:B------:R-:W-:Y:S01]  /*8040*/  LOP3.LUT R37, R13, 0x3000, R0, 0x1e, !PT ;  /* 0x000030000d257812 */ /* 0x000fe200078e1e00 */
[----:B------:R-:W-:Y:S01]  /*8050*/  IMAD.IADD R40, R2, 0x1, R40 ;  /* 0x0000000102287824 */ /* 0x000fe200078e0228 */
[--C-:B------:R-:W-:Y:S01]  /*8060*/  LOP3.LUT R36, R12, 0x3040, R0.reuse, 0x1e, !PT ;  /* 0x000030400c247812 */ /* 0x100fe200078e1e00 */
[----:B------:R-:W-:Y:S01]  /*8070*/  IMAD.IADD R39, R2, 0x1, R39 ;  /* 0x0000000102277824 */ /* 0x000fe200078e0227 */
[----:B------:R-:W-:-:S02]  /*8080*/  LOP3.LUT R35, R11, 0x3008, R0, 0x1e, !PT ;  /* 0x000030080b237812 */ /* 0x000fc400078e1e00 */
[--C-:B------:R-:W-:Y:S02]  /*8090*/  LOP3.LUT R34, R10, 0x3048, R0.reuse, 0x1e, !PT ;  /* 0x000030480a227812 */ /* 0x100fe400078e1e00 */
[--C-:B------:R-:W-:Y:S02]  /*80a0*/  LOP3.LUT R33, R9, 0xc00, R0.reuse, 0x1e, !PT ;  /* 0x00000c0009217812 */ /* 0x100fe400078e1e00 */
[--C-:B------:R-:W-:Y:S02]  /*80b0*/  LOP3.LUT R29, R8, 0xc40, R0.reuse, 0x1e, !PT ;  /* 0x00000c40081d7812 */ /* 0x100fe400078e1e00 */
[--C-:B------:R-:W-:Y:S02]  /*80c0*/  LOP3.LUT R28, R7, 0xc08, R0.reuse, 0x1e, !PT ;  /* 0x00000c08071c7812 */ /* 0x100fe400078e1e00 */
[--C-:B------:R-:W-:Y:S02]  /*80d0*/  LOP3.LUT R26, R6, 0xc48, R0.reuse, 0x1e, !PT ;  /* 0x00000c48061a7812 */ /* 0x100fe400078e1e00 */
[----:B------:R-:W-:-:S02]  /*80e0*/  LOP3.LUT R18, R3, 0x2008, R0, 0x1e, !PT ;  /* 0x0000200803127812 */ /* 0x000fc400078e1e00 */
        /* <DEDUP_REMOVED lines=10> */
[C---:B------:R-:W-:Y:S01]  /*8190*/  IMAD.IADD R20, R2.reuse, 0x1, R64 ;  /* 0x0000000102147824 */ /* 0x040fe200078e0240 */
[--C-:B------:R-:W-:Y:S01]  /*81a0*/  LOP3.LUT R16, R21, 0x3400, R0.reuse, 0x1e, !PT ;  /* 0x0000340015107812 */ /* 0x100fe200078e1e00 */
[C---:B------:R-:W-:Y:S01]  /*81b0*/  IMAD.IADD R21, R2.reuse, 0x1, R65 ;  /* 0x0000000102157824 */ /* 0x040fe200078e0241 */
[--C-:B------:R-:W-:Y:S01]  /*81c0*/  LOP3.LUT R15, R23, 0x3440, R0.reuse, 0x1e, !PT ;  /* 0x00003440170f7812 */ /* 0x100fe200078e1e00 */
[C---:B------:R-:W-:Y:S01]  /*81d0*/  IMAD.IADD R23, R2.reuse, 0x1, R67 ;  /* 0x0000000102177824 */ /* 0x040fe200078e0243 */
[--C-:B------:R-:W-:Y:S01]  /*81e0*/  LOP3.LUT R14, R27, 0x3408, R0.reuse, 0x1e, !PT ;  /* 0x000034081b0e7812 */ /* 0x100fe200078e1e00 */
[C---:B------:R-:W-:Y:S01]  /*81f0*/  IMAD.IADD R27, R2.reuse, 0x1, R61 ;  /* 0x00000001021b7824 */ /* 0x040fe200078e023d */
[--C-:B------:R-:W-:Y:S01]  /*8200*/  LOP3.LUT R13, R69, 0x3448, R0.reuse, 0x1e, !PT ;  /* 0x00003448450d7812 */ /* 0x100fe200078e1e00 */
[----:B------:R-:W-:Y:S01]  /*8210*/  IMAD.IADD R32, R2, 0x1, R63 ;  /* 0x0000000102207824 */ /* 0x000fe200078e023f */
[----:B------:R-:W-:Y:S01]  /*8220*/  LOP3.LUT R12, R70, 0x1000, R0, 0x1e, !PT ;  /* 0x00001000460c7812 */ /* 0x000fe200078e1e00 */
[C---:B------:R-:W-:Y:S01]  /*8230*/  IMAD.IADD R62, R2.reuse, 0x1, R38 ;  /* 0x00000001023e7824 */ /* 0x040fe200078e0226 */
[--C-:B------:R-:W-:Y:S01]  /*8240*/  LOP3.LUT R11, R71, 0x1040, R0.reuse, 0x1e, !PT ;  /* 0x00001040470b7812 */ /* 0x100fe200078e1e00 */
[----:B------:R-:W-:Y:S01]  /*8250*/  IMAD.IADD R61, R2, 0x1, R37 ;  /* 0x00000001023d7824 */ /* 0x000fe200078e0225 */
[--C-:B------:R-:W-:Y:S01]  /*8260*/  LOP3.LUT R10, R72, 0x1008, R0.reuse, 0x1e, !PT ;  /* 0x00001008480a7812 */ /* 0x100fe200078e1e00 */
[----:B------:R-:W-:Y:S01]  /*8270*/  IMAD.SHL.U32 R23, R23, 0x2, RZ ;  /* 0x0000000217177824 */ /* 0x000fe200078e00ff */
[--C-:B------:R-:W-:Y:S01]  /*8280*/  LOP3.LUT R9, R73, 0x1048, R0.reuse, 0x1e, !PT ;  /* 0x0000104849097812 */ /* 0x100fe200078e1e00 */
[----:B------:R-:W-:Y:S01]  /*8290*/  IMAD.SHL.U32 R73, R81, 0x2, RZ ;  /* 0x0000000251497824 */ /* 0x000fe200078e00ff */
[--C-:B------:R-:W-:Y:S01]  /*82a0*/  LOP3.LUT R8, R74, 0x2400, R0.reuse, 0x1e, !PT ;  /* 0x000024004a087812 */ /* 0x100fe200078e1e00 */
[C---:B------:R-:W-:Y:S01]  /*82b0*/  IMAD.IADD R53, R2.reuse, 0x1, R53 ;  /* 0x0000000102357824 */ /* 0x040fe200078e0235 */
[----:B------:R-:W-:Y:S01]  /*82c0*/  LOP3.LUT R7, R75, 0x2440, R0, 0x1e, !PT ;  /* 0x000024404b077812 */ /* 0x000fe200078e1e00 */
[----:B------:R-:W-:Y:S01]  /*82d0*/  IMAD.IADD R52, R2, 0x1, R52 ;  /* 0x0000000102347824 */ /* 0x000fe200078e0234 */
[----:B------:R-:W-:Y:S01]  /*82e0*/  LOP3.LUT R6, R76, 0x2408, R0, 0x1e, !PT ;  /* 0x000024084c067812 */ /* 0x000fe200078e1e00 */
[C---:B------:R-:W-:Y:S01]  /*82f0*/  IMAD.IADD R50, R2.reuse, 0x1, R50 ;  /* 0x0000000102327824 */ /* 0x040fe200078e0232 */
[--C-:B------:R-:W-:Y:S01]  /*8300*/  LOP3.LUT R3, R79, 0x3840, R0.reuse, 0x1e, !PT ;  /* 0x000038404f037812 */ /* 0x100fe200078e1e00 */
[----:B------:R-:W-:Y:S01]  /*8310*/  IMAD.IADD R79, R2, 0x1, R5 ;  /* 0x00000001024f7824 */ /* 0x000fe200078e0205 */
[----:B------:R-:W-:Y:S01]  /*8320*/  LOP3.LUT R0, R80, 0x3808, R0, 0x1e, !PT ;  /* 0x0000380850007812 */ /* 0x000fe200078e1e00 */
[C---:B------:R-:W-:Y:S01]  /*8330*/  IMAD.IADD R43, R2.reuse, 0x1, R43 ;  /* 0x00000001022b7824 */ /* 0x040fe200078e022b */
[----:B------:R-:W-:Y:S01]  /*8340*/  PRMT R5, R89, 0x7632, R5 ;  /* 0x0000763259057816 */ /* 0x000fe20000000005 */
[----:B------:R-:W-:Y:S01]  /*8350*/  IMAD.IADD R84, R2, 0x1, R3 ;  /* 0x0000000102547824 */ /* 0x000fe200078e0203 */
[----:B------:R-:W-:Y:S01]  /*8360*/  LOP3.LUT R180, R82, 0x7ffffe00, R83, 0xf8, !PT ;  /* 0x7ffffe0052b47812 */ /* 0x000fe200078ef853 */
[----:B------:R-:W-:Y:S01]  /*8370*/  IMAD.IADD R60, R2, 0x1, R36 ;  /* 0x00000001023c7824 */ /* 0x000fe200078e0224 */
[----:B------:R-:W-:Y:S01]  /*8380*/  PRMT R4, R92, 0x7610, R4 ;  /* 0x000076105c047816 */ /* 0x000fe20000000004 */
[----:B------:R-:W-:Y:S01]  /*8390*/  IMAD.IADD R37, R2, 0x1, R35 ;  /* 0x0000000102257824 */ /* 0x000fe200078e0223 */
[----:B------:R-:W-:Y:S01]  /*83a0*/  PRMT R3, R92, 0x7632, R3 ;  /* 0x000076325c037816 */ /* 0x000fe20000000003 */
[C---:B------:R-:W-:Y:S01]  /*83b0*/  IMAD.IADD R38, R2.reuse, 0x1, R34 ;  /* 0x0000000102267824 */ /* 0x040fe200078e0222 */
[----:B------:R1:W-:Y:S01]  /*83c0*/  STS.U16 [R73+0x7880], R89 ;  /* 0x0078805949007388 */ /* 0x0003e20000000400 */
[----:B------:R-:W-:Y:S01]  /*83d0*/  IMAD.IADD R67, R2, 0x1, R33 ;  /* 0x0000000102437824 */ /* 0x000fe200078e0221 */
[----:B------:R-:W-:Y:S01]  /*83e0*/  ISETP.GT.AND P2, PT, R230, 0x27f, PT ;  /* 0x0000027fe600780c */ /* 0x000fe20003f44270 */
        /* <DEDUP_REMOVED lines=9> */
[----:B------:R-:W4:Y:S01]  /*8480*/  S2R R92, SR_CTAID.Z ;  /* 0x00000000005c7919 */ /* 0x000f220000002700 */
[----:B------:R-:W-:-:S02]  /*8490*/  IMAD.IADD R71, R2, 0x1, R18 ;  /* 0x0000000102477824 */ /* 0x000fc400078e0212 */
[C---:B------:R-:W-:Y:S02]  /*84a0*/  IMAD.IADD R70, R2.reuse, 0x1, R17 ;  /* 0x0000000102467824 */ /* 0x040fe400078e0211 */
[C---:B------:R-:W-:Y:S02]  /*84b0*/  IMAD.IADD R69, R2.reuse, 0x1, R16 ;  /* 0x0000000102457824 */ /* 0x040fe400078e0210 */
[C---:B------:R-:W-:Y:S02]  /*84c0*/  IMAD.IADD R68, R2.reuse, 0x1, R15 ;  /* 0x0000000102447824 */ /* 0x040fe400078e020f */
[C---:B------:R-:W-:Y:S02]  /*84d0*/  IMAD.IADD R78, R2.reuse, 0x1, R14 ;  /* 0x00000001024e7824 */ /* 0x040fe400078e020e */
[C---:B------:R-:W-:Y:S02]  /*84e0*/  IMAD.IADD R77, R2.reuse, 0x1, R13 ;  /* 0x00000001024d7824 */ /* 0x040fe400078e020d */
[C---:B------:R-:W-:Y:S01]  /*84f0*/  IMAD.IADD R76, R2.reuse, 0x1, R12 ;  /* 0x00000001024c7824 */ /* 0x040fe200078e020c */
[----:B-1----:R-:W-:Y:S01]  /*8500*/  SHF.R.S32.HI R89, RZ, 0x1f, R88 ;  /* 0x0000001fff597819 */ /* 0x002fe20000011458 */
[----:B------:R-:W-:-:S02]  /*8510*/  IMAD.IADD R75, R2, 0x1, R11 ;  /* 0x00000001024b7824 */ /* 0x000fc400078e020b */
[----:B------:R-:W-:Y:S01]  /*8520*/  IMAD.IADD R74, R2, 0x1, R10 ;  /* 0x00000001024a7824 */ /* 0x000fe200078e020a */
[----:B--2---:R-:W-:Y:S01]  /*8530*/  PRMT R5, R94, 0x7610, R5 ;  /* 0x000076105e057816 */ /* 0x004fe20000000005 */
[C---:B------:R-:W-:Y:S02]  /*8540*/  IMAD.IADD R83, R2.reuse, 0x1, R9 ;  /* 0x0000000102537824 */ /* 0x040fe400078e0209 */
[----:B------:R-:W-:Y:S01]  /*8550*/  IMAD.IADD R82, R2, 0x1, R8 ;  /* 0x0000000102527824 */ /* 0x000fe200078e0208 */
[----:B---3--:R-:W-:Y:S01]  /*8560*/  PRMT R4, R94, 0x7632, R4 ;  /* 0x000076325e047816 */ /* 0x008fe20000000004 */
[C---:B------:R-:W-:Y:S01]  /*8570*/  IMAD.IADD R81, R2.reuse, 0x1, R7 ;  /* 0x0000000102517824 */ /* 0x040fe200078e0207 */
[----:B----4-:R-:W-:Y:S01]  /*8580*/  SHF.R.S32.HI R94, RZ, 0x1f, R92 ;  /* 0x0000001fff5e7819 */ /* 0x010fe2000001145c */
[C---:B------:R-:W-:Y:S02]  /*8590*/  IMAD.IADD R80, R2.reuse, 0x1, R6 ;  /* 0x0000000102507824 */ /* 0x040fe400078e0206 */
[----:B------:R-:W-:Y:S01]  /*85a0*/  IMAD.IADD R87, R2, 0x1, R0 ;  /* 0x0000000102577824 */ /* 0x000fe200078e0200 */
[C---:B------:R-:W-:Y:S01]  /*85b0*/  PRMT R2, R91.reuse, 0x7610, R2 ;  /* 0x000076105b027816 */ /* 0x040fe20000000002 */
[----:B------:R-:W-:Y:S01]  /*85c0*/  IMAD.SHL.U32 R22, R22, 0x2, RZ ;  /* 0x0000000216167824 */ /* 0x000fe200078e00ff */
[----:B------:R-:W-:Y:S01]  /*85d0*/  PRMT R0, R91, 0x7632, R0 ;  /* 0x000076325b007816 */ /* 0x000fe20000000000 */
[----:B------:R-:W-:Y:S01]  /*85e0*/  IMAD.SHL.U32 R21, R21, 0x2, RZ ;  /* 0x0000000215157824 */ /* 0x000fe200078e00ff */
[----:B------:R-:W-:Y:S01]  /*85f0*/  SHF.R.S32.HI R91, RZ, 0x1f, R90 ;  /* 0x0000001fff5b7819 */ /* 0x000fe2000001145a */
[----:B------:R-:W-:Y:S01]  /*8600*/  IMAD.SHL.U32 R20, R20, 0x2, RZ ;  /* 0x0000000214147824 */ /* 0x000fe200078e00ff */
[----:B------:R1:W-:Y:S01]  /*8610*/  STS.U16 [R22+0x7880], R3 ;  /* 0x0078800316007388 */ /* 0x0003e20000000400 */
[----:B------:R-:W-:-:S02]  /*8620*/  IMAD.SHL.U32 R32, R32, 0x2, RZ ;  /* 0x0000000220207824 */ /* 0x000fc400078e00ff */
[----:B------:R-:W-:Y:S01]  /*8630*/  IMAD.SHL.U32 R30, R30, 0x2, RZ ;  /* 0x000000021e1e7824 */ /* 0x000fe200078e00ff */
[----:B------:R2:W-:Y:S01]  /*8640*/  STS.U16 [R21+0x7880], R2 ;  /* 0x0078800215007388 */ /* 0x0005e20000000400 */
[----:B------:R-:W-:Y:S02]  /*8650*/  IMAD.SHL.U32 R27, R27, 0x2, RZ ;  /* 0x000000021b1b7824 */ /* 0x000fe400078e00ff */
[----:B------:R-:W-:Y:S01]  /*8660*/  IMAD.SHL.U32 R41, R41, 0x2, RZ ;  /* 0x0000000229297824 */ /* 0x000fe200078e00ff */
[----:B------:R3:W-:Y:S01]  /*8670*/  STS.U16 [R20+0x7880], R0 ;  /* 0x0078800014007388 */ /* 0x0007e20000000400 */
[----:B------:R-:W-:Y:S02]  /*8680*/  IMAD.SHL.U32 R6, R49, 0x2, RZ ;  /* 0x0000000231067824 */ /* 0x000fe400078e00ff */
[----:B------:R-:W-:Y:S01]  /*8690*/  IMAD.SHL.U32 R8, R51, 0x2, RZ ;  /* 0x0000000233087824 */ /* 0x000fe200078e00ff */
[----:B------:R4:W-:Y:S01]  /*86a0*/  STS.U16 [R32+0x7880], R5 ;  /* 0x0078800520007388 */ /* 0x0009e20000000400 */
[----:B------:R-:W-:-:S02]  /*86b0*/  IMAD.SHL.U32 R7, R53, 0x2, RZ ;  /* 0x0000000235077824 */ /* 0x000fc400078e00ff */
[----:B------:R-:W-:Y:S01]  /*86c0*/  IMAD.SHL.U32 R9, R55, 0x2, RZ ;  /* 0x0000000237097824 */ /* 0x000fe200078e00ff */
[----:B------:R5:W-:Y:S01]  /*86d0*/  STS.U16 [R31+0x7880], R4 ;  /* 0x007880041f007388 */ /* 0x000be20000000400 */
[----:B------:R-:W-:Y:S02]  /*86e0*/  IMAD.SHL.U32 R14, R57, 0x2, RZ ;  /* 0x00000002390e7824 */ /* 0x000fe400078e00ff */
[----:B------:R-:W-:Y:S02]  /*86f0*/  IMAD.SHL.U32 R11, R59, 0x2, RZ ;  /* 0x000000023b0b7824 */ /* 0x000fe400078e00ff */
[----:B------:R-:W-:Y:S02]  /*8700*/  IMAD.SHL.U32 R10, R58, 0x2, RZ ;  /* 0x000000023a0a7824 */ /* 0x000fe400078e00ff */
[----:B------:R-:W-:Y:S01]  /*8710*/  IMAD.SHL.U32 R13, R56, 0x2, RZ ;  /* 0x00000002380d7824 */ /* 0x000fe200078e00ff */
[----:B-1----:R-:W-:Y:S01]  /*8720*/  PRMT R3, R93, 0x7610, R3 ;  /* 0x000076105d037816 */ /* 0x002fe20000000003 */
[----:B------:R-:W-:-:S02]  /*8730*/  IMAD.SHL.U32 R12, R54, 0x2, RZ ;  /* 0x00000002360c7824 */ /* 0x000fc400078e00ff */
[----:B------:R-:W-:Y:S01]  /*8740*/  IMAD.SHL.U32 R26, R52, 0x2, RZ ;  /* 0x00000002341a7824 */ /* 0x000fe200078e00ff */
[----:B--2---:R-:W-:Y:S01]  /*8750*/  PRMT R2, R93, 0x7632, R2 ;  /* 0x000076325d027816 */ /* 0x004fe20000000002 */
[----:B------:R1:W-:Y:S01]  /*8760*/  STS.U16 [R30+0x7880], R3 ;  /* 0x007880031e007388 */ /* 0x0003e20000000400 */
[----:B------:R-:W-:Y:S01]  /*8770*/  IMAD.SHL.U32 R15, R50, 0x2, RZ ;  /* 0x00000002320f7824 */ /* 0x000fe200078e00ff */
[C---:B---3--:R-:W-:Y:S02]  /*8780*/  PRMT R0, R95.reuse, 0x7610, R0 ;  /* 0x000076105f007816 */ /* 0x048fe40000000000 */
[----:B------:R2:W-:Y:S01]  /*8790*/  STS.U16 [R27+0x7880], R2 ;  /* 0x007880021b007388 */ /* 0x0005e20000000400 */
[----:B------:R-:W-:Y:S01]  /*87a0*/  IMAD.SHL.U32 R17, R48, 0x2, RZ ;  /* 0x0000000230117824 */ /* 0x000fe200078e00ff */
[----:B----4-:R-:W-:Y:S02]  /*87b0*/  PRMT R5, R95, 0x7632, R5 ;  /* 0x000076325f057816 */ /* 0x010fe40000000005 */
[----:B------:R3:W-:Y:S01]  /*87c0*/  STS.U16 [R41+0x7880], R0 ;  /* 0x0078800029007388 */ /* 0x0007e20000000400 */
[----:B------:R-:W-:Y:S01]  /*87d0*/  IMAD.SHL.U32 R16, R47, 0x2, RZ ;  /* 0x000000022f107824 */ /* 0x000fe200078e00ff */
[----:B-----5:R-:W-:-:S02]  /*87e0*/  PRMT R4, R97, 0x7610, R4 ;  /* 0x0000761061047816 */ /* 0x020fc40000000004 */
[----:B------:R4:W-:Y:S01]  /*87f0*/  STS.U16 [R6+0x7880], R5 ;  /* 0x0078800506007388 */ /* 0x0009e20000000400 */
[----:B------:R-:W-:Y:S02]  /*8800*/  IMAD.SHL.U32 R18, R46, 0x2, RZ ;  /* 0x000000022e127824 */ /* 0x000fe400078e00ff */
        /* <DEDUP_REMOVED lines=9> */
[C---:B--2---:R-:W-:Y:S01]  /*88a0*/  PRMT R2, R96.reuse, 0x7610, R2 ;  /* 0x0000761060027816 */ /* 0x044fe20000000002 */
[----:B------:R1:W-:Y:S01]  /*88b0*/  STS.U16 [R7+0x7880], R3 ;  /* 0x0078800307007388 */ /* 0x0003e20000000400 */
[----:B------:R-:W-:Y:S01]  /*88c0*/  IMAD.SHL.U32 R36, R61, 0x2, RZ ;  /* 0x000000023d247824 */ /* 0x000fe200078e00ff */
[----:B---3--:R-:W-:Y:S02]  /*88d0*/  PRMT R0, R96, 0x7632, R0 ;  /* 0x0000763260007816 */ /* 0x008fe40000000000 */
        /* <DEDUP_REMOVED lines=11> */
[----:B------:R-:W-:Y:S01]  /*8990*/  IMAD.SHL.U32 R43, R65, 0x2, RZ ;  /* 0x00000002412b7824 */ /* 0x000fe200078e00ff */
[----:B------:R-:W-:Y:S01]  /*89a0*/  CS2R R66, SRZ ;  /* 0x0000000000427805 */ /* 0x000fe2000001ff00 */
        /* <DEDUP_REMOVED lines=11> */
[----:B------:R-:W-:Y:S01]  /*8a60*/  CS2R R70, SRZ ;  /* 0x0000000000467805 */ /* 0x000fe2000001ff00 */
[----:B----4-:R-:W-:Y:S01]  /*8a70*/  PRMT R5, R100, 0x7632, R5 ;  /* 0x0000763264057816 */ /* 0x010fe20000000005 */
[----:B------:R3:W-:Y:S01]  /*8a80*/  STS.U16 [R26+0x7880], R0 ;  /* 0x007880001a007388 */ /* 0x0007e20000000400 */
[----:B------:R-:W-:Y:S01]  /*8a90*/  IMAD.SHL.U32 R54, R68, 0x2, RZ ;  /* 0x0000000244367824 */ /* 0x000fe200078e00ff */
[----:B-----5:R-:W-:-:S02]  /*8aa0*/  PRMT R4, R102, 0x7610, R4 ;  /* 0x0000761066047816 */ /* 0x020fc40000000004 */
[----:B------:R4:W-:Y:S01]  /*8ab0*/  STS.U16 [R15+0x7880], R5 ;  /* 0x007880050f007388 */ /* 0x0009e20000000400 */
[----:B------:R-:W-:Y:S01]  /*8ac0*/  IMAD.SHL.U32 R50, R78, 0x2, RZ ;  /* 0x000000024e327824 */ /* 0x000fe200078e00ff */
[----:B------:R-:W-:Y:S01]  /*8ad0*/  CS2R R68, SRZ ;  /* 0x0000000000447805 */ /* 0x000fe2000001ff00 */
[----:B------:R-:W-:Y:S01]  /*8ae0*/  IMAD.SHL.U32 R49, R77, 0x2, RZ ;  /* 0x000000024d317824 */ /* 0x000fe200078e00ff */
[----:B------:R5:W-:Y:S01]  /*8af0*/  STS.U16 [R17+0x7880], R4 ;  /* 0x0078800411007388 */ /* 0x000be20000000400 */
[----:B------:R-:W-:Y:S02]  /*8b00*/  IMAD.SHL.U32 R53, R76, 0x2, RZ ;  /* 0x000000024c357824 */ /* 0x000fe400078e00ff */
[----:B------:R-:W-:Y:S01]  /*8b10*/  IMAD.SHL.U32 R52, R75, 0x2, RZ ;  /* 0x000000024b347824 */ /* 0x000fe200078e00ff */
[----:B------:R-:W-:Y:S01]  /*8b20*/  CS2R R76, SRZ ;  /* 0x00000000004c7805 */ /* 0x000fe2000001ff00 */
[----:B------:R-:W-:Y:S02]  /*8b30*/  IMAD.SHL.U32 R63, R74, 0x2, RZ ;  /* 0x000000024a3f7824 */ /* 0x000fe400078e00ff */
[----:B------:R-:W-:Y:S01]  /*8b40*/  IMAD.SHL.U32 R57, R83, 0x2, RZ ;  /* 0x0000000253397824 */ /* 0x000fe200078e00ff */
[----:B------:R-:W-:Y:S01]  /*8b50*/  CS2R R74, SRZ ;  /* 0x00000000004a7805 */ /* 0x000fe2000001ff00 */
[----:B-1----:R-:W-:Y:S01]  /*8b60*/  PRMT R3, R102, 0x7632, R3 ;  /* 0x0000763266037816 */ /* 0x002fe20000000003 */
[----:B------:R-:W-:-:S02]  /*8b70*/  IMAD.SHL.U32 R56, R82, 0x2, RZ ;  /* 0x0000000252387824 */ /* 0x000fc400078e00ff */
[----:B------:R-:W-:Y:S01]  /*8b80*/  IMAD.SHL.U32 R55, R81, 0x2, RZ ;  /* 0x0000000251377824 */ /* 0x000fe200078e00ff */
[C---:B--2---:R-:W-:Y:S01]  /*8b90*/  PRMT R2, R101.reuse, 0x7610, R2 ;  /* 0x0000761065027816 */ /* 0x044fe20000000002 */
[----:B------:R1:W-:Y:S01]  /*8ba0*/  STS.U16 [R16+0x7880], R3 ;  /* 0x0078800310007388 */ /* 0x0003e20000000400 */
[----:B------:R-:W-:Y:S01]  /*8bb0*/  IMAD.SHL.U32 R58, R80, 0x2, RZ ;  /* 0x00000002503a7824 */ /* 0x000fe200078e00ff */
[----:B------:R-:W-:Y:S01]  /*8bc0*/  CS2R R82, SRZ ;  /* 0x0000000000527805 */ /* 0x000fe2000001ff00 */
[----:B---3--:R-:W-:Y:S01]  /*8bd0*/  PRMT R0, R101, 0x7632, R0 ;  /* 0x0000763265007816 */ /* 0x008fe20000000000 */
[----:B------:R2:W-:Y:S01]  /*8be0*/  STS.U16 [R18+0x7880], R2 ;  /* 0x0078800212007388 */ /* 0x0005e20000000400 */
[----:B------:R-:W-:Y:S01]  /*8bf0*/  IMAD.SHL.U32 R64, R79, 0x2, RZ ;  /* 0x000000024f407824 */ /* 0x000fe200078e00ff */
[----:B------:R-:W-:Y:S01]  /*8c00*/  CS2R R80, SRZ ;  /* 0x0000000000507805 */ /* 0x000fe2000001ff00 */
[C---:B----4-:R-:W-:Y:S01]  /*8c10*/  PRMT R5, R104.reuse, 0x7610, R5 ;  /* 0x0000761068057816 */ /* 0x050fe20000000005 */
[----:B------:R3:W-:Y:S01]  /*8c20*/  STS.U16 [R33+0x7880], R0 ;  /* 0x0078800021007388 */ /* 0x0007e20000000400 */
[----:B------:R-:W-:Y:S01]  /*8c30*/  IMAD.SHL.U32 R62, R85, 0x2, RZ ;  /* 0x00000002553e7824 */ /* 0x000fe200078e00ff */
[----:B------:R-:W-:Y:S01]  /*8c40*/  CS2R R78, SRZ ;  /* 0x00000000004e7805 */ /* 0x000fe2000001ff00 */
[----:B-----5:R-:W-:Y:S01]  /*8c50*/  PRMT R4, R104, 0x7632, R4 ;  /* 0x0000763268047816 */ /* 0x020fe20000000004 */
[----:B------:R4:W-:Y:S01]  /*8c60*/  STS.U16 [R25+0x7880], R5 ;  /* 0x0078800519007388 */ /* 0x0009e20000000400 */
[----:B------:R-:W-:-:S02]  /*8c70*/  IMAD.SHL.U32 R61, R84, 0x2, RZ ;  /* 0x00000002543d7824 */ /* 0x000fc400078e00ff */
[----:B------:R-:W-:Y:S01]  /*8c80*/  IMAD.SHL.U32 R60, R87, 0x2, RZ ;  /* 0x00000002573c7824 */ /* 0x000fe200078e00ff */
[----:B------:R5:W-:Y:S01]  /*8c90*/  STS.U16 [R19+0x7880], R4 ;  /* 0x0078800413007388 */ /* 0x000be20000000400 */
[----:B------:R-:W-:Y:S01]  /*8ca0*/  IMAD.SHL.U32 R59, R86, 0x2, RZ ;  /* 0x00000002563b7824 */ /* 0x000fe200078e00ff */
[----:B------:R-:W-:Y:S01]  /*8cb0*/  CS2R R84, SRZ ;  /* 0x0000000000547805 */ /* 0x000fe2000001ff00 */
[----:B------:R-:W-:Y:S01]  /*8cc0*/  CS2R R86, SRZ ;  /* 0x0000000000567805 */ /* 0x000fe2000001ff00 */
[C---:B-1----:R-:W-:Y:S02]  /*8cd0*/  PRMT R3, R103.reuse, 0x7610, R3 ;  /* 0x0000761067037816 */ /* 0x042fe40000000003 */
[----:B--2---:R-:W-:-:S03]  /*8ce0*/  PRMT R2, R103, 0x7632, R2 ;  /* 0x0000763267027816 */ /* 0x004fc60000000002 */
[----:B------:R1:W-:Y:S01]  /*8cf0*/  STS.U16 [R29+0x7880], R3 ;  /* 0x007880031d007388 */ /* 0x0003e20000000400 */
[----:B---3--:R-:W-:-:S03]  /*8d00*/  PRMT R0, R105, 0x7610, R0 ;  /* 0x0000761069007816 */ /* 0x008fc60000000000 */
[----:B------:R2:W-:Y:S01]  /*8d10*/  STS.U16 [R28+0x7880], R2 ;  /* 0x007880021c007388 */ /* 0x0005e20000000400 */
[----:B----4-:R-:W-:-:S03]  /*8d20*/  PRMT R5, R105, 0x7632, R5 ;  /* 0x0000763269057816 */ /* 0x010fc60000000005 */
[----:B------:R3:W-:Y:S01]  /*8d30*/  STS.U16 [R40+0x7880], R0 ;  /* 0x0078800028007388 */ /* 0x0007e20000000400 */
[----:B-----5:R-:W-:-:S03]  /*8d40*/  PRMT R4, R107, 0x7610, R4 ;  /* 0x000076106b047816 */ /* 0x020fc60000000004 */
[----:B------:R4:W-:Y:S04]  /*8d50*/  STS.U16 [R34+0x7880], R5 ;  /* 0x0078800522007388 */ /* 0x0009e80000000400 */
[----:B------:R5:W-:Y:S01]  /*8d60*/  STS.U16 [R36+0x7880], R4 ;  /* 0x0078800424007388 */ /* 0x000be20000000400 */
[----:B-1----:R-:W-:Y:S02]  /*8d70*/  PRMT R3, R107, 0x7632, R3 ;  /* 0x000076326b037816 */ /* 0x002fe40000000003 */
        /* <DEDUP_REMOVED lines=37> */
[----:B------:R-:W-:Y:S04]  /*8fd0*/  STS.U16 [R57+0x7880], R5 ;  /* 0x0078800539007388 */ /* 0x000fe80000000400 */
[----:B------:R4:W-:Y:S01]  /*8fe0*/  STS.U16 [R56+0x7880], R4 ;  /* 0x0078800438007388 */ /* 0x0009e20000000400 */
[----:B-1----:R-:W-:Y:S02]  /*8ff0*/  PRMT R3, R177, 0x7632, R3 ;  /* 0x00007632b1037816 */ /* 0x002fe40000000003 */
[----:B--2---:R-:W-:-:S03]  /*9000*/  PRMT R2, R176, 0x7610, R2 ;  /* 0x00007610b0027816 */ /* 0x004fc60000000002 */
[----:B------:R1:W-:Y:S01]  /*9010*/  STS.U16 [R55+0x7880], R3 ;  /* 0x0078800337007388 */ /* 0x0003e20000000400 */
[----:B---3--:R-:W-:-:S03]  /*9020*/  PRMT R0, R176, 0x7632, R0 ;  /* 0x00007632b0007816 */ /* 0x008fc60000000000 */
[----:B------:R2:W-:Y:S04]  /*9030*/  STS.U16 [R58+0x7880], R2 ;  /* 0x007880023a007388 */ /* 0x0005e80000000400 */
[----:B------:R3:W-:Y:S01]  /*9040*/  STS.U16 [R64+0x7880], R0 ;  /* 0x0078800040007388 */ /* 0x0007e20000000400 */
[C---:B----4-:R-:W-:Y:S02]  /*9050*/  PRMT R4, R179.reuse, 0x7610, R4 ;  /* 0x00007610b3047816 */ /* 0x050fe40000000004 */
[----:B-1----:R-:W-:Y:S02]  /*9060*/  PRMT R3, R179, 0x7632, R3 ;  /* 0x00007632b3037816 */ /* 0x002fe40000000003 */
[C---:B--2---:R-:W-:Y:S02]  /*9070*/  PRMT R2, R178.reuse, 0x7610, R2 ;  /* 0x00007610b2027816 */ /* 0x044fe40000000002 */
[----:B---3--:R-:W-:-:S03]  /*9080*/  PRMT R0, R178, 0x7632, R0 ;  /* 0x00007632b2007816 */ /* 0x008fc60000000000 */
[----:B------:R1:W-:Y:S04]  /*9090*/  STS.U16 [R62+0x7880], R2 ;  /* 0x007880023e007388 */ /* 0x0003e80000000400 */
[----:B------:R2:W-:Y:S04]  /*90a0*/  STS.U16 [R61+0x7880], R0 ;  /* 0x007880003d007388 */ /* 0x0005e80000000400 */
[----:B------:R3:W-:Y:S04]  /*90b0*/  STS.U16 [R60+0x7880], R4 ;  /* 0x007880043c007388 */ /* 0x0007e80000000400 */
[----:B------:R4:W-:Y:S01]  /*90c0*/  STS.U16 [R59+0x7880], R3 ;  /* 0x007880033b007388 */ /* 0x0009e20000000400 */
[----:B-1----:R-:W-:-:S02]  /*90d0*/  F2FP.BF16.PACK_AB R2, R115, R114 ;  /* 0x000000727302723e */ /* 0x002fc400000010ff */
[----:B--2---:R-:W-:-:S04]  /*90e0*/  F2FP.BF16.PACK_AB R0, R113, R112 ;  /* 0x000000707100723e */ /* 0x004fc800000010ff */
[C---:B------:R-:W-:Y:S02]  /*90f0*/  PRMT R5, R0.reuse, 0x7610, R5 ;  /* 0x0000761000057816 */ /* 0x040fe40000000005 */
[----:B---3--:R-:W-:Y:S02]  /*9100*/  PRMT R4, R0, 0x7632, R4 ;  /* 0x0000763200047816 */ /* 0x008fe40000000004 */
[C---:B----4-:R-:W-:Y:S01]  /*9110*/  PRMT R3, R2.reuse, 0x7610, R3 ;  /* 0x0000761002037816 */ /* 0x050fe20000000003 */
[----:B------:R1:W-:Y:S01]  /*9120*/  STS.U16 [R73+0x80], R5 ;  /* 0x0000800549007388 */ /* 0x0003e20000000400 */
[----:B------:R-:W-:Y:S02]  /*9130*/  PRMT R2, R2, 0x7632, R2 ;  /* 0x0000763202027816 */ /* 0x000fe40000000002 */
[----:B------:R-:W-:Y:S01]  /*9140*/  F2FP.BF16.PACK_AB R0, R117, R116 ;  /* 0x000000747500723e */ /* 0x000fe200000010ff */
[----:B------:R2:W-:Y:S04]  /*9150*/  STS.U16 [R24+0x80], R4 ;  /* 0x0000800418007388 */ /* 0x0005e80000000400 */
[----:B------:R-:W-:Y:S04]  /*9160*/  STS.U16 [R23+0x80], R3 ;  /* 0x0000800317007388 */ /* 0x000fe80000000400 */
[----:B------:R3:W-:Y:S04]  /*9170*/  STS.U16 [R22+0x80], R2 ;  /* 0x0000800216007388 */ /* 0x0007e80000000400 */
[----:B------:R4:W-:Y:S01]  /*9180*/  STS.U16 [R21+0x80], R0 ;  /* 0x0000800015007388 */ /* 0x0009e20000000400 */
[----:B-1----:R-:W-:Y:S01]  /*9190*/  CS2R R72, SRZ ;  /* 0x0000000000487805 */ /* 0x002fe2000001ff00 */
[----:B--2---:R-:W-:-:S05]  /*91a0*/  PRMT R4, R0, 0x7632, R4 ;  /* 0x0000763200047816 */ /* 0x004fca0000000004 */
[----:B------:R1:W-:Y:S01]  /*91b0*/  STS.U16 [R20+0x80], R4 ;  /* 0x0000800414007388 */ /* 0x0003e20000000400 */
[----:B---3--:R-:W-:Y:S01]  /*91c0*/  F2FP.BF16.PACK_AB R2, R119, R118 ;  /* 0x000000767702723e */ /* 0x008fe200000010ff */
[----:B------:R-:W-:Y:S01]  /*91d0*/  CS2R R22, SRZ ;  /* 0x0000000000167805 */ /* 0x000fe2000001ff00 */
[----:B----4-:R-:W-:Y:S02]  /*91e0*/  F2FP.BF16.PACK_AB R0, R121, R120 ;  /* 0x000000787900723e */ /* 0x010fe400000010ff */
[C---:B------:R-:W-:Y:S02]  /*91f0*/  PRMT R5, R2.reuse, 0x7610, R5 ;  /* 0x0000761002057816 */ /* 0x040fe40000000005 */
[----:B------:R-:W-:Y:S02]  /*9200*/  PRMT R3, R2, 0x7632, R3 ;  /* 0x0000763202037816 */ /* 0x000fe40000000003 */
[C---:B------:R-:W-:Y:S01]  /*9210*/  PRMT R2, R0.reuse, 0x7632, R2 ;  /* 0x0000763200027816 */ /* 0x040fe20000000002 */
[----:B------:R2:W-:Y:S04]  /*9220*/  STS.U16 [R32+0x80], R5 ;  /* 0x0000800520007388 */ /* 0x0005e80000000400 */
[----:B------:R-:W-:Y:S01]  /*9230*/  STS.U16 [R31+0x80], R3 ;  /* 0x000080031f007388 */ /* 0x000fe20000000400 */
[----:B-1----:R-:W-:Y:S01]  /*9240*/  PRMT R4, R0, 0x7610, R4 ;  /* 0x0000761000047816 */ /* 0x002fe20000000004 */
[----:B------:R-:W-:Y:S01]  /*9250*/  CS2R R20, SRZ ;  /* 0x0000000000147805 */ /* 0x000fe2000001ff00 */
[----:B------:R-:W-:-:S03]  /*9260*/  F2FP.BF16.PACK_AB R0, R123, R122 ;  /* 0x0000007a7b00723e */ /* 0x000fc600000010ff */
[----:B------:R1:W-:Y:S04]  /*9270*/  STS.U16 [R30+0x80], R4 ;  /* 0x000080041e007388 */ /* 0x0003e80000000400 */
[----:B------:R3:W-:Y:S01]  /*9280*/  STS.U16 [R27+0x80], R2 ;  /* 0x000080021b007388 */ /* 0x0007e20000000400 */
[----:B--2---:R-:W-:-:S05]  /*9290*/  PRMT R5, R0, 0x7610, R5 ;  /* 0x0000761000057816 */ /* 0x004fca0000000005 */
[----:B------:R-:W-:Y:S01]  /*92a0*/  STS.U16 [R41+0x80], R5 ;  /* 0x0000800529007388 */ /* 0x000fe20000000400 */
[----:B-1----:R-:W-:Y:S01]  /*92b0*/  PRMT R4, R0, 0x7632, R4 ;  /* 0x0000763200047816 */ /* 0x002fe20000000004 */
[----:B------:R-:W-:Y:S01]  /*92c0*/  CS2R R30, SRZ ;  /* 0x00000000001e7805 */ /* 0x000fe2000001ff00 */
[----:B------:R-:W-:Y:S02]  /*92d0*/  F2FP.BF16.PACK_AB R0, R135, R134 ;  /* 0x000000868700723e */ /* 0x000fe400000010ff */
[----:B---3--:R-:W-:Y:S01]  /*92e0*/  F2FP.BF16.PACK_AB R2, R133, R132 ;  /* 0x000000848502723e */ /* 0x008fe200000010ff */
[----:B------:R1:W-:Y:S03]  /*92f0*/  STS.U16 [R6+0x80], R4 ;  /* 0x0000800406007388 */ /* 0x0003e60000000400 */
[C---:B------:R-:W-:Y:S02]  /*9300*/  PRMT R3, R2.reuse, 0x7610, R3 ;  /* 0x0000761002037816 */ /* 0x040fe40000000003 */
[----:B------:R-:W-:-:S03]  /*9310*/  PRMT R2, R2, 0x7632, R2 ;  /* 0x0000763202027816 */ /* 0x000fc60000000002 */
[----:B------:R-:W-:Y:S04]  /*9320*/  STS.U16 [R8+0x80], R3 ;  /* 0x0000800308007388 */ /* 0x000fe80000000400 */
[----:B------:R2:W-:Y:S04]  /*9330*/  STS.U16 [R7+0x80], R2 ;  /* 0x0000800207007388 */ /* 0x0005e80000000400 */
[----:B------:R3:W-:Y:S01]  /*9340*/  STS.U16 [R9+0x80], R0 ;  /* 0x0000800009007388 */ /* 0x0007e20000000400 */
[----:B-1----:R-:W-:Y:S01]  /*9350*/  PRMT R4, R0, 0x7632, R4 ;  /* 0x0000763200047816 */ /* 0x002fe20000000004 */
[----:B------:R-:W-:-:S04]  /*9360*/  IMAD R6, R94, c[0x0][0x340], RZ ;  /* 0x0000d0005e067a24 */ /* 0x000fc800078e02ff */
[----:B------:R1:W-:Y:S01]  /*9370*/  STS.U16 [R14+0x80], R4 ;  /* 0x000080040e007388 */ /* 0x0003e20000000400 */
[----:B------:R-:W-:Y:S01]  /*9380*/  IMAD R6, R92, c[0x0][0x344], R6 ;  /* 0x0000d1005c067a24 */ /* 0x000fe200078e0206 */
[----:B--2---:R-:W-:Y:S02]  /*9390*/  F2FP.BF16.PACK_AB R2, R129, R128 ;  /* 0x000000808102723e */ /* 0x004fe400000010ff */
[----:B---3--:R-:W-:Y:S02]  /*93a0*/  F2FP.BF16.PACK_AB R0, R131, R130 ;  /* 0x000000828300723e */ /* 0x008fe400000010ff */
[C---:B------:R-:W-:Y:S02]  /*93b0*/  PRMT R5, R2.reuse, 0x7610, R5 ;  /* 0x0000761002057816 */ /* 0x040fe40000000005 */
[----:B------:R-:W-:Y:S02]  /*93c0*/  PRMT R3, R2, 0x7632, R3 ;  /* 0x0000763202037816 */ /* 0x000fe40000000003 */
[C---:B------:R-:W-:Y:S01]  /*93d0*/  PRMT R2, R0.reuse, 0x7632, R2 ;  /* 0x0000763200027816 */ /* 0x040fe20000000002 */
[----:B------:R2:W-:Y:S04]  /*93e0*/  STS.U16 [R11+0x80], R5 ;  /* 0x000080050b007388 */ /* 0x0005e80000000400 */
[----:B------:R-:W-:Y:S01]  /*93f0*/  STS.U16 [R10+0x80], R3 ;  /* 0x000080030a007388 */ /* 0x000fe20000000400 */
[----:B-1----:R-:W-:-:S02]  /*9400*/  PRMT R4, R0, 0x7610, R4 ;  /* 0x0000761000047816 */ /* 0x002fc40000000004 */
[----:B------:R-:W-:-:S03]  /*9410*/  F2FP.BF16.PACK_AB R0, R125, R124 ;  /* 0x0000007c7d00723e */ /* 0x000fc600000010ff */
[----:B------:R1:W-:Y:S04]  /*9420*/  STS.U16 [R13+0x80], R4 ;  /* 0x000080040d007388 */ /* 0x0003e80000000400 */
[----:B------:R3:W-:Y:S01]  /*9430*/  STS.U16 [R12+0x80], R2 ;  /* 0x000080020c007388 */ /* 0x0007e20000000400 */
[----:B--2---:R-:W-:-:S05]  /*9440*/  PRMT R5, R0, 0x7610, R5 ;  /* 0x0000761000057816 */ /* 0x004fca0000000005 */
[----:B------:R2:W-:Y:S01]  /*9450*/  STS.U16 [R26+0x80], R5 ;  /* 0x000080051a007388 */ /* 0x0005e20000000400 */
[----:B-1----:R-:W-:Y:S02]  /*9460*/  PRMT R4, R0, 0x7632, R4 ;  /* 0x0000763200047816 */ /* 0x002fe40000000004 */
[----:B------:R-:W-:Y:S02]  /*9470*/  F2FP.BF16.PACK_AB R0, R137, R136 ;  /* 0x000000888900723e */ /* 0x000fe400000010ff */
[----:B---3--:R-:W-:Y:S01]  /*9480*/  F2FP.BF16.PACK_AB R2, R127, R126 ;  /* 0x0000007e7f02723e */ /* 0x008fe200000010ff */
[----:B------:R1:W-:Y:S01]  /*9490*/  STS.U16 [R15+0x80], R4 ;  /* 0x000080040f007388 */ /* 0x0003e20000000400 */
[----:B------:R-:W-:Y:S02]  /*94a0*/  CS2R R12, SRZ ;  /* 0x00000000000c7805 */ /* 0x000fe4000001ff00 */
[C---:B------:R-:W-:Y:S02]  /*94b0*/  PRMT R3, R2.reuse, 0x7610, R3 ;  /* 0x0000761002037816 */ /* 0x040fe40000000003 */
[----:B------:R-:W-:-:S03]  /*94c0*/  PRMT R2, R2, 0x7632, R2 ;  /* 0x0000763202027816 */ /* 0x000fc60000000002 */
[----:B------:R-:W-:Y:S04]  /*94d0*/  STS.U16 [R17+0x80], R3 ;  /* 0x0000800311007388 */ /* 0x000fe80000000400 */
[----:B------:R3:W-:Y:S01]  /*94e0*/  STS.U16 [R16+0x80], R2 ;  /* 0x0000800210007388 */ /* 0x0007e20000000400 */
[----:B--2---:R-:W-:-:S03]  /*94f0*/  CS2R R26, SRZ ;  /* 0x00000000001a7805 */ /* 0x004fc6000001ff00 */
[----:B------:R2:W-:Y:S01]  /*9500*/  STS.U16 [R18+0x80], R0 ;  /* 0x0000800012007388 */ /* 0x0005e20000000400 */
[----:B-1----:R-:W-:Y:S01]  /*9510*/  PRMT R4, R0, 0x7632, R4 ;  /* 0x0000763200047816 */ /* 0x002fe20000000004 */
[----:B------:R-:W-:-:S04]  /*9520*/  CS2R R14, SRZ ;  /* 0x00000000000e7805 */ /* 0x000fc8000001ff00 */
[----:B------:R1:W-:Y:S01]  /*9530*/  STS.U16 [R33+0x80], R4 ;  /* 0x0000800421007388 */ /* 0x0003e20000000400 */
[----:B---3--:R-:W-:Y:S01]  /*9540*/  F2FP.BF16.PACK_AB R2, R139, R138 ;  /* 0x0000008a8b02723e */ /* 0x008fe200000010ff */
[----:B------:R-:W-:Y:S01]  /*9550*/  CS2R R16, SRZ ;  /* 0x0000000000107805 */ /* 0x000fe2000001ff00 */
[----:B--2---:R-:W-:Y:S02]  /*9560*/  F2FP.BF16.PACK_AB R0, R141, R140 ;  /* 0x0000008c8d00723e */ /* 0x004fe400000010ff */
[C---:B------:R-:W-:Y:S02]  /*9570*/  PRMT R5, R2.reuse, 0x7610, R5 ;  /* 0x0000761002057816 */ /* 0x040fe40000000005 */
[----:B------:R-:W-:Y:S02]  /*9580*/  PRMT R3, R2, 0x7632, R3 ;  /* 0x0000763202037816 */ /* 0x000fe40000000003 */
[C---:B------:R-:W-:Y:S01]  /*9590*/  PRMT R2, R0.reuse, 0x7632, R2 ;  /* 0x0000763200027816 */ /* 0x040fe20000000002 */
[----:B------:R2:W-:Y:S04]  /*95a0*/  STS.U16 [R25+0x80], R5 ;  /* 0x0000800519007388 */ /* 0x0005e80000000400 */
[----:B------:R3:W-:Y:S01]  /*95b0*/  STS.U16 [R19+0x80], R3 ;  /* 0x0000800313007388 */ /* 0x0007e20000000400 */
[----:B-1----:R-:W-:Y:S01]  /*95c0*/  PRMT R4, R0, 0x7610, R4 ;  /* 0x0000761000047816 */ /* 0x002fe20000000004 */
[----:B------:R-:W-:Y:S01]  /*95d0*/  CS2R R32, SRZ ;  /* 0x0000000000207805 */ /* 0x000fe2000001ff00 */
[----:B------:R-:W-:-:S03]  /*95e0*/  F2FP.BF16.PACK_AB R0, R143, R142 ;  /* 0x0000008e8f00723e */ /* 0x000fc600000010ff */
[----:B------:R1:W-:Y:S04]  /*95f0*/  STS.U16 [R29+0x80], R4 ;  /* 0x000080041d007388 */ /* 0x0003e80000000400 */
[----:B------:R4:W-:Y:S01]  /*9600*/  STS.U16 [R28+0x80], R2 ;  /* 0x000080021c007388 */ /* 0x0009e20000000400 */
[----:B--2---:R-:W-:Y:S01]  /*9610*/  PRMT R5, R0, 0x7610, R5 ;  /* 0x0000761000057816 */ /* 0x004fe20000000005 */
[----:B------:R-:W-:Y:S01]  /*9620*/  CS2R R24, SRZ ;  /* 0x0000000000187805 */ /* 0x000fe2000001ff00 */
[----:B---3--:R-:W-:-:S03]  /*9630*/  CS2R R18, SRZ ;  /* 0x0000000000127805 */ /* 0x008fc6000001ff00 */
[----:B------:R2:W-:Y:S01]  /*9640*/  STS.U16 [R40+0x80], R5 ;  /* 0x0000800528007388 */ /* 0x0005e20000000400 */
[----:B-1----:R-:W-:Y:S02]  /*9650*/  PRMT R4, R0, 0x7632, R4 ;  /* 0x0000763200047816 */ /* 0x002fe40000000004 */
[----:B------:R-:W-:Y:S02]  /*9660*/  F2FP.BF16.PACK_AB R0, R147, R146 ;  /* 0x000000929300723e */ /* 0x000fe400000010ff */
[----:B----4-:R-:W-:Y:S01]  /*9670*/  F2FP.BF16.PACK_AB R2, R145, R144 ;  /* 0x000000909102723e */ /* 0x010fe200000010ff */
        /* <DEDUP_REMOVED lines=8> */
[----:B-1----:R-:W-:-:S05]  /*9700*/  PRMT R4, R0, 0x7632, R4 ;  /* 0x0000763200047816 */ /* 0x002fca0000000004 */
[----:B------:R1:W-:Y:S01]  /*9710*/  STS.U16 [R44+0x80], R4 ;  /* 0x000080042c007388 */ /* 0x0003e20000000400 */
[----:B---3--:R-:W-:Y:S01]  /*9720*/  F2FP.BF16.PACK_AB R2, R157, R156 ;  /* 0x0000009c9d02723e */ /* 0x008fe200000010ff */
[----:B------:R-:W-:Y:S01]  /*9730*/  CS2R R34, SRZ ;  /* 0x0000000000227805 */ /* 0x000fe2000001ff00 */
[----:B--2---:R-:W-:Y:S01]  /*9740*/  F2FP.BF16.PACK_AB R0, R159, R158 ;  /* 0x0000009e9f00723e */ /* 0x004fe200000010ff */
[----:B------:R-:W-:Y:S01]  /*9750*/  CS2R R36, SRZ ;  /* 0x0000000000247805 */ /* 0x000fe2000001ff00 */
[C---:B------:R-:W-:Y:S02]  /*9760*/  PRMT R5, R2.reuse, 0x7610, R5 ;  /* 0x0000761002057816 */ /* 0x040fe40000000005 */
[----:B------:R-:W-:Y:S02]  /*9770*/  PRMT R3, R2, 0x7632, R3 ;  /* 0x0000763202037816 */ /* 0x000fe40000000003 */
[C---:B------:R-:W-:Y:S01]  /*9780*/  PRMT R2, R0.reuse, 0x7632, R2 ;  /* 0x0000763200027816 */ /* 0x040fe20000000002 */
[----:B------:R2:W-:Y:S04]  /*9790*/  STS.U16 [R39+0x80], R5 ;  /* 0x0000800527007388 */ /* 0x0005e80000000400 */
[----:B------:R3:W-:Y:S01]  /*97a0*/  STS.U16 [R38+0x80], R3 ;  /* 0x0000800326007388 */ /* 0x0007e20000000400 */
[----:B-1----:R-:W-:-:S02]  /*97b0*/  PRMT R4, R0, 0x7610, R4 ;  /* 0x0000761000047816 */ /* 0x002fc40000000004 */
[----:B------:R-:W-:-:S03]  /*97c0*/  F2FP.BF16.PACK_AB R0, R153, R152 ;  /* 0x000000989900723e */ /* 0x000fc600000010ff */
[----:B------:R1:W-:Y:S04]  /*97d0*/  STS.U16 [R43+0x80], R4 ;  /* 0x000080042b007388 */ /* 0x0003e80000000400 */
[----:B------:R4:W-:Y:S01]  /*97e0*/  STS.U16 [R42+0x80], R2 ;  /* 0x000080022a007388 */ /* 0x0009e20000000400 */
[----:B--2---:R-:W-:Y:S01]  /*97f0*/  PRMT R5, R0, 0x7610, R5 ;  /* 0x0000761000057816 */ /* 0x004fe20000000005 */
[----:B---3--:R-:W-:-:S04]  /*9800*/  CS2R R38, SRZ ;  /* 0x0000000000267805 */ /* 0x008fc8000001ff00 */
        /* <DEDUP_REMOVED lines=8> */
[----:B------:R3:W-:Y:S04]  /*9890*/  STS.U16 [R47+0x80], R3 ;  /* 0x000080032f007388 */ /* 0x0007e80000000400 */
[----:B------:R4:W-:Y:S04]  /*98a0*/  STS.U16 [R46+0x80], R2 ;  /* 0x000080022e007388 */ /* 0x0009e80000000400 */
[----:B------:R5:W-:Y:S04]  /*98b0*/  STS.U16 [R48+0x80], R0 ;  /* 0x0000800030007388 */ /* 0x000be80000000400 */
[----:B--2---:R-:W2:Y:S01]  /*98c0*/  S2R R51, SR_CTAID.Y ;  /* 0x0000000000337919 */ /* 0x004ea20000002600 */
[----:B-1----:R-:W-:Y:S01]  /*98d0*/  CS2R R44, SRZ ;  /* 0x00000000002c7805 */ /* 0x002fe2000001ff00 */
[----:B---3--:R-:W-:-:S02]  /*98e0*/  PRMT R3, R0, 0x7632, R3 ;  /* 0x0000763200037816 */ /* 0x008fc40000000003 */
[----:B----4-:R-:W-:-:S03]  /*98f0*/  F2FP.BF16.PACK_AB R2, R151, R150 ;  /* 0x000000969702723e */ /* 0x010fc600000010ff */
[----:B------:R1:W-:Y:S01]  /*9900*/  STS.U16 [R54+0x80], R3 ;  /* 0x0000800336007388 */ /* 0x0003e20000000400 */
[----:B------:R-:W-:Y:S01]  /*9910*/  CS2R R46, SRZ ;  /* 0x00000000002e7805 */ /* 0x000fe2000001ff00 */
[----:B-----5:R-:W-:Y:S02]  /*9920*/  F2FP.BF16.PACK_AB R0, R161, R160 ;  /* 0x000000a0a100723e */ /* 0x020fe400000010ff */
[C---:B------:R-:W-:Y:S02]  /*9930*/  PRMT R4, R2.reuse, 0x7610, R4 ;  /* 0x0000761002047816 */ /* 0x040fe40000000004 */
[----:B------:R-:W-:Y:S02]  /*9940*/  PRMT R2, R2, 0x7632, R2 ;  /* 0x0000763202027816 */ /* 0x000fe40000000002 */
[----:B--2---:R-:W-:Y:S01]  /*9950*/  SHF.R.S32.HI R93, RZ, 0x1f, R51 ;  /* 0x0000001fff5d7819 */ /* 0x004fe20000011433 */
[----:B------:R2:W-:Y:S01]  /*9960*/  STS.U16 [R50+0x80], R4 ;  /* 0x0000800432007388 */ /* 0x0005e20000000400 */
[----:B------:R-:W-:-:S03]  /*9970*/  IADD3 R48, R88, 0x40, RZ ;  /* 0x0000004058307810 */ /* 0x000fc60007ffe0ff */
[----:B------:R3:W-:Y:S01]  /*9980*/  STS.U16 [R49+0x80], R2 ;  /* 0x0000800231007388 */ /* 0x0007e20000000400 */
[C---:B-1----:R-:W-:Y:S02]  /*9990*/  PRMT R3, R0.reuse, 0x7610, R3 ;  /* 0x0000761000037816 */ /* 0x042fe40000000003 */
[----:B------:R-:W-:-:S03]  /*99a0*/  PRMT R0, R0, 0x7632, R0 ;  /* 0x0000763200007816 */ /* 0x000fc60000000000 */
[----:B------:R1:W-:Y:S04]  /*99b0*/  STS.U16 [R53+0x80], R3 ;  /* 0x0000800335007388 */ /* 0x0003e80000000400 */
[----:B------:R4:W-:Y:S01]  /*99c0*/  STS.U16 [R52+0x80], R0 ;  /* 0x0000800034007388 */ /* 0x0009e20000000400 */
[----:B--2---:R-:W-:Y:S01]  /*99d0*/  IMAD.MOV.U32 R50, RZ, RZ, -0x50 ;  /* 0xffffffb0ff327424 */ /* 0x004fe200078e00ff */
[----:B---3--:R-:W-:Y:S02]  /*99e0*/  F2FP.BF16.PACK_AB R2, R163, R162 ;  /* 0x000000a2a302723e */ /* 0x008fe400000010ff */
[----:B------:R-:W-:Y:S02]  /*99f0*/  IADD3 R49, R88, 0x80, RZ ;  /* 0x0000008058317810 */ /* 0x000fe40007ffe0ff */
[----:B------:R-:W-:-:S02]  /*9a00*/  PRMT R5, R2, 0x7610, R5 ;  /* 0x0000761002057816 */ /* 0x000fc40000000005 */
[----:B------:R-:W-:-:S03]  /*9a10*/  PRMT R4, R2, 0x7632, R4 ;  /* 0x0000763202047816 */ /* 0x000fc60000000004 */
[----:B------:R2:W-:Y:S04]  /*9a20*/  STS.U16 [R63+0x80], R5 ;  /* 0x000080053f007388 */ /* 0x0005e80000000400 */
[----:B------:R-:W-:Y:S01]  /*9a30*/  STS.U16 [R57+0x80], R4 ;  /* 0x0000800439007388 */ /* 0x000fe20000000400 */
[----:B-1----:R-:W-:Y:S02]  /*9a40*/  F2FP.BF16.PACK_AB R3, R167, R166 ;  /* 0x000000a6a703723e */ /* 0x002fe400000010ff */
[----:B----4-:R-:W-:Y:S01]  /*9a50*/  F2FP.BF16.PACK_AB R0, R165, R164 ;  /* 0x000000a4a500723e */ /* 0x010fe200000010ff */
[----:B------:R-:W-:-:S03]  /*9a60*/  CS2R R52, SRZ ;  /* 0x0000000000347805 */ /* 0x000fc6000001ff00 */
[C---:B------:R-:W-:Y:S02]  /*9a70*/  PRMT R2, R0.reuse, 0x7610, R2 ;  /* 0x0000761000027816 */ /* 0x040fe40000000002 */
[----:B------:R-:W-:-:S03]  /*9a80*/  PRMT R0, R0, 0x7632, R0 ;  /* 0x0000763200007816 */ /* 0x000fc60000000000 */
[----:B------:R1:W-:Y:S04]  /*9a90*/  STS.U16 [R56+0x80], R2 ;  /* 0x0000800238007388 */ /* 0x0003e80000000400 */
[----:B------:R3:W-:Y:S01]  /*9aa0*/  STS.U16 [R55+0x80], R0 ;  /* 0x0000800037007388 */ /* 0x0007e20000000400 */
[----:B--2---:R-:W-:-:S03]  /*9ab0*/  PRMT R5, R3, 0x7632, R5 ;  /* 0x0000763203057816 */ /* 0x004fc60000000005 */
[----:B------:R2:W-:Y:S04]  /*9ac0*/  STS.U16 [R58+0x80], R3 ;  /* 0x000080033a007388 */ /* 0x0005e80000000400 */
[----:B------:R4:W-:Y:S01]  /*9ad0*/  STS.U16 [R64+0x80], R5 ;  /* 0x0000800540007388 */ /* 0x0009e20000000400 */
[----:B-1----:R-:W-:Y:S01]  /*9ae0*/  F2FP.BF16.PACK_AB R2, R169, R168 ;  /* 0x000000a8a902723e */ /* 0x002fe200000010ff */
[----:B------:R-:W-:-:S03]  /*9af0*/  CS2R R56, SRZ ;  /* 0x0000000000387805 */ /* 0x000fc6000001ff00 */
[C---:B------:R-:W-:Y:S01]  /*9b00*/  PRMT R4, R2.reuse, 0x7610, R4 ;  /* 0x0000761002047816 */ /* 0x040fe20000000004 */
[----:B---3--:R-:W-:Y:S01]  /*9b10*/  CS2R R54, SRZ ;  /* 0x0000000000367805 */ /* 0x008fe2000001ff00 */
[----:B------:R-:W-:Y:S02]  /*9b20*/  F2FP.BF16.PACK_AB R0, R171, R170 ;  /* 0x000000aaab00723e */ /* 0x000fe400000010ff */
[----:B--2---:R-:W-:Y:S01]  /*9b30*/  PRMT R3, R2, 0x7632, R3 ;  /* 0x0000763202037816 */ /* 0x004fe20000000003 */
[----:B------:R1:W-:Y:S01]  /*9b40*/  STS.U16 [R62+0x80], R4 ;  /* 0x000080043e007388 */ /* 0x0003e20000000400 */
[C---:B------:R-:W-:Y:S02]  /*9b50*/  PRMT R2, R0.reuse, 0x7610, R2 ;  /* 0x0000761000027816 */ /* 0x040fe40000000002 */
[----:B------:R-:W-:Y:S01]  /*9b60*/  PRMT R0, R0, 0x7632, R0 ;  /* 0x0000763200007816 */ /* 0x000fe20000000000 */
[----:B------:R-:W-:Y:S01]  /*9b70*/  STS.U16 [R61+0x80], R3 ;  /* 0x000080033d007388 */ /* 0x000fe20000000400 */
[----:B----4-:R-:W-:-:S03]  /*9b80*/  CS2R R64, SRZ ;  /* 0x0000000000407805 */ /* 0x010fc6000001ff00 */
[----:B------:R2:W-:Y:S04]  /*9b90*/  STS.U16 [R60+0x80], R2 ;  /* 0x000080023c007388 */ /* 0x0005e80000000400 */
[----:B------:R3:W-:Y:S04]  /*9ba0*/  STS.U16 [R59+0x80], R0 ;  /* 0x000080003b007388 */ /* 0x0007e80000000400 */
[----:B-1----:R-:W1:Y:S01]  /*9bb0*/  S2R R4, SR_CTAID.X ;  /* 0x0000000000047919 */ /* 0x002e620000002500 */
[----:B------:R-:W-:Y:S01]  /*9bc0*/  CS2R R62, SRZ ;  /* 0x00000000003e7805 */ /* 0x000fe2000001ff00 */
[----:B--2---:R-:W-:Y:S01]  /*9bd0*/  CS2R R60, SRZ ;  /* 0x00000000003c7805 */ /* 0x004fe2000001ff00 */
[----:B------:R-:W-:Y:S01]  /*9be0*/  IMAD.WIDE.U32 R2, R51, c[0x0][0x338], R88 ;  /* 0x0000ce0033027a25 */ /* 0x000fe200078e0058 */
[----:B---3--:R-:W-:-:S03]  /*9bf0*/  CS2R R58, SRZ ;  /* 0x00000000003a7805 */ /* 0x008fc6000001ff00 */
[----:B------:R-:W-:Y:S01]  /*9c00*/  IMAD.SHL.U32 R0, R180, 0x2, RZ ;  /* 0x00000002b4007824 */ /* 0x000fe200078e00ff */
[----:B------:R-:W-:Y:S01]  /*9c10*/  BAR.SYNC.DEFER_BLOCKING 0x1, 0x100 ;  /* 0x0044000000007b1d */ /* 0x000fe20000010000 */
[----:B-1----:R-:W-:-:S05]  /*9c20*/  IMAD R50, R4, R50, c[0x0][0x2f0] ;  /* 0x0000bc0004327624 */ /* 0x002fca00078e0232 */
[----:B------:R-:W-:-:S04]  /*9c30*/  IMNMX R50, R50, 0x50, PT ;  /* 0x0000005032327817 */ /* 0x000fc80003800200 */
[----:B------:R-:W-:Y:S01]  /*9c40*/  ISETP.GE.AND P6, PT, R90, R50, PT ;  /* 0x000000325a00720c */ /* 0x000fe20003fc6270 */
[----:B------:R-:W1:Y:S04]  /*9c50*/  @!P2 LDS.128 R12, [R0+0x7880] ;  /* 0x00788000000ca984 */ /* 0x000e680000000c00 */
[----:B------:R-:W2:Y:S04]  /*9c60*/  @!P2 LDS.128 R16, [R0+0xa080] ;  /* 0x00a080000010a984 */ /* 0x000ea80000000c00 */
[----:B------:R-:W3:Y:S04]  /*9c70*/  @!P2 LDS.128 R20, [R0+0xc880] ;  /* 0x00c880000014a984 */ /* 0x000ee80000000c00 */
[----:B------:R-:W4:Y:S04]  /*9c80*/  @!P1 LDS.128 R24, [R0+0x8880] ;  /* 0x0088800000189984 */ /* 0x000f280000000c00 */
[----:B------:R-:W5:Y:S04]  /*9c90*/  @!P1 LDS.128 R28, [R0+0xb080] ;  /* 0x00b08000001c9984 */ /* 0x000f680000000c00 */
[----:B------:R-:W1:Y:S04]  /*9ca0*/  @!P1 LDS.128 R32, [R0+0xd880] ;  /* 0x00d8800000209984 */ /* 0x000e680000000c00 */
        /* <DEDUP_REMOVED lines=11> */
[----:B------:R2:W1:Y:S02]  /*9d60*/  @!P0 LDS.128 R84, [R0+0x7080] ;  /* 0x0070800000548984 */ /* 0x0004640000000c00 */
[----:B--2---:R-:W-:-:S04]  /*9d70*/  IMAD R0, R93, c[0x0][0x338], RZ ;  /* 0x0000ce005d007a24 */ /* 0x004fc800078e02ff */
[----:B------:R-:W-:-:S04]  /*9d80*/  IMAD R0, R51, c[0x0][0x33c], R0 ;  /* 0x0000cf0033007a24 */ /* 0x000fc800078e0200 */
[----:B------:R-:W-:-:S04]  /*9d90*/  IMAD.IADD R3, R3, 0x1, R0 ;  /* 0x0000000103037824 */ /* 0x000fc800078e0200 */
[----:B------:R-:W-:-:S04]  /*9da0*/  IMAD.WIDE.U32 R10, R92, c[0x0][0x340], R2 ;  /* 0x0000d0005c0a7a25 */ /* 0x000fc800078e0002 */
[----:B------:R-:W-:-:S04]  /*9db0*/  IMAD.WIDE R2, R4, 0x50, R90 ;  /* 0x0000005004027825 */ /* 0x000fc800078e025a */
[----:B------:R-:W-:Y:S01]  /*9dc0*/  IMAD.IADD R7, R11, 0x1, R6 ;  /* 0x000000010b077824 */ /* 0x000fe200078e0206 */
[----:B------:R-:W-:Y:S05]  /*9dd0*/  @P6 BRA `(.L_x_845) ;  /* 0x000000d000006947 */ /* 0x000fea0003800000 */
[----:B-1-345:R-:W-:Y:S01]  /*9de0*/  IMAD R0, R3, c[0x0][0x330], RZ ;  /* 0x0000cc0003007a24 */ /* 0x03afe200078e02ff */
        /* <DEDUP_REMOVED lines=12> */
.L_x_845:
[----:B-1-345:R-:W-:Y:S05]  /*9eb0*/  BSYNC B0 ;  /* 0x0000000000007941 */ /* 0x03afea0003800000 */
.L_x_844:
[----:B------:R-:W-:Y:S01]  /*9ec0*/  IADD3 R0, R90, 0x20, RZ ;  /* 0x000000205a007810 */ /* 0x000fe20007ffe0ff */
[----:B------:R-:W-:Y:S03]  /*9ed0*/  BSSY B0, `(.L_x_846) ;  /* 0x0000013000007945 */ /* 0x000fe60003800000 */
[----:B------:R-:W-:-:S13]  /*9ee0*/  ISETP.GE.AND P5, PT, R0, R50, PT ;  /* 0x000000320000720c */ /* 0x000fda0003fa6270 */
[----:B------:R-:W-:Y:S05]  /*9ef0*/  @P5 BRA `(.L_x_847) ;  /* 0x0000010000005947 */ /* 0x000fea0003800000 */
[----:B------:R-:W-:Y:S02]  /*9f00*/  IADD3 R0, P0, R2, 0x20, RZ ;  /* 0x0000002002007810 */ /* 0x000fe40007f1e0ff */
[----:B------:R-:W-:Y:S02]  /*9f10*/  MOV R5, R7 ;  /* 0x0000000700057202 */ /* 0x000fe40000000f00 */
        /* <DEDUP_REMOVED lines=11> */
[----:B------:R1:W-:Y:S04]  /*9fd0*/  @!P2 STG.E.128 [R4.64], R24 ;  /* 0x000000180400a986 */ /* 0x0003e8000c101d12 */
[----:B------:R1:W-:Y:S04]  /*9fe0*/  @!P1 STG.E.128 [R4.64+0x80], R28 ;  /* 0x0000801c04009986 */ /* 0x0003e8000c101d12 */
[----:B------:R1:W-:Y:S02]  /*9ff0*/  @!P0 STG.E.128 [R4.64+0x100], R32 ;  /* 0x0001002004008986 */ /* 0x0003e4000c101d12 */
.L_x_847:
[----:B------:R-:W-:Y:S05]  /*a000*/  BSYNC B0 ;  /* 0x0000000000007941 */ /* 0x000fea0003800000 */
.L_x_846:
[----:B------:R-:W-:Y:S01]  /*a010*/  IADD3 R0, R90, 0x40, RZ ;  /* 0x000000405a007810 */ /* 0x000fe20007ffe0ff */
[----:B------:R-:W-:Y:S03]  /*a020*/  BSSY B0, `(.L_x_848) ;  /* 0x0000012000007945 */ /* 0x000fe60003800000 */
[----:B------:R-:W-:-:S13]  /*a030*/  ISETP.GE.AND P4, PT, R0, R50, PT ;  /* 0x000000320000720c */ /* 0x000fda0003f86270 */
[----:B------:R-:W-:Y:S05]  /*a040*/  @P4 BRA `(.L_x_849) ;  /* 0x000000f000004947 */ /* 0x000fea0003800000 */
[----:B------:R-:W-:Y:S01]  /*a050*/  IADD3 R0, P0, R2, 0x40, RZ ;  /* 0x0000004002007810 */ /* 0x000fe20007f1e0ff */
[----:B------:R-:W-:Y:S01]  /*a060*/  IMAD.MOV.U32 R6, RZ, RZ, R10 ;  /* 0x000000ffff067224 */ /* 0x000fe200078e000a */
[----:B------:R-:W-:Y:S02]  /*a070*/  ISETP.GE.AND P2, PT, R88, c[0x0][0x324], PT ;  /* 0x0000c90058007a0c */ /* 0x000fe40003f46270 */
[----:B------:R-:W-:Y:S01]  /*a080*/  ISETP.GE.AND P1, PT, R48, c[0x0][0x324], PT ;  /* 0x0000c90030007a0c */ /* 0x000fe20003f26270 */
[----:B-1----:R-:W-:Y:S01]  /*a090*/  IMAD.X R4, RZ, RZ, R3, P0 ;  /* 0x000000ffff047224 */ /* 0x002fe200000e0603 */
[----:B------:R-:W-:Y:S01]  /*a0a0*/  ISETP.GE.AND P0, PT, R49, c[0x0][0x324], PT ;  /* 0x0000c90031007a0c */ /* 0x000fe20003f06270 */
[----:B------:R-:W-:-:S04]  /*a0b0*/  IMAD.WIDE.U32 R6, R0, c[0x0][0x330], R6 ;  /* 0x0000cc0000067a25 */ /* 0x000fc800078e0006 */
        /* <DEDUP_REMOVED lines=8> */
.L_x_849:
[----:B------:R-:W-:Y:S05]  /*a140*/  BSYNC B0 ;  /* 0x0000000000007941 */ /* 0x000fea0003800000 */
.L_x_848:
        /* <DEDUP_REMOVED lines=23> */
.L_x_851:
[----:B------:R-:W-:Y:S05]  /*a2c0*/  BSYNC B0 ;  /* 0x0000000000007941 */ /* 0x000fea0003800000 */
.L_x_850:
        /* <DEDUP_REMOVED lines=18> */
.L_x_853:
[----:B------:R-:W-:Y:S05]  /*a3f0*/  BSYNC B0 ;  /* 0x0000000000007941 */ /* 0x000fea0003800000 */
.L_x_852:
[----:B------:R-:W-:Y:S05]  /*a400*/  @P4 EXIT ;  /* 0x000000000000494d */ /* 0x000fea0003800000 */
[----:B------:R-:W-:Y:S02]  /*a410*/  IADD3 R0, P0, R2, 0x40, RZ ;  /* 0x0000004002007810 */ /* 0x000fe40007f1e0ff */
[----:B------:R-:W-:-:S03]  /*a420*/  ISETP.GE.AND P1, PT, R88, c[0x0][0x2f4], PT ;  /* 0x0000bd0058007a0c */ /* 0x000fc60003f26270 */
[----:B------:R-:W-:Y:S01]  /*a430*/  IMAD.X R2, RZ, RZ, R3, P0 ;  /* 0x000000ffff027224 */ /* 0x000fe200000e0603 */
[----:B------:R-:W-:Y:S02]  /*a440*/  MOV R3, R7 ;  /* 0x0000000700037202 */ /* 0x000fe40000000f00 */
[----:B------:R-:W-:Y:S01]  /*a450*/  ISETP.GE.AND P0, PT, R48, c[0x0][0x2f4], PT ;  /* 0x0000bd0030007a0c */ /* 0x000fe20003f06270 */
[----:B------:R-:W-:Y:S02]  /*a460*/  IMAD R6, R2, c[0x0][0x300], RZ ;  /* 0x0000c00002067a24 */ /* 0x000fe400078e02ff */
[----:B------:R-:W-:-:S04]  /*a470*/  IMAD.MOV.U32 R2, RZ, RZ, R10 ;  /* 0x000000ffff027224 */ /* 0x000fc800078e000a */
[----:B-1----:R-:W-:-:S04]  /*a480*/  IMAD.WIDE.U32 R4, R0, c[0x0][0x300], R2 ;  /* 0x0000c00000047a25 */ /* 0x002fc800078e0002 */
[----:B------:R-:W-:Y:S01]  /*a490*/  IMAD R0, R0, c[0x0][0x304], R6 ;  /* 0x0000c10000007a24 */ /* 0x000fe200078e0206 */
[----:B------:R-:W-:-:S03]  /*a4a0*/  LEA R2, P2, R4, c[0x0][0x2e8], 0x1 ;  /* 0x0000ba0004027a11 */ /* 0x000fc600078408ff */
        /* <DEDUP_REMOVED lines=8> */
.L_x_843:
[----:B------:R-:W1:Y:S01]  /*a530*/  S2R R19, SR_CTAID.Y ;  /* 0x0000000000137919 */ /* 0x000e620000002600 */
[----:B------:R-:W-:Y:S01]  /*a540*/  SHF.R.S32.HI R0, RZ, 0x1f, R230 ;  /* 0x0000001fff007819 */ /* 0x000fe200000114e6 */
[----:B------:R-:W-:Y:S01]  /*a550*/  BSSY B0, `(.L_x_854) ;  /* 0x0000028000007945 */ /* 0x000fe20003800000 */
[----:B------:R-:W-:Y:S01]  /*a560*/  MOV R18, 0xffffffb0 ;  /* 0xffffffb000127802 */ /* 0x000fe20000000f00 */
[----:B------:R-:W2:Y:S01]  /*a570*/  S2R R4, SR_CTAID.X ;  /* 0x0000000000047919 */ /* 0x000ea20000002500 */
[----:B------:R-:W-:-:S03]  /*a580*/  LEA.HI R8, R0, R230, RZ, 0x3 ;  /* 0x000000e600087211 */ /* 0x000fc600078f18ff */
[----:B------:R-:W3:Y:S01]  /*a590*/  S2R R20, SR_CTAID.Z ;  /* 0x0000000000147919 */ /* 0x000ee20000002700 */
[----:B------:R-:W-:Y:S02]  /*a5a0*/  LOP3.LUT R0, R8, 0x1ffffff8, RZ, 0xc0, !PT ;  /* 0x1ffffff808007812 */ /* 0x000fe400078ec0ff */
[----:B------:R-:W-:-:S03]  /*a5b0*/  SHF.R.S32.HI R8, RZ, 0x3, R8 ;  /* 0x00000003ff087819 */ /* 0x000fc60000011408 */
[----:B------:R-:W-:Y:S01]  /*a5c0*/  IMAD.IADD R0, R230, 0x1, -R0 ;  /* 0x00000001e6007824 */ /* 0x000fe200078e0a00 */
[----:B------:R-:W-:-:S03]  /*a5d0*/  SHF.R.S32.HI R9, RZ, 0x1f, R8 ;  /* 0x0000001fff097819 */ /* 0x000fc60000011408 */
[----:B------:R-:W-:-:S05]  /*a5e0*/  IMAD.SHL.U32 R10, R0, 0x8, RZ ;  /* 0x00000008000a7824 */ /* 0x000fca00078e00ff */
[----:B------:R-:W-:Y:S02]  /*a5f0*/  SHF.R.S32.HI R11, RZ, 0x1f, R10 ;  /* 0x0000001fff0b7819 */ /* 0x000fe4000001140a */
[----:B-1----:R-:W-:Y:S02]  /*a600*/  SHF.R.S32.HI R21, RZ, 0x1f, R19 ;  /* 0x0000001fff157819 */ /* 0x002fe40000011413 */
[----:B------:R-:W-:Y:S01]  /*a610*/  IADD3 R16, R10, 0x40, RZ ;  /* 0x000000400a107810 */ /* 0x000fe20007ffe0ff */
[----:B--2---:R-:W-:Y:S01]  /*a620*/  IMAD R18, R4, R18, c[0x0][0x2f0] ;  /* 0x0000bc0004127624 */ /* 0x004fe200078e0212 */
[----:B------:R-:W-:Y:S01]  /*a630*/  IADD3 R17, R10, 0x80, RZ ;  /* 0x000000800a117810 */ /* 0x000fe20007ffe0ff */
[----:B------:R-:W-:Y:S01]  /*a640*/  IMAD R0, R21, c[0x0][0x308], RZ ;  /* 0x0000c20015007a24 */ /* 0x000fe200078e02ff */
[----:B---3--:R-:W-:Y:S01]  /*a650*/  SHF.R.S32.HI R22, RZ, 0x1f, R20 ;  /* 0x0000001fff167819 */ /* 0x008fe20000011414 */
[----:B------:R-:W-:Y:S01]  /*a660*/  IMAD.WIDE.U32 R2, R19, c[0x0][0x308], R10 ;  /* 0x0000c20013027a25 */ /* 0x000fe200078e000a */
[----:B------:R-:W-:-:S03]  /*a670*/  ISETP.GE.AND P6, PT, R8, R18, PT ;  /* 0x000000120800720c */ /* 0x000fc60003fc6270 */
[----:B------:R-:W-:Y:S02]  /*a680*/  IMAD R0, R19, c[0x0][0x30c], R0 ;  /* 0x0000c30013007a24 */ /* 0x000fe400078e0200 */
[----:B------:R-:W-:Y:S02]  /*a690*/  IMAD R6, R22, c[0x0][0x310], RZ ;  /* 0x0000c40016067a24 */ /* 0x000fe400078e02ff */
[----:B------:R-:W-:Y:S02]  /*a6a0*/  IMAD.IADD R3, R3, 0x1, R0 ;  /* 0x0000000103037824 */ /* 0x000fe400078e0200 */
[C---:B------:R-:W-:Y:S02]  /*a6b0*/  IMAD R6, R20.reuse, c[0x0][0x314], R6 ;  /* 0x0000c50014067a24 */ /* 0x040fe400078e0206 */
[----:B------:R-:W-:-:S04]  /*a6c0*/  IMAD.WIDE.U32 R14, R20, c[0x0][0x310], R2 ;  /* 0x0000c400140e7a25 */ /* 0x000fc800078e0002 */
[----:B------:R-:W-:Y:S01]  /*a6d0*/  IMAD.WIDE R2, R4, 0x50, R8 ;  /* 0x0000005004027825 */ /* 0x000fe200078e0208 */
        /* <DEDUP_REMOVED lines=15> */
.L_x_855:
[----:B------:R-:W-:Y:S05]  /*a7d0*/  BSYNC B0 ;  /* 0x0000000000007941 */ /* 0x000fea0003800000 */
.L_x_854:
        /* <DEDUP_REMOVED lines=8> */
[----:B-1----:R-:W-:Y:S01]  /*a860*/  IMAD.X R4, RZ, RZ, R3, P0 ;  /* 0x000000ffff047224 */ /* 0x002fe200000e0603 */
        /* <DEDUP_REMOVED lines=11> */
.L_x_857:
[----:B------:R-:W-:Y:S05]  /*a920*/  BSYNC B0 ;  /* 0x0000000000007941 */ /* 0x000fea0003800000 */
.L_x_856:
        /* <DEDUP_REMOVED lines=19> */
.L_x_859:
[----:B------:R-:W-:Y:S05]  /*aa60*/  BSYNC B0 ;  /* 0x0000000000007941 */ /* 0x000fea0003800000 */
.L_x_858:
        /* <DEDUP_REMOVED lines=23> */
.L_x_861:
[----:B------:R-:W-:Y:S05]  /*abe0*/  BSYNC B0 ;  /* 0x0000000000007941 */ /* 0x000fea0003800000 */
.L_x_860:
[----:B------:R-:W-:Y:S01]  /*abf0*/  BSSY B0, `(.L_x_862) ;  /* 0x0000012000007945 */ /* 0x000fe20003800000 */
[----:B------:R-:W-:Y:S05]  /*ac00*/  @P5 BRA `(.L_x_863) ;  /* 0x0000010000005947 */ /* 0x000fea0003800000 */
[----:B------:R-:W-:Y:S01]  /*ac10*/  IADD3 R0, P0, R2, 0x20, RZ ;  /* 0x0000002002007810 */ /* 0x000fe20007f1e0ff */
[----:B------:R-:W-:Y:S01]  /*ac20*/  IMAD.MOV.U32 R8, RZ, RZ, R12 ;  /* 0x000000ffff087224 */ /* 0x000fe200078e000c */
[----:B------:R-:W-:-:S02]  /*ac30*/  MOV R9, R7 ;  /* 0x0000000700097202 */ /* 0x000fc40000000f00 */
        /* <DEDUP_REMOVED lines=13> */
.L_x_863:
[----:B------:R-:W-:Y:S05]  /*ad10*/  BSYNC B0 ;  /* 0x0000000000007941 */ /* 0x000fea0003800000 */
.L_x_862:
        /* <DEDUP_REMOVED lines=19> */
.L_x_864:
        /* <DEDUP_REMOVED lines=11> */
.L_x_1411:


//--------------------- .text._ZN7cutlass13device_kernelIN5flash19enable_sm80_to_sm89INS1_16FlashAttnBwdSm80INS1_25CollectiveMainloopBwdSm80ILi2ELi1EN4cute5tupleIJNS5_1CILi64EEENS7_ILi80EEENS7_ILi192EEEEEENS_10bfloat16_tEfNS_4arch4Sm80ELb0ELb1ELb1ELb0ELb1ELb0ELb1ELb0ELi2ELi4ELi2ELi2ELb0EEENS1_21CollectiveEpilogueBwdISB_SC_SE_Li256ELb0ELb1ELi4EEENS1_19SingleTileSchedulerILb0ELb0ELb0ELi80EEEEEEEEEvNT_6ParamsE --------------------------
	.section	.text._ZN7cutlass13device_kernelIN5flash19enable_sm80_to_sm89INS1_16FlashAttnBwdSm80INS1_25CollectiveMainloopBwdSm80ILi2ELi1EN4cute5tupleIJNS5_1CILi64EEENS7_ILi80EEENS7_ILi192EEEEEENS_10bfloat16_tEfNS_4arch4Sm80ELb0ELb1ELb1ELb0ELb1ELb0ELb1ELb0ELi2ELi4ELi2ELi2ELb0EEENS1_21CollectiveEpilogueBwdISB_SC_SE_Li256ELb0ELb1ELi4EEENS1_19SingleTileSchedulerILb0ELb0ELb0ELi80EEEEEEEEEvNT_6ParamsE,"ax",@progbits
	.sectioninfo	@"SHI_REGISTERS=255"
	.align	128
.text._ZN7cutlass13device_kernelIN5flash19enable_sm80_to_sm89INS1_16FlashAttnBwdSm80INS1_25CollectiveMainloopBwdSm80ILi2ELi1EN4cute5tupleIJNS5_1CILi64EEENS7_ILi80EEENS7_ILi192EEEEEENS_10bfloat16_tEfNS_4arch4Sm80ELb0ELb1ELb1ELb0ELb1ELb0ELb1ELb0ELi2ELi4ELi2ELi2ELb0EEENS1_21CollectiveEpilogueBwdISB_SC_SE_Li256ELb0ELb1ELi4EEENS1_19SingleTileSchedulerILb0ELb0ELb0ELi80EEEEEEEEEvNT_6ParamsE:
        .type           _ZN7cutlass13device_kernelIN5flash19enable_sm80_to_sm89INS1_16FlashAttnBwdSm80INS1_25CollectiveMainloopBwdSm80ILi2ELi1EN4cute5tupleIJNS5_1CILi64EEENS7_ILi80EEENS7_ILi192EEEEEENS_10bfloat16_tEfNS_4arch4Sm80ELb0ELb1ELb1ELb0ELb1ELb0ELb1ELb0ELi2ELi4ELi2ELi2ELb0EEENS1_21CollectiveEpilogueBwdISB_SC_SE_Li256ELb0ELb1ELi4EEENS1_19SingleTileSchedulerILb0ELb0ELb0ELi80EEEEEEEEEvNT_6ParamsE,@function
        .size           _ZN7cutlass13device_kernelIN5flash19enable_sm80_to_sm89INS1_16FlashAttnBwdSm80INS1_25CollectiveMainloopBwdSm80ILi2ELi1EN4cute5tupleIJNS5_1CILi64EEENS7_ILi80EEENS7_ILi192EEEEEENS_10bfloat16_tEfNS_4arch4Sm80ELb0ELb1ELb1ELb0ELb1ELb0ELb1ELb0ELi2ELi4ELi2ELi2ELb0EEENS1_21CollectiveEpilogueBwdISB_SC_SE_Li256ELb0ELb1ELi4EEENS1_19SingleTileSchedulerILb0ELb0ELb0ELi80EEEEEEEEEvNT_6ParamsE,(.L_x_1412 - _ZN7cutlass13device_kernelIN5flash19enable_sm80_to_sm89INS1_16FlashAttnBwdSm80INS1_25CollectiveMainloopBwdSm80ILi2ELi1EN4cute5tupleIJNS5_1CILi64EEENS7_ILi80EEENS7_ILi192EEEEEENS_10bfloat16_tEfNS_4arch4Sm80ELb0ELb1ELb1ELb0ELb1ELb0ELb1ELb0ELi2ELi4ELi2ELi2ELb0EEENS1_21CollectiveEpilogueBwdISB_SC_SE_Li256ELb0ELb1ELi4EEENS1_19SingleTileSchedulerILb0ELb0ELb0ELi80EEEEEEEEEvNT_6ParamsE)
        .other          _ZN7cutlass13device_kernelIN5flash19enable_sm80_to_sm89INS1_16FlashAttnBwdSm80INS1_25CollectiveMainloopBwdSm80ILi2ELi1EN4cute5tupleIJNS5_1CILi64EEENS7_ILi80EEENS7_ILi192EEEEEENS_10bfloat16_tEfNS_4arch4Sm80ELb0ELb1ELb1ELb0ELb1ELb0ELb1ELb0ELi2ELi4ELi2ELi2ELb0EEENS1_21CollectiveEpilogueBwdISB_SC_SE_Li256ELb0ELb1ELi4EEENS1_19SingleTileSchedulerILb0ELb0ELb0ELi80EEEEEEEEEvNT_6ParamsE,@"STO_CUDA_ENTRY STV_DEFAULT"
_ZN7cutlass13device_kernelIN5flash19enable_sm80_to_sm89INS1_16FlashAttnBwdSm80INS1_25CollectiveMainloopBwdSm80ILi2ELi1EN4cute5tupleIJNS5_1CILi64EEENS7_ILi80EEENS7_ILi192EEEEEENS_10bfloat16_tEfNS_4arch4Sm80ELb0ELb1ELb1ELb0ELb1ELb0ELb1ELb0ELi2ELi4ELi2ELi2ELb0EEENS1_21CollectiveEpilogueBwdISB_SC_SE_Li256ELb0ELb1ELi4EEENS1_19SingleTileSchedulerILb0ELb0ELb0ELi80EEEEEEEEEvNT_6ParamsE:
        /* <DEDUP_REMOVED lines=25> */
.L_x_865:
        /* <DEDUP_REMOVED lines=564> */
.L_x_877:
        /* <DEDUP_REMOVED lines=213> */
.L_x_869:
[----:B------:R-:W-:Y:S11]  /*3220*/  ISETP.NE.AND P0, PT, R249, c[0x0][0x2a8], PT ;  /* 0x0000aa00f9007a0c */ /* 0x000ff60003f05270 */
[----:B------:R-:W-:Y:S02]  /*3230*/  @!UPT UIADD3 URZ, URZ, URZ, URZ ;  /* 0x0000003f3f3ff290 */ /* 0x000fe4000fffe03f */
[----:B------:R-:W-:Y:S05]  /*3240*/  @P0 IMAD.HI.U32 R4, R3, c[0x0][0x2ac], RZ ;  /* 0x0000ab0003040a27 */ /* 0x000fea00078e00ff */
[----:B------:R-:W-:Y:S02]  /*3250*/  @P0 SHF.R.U32.HI R3, RZ, c[0x0][0x2b0], R4 ;  /* 0x0000ac00ff030a19 */ /* 0x000fe40000011604 */
.L_x_870:
[----:B------:R-:W-:Y:S05]  /*3260*/  BSYNC B0 ;  /* 0x0000000000007941 */ /* 0x000fea0003800000 */
.L_x_868:
[C-C-:B------:R-:W-:Y:S01]  /*3270*/  IADD3 R4, R2.reuse, c[0x0][0x2a4], R228.reuse ;  /* 0x0000a90002047a10 */ /* 0x140fe20007ffe0e4 */
[----:B------:R-:W-:Y:S01]  /*3280*/  IMAD R3, R3, c[0x0][0x2a8], R235 ;  /* 0x0000aa0003037a24 */ /* 0x000fe200078e02eb */
[----:B------:R-:W-:Y:S02]  /*3290*/  IADD3 R109, R2, UR10, R228 ;  /* 0x0000000a026d7c10 */ /* 0x000fe4000fffe0e4 */
[----:B------:R-:W-:Y:S02]  /*32a0*/  IMNMX R4, R229, R4, PT ;  /* 0x00000004e5047217 */ /* 0x000fe40003800200 */
[----:B------:R-:W-:Y:S02]  /*32b0*/  IADD3 R110, R3, c[0x0][0x2a8], RZ ;  /* 0x0000aa00036e7a10 */ /* 0x000fe40007ffe0ff */
[----:B------:R-:W-:Y:S02]  /*32c0*/  IMNMX R109, R109, R3, !PT ;  /* 0x000000036d6d7217 */ /* 0x000fe40007800200 */
[----:B------:R-:W-:Y:S02]  /*32d0*/  IMNMX R110, R4, R110, PT ;  /* 0x0000006e046e7217 */ /* 0x000fe40003800200 */
.L_x_867:
        /* <DEDUP_REMOVED lines=17> */
.L_x_873:
[----:B------:R-:W-:Y:S11]  /*33f0*/  ISETP.NE.AND P0, PT, R249, c[0x0][0x2a8], PT ;  /* 0x0000aa00f9007a0c */ /* 0x000ff60003f05270 */
[----:B------:R-:W-:Y:S02]  /*3400*/  @!UPT UIADD3 URZ, URZ, URZ, URZ ;  /* 0x0000003f3f3ff290 */ /* 0x000fe4000fffe03f */
[----:B------:R-:W-:Y:S05]  /*3410*/  @P0 IMAD.HI.U32 R3, R2, c[0x0][0x2ac], RZ ;  /* 0x0000ab0002030a27 */ /* 0x000fea00078e00ff */
[----:B------:R-:W-:Y:S02]  /*3420*/  @P0 SHF.R.U32.HI R2, RZ, c[0x0][0x2b0], R3 ;  /* 0x0000ac00ff020a19 */ /* 0x000fe40000011603 */
.L_x_874:
[----:B------:R-:W-:Y:S05]  /*3430*/  BSYNC B0 ;  /* 0x0000000000007941 */ /* 0x000fea0003800000 */
.L_x_872:
[----:B------:R-:W-:Y:S05]  /*3440*/  IMAD R2, R2, c[0x0][0x2a8], R235 ;  /* 0x0000aa0002027a24 */ /* 0x000fea00078e02eb */
[----:B------:R-:W-:Y:S02]  /*3450*/  IADD3 R3, R2, c[0x0][0x2a8], RZ ;  /* 0x0000aa0002037a10 */ /* 0x000fe40007ffe0ff */
[----:B------:R-:W-:Y:S02]  /*3460*/  IMNMX R107, R107, R2, !PT ;  /* 0x000000026b6b7217 */ /* 0x000fe40007800200 */
[----:B------:R-:W-:Y:S02]  /*3470*/  IMNMX R108, R108, R3, PT ;  /* 0x000000036c6c7217 */ /* 0x000fe40003800200 */
.L_x_871:
        /* <DEDUP_REMOVED lines=79> */
.L_x_875:
        /* <DEDUP_REMOVED lines=547> */
.L_x_876:
        /* <DEDUP_REMOVED lines=296> */
.L_x_866:
        /* <DEDUP_REMOVED lines=777> */
.L_x_880:
[----:B-1-345:R-:W-:Y:S05]  /*9eb0*/  BSYNC B0 ;  /* 0x0000000000007941 */ /* 0x03afea0003800000 */
.L_x_879:
        /* <DEDUP_REMOVED lines=20> */
.L_x_882:
[----:B------:R-:W-:Y:S05]  /*a000*/  BSYNC B0 ;  /* 0x0000000000007941 */ /* 0x000fea0003800000 */
.L_x_881:
        /* <DEDUP_REMOVED lines=19> */
.L_x_884:
[----:B------:R-:W-:Y:S05]  /*a140*/  BSYNC B0 ;  /* 0x0000000000007941 */ /* 0x000fea0003800000 */
.L_x_883:
        /* <DEDUP_REMOVED lines=23> */
.L_x_886:
[----:B------:R-:W-:Y:S05]  /*a2c0*/  BSYNC B0 ;  /* 0x0000000000007941 */ /* 0x000fea0003800000 */
.L_x_885:
        /* <DEDUP_REMOVED lines=18> */
.L_x_888:
[----:B------:R-:W-:Y:S05]  /*a3f0*/  BSYNC B0 ;  /* 0x0000000000007941 */ /* 0x000fea0003800000 */
.L_x_887:
        /* <DEDUP_REMOVED lines=19> */
.L_x_878:
        /* <DEDUP_REMOVED lines=42> */
.L_x_890:
[----:B------:R-:W-:Y:S05]  /*a7d0*/  BSYNC B0 ;  /* 0x0000000000007941 */ /* 0x000fea0003800000 */
.L_x_889:
        /* <DEDUP_REMOVED lines=20> */
.L_x_892:
[----:B------:R-:W-:Y:S05]  /*a920*/  BSYNC B0 ;  /* 0x0000000000007941 */ /* 0x000fea0003800000 */
.L_x_891:
        /* <DEDUP_REMOVED lines=19> */
.L_x_894:
[----:B------:R-:W-:Y:S05]  /*aa60*/  BSYNC B0 ;  /* 0x0000000000007941 */ /* 0x000fea0003800000 */
.L_x_893:
        /* <DEDUP_REMOVED lines=23> */
.L_x_896:
[----:B------:R-:W-:Y:S05]  /*abe0*/  BSYNC B0 ;  /* 0x0000000000007941 */ /* 0x000fea0003800000 */
.L_x_895:
        /* <DEDUP_REMOVED lines=18> */
.L_x_898:
[----:B------:R-:W-:Y:S05]  /*ad10*/  BSYNC B0 ;  /* 0x0000000000007941 */ /* 0x000fea0003800000 */
.L_x_897:
        /* <DEDUP_REMOVED lines=19> */
.L_x_899:
        /* <DEDUP_REMOVED lines=11> */
.L_x_1412:


//--------------------- .text._ZN7cutlass13device_kernelIN5flash19enable_sm80_to_sm89INS1_16FlashAttnBwdSm80INS1_25CollectiveMainloopBwdSm80ILi2ELi1EN4cute5tupleIJNS5_1CILi64EEENS7_ILi80EEENS7_ILi192EEEEEENS_10bfloat16_tEfNS_4arch4Sm80ELb0ELb1ELb1ELb0ELb0ELb0ELb1ELb0ELi2ELi4ELi2ELi2ELb0EEENS1_24CollectiveEpilogueBwdGQAISB_fSE_Li256ELb0ELb0EEENS1_19SingleTileSchedulerILb0ELb0ELb0ELi80EEEEEEEEEvNT_6ParamsE --------------------------
	.section	.text._ZN7cutlass13device_kernelIN5flash19enable_sm80_to_sm89INS1_16FlashAttnBwdSm80INS1_25CollectiveMainloopBwdSm80ILi2ELi1EN4cute5tupleIJNS5_1CILi64EEENS7_ILi80EEENS7_ILi192EEEEEENS_10bfloat16_tEfNS_4arch4Sm80ELb0ELb1ELb1ELb0ELb0ELb0ELb1ELb0ELi2ELi4ELi2ELi2ELb0EEENS1_24CollectiveEpilogueBwdGQAISB_fSE_Li256ELb0ELb0EEENS1_19SingleTileSchedulerILb0ELb0ELb0ELi80EEEEEEEEEvNT_6ParamsE,"ax",@progbits
	.sectioninfo	@"SHI_REGISTERS=255"
	.align	128
.text._ZN7cutlass13device_kernelIN5flash19enable_sm80_to_sm89INS1_16FlashAttnBwdSm80INS1_25CollectiveMainloopBwdSm80ILi2ELi1EN4cute5tupleIJNS5_1CILi64EEENS7_ILi80EEENS7_ILi192EEEEEENS_10bfloat16_tEfNS_4arch4Sm80ELb0ELb1ELb1ELb0ELb0ELb0ELb1ELb0ELi2ELi4ELi2ELi2ELb0EEENS1_24CollectiveEpilogueBwdGQAISB_fSE_Li256ELb0ELb0EEENS1_19SingleTileSchedulerILb0ELb0ELb0ELi80EEEEEEEEEvNT_6ParamsE:
        .type           _ZN7cutlass13device_kernelIN5flash19enable_sm80_to_sm89INS1_16FlashAttnBwdSm80INS1_25CollectiveMainloopBwdSm80ILi2ELi1EN4cute5tupleIJNS5_1CILi64EEENS7_ILi80EEENS7_ILi192EEEEEENS_10bfloat16_tEfNS_4arch4Sm80ELb0ELb1ELb1ELb0ELb0ELb0ELb1ELb0ELi2ELi4ELi2ELi2ELb0EEENS1_24CollectiveEpilogueBwdGQAISB_fSE_Li256ELb0ELb0EEENS1_19SingleTileSchedulerILb0ELb0ELb0ELi80EEEEEEEEEvNT_6ParamsE,@function
        .size           _ZN7cutlass13device_kernelIN5flash19enable_sm80_to_sm89INS1_16FlashAttnBwdSm80INS1_25CollectiveMainloopBwdSm80ILi2ELi1EN4cute5tupleIJNS5_1CILi64EEENS7_ILi80EEENS7_ILi192EEEEEENS_10bfloat16_tEfNS_4arch4Sm80ELb0ELb1ELb1ELb0ELb0ELb0ELb1ELb0ELi2ELi4ELi2ELi2ELb0EEENS1_24CollectiveEpilogueBwdGQAISB_fSE_Li256ELb0ELb0EEENS1_19SingleTileSchedulerILb0ELb0ELb0ELi80EEEEEEEEEvNT_6ParamsE,(.L_x_1413 - _ZN7cutlass13device_kernelIN5flash19enable_sm80_to_sm89INS1_16FlashAttnBwdSm80INS1_25CollectiveMainloopBwdSm80ILi2ELi1EN4cute5tupleIJNS5_1CILi64EEENS7_ILi80EEENS7_ILi192EEEEEENS_10bfloat16_tEfNS_4arch4Sm80ELb0ELb1ELb1ELb0ELb0ELb0ELb1ELb0ELi2ELi4ELi2ELi2ELb0EEENS1_24CollectiveEpilogueBwdGQAISB_fSE_Li256ELb0ELb0EEENS1_19SingleTileSchedulerILb0ELb0ELb0ELi80EEEEEEEEEvNT_6ParamsE)
        .other          _ZN7cutlass13device_kernelIN5flash19enable_sm80_to_sm89INS1_16FlashAttnBwdSm80INS1_25CollectiveMainloopBwdSm80ILi2ELi1EN4cute5tupleIJNS5_1CILi64EEENS7_ILi80EEENS7_ILi192EEEEEENS_10bfloat16_tEfNS_4arch4Sm80ELb0ELb1ELb1ELb0ELb0ELb0ELb1ELb0ELi2ELi4ELi2ELi2ELb0EEENS1_24CollectiveEpilogueBwdGQAISB_fSE_Li256ELb0ELb0EEENS1_19SingleTileSchedulerILb0ELb0ELb0ELi80EEEEEEEEEvNT_6ParamsE,@"STO_CUDA_ENTRY STV_DEFAULT"
_ZN7cutlass13device_kernelIN5flash19enable_sm80_to_sm89INS1_16FlashAttnBwdSm80INS1_25CollectiveMainloopBwdSm80ILi2ELi1EN4cute5tupleIJNS5_1CILi64EEENS7_ILi80EEENS7_ILi192EEEEEENS_10bfloat16_tEfNS_4arch4Sm80ELb0ELb1ELb1ELb0ELb0ELb0ELb1ELb0ELi2ELi4ELi2ELi2ELb0EEENS1_24CollectiveEpilogueBwdGQAISB_fSE_Li256ELb0ELb0EEENS1_19SingleTileSchedulerILb0ELb0ELb0ELi80EEEEEEEEEvNT_6ParamsE:
        /* <DEDUP_REMOVED lines=25> */
.L_x_900:
        /* <DEDUP_REMOVED lines=77> */
[--C-:B------:R-:W-:Y:S01]  /*0660*/  IMAD.MOV.U32 R6, RZ, RZ, R84.reuse ;  /* 0x000000ffff067224 */ /* 0x100fe200078e0054 */
[----:B------:R-:W1:Y:S01]  /*0670*/  S2R R248, SR_CTAID.Z ;  /* 0x0000000000f87919 */ /* 0x000e620000002700 */
[----:B------:R-:W-:Y:S01]  /*0680*/  USHF.R.S32.HI UR18, URZ, 0x1f, UR19 ;  /* 0x0000001f3f127899 */ /* 0x000fe20008011413 */
[----:B------:R-:W-:Y:S01]  /*0690*/  ISETP.NE.AND P0, PT, R0, 0x1, PT ;  /* 0x000000010000780c */ /* 0x000fe20003f05270 */
[----:B------:R-:W-:Y:S01]  /*06a0*/  IMAD.SHL.U32 R236, R230, 0x4, RZ ;  /* 0x00000004e6ec7824 */ /* 0x000fe200078e00ff */
[-C--:B------:R-:W-:Y:S01]  /*06b0*/  LEA.HI R19, R16, R230.reuse, RZ, 0x3 ;  /* 0x000000e610137211 */ /* 0x080fe200078f18ff */
[----:B------:R-:W2:Y:S01]  /*06c0*/  S2R R20, SR_CTAID.X ;  /* 0x0000000000147919 */ /* 0x000ea20000002500 */
[----:B------:R-:W-:Y:S01]  /*06d0*/  ULDC.64 UR4, c[0x0][0x278] ;  /* 0x00009e0000047ab9 */ /* 0x000fe20000000a00 */
[----:B------:R-:W-:Y:S01]  /*06e0*/  SHF.R.S32.HI R28, RZ, 0x1f, R84 ;  /* 0x0000001fff1c7819 */ /* 0x000fe20000011454 */
[----:B------:R-:W-:Y:S01]  /*06f0*/  UIMAD UR8, UR18, UR4, URZ ;  /* 0x00000004120872a4 */ /* 0x000fe2000f8e023f */
[--C-:B------:R-:W-:Y:S01]  /*0700*/  SHF.R.S32.HI R237, RZ, 0x1f, R236.reuse ;  /* 0x0000001fffed7819 */ /* 0x100fe200000114ec */
[----:B------:R-:W-:Y:S01]  /*0710*/  USHF.L.U32 UR20, UR14, 0x6, URZ ;  /* 0x000000060e147899 */ /* 0x000fe2000800063f */
[----:B------:R-:W-:Y:S01]  /*0720*/  SHF.R.S32.HI R234, RZ, 0x3, R19 ;  /* 0x00000003ffea7819 */ /* 0x000fe20000011413 */
[----:B------:R-:W-:Y:S01]  /*0730*/  IMAD R8, R28, c[0x0][0x270], RZ ;  /* 0x00009c001c087a24 */ /* 0x000fe200078e02ff */
[----:B------:R-:W-:Y:S01]  /*0740*/  UIMAD.WIDE.U32 UR12, UR19, UR4, URZ ;  /* 0x00000004130c72a5 */ /* 0x000fe2000f8e003f */
[C---:B------:R-:W-:Y:S01]  /*0750*/  IMAD.WIDE.U32 R4, R84.reuse, c[0x0][0x270], R236 ;  /* 0x00009c0054047a25 */ /* 0x040fe200078e00ec */
[----:B------:R-:W-:Y:S01]  /*0760*/  UIMAD UR8, UR19, UR5, UR8 ;  /* 0x00000005130872a4 */ /* 0x000fe2000f8e0208 */
[----:B------:R-:W-:Y:S01]  /*0770*/  SHF.R.S32.HI R235, RZ, 0x1f, R234 ;  /* 0x0000001fffeb7819 */ /* 0x000fe200000114ea */
[----:B------:R-:W-:Y:S01]  /*0780*/  ULDC.64 UR6, c[0x0][0x290] ;  /* 0x0000a40000067ab9 */ /* 0x000fe20000000a00 */
[C---:B------:R-:W-:Y:S01]  /*0790*/  @P0 IMAD.HI.U32 R0, R84.reuse, c[0x0][0x24c], RZ ;  /* 0x0000930054000a27 */ /* 0x040fe200078e00ff */
[----:B------:R-:W-:Y:S01]  /*07a0*/  ULDC.64 UR4, c[0x0][0x1e8] ;  /* 0x00007a0000047ab9 */ /* 0x000fe20000000a00 */
[----:B------:R-:W-:Y:S01]  /*07b0*/  SHF.R.S32.HI R231, RZ, 0x1f, R230 ;  /* 0x0000001fffe77819 */ /* 0x000fe200000114e6 */
[----:B------:R-:W-:Y:S01]  /*07c0*/  UIMAD UR4, UR18, UR4, URZ ;  /* 0x00000004120472a4 */ /* 0x000fe2000f8e023f */
[----:B------:R-:W-:Y:S01]  /*07d0*/  IMAD R8, R84, c[0x0][0x274], R8 ;  /* 0x00009d0054087a24 */ /* 0x000fe200078e0208 */
[----:B------:R-:W-:Y:S01]  /*07e0*/  @P0 SHF.R.U32.HI R6, RZ, c[0x0][0x250], R0 ;  /* 0x00009400ff060a19 */ /* 0x000fe20000011600 */
[----:B------:R-:W-:Y:S01]  /*07f0*/  IMAD.U32 R13, RZ, RZ, UR20 ;  /* 0x00000014ff0d7e24 */ /* 0x000fe2000f8e00ff */
[----:B------:R-:W-:Y:S01]  /*0800*/  LOP3.LUT R0, R19, 0xfffffff8, RZ, 0xc0, !PT ;  /* 0xfffffff813007812 */ /* 0x000fe200078ec0ff */
[----:B------:R-:W-:Y:S01]  /*0810*/  IMAD R12, R28, c[0x0][0x288], RZ ;  /* 0x0000a2001c0c7a24 */ /* 0x000fe200078e02ff */
[----:B------:R-:W-:Y:S01]  /*0820*/  SHF.R.S32.HI R7, RZ, 0x1f, R6 ;  /* 0x0000001fff077819 */ /* 0x000fe20000011406 */
[----:B------:R-:W-:Y:S01]  /*0830*/  UIMAD.WIDE.U32 UR10, UR19, UR6, URZ ;  /* 0x00000006130a72a5 */ /* 0x000fe2000f8e003f */
[----:B------:R-:W-:Y:S01]  /*0840*/  IMAD.IADD R15, R5, 0x1, R8 ;  /* 0x00000001050f7824 */ /* 0x000fe200078e0208 */
[----:B------:R-:W-:Y:S01]  /*0850*/  UIMAD UR6, UR18, UR6, URZ ;  /* 0x00000006120672a4 */ /* 0x000fe2000f8e023f */
[----:B------:R-:W-:Y:S01]  /*0860*/  IMAD.IADD R17, R230, 0x1, -R0 ;  /* 0x00000001e6117824 */ /* 0x000fe200078e0a00 */
[----:B------:R-:W-:Y:S01]  /*0870*/  UIMAD UR21, UR19, UR5, UR4 ;  /* 0x00000005131572a4 */ /* 0x000fe2000f8e0204 */
[----:B------:R-:W-:Y:S01]  /*0880*/  IMAD R0, R7, c[0x0][0x1e0], RZ ;  /* 0x0000780007007a24 */ /* 0x000fe200078e02ff */
[----:B------:R-:W-:Y:S01]  /*0890*/  IADD3 R18, P3, P2, R13, UR12, R4 ;  /* 0x0000000c0d127c10 */ /* 0x000fe2000fa7e004 */
[----:B------:R-:W-:Y:S01]  /*08a0*/  IMAD.SHL.U32 R10, R17, 0x8, RZ ;  /* 0x00000008110a7824 */ /* 0x000fe200078e00ff */
[----:B------:R-:W-:Y:S01]  /*08b0*/  ULDC.64 UR4, c[0x0][0x1b8] ;  /* 0x00006e0000047ab9 */ /* 0x000fe20000000a00 */
[----:B------:R-:W-:Y:S01]  /*08c0*/  IMAD R0, R6, c[0x0][0x1e4], R0 ;  /* 0x0000790006007a24 */ /* 0x000fe200078e0200 */
[----:B------:R-:W-:Y:S01]  /*08d0*/  UIMAD UR7, UR19, UR7, UR6 ;  /* 0x00000007130772a4 */ /* 0x000fe2000f8e0206 */
[----:B------:R-:W-:Y:S01]  /*08e0*/  IMAD R7, R7, c[0x0][0x1b0], RZ ;  /* 0x00006c0007077a24 */ /* 0x000fe200078e02ff */
[----:B------:R-:W-:Y:S01]  /*08f0*/  SHF.R.S32.HI R11, RZ, 0x1f, R10 ;  /* 0x0000001fff0b7819 */ /* 0x000fe2000001140a */
[----:B------:R-:W-:Y:S01]  /*0900*/  IMAD.WIDE.U32 R8, R84, c[0x0][0x288], R236 ;  /* 0x0000a20054087a25 */ /* 0x000fe200078e00ec */
[----:B------:R-:W-:Y:S01]  /*0910*/  UIMAD UR6, UR18, UR4, URZ ;  /* 0x00000004120672a4 */ /* 0x000fe2000f8e023f */
[----:B------:R-:W-:Y:S01]  /*0920*/  ISETP.GE.AND P6, PT, R10, c[0x0][0x1cc], PT ;  /* 0x000073000a007a0c */ /* 0x000fe20003fc6270 */
[----:B------:R-:W-:Y:S01]  /*0930*/  USHF.R.S32.HI UR4, URZ, 0x1f, UR20 ;  /* 0x0000001f3f047899 */ /* 0x000fe20008011414 */
[----:B------:R-:W-:Y:S01]  /*0940*/  IMAD.WIDE.U32 R2, R6, c[0x0][0x1e0], R10 ;  /* 0x0000780006027a25 */ /* 0x000fe200078e000a */
[----:B------:R-:W-:Y:S01]  /*0950*/  IADD3 R22, P1, P0, R13, UR10, R8 ;  /* 0x0000000a0d167c10 */ /* 0x000fe2000f83e008 */
[----:B------:R-:W-:Y:S01]  /*0960*/  UIMAD UR6, UR19, UR5, UR6 ;  /* 0x00000005130672a4 */ /* 0x000fe2000f8e0206 */
[----:B------:R-:W-:Y:S01]  /*0970*/  IADD3 R23, R10, 0x80, RZ ;  /* 0x000000800a177810 */ /* 0x000fe20007ffe0ff */
[----:B------:R-:W-:Y:S01]  /*0980*/  IMAD.IADD R3, R3, 0x1, R0 ;  /* 0x0000000103037824 */ /* 0x000fe200078e0200 */
[----:B------:R-:W-:Y:S01]  /*0990*/  UIADD3 UR5, UR13, UR8, URZ ;  /* 0x000000080d057290 */ /* 0x000fe2000fffe03f */
[----:B------:R-:W-:Y:S01]  /*09a0*/  IMAD R12, R84, c[0x0][0x28c], R12 ;  /* 0x0000a300540c7a24 */ /* 0x000fe200078e020c */
[----:B------:R-:W-:Y:S01]  /*09b0*/  UIADD3 UR8, UR11, UR7, URZ ;  /* 0x000000070b087290 */ /* 0x000fe2000fffe03f */
[C---:B------:R-:W-:Y:S01]  /*09c0*/  IMAD R0, R6.reuse, c[0x0][0x1b4], R7 ;  /* 0x00006d0006007a24 */ /* 0x040fe200078e0207 */
[----:B------:R-:W-:Y:S01]  /*09d0*/  UIMAD UR15, UR15, -0x50, URZ ;  /* 0xffffffb00f0f78a4 */ /* 0x000fe2000f8e023f */
[----:B------:R-:W-:Y:S01]  /*09e0*/  IMAD.WIDE.U32 R4, R6, c[0x0][0x1b0], R10 ;  /* 0x00006c0006047a25 */ /* 0x000fe200078e000a */
[----:B------:R-:W-:Y:S01]  /*09f0*/  ULDC UR26, c[0x0][0x198] ;  /* 0x00006600001a7ab9 */ /* 0x000fe20000000800 */
[----:B------:R-:W-:Y:S01]  /*0a00*/  CS2R R170, SRZ ;  /* 0x0000000000aa7805 */ /* 0x000fe2000001ff00 */
[----:B------:R-:W-:Y:S01]  /*0a10*/  UIADD3 UR26, UR15, UR26, URZ ;  /* 0x0000001a0f1a7290 */ /* 0x000fe2000fffe03f */
[----:B-1----:R-:W-:Y:S01]  /*0a20*/  IMAD.WIDE.U32 R6, R248, c[0x0][0x1e8], R2 ;  /* 0x00007a00f8067a25 */ /* 0x002fe200078e0002 */
[----:B------:R-:W-:Y:S01]  /*0a30*/  UISETP.GE.AND UP1, UPT, UR15, 0x1, UPT ;  /* 0x000000010f00788c */ /* 0x000fe2000bf26270 */
[----:B------:R-:W-:Y:S01]  /*0a40*/  CS2R R168, SRZ ;  /* 0x0000000000a87805 */ /* 0x000fe2000001ff00 */
[----:B------:R-:W-:Y:S01]  /*0a50*/  UISETP.GE.AND UP0, UPT, UR15, 0x2, UPT ;  /* 0x000000020f00788c */ /* 0x000fe2000bf06270 */
[----:B------:R-:W-:Y:S01]  /*0a60*/  IMAD.IADD R14, R9, 0x1, R12 ;  /* 0x00000001090e7824 */ /* 0x000fe200078e020c */
[----:B------:R-:W-:Y:S01]  /*0a70*/  UP2UR UR24, UPR, URZ, 0x2 ;  /* 0x000000023f187883 */ /* 0x000fe20008000000 */
[----:B--2---:R-:W-:Y:S01]  /*0a80*/  IMAD.WIDE R12, R20, 0x50, R234 ;  /* 0x00000050140c7825 */ /* 0x004fe200078e02ea */
[----:B------:R-:W-:Y:S01]  /*0a90*/  IADD3 R20, R10, 0x40, RZ ;  /* 0x000000400a147810 */ /* 0x000fe20007ffe0ff */
[----:B------:R-:W-:Y:S01]  /*0aa0*/  UISETP.GE.AND UP1, UPT, UR15, 0x11, UPT ;  /* 0x000000110f00788c */ /* 0x000fe2000bf26270 */
[----:B------:R-:W-:Y:S01]  /*0ab0*/  CS2R R166, SRZ ;  /* 0x0000000000a67805 */ /* 0x000fe2000001ff00 */
[----:B------:R-:W-:Y:S01]  /*0ac0*/  IMAD.IADD R3, R5, 0x1, R0 ;  /* 0x0000000105037824 */ /* 0x000fe200078e0200 */
[----:B------:R-:W-:Y:S01]  /*0ad0*/  IADD3 R5, R7, UR21, RZ ;  /* 0x0000001507057c10 */ /* 0x000fe2000fffe0ff */
[----:B------:R-:W-:Y:S01]  /*0ae0*/  IMAD.SHL.U32 R0, R234, 0x40, RZ ;  /* 0x00000040ea007824 */ /* 0x000fe200078e00ff */
[----:B------:R-:W-:Y:S01]  /*0af0*/  ISETP.GE.AND P5, PT, R20, c[0x0][0x1cc], PT ;  /* 0x0000730014007a0c */ /* 0x000fe20003fa6270 */
[----:B------:R-:W-:Y:S01]  /*0b00*/  IMAD.MOV.U32 R2, RZ, RZ, R4 ;  /* 0x000000ffff027224 */ /* 0x000fe200078e0004 */
[----:B------:R-:W-:Y:S01]  /*0b10*/  UP2UR UR23, UPR, URZ, 0x1 ;  /* 0x000000013f177883 */ /* 0x000fe20008000000 */
[----:B------:R-:W-:Y:S01]  /*0b20*/  IMAD.MOV.U32 R4, RZ, RZ, R6 ;  /* 0x000000ffff047224 */ /* 0x000fe200078e0006 */
[----:B------:R-:W-:Y:S01]  /*0b30*/  LOP3.LUT R0, R0, 0x1c0, RZ, 0xc0, !PT ;  /* 0x000001c000007812 */ /* 0x000fe200078ec0ff */
[----:B------:R-:W-:Y:S01]  /*0b40*/  IMAD R7, R13, c[0x0][0x1d8], RZ ;  /* 0x000076000d077a24 */ /* 0x000fe200078e02ff */
[----:B------:R-:W-:Y:S01]  /*0b50*/  UISETP.GE.AND UP0, UPT, UR15, 0x12, UPT ;  /* 0x000000120f00788c */ /* 0x000fe2000bf06270 */
[----:B------:R-:W-:Y:S01]  /*0b60*/  IMAD.U32 R6, RZ, RZ, UR4 ;  /* 0x00000004ff067e24 */ /* 0x000fe2000f8e00ff */
[----:B------:R-:W-:Y:S01]  /*0b70*/  USHF.R.S32.HI UR4, URZ, 0x1f, UR14 ;  /* 0x0000001f3f047899 */ /* 0x000fe2000801140e */
[C---:B------:R-:W-:Y:S01]  /*0b80*/  IMAD R7, R12.reuse, c[0x0][0x1dc], R7 ;  /* 0x000077000c077a24 */ /* 0x040fe200078e0207 */
[----:B------:R-:W-:Y:S01]  /*0b90*/  CS2R R164, SRZ ;  /* 0x0000000000a47805 */ /* 0x000fe2000001ff00 */
[----:B------:R-:W-:Y:S01]  /*0ba0*/  IMAD.WIDE.U32 R4, R12, c[0x0][0x1d8], R4 ;  /* 0x000076000c047a25 */ /* 0x000fe200078e0004 */
[C---:B------:R-:W-:Y:S01]  /*0bb0*/  IADD3.X R15, R6.reuse, UR5, R15, P3, P2 ;  /* 0x00000005060f7c10 */ /* 0x040fe20009fe440f */
[----:B------:R-:W-:Y:S01]  /*0bc0*/  CS2R R162, SRZ ;  /* 0x0000000000a27805 */ /* 0x000fe2000001ff00 */
[----:B------:R-:W-:Y:S01]  /*0bd0*/  IADD3.X R24, R6, UR8, R14, P1, P0 ;  /* 0x0000000806187c10 */ /* 0x000fe20008fe040e */
[----:B------:R-:W-:Y:S01]  /*0be0*/  IMAD.WIDE.U32 R8, R248, c[0x0][0x1b8], R2 ;  /* 0x00006e00f8087a25 */ /* 0x000fe200078e0002 */
[----:B------:R-:W-:Y:S01]  /*0bf0*/  LOP3.LUT R6, R0, 0x38, R10, 0xf8, !PT ;  /* 0x0000003800067812 */ /* 0x000fe200078ef80a */
[----:B------:R-:W-:Y:S01]  /*0c00*/  CS2R R160, SRZ ;  /* 0x0000000000a07805 */ /* 0x000fe2000001ff00 */
[----:B------:R-:W-:Y:S01]  /*0c10*/  SHF.R.U32.HI R3, RZ, 0x3, R0 ;  /* 0x00000003ff037819 */ /* 0x000fe20000011600 */
[----:B------:R-:W-:Y:S01]  /*0c20*/  IMAD.IADD R0, R5, 0x1, R7 ;  /* 0x0000000105007824 */ /* 0x000fe200078e0207 */
[----:B------:R-:W-:Y:S01]  /*0c30*/  LEA R2, P0, R4, c[0x0][0x1c0], 0x1 ;  /* 0x0000700004027a11 */ /* 0x000fe200078008ff */
[----:B------:R-:W-:Y:S01]  /*0c40*/  IMAD.MOV.U32 R7, RZ, RZ, c[0x0][0x1d8] ;  /* 0x00007600ff077624 */ /* 0x000fe200078e00ff */
[----:B------:R-:W-:Y:S01]  /*0c50*/  LOP3.LUT R6, R6, R3, RZ, 0x3c, !PT ;  /* 0x0000000306067212 */ /* 0x000fe200078e3cff */
[----:B------:R-:W-:Y:S01]  /*0c60*/  IMAD.MOV.U32 R5, RZ, RZ, c[0x0][0x1dc] ;  /* 0x00007700ff057624 */ /* 0x000fe200078e00ff */
[----:B------:R-:W-:Y:S01]  /*0c70*/  LEA.HI.X R3, R4, c[0x0][0x1c4], R0, 0x1, P0 ;  /* 0x0000710004037a11 */ /* 0x000fe200000f0c00 */
[----:B------:R-:W-:Y:S01]  /*0c80*/  IMAD.U32 R0, RZ, RZ, UR15 ;  /* 0x0000000fff007e24 */ /* 0x000fe2000f8e00ff */
[----:B------:R-:W-:Y:S01]  /*0c90*/  LEA.HI R4, R16, R230, RZ, 0x6 ;  /* 0x000000e610047211 */ /* 0x000fe200078f30ff */
[----:B------:R-:W-:Y:S01]  /*0ca0*/  IMAD.MOV.U32 R26, RZ, RZ, 0x5 ;  /* 0x00000005ff1a7424 */ /* 0x000fe200078e00ff */
[----:B------:R-:W-:Y:S01]  /*0cb0*/  ISETP.GE.AND P0, PT, R23, c[0x0][0x1cc], PT ;  /* 0x0000730017007a0c */ /* 0x000fe20003f06270 */
[C---:B------:R-:W-:Y:S01]  /*0cc0*/  IMAD.SHL.U32 R14, R7.reuse, 0x20, RZ ;  /* 0x00000020070e7824 */ /* 0x040fe200078e00ff */
[----:B------:R-:W-:Y:S01]  /*0cd0*/  IADD3 R0, R0, c[0x0][0x198], -R234 ;  /* 0x0000660000007a10 */ /* 0x000fe20007ffe8ea */
[----:B------:R-:W-:Y:S01]  /*0ce0*/  IMAD.MOV.U32 R25, RZ, RZ, c[0x0][0x178] ;  /* 0x00005e00ff197624 */ /* 0x000fe200078e00ff */
[----:B------:R-:W-:Y:S01]  /*0cf0*/  SHF.R.S32.HI R21, RZ, 0x6, R4 ;  /* 0x00000006ff157819 */ /* 0x000fe20000011404 */
[----:B------:R-:W-:Y:S01]  /*0d00*/  IMAD.MOV.U32 R27, RZ, RZ, 0x6 ;  /* 0x00000006ff1b7424 */ /* 0x000fe200078e00ff */
[C---:B------:R-:W-:Y:S01]  /*0d10*/  ISETP.LT.OR P2, PT, R0.reuse, 0x1, P6 ;  /* 0x000000010000780c */ /* 0x040fe20003741670 */
[----:B------:R-:W-:Y:S01]  /*0d20*/  IMAD.MOV.U32 R222, RZ, RZ, 0x10 ;  /* 0x00000010ffde7424 */ /* 0x000fe200078e00ff */
[----:B------:R-:W-:Y:S01]  /*0d30*/  LEA R4, P4, R7, R2, 0x6 ;  /* 0x0000000207047211 */ /* 0x000fe200078830ff */
[----:B------:R-:W-:Y:S01]  /*0d40*/  IMAD R6, R21, 0x200, R6 ;  /* 0x0000020015067824 */ /* 0x000fe200078e0206 */
[----:B------:R-:W-:Y:S01]  /*0d50*/  ISETP.LT.OR P3, PT, R0, 0x1, P5 ;  /* 0x000000010000780c */ /* 0x000fe20002f61670 */
[----:B------:R-:W-:Y:S01]  /*0d60*/  IMAD.MOV.U32 R212, RZ, RZ, 0x120 ;  /* 0x00000120ffd47424 */ /* 0x000fe200078e00ff */
[----:B------:R-:W-:Y:S01]  /*0d70*/  LEA.HI.X R5, R7, R3, R5, 0x6, P4 ;  /* 0x0000000307057211 */ /* 0x000fe200020f3405 */
[----:B------:R-:W-:Y:S01]  /*0d80*/  IMAD.SHL.U32 R226, R6, 0x2, RZ ;  /* 0x0000000206e27824 */ /* 0x000fe200078e00ff */
[----:B------:R-:W-:Y:S01]  /*0d90*/  ISETP.LT.OR P4, PT, R0, 0x1, P0 ;  /* 0x000000010000780c */ /* 0x000fe20000781670 */
[----:B------:R-:W-:Y:S01]  /*0da0*/  IMAD R6, R13, c[0x0][0x1a8], RZ ;  /* 0x00006a000d067a24 */ /* 0x000fe200078e02ff */
[----:B------:R-:W-:Y:S01]  /*0db0*/  ISETP.GT.AND P1, PT, R230, 0x7f, PT ;  /* 0x0000007fe600780c */ /* 0x000fe20003f24270 */
[----:B------:R-:W-:Y:S01]  /*0dc0*/  IMAD.MOV.U32 R251, RZ, RZ, 0x1 ;  /* 0x00000001fffb7424 */ /* 0x000fe200078e00ff */
[C---:B------:R-:W-:Y:S01]  /*0dd0*/  ISETP.LT.OR P6, PT, R0.reuse, 0x21, P6 ;  /* 0x000000210000780c */ /* 0x040fe200037c1670 */
[----:B------:R-:W-:Y:S01]  /*0de0*/  @!PT LDS RZ, [RZ] ;  /* 0x00000000fffff984 */ /* 0x000fe20000000800 */
[----:B------:R-:W-:Y:S01]  /*0df0*/  @!PT LDS RZ, [RZ] ;  /* 0x00000000fffff984 */ /* 0x000fe20000000800 */
[----:B------:R-:W-:Y:S01]  /*0e00*/  @!PT LDS RZ, [RZ] ;  /* 0x00000000fffff984 */ /* 0x000fe20000000800 */
[----:B------:R1:W-:Y:S01]  /*0e10*/  LDGSTS.E.BYPASS.LTC128B.128 [R226+0x7880], [R2.64], !P2 ;  /* 0x0788000002e27fae */ /* 0x0003e2000d101d50 */
[----:B------:R-:W-:Y:S01]  /*0e20*/  ISETP.LT.OR P2, PT, R0, 0x21, P5 ;  /* 0x000000210000780c */ /* 0x000fe20002f41670 */
[----:B------:R-:W-:Y:S01]  /*0e30*/  IMAD R13, R12, c[0x0][0x1ac], R6 ;  /* 0x00006b000c0d7a24 */ /* 0x000fe200078e0206 */
[C---:B------:R-:W-:Y:S01]  /*0e40*/  ISETP.LT.OR P0, PT, R0.reuse, 0x21, P0 ;  /* 0x000000210000780c */ /* 0x040fe20000701670 */
[----:B------:R1:W-:Y:S01]  /*0e50*/  LDGSTS.E.BYPASS.LTC128B.128 [R226+0xa080], [R2.64+0x80], !P3 ;  /* 0x0a08008002e27fae */ /* 0x0003e2000d901d50 */
[----:B------:R-:W-:Y:S01]  /*0e60*/  IADD3 R9, R9, UR6, RZ ;  /* 0x0000000609097c10 */ /* 0x000fe2000fffe0ff */
[----:B------:R-:W-:Y:S01]  /*0e70*/  ULDC.64 UR6, c[0x0][0x188] ;  /* 0x0000620000067ab9 */ /* 0x000fe20000000a00 */
[----:B------:R-:W-:Y:S01]  /*0e80*/  SHF.L.U64.HI R7, R7, R26, c[0x0][0x1dc] ;  /* 0x0000770007077619 */ /* 0x000fe2000001021a */
[----:B------:R1:W-:Y:S01]  /*0e90*/  LDGSTS.E.BYPASS.LTC128B.128 [R226+0xc880], [R2.64+0x100], !P4 ;  /* 0x0c88010002e27fae */ /* 0x0003e2000e101d50 */
[----:B------:R-:W-:Y:S01]  /*0ea0*/  UIMAD UR6, UR18, UR6, URZ ;  /* 0x00000006120672a4 */ /* 0x000fe2000f8e023f */
[----:B------:R-:W-:Y:S01]  /*0eb0*/  @!P1 ISETP.GE.AND P4, PT, R0, 0x41, PT ;  /* 0x000000410000980c */ /* 0x000fe20003f86270 */
[----:B------:R-:W-:Y:S01]  /*0ec0*/  IMAD.WIDE.U32 R8, R12, c[0x0][0x1a8], R8 ;  /* 0x00006a000c087a25 */ /* 0x000fe200078e0008 */
[----:B------:R2:W-:Y:S01]  /*0ed0*/  LDGSTS.E.BYPASS.LTC128B.128 [R226+0x8880], [R4.64], !P6 ;  /* 0x0888000004e27fae */ /* 0x0005e2000f101d50 */
[----:B------:R-:W-:Y:S01]  /*0ee0*/  @!P1 ISETP.LT.OR P5, PT, R0, 0x41, P5 ;  /* 0x000000410000980c */ /* 0x000fe20002fa1670 */
[----:B------:R-:W-:Y:S01]  /*0ef0*/  UIMAD UR7, UR19, UR7, UR6 ;  /* 0x00000007130772a4 */ /* 0x000fe2000f8e0206 */
[C---:B------:R-:W-:Y:S01]  /*0f00*/  @!P1 ISETP.GE.OR P6, PT, R10.reuse, c[0x0][0x1cc], !P4 ;  /* 0x000073000a009a0c */ /* 0x040fe200067c6670 */
[----:B------:R2:W-:Y:S01]  /*0f10*/  LDGSTS.E.BYPASS.LTC128B.128 [R226+0xb080], [R4.64+0x80], !P2 ;  /* 0x0b08008004e27fae */ /* 0x0005e2000d101d50 */
[----:B------:R-:W-:Y:S01]  /*0f20*/  ISETP.GE.AND P2, PT, R10, c[0x0][0x19c], PT ;  /* 0x000067000a007a0c */ /* 0x000fe20003f46270 */
[----:B------:R-:W-:Y:S01]  /*0f30*/  CS2R R158, SRZ ;  /* 0x00000000009e7805 */ /* 0x000fe2000001ff00 */
[----:B------:R-:W-:Y:S01]  /*0f40*/  @!P1 LEA R6, P3, R14, R4, 0x1 ;  /* 0x000000040e069211 */ /* 0x000fe200078608ff */
[----:B------:R2:W-:Y:S01]  /*0f50*/  LDGSTS.E.BYPASS.LTC128B.128 [R226+0xd880], [R4.64+0x100], !P0 ;  /* 0x0d88010004e27fae */ /* 0x0005e2000c101d50 */
[----:B------:R-:W-:Y:S01]  /*0f60*/  @!P1 ISETP.GE.OR P4, PT, R23, c[0x0][0x1cc], !P4 ;  /* 0x0000730017009a0c */ /* 0x000fe20006786670 */
[----:B------:R-:W-:Y:S01]  /*0f70*/  CS2R R156, SRZ ;  /* 0x00000000009c7805 */ /* 0x000fe2000001ff00 */
[----:B------:R-:W-:Y:S01]  /*0f80*/  ISETP.LT.OR P0, PT, R0, 0x1, P2 ;  /* 0x000000010000780c */ /* 0x000fe20001701670 */
[----:B------:R-:W-:Y:S01]  /*0f90*/  CS2R R154, SRZ ;  /* 0x00000000009a7805 */ /* 0x000fe2000001ff00 */
[----:B------:R-:W-:Y:S01]  /*0fa0*/  @!P1 LEA.HI.X R7, R14, R5, R7, 0x1, P3 ;  /* 0x000000050e079211 */ /* 0x000fe200018f0c07 */
[----:B------:R-:W-:Y:S01]  /*0fb0*/  CS2R R152, SRZ ;  /* 0x0000000000987805 */ /* 0x000fe2000001ff00 */
[----:B------:R-:W-:Y:S01]  /*0fc0*/  SHF.L.U64.HI R29, R25, R26, c[0x0][0x17c] ;  /* 0x00005f00191d7619 */ /* 0x000fe2000001021a */
[----:B------:R-:W-:Y:S01]  /*0fd0*/  CS2R R150, SRZ ;  /* 0x0000000000967805 */ /* 0x000fe2000001ff00 */
[----:B------:R-:W-:Y:S01]  /*0fe0*/  CS2R R148, SRZ ;  /* 0x0000000000947805 */ /* 0x000fe2000001ff00 */
[----:B------:R3:W-:Y:S01]  /*0ff0*/  @!P1 LDGSTS.E.BYPASS.LTC128B.128 [R226+0x9880], [R6.64], !P6 ;  /* 0x0988000006e29fae */ /* 0x0007e2000f101d50 */
[----:B------:R-:W-:Y:S01]  /*1000*/  ISETP.GE.AND P6, PT, R20, c[0x0][0x19c], PT ;  /* 0x0000670014007a0c */ /* 0x000fe20003fc6270 */
[----:B------:R-:W-:Y:S01]  /*1010*/  CS2R R146, SRZ ;  /* 0x0000000000927805 */ /* 0x000fe2000001ff00 */
[----:B------:R-:W-:Y:S01]  /*1020*/  CS2R R144, SRZ ;  /* 0x0000000000907805 */ /* 0x000fe2000001ff00 */
[----:B------:R3:W-:Y:S01]  /*1030*/  @!P1 LDGSTS.E.BYPASS.LTC128B.128 [R226+0xc080], [R6.64+0x80], !P5 ;  /* 0x0c08008006e29fae */ /* 0x0007e2000e901d50 */
[----:B-1----:R-:W-:Y:S01]  /*1040*/  IMAD.IADD R3, R9, 0x1, R13 ;  /* 0x0000000109037824 */ /* 0x002fe200078e020d */
[----:B------:R-:W-:Y:S01]  /*1050*/  LEA R2, P3, R8, c[0x0][0x190], 0x1 ;  /* 0x0000640008027a11 */ /* 0x000fe200078608ff */
[----:B------:R-:W-:Y:S01]  /*1060*/  IMAD R9, R28, c[0x0][0x180], RZ ;  /* 0x000060001c097a24 */ /* 0x000fe200078e02ff */
[----:B------:R-:W-:Y:S01]  /*1070*/  ISETP.GE.AND P5, PT, R23, c[0x0][0x19c], PT ;  /* 0x0000670017007a0c */ /* 0x000fe20003fa6270 */
[----:B------:R3:W-:Y:S01]  /*1080*/  @!P1 LDGSTS.E.BYPASS.LTC128B.128 [R226+0xe880], [R6.64+0x100], !P4 ;  /* 0x0e88010006e29fae */ /* 0x0007e2000e101d50 */
[----:B------:R-:W-:Y:S01]  /*1090*/  LEA.HI.X R3, R8, c[0x0][0x194], R3, 0x1, P3 ;  /* 0x0000650008037a11 */ /* 0x000fe200018f0c03 */
[----:B------:R-:W-:Y:S01]  /*10a0*/  CS2R R142, SRZ ;  /* 0x00000000008e7805 */ /* 0x000fe2000001ff00 */
[C---:B------:R-:W-:Y:S01]  /*10b0*/  ISETP.LT.OR P4, PT, R0.reuse, 0x1, P6 ;  /* 0x000000010000780c */ /* 0x040fe20003781670 */
[----:B------:R-:W-:Y:S01]  /*10c0*/  CS2R R140, SRZ ;  /* 0x00000000008c7805 */ /* 0x000fe2000001ff00 */
[----:B------:R-:W-:Y:S01]  /*10d0*/  ISETP.LT.OR P3, PT, R0, 0x1, P5 ;  /* 0x000000010000780c */ /* 0x000fe20002f61670 */
[----:B------:R1:W-:Y:S01]  /*10e0*/  LDGSTS.E.BYPASS.LTC128B.128 [R226+0x80], [R2.64], !P0 ;  /* 0x0008000002e27fae */ /* 0x0003e2000c101d50 */
[----:B------:R-:W-:Y:S01]  /*10f0*/  CS2R R138, SRZ ;  /* 0x00000000008a7805 */ /* 0x000fe2000001ff00 */
[----:B--2---:R-:W-:Y:S01]  /*1100*/  IMAD.MOV.U32 R4, RZ, RZ, c[0x0][0x1a8] ;  /* 0x00006a00ff047624 */ /* 0x004fe200078e00ff */
[----:B------:R-:W-:Y:S01]  /*1110*/  CS2R R136, SRZ ;  /* 0x0000000000887805 */ /* 0x000fe2000001ff00 */
[----:B------:R-:W-:Y:S01]  /*1120*/  CS2R R134, SRZ ;  /* 0x0000000000867805 */ /* 0x000fe2000001ff00 */
[----:B------:R-:W-:Y:S01]  /*1130*/  CS2R R132, SRZ ;  /* 0x0000000000847805 */ /* 0x000fe2000001ff00 */
[----:B------:R-:W-:Y:S01]  /*1140*/  IMAD.SHL.U32 R5, R4, 0x20, RZ ;  /* 0x0000002004057824 */ /* 0x000fe200078e00ff */
[----:B------:R-:W-:Y:S01]  /*1150*/  CS2R R130, SRZ ;  /* 0x0000000000827805 */ /* 0x000fe2000001ff00 */
[----:B------:R-:W-:Y:S01]  /*1160*/  CS2R R128, SRZ ;  /* 0x0000000000807805 */ /* 0x000fe2000001ff00 */
[----:B------:R-:W-:Y:S01]  /*1170*/  CS2R R126, SRZ ;  /* 0x00000000007e7805 */ /* 0x000fe2000001ff00 */
[----:B------:R1:W-:Y:S01]  /*1180*/  LDGSTS.E.BYPASS.LTC128B.128 [R226+0x2880], [R2.64+0x80], !P4 ;  /* 0x0288008002e27fae */ /* 0x0003e2000e101d50 */
[C---:B------:R-:W-:Y:S01]  /*1190*/  ISETP.LT.OR P4, PT, R0.reuse, 0x21, P2 ;  /* 0x000000210000780c */ /* 0x040fe20001781670 */
[----:B------:R-:W-:Y:S01]  /*11a0*/  CS2R R124, SRZ ;  /* 0x00000000007c7805 */ /* 0x000fe2000001ff00 */
[----:B------:R-:W-:Y:S01]  /*11b0*/  @!P1 ISETP.LT.OR P2, PT, R0, 0x41, P2 ;  /* 0x000000410000980c */ /* 0x000fe20001741670 */
[----:B------:R1:W-:Y:S01]  /*11c0*/  LDGSTS.E.BYPASS.LTC128B.128 [R226+0x5080], [R2.64+0x100], !P3 ;  /* 0x0508010002e27fae */ /* 0x0003e2000d901d50 */
[----:B------:R-:W-:Y:S01]  /*11d0*/  ISETP.GE.AND P3, PT, R20, c[0x0][0x16c], PT ;  /* 0x00005b0014007a0c */ /* 0x000fe20003f66270 */
[----:B------:R-:W-:Y:S01]  /*11e0*/  CS2R R122, SRZ ;  /* 0x00000000007a7805 */ /* 0x000fe2000001ff00 */
[----:B------:R-:W-:Y:S01]  /*11f0*/  CS2R R120, SRZ ;  /* 0x0000000000787805 */ /* 0x000fe2000001ff00 */
[----:B------:R-:W-:Y:S01]  /*1200*/  CS2R R118, SRZ ;  /* 0x0000000000767805 */ /* 0x000fe2000001ff00 */
[----:B------:R-:W-:Y:S01]  /*1210*/  SEL R8, RZ, 0xffffffff, P3 ;  /* 0xffffffffff087807 */ /* 0x000fe20001800000 */
[----:B------:R-:W-:Y:S01]  /*1220*/  CS2R R116, SRZ ;  /* 0x0000000000747805 */ /* 0x000fe2000001ff00 */
[----:B---3--:R-:W-:Y:S01]  /*1230*/  IMAD.MOV.U32 R7, RZ, RZ, c[0x0][0x1ac] ;  /* 0x00006b00ff077624 */ /* 0x008fe200078e00ff */
[----:B------:R-:W-:Y:S01]  /*1240*/  LEA R6, P0, R4, R2, 0x6 ;  /* 0x0000000204067211 */ /* 0x000fe200078030ff */
[----:B------:R-:W-:Y:S01]  /*1250*/  CS2R R114, SRZ ;  /* 0x0000000000727805 */ /* 0x000fe2000001ff00 */
[----:B------:R-:W-:Y:S01]  /*1260*/  ISETP.LT.OR P3, PT, R0, 0x21, P6 ;  /* 0x000000210000780c */ /* 0x000fe20003761670 */
[----:B------:R-:W-:Y:S01]  /*1270*/  IMAD.SHL.U32 R8, R8, 0x2, RZ ;  /* 0x0000000208087824 */ /* 0x000fe200078e00ff */
[C---:B------:R-:W-:Y:S01]  /*1280*/  LEA.HI.X R7, R4.reuse, R3, R7, 0x6, P0 ;  /* 0x0000000304077211 */ /* 0x040fe200000f3407 */
[----:B------:R-:W-:Y:S01]  /*1290*/  CS2R R112, SRZ ;  /* 0x0000000000707805 */ /* 0x000fe2000001ff00 */
[----:B------:R-:W-:Y:S01]  /*12a0*/  SHF.L.U64.HI R4, R4, R26, c[0x0][0x1ac] ;  /* 0x00006b0004047619 */ /* 0x000fe2000001021a */
[----:B------:R-:W-:Y:S01]  /*12b0*/  CS2R R82, SRZ ;  /* 0x0000000000527805 */ /* 0x000fe2000001ff00 */
[C---:B------:R-:W-:Y:S01]  /*12c0*/  @!P1 LEA R12, P0, R5.reuse, R6, 0x1 ;  /* 0x00000006050c9211 */ /* 0x040fe200078008ff */
[----:B------:R2:W-:Y:S01]  /*12d0*/  LDGSTS.E.BYPASS.LTC128B.128 [R226+0x1080], [R6.64], !P4 ;  /* 0x0108000006e27fae */ /* 0x0005e2000e101d50 */
[----:B------:R-:W-:Y:S01]  /*12e0*/  @!P1 ISETP.LT.OR P6, PT, R0, 0x41, P6 ;  /* 0x000000410000980c */ /* 0x000fe200037c1670 */
[----:B------:R-:W-:Y:S01]  /*12f0*/  CS2R R80, SRZ ;  /* 0x0000000000507805 */ /* 0x000fe2000001ff00 */
[----:B------:R-:W-:Y:S01]  /*1300*/  @!P1 LEA.HI.X R13, R5, R7, R4, 0x1, P0 ;  /* 0x00000007050d9211 */ /* 0x000fe200000f0c04 */
[----:B------:R-:W-:Y:S01]  /*1310*/  IMAD R4, R235, c[0x0][0x178], RZ ;  /* 0x00005e00eb047a24 */ /* 0x000fe200078e02ff */
[----:B------:R-:W-:Y:S01]  /*1320*/  ISETP.GE.AND P0, PT, R10, c[0x0][0x16c], PT ;  /* 0x00005b000a007a0c */ /* 0x000fe20003f06270 */
[----:B------:R2:W-:Y:S01]  /*1330*/  LDGSTS.E.BYPASS.LTC128B.128 [R226+0x3880], [R6.64+0x80], !P3 ;  /* 0x0388008006e27fae */ /* 0x0005e2000d901d50 */
[----:B------:R-:W-:Y:S01]  /*1340*/  CS2R R78, SRZ ;  /* 0x00000000004e7805 */ /* 0x000fe2000001ff00 */
[C---:B------:R-:W-:Y:S01]  /*1350*/  IMAD R4, R234.reuse, c[0x0][0x17c], R4 ;  /* 0x00005f00ea047a24 */ /* 0x040fe200078e0204 */
[----:B------:R-:W-:Y:S01]  /*1360*/  SEL R5, RZ, 0x1, P0 ;  /* 0x00000001ff057807 */ /* 0x000fe20000000000 */
[----:B-1----:R-:W-:Y:S01]  /*1370*/  IMAD.WIDE.U32 R2, R234, c[0x0][0x178], R10 ;  /* 0x00005e00ea027a25 */ /* 0x002fe200078e000a */
[----:B------:R-:W-:Y:S01]  /*1380*/  ISETP.GE.AND P0, PT, R23, c[0x0][0x16c], PT ;  /* 0x00005b0017007a0c */ /* 0x000fe20003f06270 */
[----:B------:R-:W-:Y:S01]  /*1390*/  CS2R R76, SRZ ;  /* 0x00000000004c7805 */ /* 0x000fe2000001ff00 */
[----:B------:R-:W-:Y:S01]  /*13a0*/  LOP3.LUT R8, R8, 0x2, R5, 0xe2, !PT ;  /* 0x0000000208087812 */ /* 0x000fe200078ee205 */
[----:B------:R-:W-:Y:S01]  /*13b0*/  IMAD.IADD R3, R3, 0x1, R4 ;  /* 0x0000000103037824 */ /* 0x000fe200078e0204 */
[----:B------:R-:W-:Y:S01]  /*13c0*/  SEL R14, RZ, 0x4, P0 ;  /* 0x00000004ff0e7807 */ /* 0x000fe20000000000 */
[----:B------:R-:W-:Y:S01]  /*13d0*/  IMAD R4, R84, c[0x0][0x184], R9 ;  /* 0x0000610054047a24 */ /* 0x000fe200078e0209 */
[----:B------:R-:W-:Y:S01]  /*13e0*/  ISETP.LT.OR P0, PT, R0, 0x21, P5 ;  /* 0x000000210000780c */ /* 0x000fe20002f01670 */
[----:B------:R-:W-:Y:S01]  /*13f0*/  IMAD.WIDE.U32 R2, R84, c[0x0][0x180], R2 ;  /* 0x0000600054027a25 */ /* 0x000fe200078e0002 */
[----:B------:R-:W-:Y:S01]  /*1400*/  @!P1 ISETP.LT.OR P5, PT, R0, 0x41, P5 ;  /* 0x000000410000980c */ /* 0x000fe20002fa1670 */
[----:B------:R-:W-:Y:S01]  /*1410*/  CS2R R74, SRZ ;  /* 0x00000000004a7805 */ /* 0x000fe2000001ff00 */
[-C--:B------:R-:W-:Y:S01]  /*1420*/  SHF.L.U64.HI R9, R25, R27.reuse, c[0x0][0x17c] ;  /* 0x00005f0019097619 */ /* 0x080fe2000001021b */
        /* <DEDUP_REMOVED lines=11> */
[----:B------:R2:W-:Y:S01]  /*14e0*/  LDGSTS.E.BYPASS.LTC128B.128 [R226+0x6080], [R6.64+0x100], !P0 ;  /* 0x0608010006e27fae */ /* 0x0005e2000c101d50 */
[----:B------:R-:W-:Y:S01]  /*14f0*/  ULDC.64 UR6, c[0x0][0x218] ;  /* 0x0000860000067ab9 */ /* 0x000fe20000000a00 */
[----:B------:R-:W-:Y:S01]  /*1500*/  CS2R R62, SRZ ;  /* 0x00000000003e7805 */ /* 0x000fe2000001ff00 */
[----:B------:R-:W-:Y:S01]  /*1510*/  IMAD.IADD R3, R5, 0x1, R0 ;  /* 0x0000000105037824 */ /* 0x000fe200078e0200 */
[----:B------:R-:W-:Y:S01]  /*1520*/  LOP3.LUT R0, R8, R14, RZ, 0xfc, !PT ;  /* 0x0000000e08007212 */ /* 0x000fe200078efcff */
[----:B------:R-:W-:Y:S01]  /*1530*/  IMAD.SHL.U32 R11, R25, 0x40, RZ ;  /* 0x00000040190b7824 */ /* 0x000fe200078e00ff */
[----:B------:R1:W-:Y:S01]  /*1540*/  @!P1 LDGSTS.E.BYPASS.LTC128B.128 [R226+0x2080], [R12.64], !P2 ;  /* 0x020800000ce29fae */ /* 0x0003e2000d101d50 */
[----:B------:R-:W-:Y:S01]  /*1550*/  IMAD R5, R9, UR14, RZ ;  /* 0x0000000e09057c24 */ /* 0x000fe2000f8e02ff */
[C---:B------:R-:W-:Y:S01]  /*1560*/  LOP3.LUT P4, RZ, R0.reuse, 0x1, RZ, 0xc0, !PT ;  /* 0x0000000100ff7812 */ /* 0x040fe2000788c0ff */
[----:B------:R-:W-:Y:S01]  /*1570*/  IMAD.MOV.U32 R2, RZ, RZ, R4 ;  /* 0x000000ffff027224 */ /* 0x000fe200078e0004 */
[C---:B------:R-:W-:Y:S01]  /*1580*/  LOP3.LUT P3, RZ, R0.reuse, 0x2, RZ, 0xc0, !PT ;  /* 0x0000000200ff7812 */ /* 0x040fe2000786c0ff */
[----:B------:R-:W-:Y:S01]  /*1590*/  IMAD.MOV.U32 R240, RZ, RZ, R244 ;  /* 0x000000fffff07224 */ /* 0x000fe200078e00f4 */
[----:B------:R-:W-:Y:S01]  /*15a0*/  LOP3.LUT P2, RZ, R0, 0x4, RZ, 0xc0, !PT ;  /* 0x0000000400ff7812 */ /* 0x000fe2000784c0ff */
[----:B------:R-:W-:Y:S01]  /*15b0*/  IMAD R4, R28, c[0x0][0x210], RZ ;  /* 0x000084001c047a24 */ /* 0x000fe200078e02ff */
[----:B------:R1:W-:Y:S01]  /*15c0*/  @!P1 LDGSTS.E.BYPASS.LTC128B.128 [R226+0x4880], [R12.64+0x80], !P6 ;  /* 0x048800800ce29fae */ /* 0x0003e2000f101d50 */
[C---:B------:R-:W-:Y:S01]  /*15d0*/  IMAD R14, R11.reuse, UR4, R5 ;  /* 0x000000040b0e7c24 */ /* 0x040fe2000f8e0205 */
[----:B------:R-:W-:Y:S01]  /*15e0*/  UIMAD UR6, UR18, UR6, URZ ;  /* 0x00000006120672a4 */ /* 0x000fe2000f8e023f */
[----:B------:R-:W-:Y:S01]  /*15f0*/  IMAD.WIDE.U32 R8, R11, UR14, R240 ;  /* 0x0000000e0b087c25 */ /* 0x000fe2000f8e00f0 */
[----:B------:R1:W-:Y:S01]  /*1600*/  @!P1 LDGSTS.E.BYPASS.LTC128B.128 [R226+0x7080], [R12.64+0x100], !P5 ;  /* 0x070801000ce29fae */ /* 0x0003e2000e901d50 */
[----:B------:R-:W-:Y:S01]  /*1610*/  CS2R R60, SRZ ;  /* 0x00000000003c7805 */ /* 0x000fe2000001ff00 */
[----:B------:R-:W-:Y:S01]  /*1620*/  UIMAD UR6, UR19, UR7, UR6 ;  /* 0x00000007130672a4 */ /* 0x000fe2000f8e0206 */
[C---:B------:R-:W-:Y:S01]  /*1630*/  IMAD R11, R84.reuse, c[0x0][0x214], R4 ;  /* 0x00008500540b7a24 */ /* 0x040fe200078e0204 */
[----:B------:R-:W0:Y:S01]  /*1640*/  LDGDEPBAR ;  /* 0x00000000000079af */ /* 0x000e220000000000 */
[----:B------:R-:W-:Y:S01]  /*1650*/  IMAD.WIDE.U32 R4, R84, c[0x0][0x210], R2 ;  /* 0x0000840054047a25 */ /* 0x000fe200078e0002 */
[----:B------:R-:W-:Y:S01]  /*1660*/  LEA R2, P0, R8, c[0x0][0x160], 0x1 ;  /* 0x0000580008027a11 */ /* 0x000fe200078008ff */
        /* <DEDUP_REMOVED lines=8> */
[----:B------:R-:W-:Y:S01]  /*16f0*/  IMAD.MOV.U32 R14, RZ, RZ, c[0x0][0x208] ;  /* 0x00008200ff0e7624 */ /* 0x000fe200078e00ff */
[----:B------:R-:W-:Y:S01]  /*1700*/  IADD3 R0, -R234, c[0x0][0x168], -R11 ;  /* 0x00005a00ea007a10 */ /* 0x000fe20007ffe90b */
[----:B------:R-:W-:Y:S01]  /*1710*/  IMAD.WIDE.U32 R242, R248, c[0x0][0x218], R4 ;  /* 0x00008600f8f27a25 */ /* 0x000fe200078e0004 */
[----:B------:R-:W-:Y:S01]  /*1720*/  LEA.HI.X R3, R8, c[0x0][0x164], R3, 0x1, P0 ;  /* 0x0000590008037a11 */ /* 0x000fe200000f0c03 */
[----:B------:R-:W-:Y:S01]  /*1730*/  CS2R R48, SRZ ;  /* 0x0000000000307805 */ /* 0x000fe2000001ff00 */
[C---:B------:R-:W-:Y:S01]  /*1740*/  ISETP.LT.OR P6, PT, R0.reuse, 0x1, !P4 ;  /* 0x000000010000780c */ /* 0x040fe200067c1670 */
[----:B------:R-:W-:Y:S01]  /*1750*/  IMAD.SHL.U32 R8, R25, 0x20, RZ ;  /* 0x0000002019087824 */ /* 0x000fe200078e00ff */
[----:B------:R-:W-:Y:S01]  /*1760*/  ISETP.LT.OR P1, PT, R0, 0x1, !P3 ;  /* 0x000000010000780c */ /* 0x000fe20005f21670 */
[----:B--2---:R-:W-:Y:S01]  /*1770*/  IMAD.SHL.U32 R7, R14, 0x40, RZ ;  /* 0x000000400e077824 */ /* 0x004fe200078e00ff */
[C---:B------:R-:W-:Y:S01]  /*1780*/  ISETP.LT.OR P5, PT, R0.reuse, 0x1, !P2 ;  /* 0x000000010000780c */ /* 0x040fe200057a1670 */
[----:B------:R-:W-:Y:S01]  /*1790*/  IMAD.MOV.U32 R238, RZ, RZ, R242 ;  /* 0x000000ffffee7224 */ /* 0x000fe200078e00f2 */
[----:B------:R-:W-:Y:S01]  /*17a0*/  ISETP.LT.OR P0, PT, R0, 0x21, !P4 ;  /* 0x000000210000780c */ /* 0x000fe20006701670 */
[C---:B-1----:R-:W-:Y:S01]  /*17b0*/  IMAD.SHL.U32 R13, R14.reuse, 0x20, RZ ;  /* 0x000000200e0d7824 */ /* 0x042fe200078e00ff */
[----:B------:R-:W-:Y:S01]  /*17c0*/  SHF.L.U64.HI R6, R14, R27, c[0x0][0x20c] ;  /* 0x000083000e067619 */ /* 0x000fe2000001021b */
[----:B------:R-:W-:Y:S01]  /*17d0*/  CS2R R46, SRZ ;  /* 0x00000000002e7805 */ /* 0x000fe2000001ff00 */
[----:B------:R-:W-:Y:S01]  /*17e0*/  IADD3 R239, R243, UR6, RZ ;  /* 0x00000006f3ef7c10 */ /* 0x000fe2000fffe0ff */
[----:B------:R-:W-:Y:S01]  /*17f0*/  ULDC.64 UR6, c[0x0][0x240] ;  /* 0x0000900000067ab9 */ /* 0x000fe20000000a00 */
[----:B------:R-:W-:Y:S01]  /*1800*/  P2R R12, PR, RZ, 0x10 ;  /* 0x00000010ff0c7803 */ /* 0x000fe20000000000 */
[----:B------:R1:W-:Y:S01]  /*1810*/  LDGSTS.E.BYPASS.LTC128B.128 [R226+0xf080], [R2.64], !P6 ;  /* 0x0f08000002e27fae */ /* 0x0003e2000f101d50 */
[----:B------:R-:W-:Y:S01]  /*1820*/  ISETP.LT.OR P6, PT, R0, 0x21, !P3 ;  /* 0x000000210000780c */ /* 0x000fe20005fc1670 */
[----:B------:R-:W-:Y:S01]  /*1830*/  IMAD R6, R6, UR14, RZ ;  /* 0x0000000e06067c24 */ /* 0x000fe2000f8e02ff */
[----:B------:R-:W-:Y:S01]  /*1840*/  IADD3 R11, -R11, c[0x0][0x168], -R234 ;  /* 0x00005a000b0b7a10 */ /* 0x000fe20007ffe9ea */
[----:B------:R1:W-:Y:S01]  /*1850*/  LDGSTS.E.BYPASS.LTC128B.128 [R226+0x11080], [R2.64+0x80], !P1 ;  /* 0x1108008002e27fae */ /* 0x0003e2000c901d50 */
[----:B------:R-:W-:Y:S01]  /*1860*/  LEA R4, P1, R8, R2, 0x1 ;  /* 0x0000000208047211 */ /* 0x000fe200078208ff */
[----:B------:R-:W-:Y:S01]  /*1870*/  UIMAD UR6, UR18, UR6, URZ ;  /* 0x00000006120672a4 */ /* 0x000fe2000f8e023f */
[----:B------:R-:W-:Y:S01]  /*1880*/  ISETP.GE.AND P4, PT, R10, c[0x0][0x1fc], PT ;  /* 0x00007f000a007a0c */ /* 0x000fe20003f86270 */
[----:B------:R1:W-:Y:S01]  /*1890*/  LDGSTS.E.BYPASS.LTC128B.128 [R226+0x13080], [R2.64+0x100], !P5 ;  /* 0x1308010002e27fae */ /* 0x0003e2000e901d50 */
[----:B------:R-:W-:Y:S01]  /*18a0*/  LEA.HI.X R5, R8, R3, R29, 0x1, P1 ;  /* 0x0000000308057211 */ /* 0x000fe200008f0c1d */
[----:B------:R-:W-:Y:S01]  /*18b0*/  UIMAD UR25, UR19, UR7, UR6 ;  /* 0x00000007131972a4 */ /* 0x000fe2000f8e0206 */
[----:B------:R-:W-:Y:S01]  /*18c0*/  ISETP.LT.OR P5, PT, R0, 0x21, !P2 ;  /* 0x000000210000780c */ /* 0x000fe200057a1670 */
[C---:B------:R-:W-:Y:S01]  /*18d0*/  IMAD R0, R7.reuse, UR4, R6 ;  /* 0x0000000407007c24 */ /* 0x040fe2000f8e0206 */
[----:B------:R-:W-:Y:S01]  /*18e0*/  ISETP.GT.AND P1, PT, R230, 0xf, PT ;  /* 0x0000000fe600780c */ /* 0x000fe20003f24270 */
[----:B------:R2:W-:Y:S01]  /*18f0*/  LDGSTS.E.BYPASS.LTC128B.128 [R226+0x10080], [R4.64], !P0 ;  /* 0x1008000004e27fae */ /* 0x0005e2000c101d50 */
[----:B------:R-:W-:Y:S01]  /*1900*/  LEA R8, P0, R18, c[0x0][0x258], 0x2 ;  /* 0x0000960012087a11 */ /* 0x000fe200078010ff */
[----:B------:R-:W-:Y:S01]  /*1910*/  IMAD.WIDE.U32 R6, R7, UR14, R238 ;  /* 0x0000000e07067c25 */ /* 0x000fe2000f8e00ee */
[----:B------:R-:W-:Y:S01]  /*1920*/  SHF.L.U64.HI R252, R14, R26, c[0x0][0x20c] ;  /* 0x000083000efc7619 */ /* 0x000fe2000001021a */
[----:B------:R2:W-:Y:S01]  /*1930*/  LDGSTS.E.BYPASS.LTC128B.128 [R226+0x12080], [R4.64+0x80], !P6 ;  /* 0x1208008004e27fae */ /* 0x0005e2000f101d50 */
[----:B------:R-:W-:Y:S01]  /*1940*/  LEA.HI.X R9, R18, c[0x0][0x25c], R15, 0x2, P0 ;  /* 0x0000970012097a11 */ /* 0x000fe200000f140f */
[----:B------:R-:W-:Y:S01]  /*1950*/  IMAD.IADD R0, R7, 0x1, R0 ;  /* 0x0000000107007824 */ /* 0x000fe200078e0200 */
[----:B------:R-:W-:Y:S01]  /*1960*/  ISETP.LT.OR P0, PT, R11, 0x1, P4 ;  /* 0x000000010b00780c */ /* 0x000fe20002701670 */
[----:B------:R-:W-:Y:S01]  /*1970*/  UMOV UR7, 0x1 ;  /* 0x0000000100077882 */ /* 0x000fe20000000000 */
[----:B------:R-:W-:Y:S01]  /*1980*/  ISETP.GE.AND P6, PT, R20, c[0x0][0x1fc], PT ;  /* 0x00007f0014007a0c */ /* 0x000fe20003fc6270 */
[----:B------:R2:W-:Y:S01]  /*1990*/  LDGSTS.E.BYPASS.LTC128B.128 [R226+0x14080], [R4.64+0x100], !P5 ;  /* 0x1408010004e27fae */ /* 0x0005e2000e901d50 */
[----:B------:R-:W-:Y:S01]  /*19a0*/  ULDC UR6, c[0x0][0x168] ;  /* 0x00005a0000067ab9 */ /* 0x000fe20000000800 */
[----:B------:R-:W-:Y:S01]  /*19b0*/  CS2R R44, SRZ ;  /* 0x00000000002c7805 */ /* 0x000fe2000001ff00 */
[----:B------:R-:W-:Y:S01]  /*19c0*/  UIADD3 UR6, UR26, -UR6, UR7 ;  /* 0x800000061a067290 */ /* 0x000fe2000fffe007 */
[----:B------:R-:W-:Y:S01]  /*19d0*/  CS2R R42, SRZ ;  /* 0x00000000002a7805 */ /* 0x000fe2000001ff00 */
[----:B------:R-:W-:Y:S01]  /*19e0*/  CS2R R40, SRZ ;  /* 0x0000000000287805 */ /* 0x000fe2000001ff00 */
[----:B------:R-:W-:Y:S01]  /*19f0*/  CS2R R38, SRZ ;  /* 0x0000000000267805 */ /* 0x000fe2000001ff00 */
[----:B------:R-:W-:Y:S01]  /*1a00*/  CS2R R36, SRZ ;  /* 0x0000000000247805 */ /* 0x000fe2000001ff00 */
[----:B------:R-:W-:Y:S01]  /*1a10*/  CS2R R34, SRZ ;  /* 0x0000000000227805 */ /* 0x000fe2000001ff00 */
[----:B------:R-:W-:Y:S01]  /*1a20*/  CS2R R32, SRZ ;  /* 0x0000000000207805 */ /* 0x000fe2000001ff00 */
[----:B------:R-:W-:Y:S01]  /*1a30*/  CS2R R30, SRZ ;  /* 0x00000000001e7805 */ /* 0x000fe2000001ff00 */
[----:B-1----:R-:W-:Y:S01]  /*1a40*/  LEA R2, P5, R6, c[0x0][0x1f0], 0x1 ;  /* 0x00007c0006027a11 */ /* 0x002fe200078a08ff */
[----:B------:R-:W-:Y:S01]  /*1a50*/  CS2R R26, SRZ ;  /* 0x00000000001a7805 */ /* 0x000fe2000001ff00 */
[----:B------:R-:W-:Y:S01]  /*1a60*/  IADD3 R247, R226, 0xf080, RZ ;  /* 0x0000f080e2f77810 */ /* 0x000fe20007ffe0ff */
[----:B------:R-:W-:Y:S01]  /*1a70*/  ULDC UR19, c[0x0][0x2a0] ;  /* 0x0000a80000137ab9 */ /* 0x000fe20000000800 */
[----:B------:R-:W-:Y:S01]  /*1a80*/  LEA.HI.X R3, R6, c[0x0][0x1f4], R0, 0x1, P5 ;  /* 0x00007d0006037a11 */ /* 0x000fe200028f0c00 */
[----:B------:R-:W-:Y:S01]  /*1a90*/  IMAD R0, R28, c[0x0][0x238], RZ ;  /* 0x00008e001c007a24 */ /* 0x000fe200078e02ff */
[----:B------:R-:W-:Y:S01]  /*1aa0*/  ISETP.GE.AND P5, PT, R23, c[0x0][0x1fc], PT ;  /* 0x00007f0017007a0c */ /* 0x000fe20003fa6270 */
[----:B------:R-:W-:Y:S01]  /*1ab0*/  CS2R R28, SRZ ;  /* 0x00000000001c7805 */ /* 0x000fe2000001ff00 */
[----:B------:R-:W-:Y:S01]  /*1ac0*/  UP2UR UR22, UPR, URZ, 0x2 ;  /* 0x000000023f167883 */ /* 0x000fe20008000000 */
[----:B------:R-:W-:Y:S01]  /*1ad0*/  IMAD R0, R84, c[0x0][0x23c], R0 ;  /* 0x00008f0054007a24 */ /* 0x000fe200078e0200 */
[----:B------:R-:W-:-:S02]  /*1ae0*/  UMOV UR4, URZ ;  /* 0x0000003f00047c82 */ /* 0x000fc40008000000 */
[----:B------:R-:W-:Y:S02]  /*1af0*/  UMOV UR20, 0x1 ;  /* 0x0000000100147882 */ /* 0x000fe40000000000 */
[----:B------:R-:W-:Y:S01]  /*1b00*/  ULDC UR18, c[0x0][0x168] ;  /* 0x00005a0000127ab9 */ /* 0x000fe20000000800 */
[----:B--2---:R-:W-:Y:S01]  /*1b10*/  @!P1 IMAD.SHL.U32 R4, R230, 0x10, RZ ;  /* 0x00000010e6049824 */ /* 0x004fe200078e00ff */
[----:B------:R-:W-:Y:S02]  /*1b20*/  ULOP3.LUT UR19, URZ, UR19, URZ, 0x33, !UPT ;  /* 0x000000133f137292 */ /* 0x000fe4000f8e333f */
[----:B------:R-:W-:Y:S02]  /*1b30*/  UISETP.GE.AND UP6, UPT, UR15, 0x21, UPT ;  /* 0x000000210f00788c */ /* 0x000fe4000bfc6270 */
[----:B------:R1:W-:Y:S01]  /*1b40*/  @!P1 LDGSTS.E.BYPASS.LTC128B.128 [R4+0x21080], [R8.64] ;  /* 0x2108000008049fae */ /* 0x0003e2000b901d50 */
[----:B------:R-:W-:Y:S02]  /*1b50*/  UP2UR UR21, UPR, URZ, 0x1 ;  /* 0x000000013f157883 */ /* 0x000fe40008000000 */
[----:B------:R-:W-:Y:S01]  /*1b60*/  UISETP.GE.AND UP5, UPT, UR15, 0x22, UPT ;  /* 0x000000220f00788c */ /* 0x000fe2000bfa6270 */
[----:B------:R-:W0:Y:S01]  /*1b70*/  LDGDEPBAR ;  /* 0x00000000000079af */ /* 0x000e220000000000 */
[----:B------:R-:W-:-:S02]  /*1b80*/  UISETP.GE.AND UP4, UPT, UR15, 0x31, UPT ;  /* 0x000000310f00788c */ /* 0x000fc4000bf86270 */
[----:B------:R-:W-:Y:S01]  /*1b90*/  UISETP.GE.AND UP3, UPT, UR15, 0x32, UPT ;  /* 0x000000320f00788c */ /* 0x000fe2000bf66270 */
[----:B------:R2:W-:Y:S01]  /*1ba0*/  LDGSTS.E.BYPASS.LTC128B.128 [R226+0x1b080], [R2.64], !P0 ;  /* 0x1b08000002e27fae */ /* 0x0005e2000c101d50 */
[C---:B------:R-:W-:Y:S01]  /*1bb0*/  ISETP.LT.OR P0, PT, R11.reuse, 0x1, P6 ;  /* 0x000000010b00780c */ /* 0x040fe20003701670 */
[----:B------:R-:W-:Y:S01]  /*1bc0*/  UISETP.GE.AND UP2, UPT, UR15, 0x41, UPT ;  /* 0x000000410f00788c */ /* 0x000fe2000bf46270 */
[----:B------:R-:W-:Y:S01]  /*1bd0*/  ISETP.LT.OR P6, PT, R11, 0x21, P6 ;  /* 0x000000210b00780c */ /* 0x000fe200037c1670 */
[----:B------:R-:W-:-:S10]  /*1be0*/  UISETP.GE.AND UP1, UPT, UR15, 0x42, UPT ;  /* 0x000000420f00788c */ /* 0x000fd4000bf26270 */
[----:B------:R2:W-:Y:S01]  /*1bf0*/  LDGSTS.E.BYPASS.LTC128B.128 [R226+0x1d080], [R2.64+0x80], !P0 ;  /* 0x1d08008002e27fae */ /* 0x0005e2000c101d50 */
[----:B-1----:R-:W-:-:S04]  /*1c00*/  LEA R4, P0, R13, R2, 0x1 ;  /* 0x000000020d047211 */ /* 0x002fc800078008ff */
[----:B------:R-:W-:Y:S02]  /*1c10*/  LEA.HI.X R5, R13, R3, R252, 0x1, P0 ;  /* 0x000000030d057211 */ /* 0x000fe400000f0cfc */
[C---:B------:R-:W-:Y:S02]  /*1c20*/  ISETP.LT.OR P0, PT, R11.reuse, 0x1, P5 ;  /* 0x000000010b00780c */ /* 0x040fe40002f01670 */
[----:B------:R-:W-:Y:S02]  /*1c30*/  ISETP.LT.OR P5, PT, R11, 0x21, P5 ;  /* 0x000000210b00780c */ /* 0x000fe40002fa1670 */
[----:B------:R-:W-:-:S04]  /*1c40*/  LEA.HI R13, R16, R230, RZ, 0x4 ;  /* 0x000000e6100d7211 */ /* 0x000fc800078f20ff */
[----:B------:R-:W-:-:S04]  /*1c50*/  SHF.R.S32.HI R6, RZ, 0x4, R13 ;  /* 0x00000004ff067819 */ /* 0x000fc8000001140d */
[----:B------:R-:W-:Y:S01]  /*1c60*/  LEA.HI R9, R13, R6, RZ, 0x1 ;  /* 0x000000060d097211 */ /* 0x000fe200078f08ff */
[----:B------:R2:W-:Y:S01]  /*1c70*/  LDGSTS.E.BYPASS.LTC128B.128 [R226+0x1f080], [R2.64+0x100], !P0 ;  /* 0x1f08010002e27fae */ /* 0x0005e2000c101d50 */
[----:B------:R-:W-:Y:S02]  /*1c80*/  ISETP.LT.OR P0, PT, R11, 0x21, P4 ;  /* 0x000000210b00780c */ /* 0x000fe40002701670 */
[----:B------:R-:W-:Y:S02]  /*1c90*/  ISETP.NE.AND P4, PT, R12, RZ, PT ;  /* 0x000000ff0c00720c */ /* 0x000fe40003f85270 */
[CC--:B------:R-:W-:Y:S02]  /*1ca0*/  LEA.HI R12, R16.reuse, R230.reuse, RZ, 0x2 ;  /* 0x000000e6100c7211 */ /* 0x0c0fe400078f10ff */
[----:B------:R-:W-:Y:S02]  /*1cb0*/  LEA.HI R11, R16, R230, RZ, 0x5 ;  /* 0x000000e6100b7211 */ /* 0x000fe400078f28ff */
[----:B------:R-:W-:-:S02]  /*1cc0*/  SHF.R.S32.HI R7, RZ, 0x1f, R12 ;  /* 0x0000001fff077819 */ /* 0x000fc4000001140c */
[--C-:B------:R-:W-:Y:S02]  /*1cd0*/  SHF.R.S32.HI R8, RZ, 0x1f, R11.reuse ;  /* 0x0000001fff087819 */ /* 0x100fe4000001140b */
[----:B------:R-:W-:Y:S01]  /*1ce0*/  SHF.R.S32.HI R15, RZ, 0x5, R11 ;  /* 0x00000005ff0f7819 */ /* 0x000fe2000001140b */
[----:B------:R1:W-:Y:S01]  /*1cf0*/  LDGSTS.E.BYPASS.LTC128B.128 [R226+0x1c080], [R4.64], !P0 ;  /* 0x1c08000004e27fae */ /* 0x0003e2000c101d50 */
[----:B------:R-:W-:Y:S02]  /*1d00*/  ISETP.GE.AND P0, PT, R10, c[0x0][0x1fc], PT ;  /* 0x00007f000a007a0c */ /* 0x000fe40003f06270 */
[----:B------:R-:W-:Y:S01]  /*1d10*/  LEA.HI R10, R16, R230, RZ, 0x7 ;  /* 0x000000e6100a7211 */ /* 0x000fe200078f38ff */
[----:B------:R1:W-:Y:S01]  /*1d20*/  LDGSTS.E.BYPASS.LTC128B.128 [R226+0x1e080], [R4.64+0x80], !P6 ;  /* 0x1e08008004e27fae */ /* 0x0003e2000f101d50 */
[----:B------:R-:W-:Y:S02]  /*1d30*/  LOP3.LUT R9, R9, 0xfffffffe, RZ, 0xc0, !PT ;  /* 0xfffffffe09097812 */ /* 0x000fe400078ec0ff */
[----:B------:R-:W-:Y:S01]  /*1d40*/  SHF.R.S32.HI R18, RZ, 0x7, R10 ;  /* 0x00000007ff127819 */ /* 0x000fe2000001140a */
[----:B------:R1:W-:Y:S01]  /*1d50*/  LDGSTS.E.BYPASS.LTC128B.128 [R226+0x20080], [R4.64+0x100], !P5 ;  /* 0x2008010004e27fae */ /* 0x0003e2000e901d50 */
[----:B------:R-:W-:-:S02]  /*1d60*/  ISETP.GE.AND P5, PT, R230, 0x10, PT ;  /* 0x00000010e600780c */ /* 0x000fc40003fa6270 */
[----:B------:R-:W-:Y:S01]  /*1d70*/  ISETP.GE.AND P6, PT, R20, c[0x0][0x1fc], PT ;  /* 0x00007f0014007a0c */ /* 0x000fe20003fc6270 */
[----:B--2---:R-:W-:Y:S01]  /*1d80*/  IMAD.WIDE.U32 R2, R84, c[0x0][0x238], R230 ;  /* 0x00008e0054027a25 */ /* 0x004fe200078e00e6 */
[----:B------:R-:W-:-:S03]  /*1d90*/  SEL R20, RZ, 0x1, P0 ;  /* 0x00000001ff147807 */ /* 0x000fc60000000000 */
[----:B------:R-:W-:Y:S01]  /*1da0*/  IMAD.IADD R3, R3, 0x1, R0 ;  /* 0x0000000103037824 */ /* 0x000fe200078e0200 */
[----:B------:R-:W-:-:S03]  /*1db0*/  SHF.R.S32.HI R0, RZ, 0x2, R12 ;  /* 0x00000002ff007819 */ /* 0x000fc6000001140c */
[----:B------:R-:W-:Y:S01]  /*1dc0*/  IMAD.WIDE.U32 R248, R248, c[0x0][0x240], R2 ;  /* 0x00009000f8f87a25 */ /* 0x000fe200078e0002 */
[----:B------:R-:W-:-:S03]  /*1dd0*/  LEA.HI R7, R7, R0, RZ, 0x3 ;  /* 0x0000000007077211 */ /* 0x000fc600078f18ff */
[----:B------:R-:W-:Y:S01]  /*1de0*/  IMAD.SHL.U32 R3, R18, 0x8, RZ ;  /* 0x0000000812037824 */ /* 0x000fe200078e00ff */
[----:B------:R-:W-:Y:S02]  /*1df0*/  LOP3.LUT R7, R7, 0xfffffff8, RZ, 0xc0, !PT ;  /* 0xfffffff807077812 */ /* 0x000fe400078ec0ff */
[----:B------:R-:W-:Y:S02]  /*1e00*/  IADD3 R250, R249, UR25, RZ ;  /* 0x00000019f9fa7c10 */ /* 0x000fe4000fffe0ff */
[----:B------:R-:W-:Y:S01]  /*1e10*/  LOP3.LUT R10, R3, 0x8, RZ, 0xc0, !PT ;  /* 0x00000008030a7812 */ /* 0x000fe200078ec0ff */
[----:B------:R-:W-:Y:S01]  /*1e20*/  IMAD.IADD R14, R0, 0x1, -R7 ;  /* 0x00000001000e7824 */ /* 0x000fe200078e0a07 */
[----:B------:R-:W-:Y:S01]  /*1e30*/  LEA.HI R7, R8, R15, RZ, 0x2 ;  /* 0x0000000f08077211 */ /* 0x000fe200078f10ff */
[----:B------:R-:W-:Y:S01]  /*1e40*/  IMAD.IADD R0, R6, 0x1, -R9 ;  /* 0x0000000106007824 */ /* 0x000fe200078e0a09 */
[----:B------:R-:W-:Y:S02]  /*1e50*/  LOP3.LUT R6, R11, 0xffffffe0, RZ, 0xc0, !PT ;  /* 0xffffffe00b067812 */ /* 0x000fe400078ec0ff */
[----:B------:R-:W-:-:S02]  /*1e60*/  LOP3.LUT R2, R7, 0xfffffffc, RZ, 0xc0, !PT ;  /* 0xfffffffc07027812 */ /* 0x000fc400078ec0ff */
[----:B-1----:R-:W-:Y:S02]  /*1e70*/  LOP3.LUT R5, R12, 0x3ffffffc, RZ, 0xc0, !PT ;  /* 0x3ffffffc0c057812 */ /* 0x002fe400078ec0ff */
[----:B------:R-:W-:Y:S01]  /*1e80*/  LEA R8, P0, R22, c[0x0][0x280], 0x2 ;  /* 0x0000a00016087a11 */ /* 0x000fe200078010ff */
[----:B------:R-:W-:Y:S01]  /*1e90*/  IMAD.IADD R16, R15, 0x1, -R2 ;  /* 0x000000010f107824 */ /* 0x000fe200078e0a02 */
[----:B------:R-:W-:Y:S01]  /*1ea0*/  LEA.HI R12, R18, R18, RZ, 0x1 ;  /* 0x00000012120c7211 */ /* 0x000fe200078f08ff */
[----:B------:R-:W-:Y:S01]  /*1eb0*/  IMAD.SHL.U32 R2, R14, 0x10, RZ ;  /* 0x000000100e027824 */ /* 0x000fe200078e00ff */
[----:B------:R-:W-:Y:S01]  /*1ec0*/  LEA.HI.X R9, R22, c[0x0][0x284], R24, 0x2, P0 ;  /* 0x0000a10016097a11 */ /* 0x000fe200000f1418 */
[C---:B------:R-:W-:Y:S01]  /*1ed0*/  IMAD.SHL.U32 R3, R16.reuse, 0x100, RZ ;  /* 0x0000010010037824 */ /* 0x040fe200078e00ff */
[----:B------:R-:W-:Y:S01]  /*1ee0*/  LEA.HI R4, R16, R16, RZ, 0x1 ;  /* 0x0000001010047211 */ /* 0x000fe200078f08ff */
[----:B------:R-:W-:Y:S01]  /*1ef0*/  IMAD.IADD R5, R230, 0x1, -R5 ;  /* 0x00000001e6057824 */ /* 0x000fe200078e0a05 */
[----:B------:R-:W-:Y:S01]  /*1f00*/  LOP3.LUT R2, R10, 0x70, R2, 0xf8, !PT ;  /* 0x000000700a027812 */ /* 0x000fe200078ef802 */
[----:B------:R-:W-:Y:S01]  /*1f10*/  CS2R R24, SRZ ;  /* 0x0000000000187805 */ /* 0x000fe2000001ff00 */
[----:B------:R-:W-:Y:S01]  /*1f20*/  LOP3.LUT P0, RZ, R14, 0x1, RZ, 0xc0, !PT ;  /* 0x000000010eff7812 */ /* 0x000fe2000780c0ff */
[----:B------:R-:W-:Y:S01]  /*1f30*/  IMAD.SHL.U32 R4, R4, 0x100, RZ ;  /* 0x0000010004047824 */ /* 0x000fe200078e00ff */
[----:B------:R-:W-:-:S04]  /*1f40*/  LOP3.LUT R2, R2, 0x100, R3, 0xf8, !PT ;  /* 0x0000010002027812 */ /* 0x000fc800078ef803 */
[----:B------:R-:W-:Y:S02]  /*1f50*/  LOP3.LUT R4, R4, 0x7ffffe00, RZ, 0xc0, !PT ;  /* 0x7ffffe0004047812 */ /* 0x000fe400078ec0ff */
[----:B------:R-:W-:-:S03]  /*1f60*/  SHF.R.U32.HI R3, RZ, 0x3, R2 ;  /* 0x00000003ff037819 */ /* 0x000fc60000011602 */
[----:B------:R-:W-:Y:S01]  /*1f70*/  IMAD R7, R5, 0x2, R4 ;  /* 0x0000000205077824 */ /* 0x000fe200078e0204 */
[----:B------:R-:W-:Y:S01]  /*1f80*/  LOP3.LUT R2, R2, 0x28, R3, 0x78, !PT ;  /* 0x0000002802027812 */ /* 0x000fe200078e7803 */
[C---:B------:R-:W-:Y:S01]  /*1f90*/  IMAD.IADD R3, R230.reuse, 0x1, -R6 ;  /* 0x00000001e6037824 */ /* 0x040fe200078e0a06 */
[----:B------:R-:W-:Y:S01]  /*1fa0*/  LOP3.LUT R4, R13, 0xfffffff0, RZ, 0xc0, !PT ;  /* 0xfffffff00d047812 */ /* 0x000fe200078ec0ff */
[C---:B------:R-:W-:Y:S01]  /*1fb0*/  @!P5 IMAD.SHL.U32 R5, R230.reuse, 0x10, RZ ;  /* 0x00000010e605d824 */ /* 0x040fe200078e00ff */
[----:B------:R-:W-:Y:S01]  /*1fc0*/  SEL R13, RZ, 0xffffffff, P6 ;  /* 0xffffffffff0d7807 */ /* 0x000fe20003000000 */
[----:B------:R-:W-:Y:S01]  /*1fd0*/  IMAD.IADD R6, R7, 0x1, R2 ;  /* 0x0000000107067824 */ /* 0x000fe200078e0202 */
[----:B------:R-:W-:Y:S01]  /*1fe0*/  LOP3.LUT P6, RZ, R17, 0x2, RZ, 0xc0, !PT ;  /* 0x0000000211ff7812 */ /* 0x000fe200078cc0ff */
[----:B------:R-:W-:Y:S01]  /*1ff0*/  IMAD.IADD R2, R230, 0x1, -R4 ;  /* 0x00000001e6027824 */ /* 0x000fe200078e0a04 */
[----:B------:R-:W-:Y:S01]  /*2000*/  SHF.R.S32.HI R4, RZ, 0x1f, R3 ;  /* 0x0000001fff047819 */ /* 0x000fe20000011403 */
[----:B------:R1:W-:Y:S01]  /*2010*/  @!P5 LDGSTS.E.BYPASS.LTC128B.128 [R5+0x21280], [R8.64] ;  /* 0x212800000805dfae */ /* 0x0003e2000b901d50 */
[----:B------:R-:W-:Y:S01]  /*2020*/  IMAD.SHL.U32 R224, R6, 0x2, RZ ;  /* 0x0000000206e07824 */ /* 0x000fe200078e00ff */
[----:B------:R-:W-:Y:S01]  /*2030*/  SEL R208, R222, 0xfffffff0, !P6 ;  /* 0xfffffff0ded07807 */ /* 0x000fe20007000000 */
[----:B------:R-:W-:Y:S01]  /*2040*/  IMAD.SHL.U32 R7, R15, 0x100, RZ ;  /* 0x000001000f077824 */ /* 0x000fe200078e00ff */
[C---:B------:R-:W-:Y:S01]  /*2050*/  LOP3.LUT P6, RZ, R2.reuse, 0x2, RZ, 0xc0, !PT ;  /* 0x0000000202ff7812 */ /* 0x040fe200078cc0ff */
[----:B------:R-:W-:Y:S01]  /*2060*/  IMAD.SHL.U32 R211, R2, 0x2, RZ ;  /* 0x0000000202d37824 */ /* 0x000fe200078e00ff */
[----:B------:R-:W-:Y:S01]  /*2070*/  IADD3 R225, R224, 0x215a0, RZ ;  /* 0x000215a0e0e17810 */ /* 0x000fe20007ffe0ff */
[----:B------:R-:W0:Y:S01]  /*2080*/  LDGDEPBAR ;  /* 0x00000000000079af */ /* 0x000e220000000000 */
[----:B------:R-:W-:-:S02]  /*2090*/  ISETP.GE.AND P5, PT, R23, c[0x0][0x1fc], PT ;  /* 0x00007f0017007a0c */ /* 0x000fc40003fa6270 */
[----:B------:R-:W-:Y:S01]  /*20a0*/  SEL R212, R212, 0xe0, !P6 ;  /* 0x000000e0d4d47807 */ /* 0x000fe20007000000 */
[----:B------:R-:W0:Y:S01]  /*20b0*/  LDGDEPBAR ;  /* 0x00000000000079af */ /* 0x000e220000000000 */
[----:B-1----:R-:W-:Y:S01]  /*20c0*/  LEA.HI R8, R4, R3, RZ, 0x2 ;  /* 0x0000000304087211 */ /* 0x002fe200078f10ff */
[----:B------:R-:W-:-:S03]  /*20d0*/  IMAD.SHL.U32 R5, R2, 0x10, RZ ;  /* 0x0000001002057824 */ /* 0x000fc600078e00ff */
[----:B------:R-:W-:Y:S02]  /*20e0*/  LOP3.LUT R6, R8, 0x7ffffffc, RZ, 0xc0, !PT ;  /* 0x7ffffffc08067812 */ /* 0x000fe400078ec0ff */
[----:B------:R-:W-:Y:S02]  /*20f0*/  LOP3.LUT R4, R5, 0xf0, RZ, 0xc0, !PT ;  /* 0x000000f005047812 */ /* 0x000fe400078ec0ff */
[----:B------:R-:W-:Y:S01]  /*2100*/  IADD3 R5, R224, 0x21480, RZ ;  /* 0x00021480e0057810 */ /* 0x000fe20007ffe0ff */
[----:B------:R-:W-:Y:S01]  /*2110*/  IMAD.IADD R11, R3, 0x1, -R6 ;  /* 0x00000001030b7824 */ /* 0x000fe200078e0a06 */
[----:B------:R-:W-:Y:S02]  /*2120*/  SHF.R.S32.HI R3, RZ, 0x1f, R2 ;  /* 0x0000001fff037819 */ /* 0x000fe40000011402 */
[C---:B------:R-:W-:Y:S02]  /*2130*/  LOP3.LUT R10, R4.reuse, R10, RZ, 0xfc, !PT ;  /* 0x0000000a040a7212 */ /* 0x040fe400078efcff */
[----:B------:R-:W-:Y:S01]  /*2140*/  LEA.HI R213, R3, R2, RZ, 0x3 ;  /* 0x0000000203d57211 */ /* 0x000fe200078f18ff */
[----:B------:R-:W-:Y:S01]  /*2150*/  IMAD.SHL.U32 R3, R17, 0x40, RZ ;  /* 0x0000004011037824 */ /* 0x000fe200078e00ff */
[----:B------:R-:W-:Y:S01]  /*2160*/  LOP3.LUT R9, R4, 0x100, R7, 0xf8, !PT ;  /* 0x0000010004097812 */ /* 0x000fe200078ef807 */
[----:B------:R-:W-:Y:S01]  /*2170*/  IMAD.SHL.U32 R7, R21, 0x8, RZ ;  /* 0x0000000815077824 */ /* 0x000fe200078e00ff */
[C---:B------:R-:W-:Y:S01]  /*2180*/  LOP3.LUT R4, R213.reuse, 0xfffffff8, RZ, 0xc0, !PT ;  /* 0xfffffff8d5047812 */ /* 0x040fe200078ec0ff */
[----:B------:R-:W-:Y:S01]  /*2190*/  IMAD.SHL.U32 R213, R213, 0x40, RZ ;  /* 0x00000040d5d57824 */ /* 0x000fe200078e00ff */
[----:B------:R-:W-:Y:S01]  /*21a0*/  LOP3.LUT R6, R3, 0x1c0, RZ, 0xc0, !PT ;  /* 0x000001c003067812 */ /* 0x000fe200078ec0ff */
[----:B------:R-:W-:Y:S01]  /*21b0*/  IMAD.SHL.U32 R3, R16, 0x10, RZ ;  /* 0x0000001010037824 */ /* 0x000fe200078e00ff */
[----:B------:R-:W-:Y:S01]  /*21c0*/  @P0 IADD3 R225, R5, 0xe0, RZ ;  /* 0x000000e005e10810 */ /* 0x000fe20007ffe0ff */
[----:B------:R-:W-:Y:S01]  /*21d0*/  IMAD.IADD R4, R2, 0x1, -R4 ;  /* 0x0000000102047824 */ /* 0x000fe200078e0a04 */
[----:B------:R-:W-:Y:S01]  /*21e0*/  LOP3.LUT R5, R6, 0x8, R19, 0xf8, !PT ;  /* 0x0000000806057812 */ /* 0x000fe200078ef813 */
[----:B------:R-:W-:Y:S01]  /*21f0*/  IMAD.SHL.U32 R2, R0, 0x20, RZ ;  /* 0x0000002000027824 */ /* 0x000fe200078e00ff */
[----:B------:R-:W-:-:S02]  /*2200*/  LEA.HI.SX32 R227, R8, R3, 0x1e ;  /* 0x0000000308e37211 */ /* 0x000fc400078ff2ff */
[----:B------:R-:W-:Y:S02]  /*2210*/  LOP3.LUT R3, R6, 0x30, R3, 0xf8, !PT ;  /* 0x0000003006037812 */ /* 0x000fe400078ef803 */
[----:B------:R-:W-:Y:S02]  /*2220*/  SHF.R.U32.HI R14, RZ, 0x3, R6 ;  /* 0x00000003ff0e7819 */ /* 0x000fe40000011606 */
[----:B------:R-:W-:Y:S02]  /*2230*/  LOP3.LUT R2, R2, 0x20, RZ, 0xc0, !PT ;  /* 0x0000002002027812 */ /* 0x000fe400078ec0ff */
[----:B------:R-:W-:Y:S01]  /*2240*/  LOP3.LUT R6, R12, 0x1ffffffe, RZ, 0xc0, !PT ;  /* 0x1ffffffe0c067812 */ /* 0x000fe200078ec0ff */
[----:B------:R-:W-:Y:S01]  /*2250*/  IMAD.MOV.U32 R12, RZ, RZ, 0x20 ;  /* 0x00000020ff0c7424 */ /* 0x000fe200078e00ff */
[----:B------:R-:W-:Y:S02]  /*2260*/  LOP3.LUT R211, R10, 0x18, R211, 0x78, !PT ;  /* 0x000000180ad37812 */ /* 0x000fe400078e78d3 */
[----:B------:R-:W-:Y:S01]  /*2270*/  LOP3.LUT R10, R2, 0x18, R7, 0xf8, !PT ;  /* 0x00000018020a7812 */ /* 0x000fe200078ef807 */
[----:B------:R-:W-:Y:S01]  /*2280*/  IMAD.IADD R6, R18, 0x1, -R6 ;  /* 0x0000000112067824 */ /* 0x000fe200078e0a06 */
[----:B------:R-:W-:Y:S01]  /*2290*/  LOP3.LUT P0, RZ, R17, 0x4, RZ, 0xc0, !PT ;  /* 0x0000000411ff7812 */ /* 0x000fe2000780c0ff */
[----:B------:R-:W-:Y:S01]  /*22a0*/  IMAD.SHL.U32 R2, R0, 0x8, RZ ;  /* 0x0000000800027824 */ /* 0x000fe200078e00ff */
[----:B------:R-:W-:Y:S01]  /*22b0*/  LOP3.LUT R5, R5, R14, RZ, 0x3c, !PT ;  /* 0x0000000e05057212 */ /* 0x000fe200078e3cff */
[----:B------:R-:W-:Y:S01]  /*22c0*/  IMAD R11, R6, 0x4, R11 ;  /* 0x00000004060b7824 */ /* 0x000fe200078e020b */
[----:B------:R-:W-:Y:S01]  /*22d0*/  SEL R209, R12, 0xffffffe0, !P0 ;  /* 0xffffffe00cd17807 */ /* 0x000fe20004000000 */
[----:B------:R-:W-:Y:S01]  /*22e0*/  IMAD.SHL.U32 R211, R211, 0x2, RZ ;  /* 0x00000002d3d37824 */ /* 0x000fe200078e00ff */
[----:B------:R-:W-:Y:S01]  /*22f0*/  LOP3.LUT R6, R2, 0x8, RZ, 0xc0, !PT ;  /* 0x0000000802067812 */ /* 0x000fe200078ec0ff */
[----:B------:R-:W-:Y:S01]  /*2300*/  IMAD.SHL.U32 R2, R13, 0x2, RZ ;  /* 0x000000020d027824 */ /* 0x000fe200078e00ff */
[----:B------:R-:W-:Y:S01]  /*2310*/  SEL R8, RZ, 0x4, P5 ;  /* 0x00000004ff087807 */ /* 0x000fe20002800000 */
[----:B------:R-:W-:Y:S01]  /*2320*/  IMAD R212, R212, 0x2, R211 ;  /* 0x00000002d4d47824 */ /* 0x000fe200078e02d3 */
[----:B------:R-:W-:-:S02]  /*2330*/  LOP3.LUT P5, RZ, R4, 0x4, RZ, 0xc0, !PT ;  /* 0x0000000404ff7812 */ /* 0x000fc400078ac0ff */
[C---:B------:R-:W-:Y:S01]  /*2340*/  LOP3.LUT P0, RZ, R4.reuse, 0x2, RZ, 0xc0, !PT ;  /* 0x0000000204ff7812 */ /* 0x040fe2000780c0ff */
[----:B------:R-:W-:Y:S01]  /*2350*/  IMAD.SHL.U32 R4, R4, 0x40, RZ ;  /* 0x0000004004047824 */ /* 0x000fe200078e00ff */
[----:B------:R-:W-:Y:S01]  /*2360*/  LOP3.LUT R7, R3, 0x8, R19, 0xf8, !PT ;  /* 0x0000000803077812 */ /* 0x000fe200078ef813 */
[----:B------:R-:W-:Y:S01]  /*2370*/  IMAD R3, R18, 0x200, R5 ;  /* 0x0000020012037824 */ /* 0x000fe200078e0205 */
[----:B------:R-:W-:Y:S02]  /*2380*/  LOP3.LUT R5, R2, 0x2, R20, 0xe2, !PT ;  /* 0x0000000202057812 */ /* 0x000fe400078ee214 */
[----:B------:R-:W-:Y:S02]  /*2390*/  LOP3.LUT R4, R4, 0x1c0, RZ, 0xc0, !PT ;  /* 0x000001c004047812 */ /* 0x000fe400078ec0ff */
[----:B------:R-:W-:Y:S02]  /*23a0*/  LOP3.LUT R2, R7, R14, RZ, 0x3c, !PT ;  /* 0x0000000e07027212 */ /* 0x000fe400078e3cff */
[----:B------:R-:W-:-:S02]  /*23b0*/  LOP3.LUT R228, R5, R8, RZ, 0xfc, !PT ;  /* 0x0000000805e47212 */ /* 0x000fc400078efcff */
[----:B------:R-:W-:Y:S01]  /*23c0*/  LOP3.LUT R213, R213, 0xfffffe00, RZ, 0xc0, !PT ;  /* 0xfffffe00d5d57812 */ /* 0x000fe200078ec0ff */
[----:B------:R-:W-:Y:S01]  /*23d0*/  IMAD R218, R0, 0x200, R2 ;  /* 0x0000020000da7824 */ /* 0x000fe200078e0202 */
[----:B------:R-:W-:Y:S02]  /*23e0*/  SHF.R.U32.HI R5, RZ, 0x3, R4 ;  /* 0x00000003ff057819 */ /* 0x000fe40000011604 */
[----:B------:R-:W-:Y:S01]  /*23f0*/  SHF.R.U32.HI R214, RZ, 0x3, R9 ;  /* 0x00000003ffd67819 */ /* 0x000fe20000011609 */
[----:B------:R-:W-:Y:S01]  /*2400*/  IMAD R2, R16, 0x400, R213 ;  /* 0x0000040010027824 */ /* 0x000fe200078e02d5 */
[C---:B------:R-:W-:Y:S02]  /*2410*/  LOP3.LUT R0, R5.reuse, R4, R6, 0x1e, !PT ;  /* 0x0000000405007212 */ /* 0x040fe400078e1e06 */
[----:B------:R-:W-:Y:S02]  /*2420*/  SEL R222, R222, 0xfffffff0, !P0 ;  /* 0xfffffff0dede7807 */ /* 0x000fe40004000000 */
[----:B------:R-:W-:Y:S01]  /*2430*/  LOP3.LUT R214, R214, 0x38, RZ, 0xc0, !PT ;  /* 0x00000038d6d67812 */ /* 0x000fe200078ec0ff */
[----:B------:R-:W-:Y:S01]  /*2440*/  IMAD.IADD R219, R2, 0x1, R0 ;  /* 0x0000000102db7824 */ /* 0x000fe200078e0200 */
[----:B------:R-:W-:Y:S01]  /*2450*/  LOP3.LUT R4, R5, R10, R4, 0x1e, !PT ;  /* 0x0000000a05047212 */ /* 0x000fe200078e1e04 */
[----:B------:R-:W-:Y:S01]  /*2460*/  IMAD.SHL.U32 R0, R3, 0x2, RZ ;  /* 0x0000000203007824 */ /* 0x000fe200078e00ff */
[----:B------:R-:W-:Y:S01]  /*2470*/  SEL R2, R12, 0xffffffe0, !P5 ;  /* 0xffffffe00c027807 */ /* 0x000fe20006800000 */
[----:B------:R-:W-:Y:S01]  /*2480*/  IMAD.SHL.U32 R216, R219, 0x2, RZ ;  /* 0x00000002dbd87824 */ /* 0x000fe200078e00ff */
[----:B------:R-:W-:Y:S01]  /*2490*/  LOP3.LUT R214, R214, R9, R6, 0x1e, !PT ;  /* 0x00000009d6d67212 */ /* 0x000fe200078e1e06 */
[----:B------:R-:W-:Y:S01]  /*24a0*/  IMAD.SHL.U32 R3, R11, 0x2, RZ ;  /* 0x000000020b037824 */ /* 0x000fe200078e00ff */
[----:B------:R-:W-:Y:S01]  /*24b0*/  LOP3.LUT R213, R4, R213, RZ, 0xfc, !PT ;  /* 0x000000d504d57212 */ /* 0x000fe200078efcff */
[--C-:B------:R-:W-:Y:S01]  /*24c0*/  IMAD R208, R208, 0x2, R0.reuse ;  /* 0x00000002d0d07824 */ /* 0x100fe200078e0200 */
[----:B------:R-:W-:Y:S01]  /*24d0*/  IADD3 R215, R216, 0x1b080, RZ ;  /* 0x0001b080d8d77810 */ /* 0x000fe20007ffe0ff */
[----:B------:R-:W-:Y:S01]  /*24e0*/  IMAD.SHL.U32 R221, R222, 0x2, RZ ;  /* 0x00000002dedd7824 */ /* 0x000fe200078e00ff */
[----:B------:R-:W-:Y:S01]  /*24f0*/  IADD3 R229, -R3, UR6, RZ ;  /* 0x0000000603e57c10 */ /* 0x000fe2000fffe1ff */
[C---:B------:R-:W-:Y:S01]  /*2500*/  IMAD R210, R209.reuse, 0x2, R0 ;  /* 0x00000002d1d27824 */ /* 0x040fe200078e0200 */
[----:B------:R-:W-:Y:S01]  /*2510*/  LEA R214, R214, 0x23c80, 0x1 ;  /* 0x00023c80d6d67811 */ /* 0x000fe200078e08ff */
[----:B------:R-:W-:Y:S01]  /*2520*/  IMAD R209, R209, 0x2, R208 ;  /* 0x00000002d1d17824 */ /* 0x000fe200078e02d0 */
[C---:B------:R-:W-:Y:S01]  /*2530*/  IADD3 R232, -R3.reuse, UR26, RZ ;  /* 0x0000001a03e87c10 */ /* 0x040fe2000fffe1ff */
[----:B------:R-:W-:Y:S01]  /*2540*/  IMAD R215, R2, 0x2, R215 ;  /* 0x0000000202d77824 */ /* 0x000fe200078e02d7 */
[----:B------:R-:W-:Y:S01]  /*2550*/  IADD3 R246, -R3, UR15, RZ ;  /* 0x0000000f03f67c10 */ /* 0x000fe2000fffe1ff */
[----:B------:R-:W-:Y:S01]  /*2560*/  IMAD.IADD R220, R219, 0x1, R2 ;  /* 0x00000001dbdc7824 */ /* 0x000fe200078e0202 */
[----:B------:R-:W-:Y:S01]  /*2570*/  LEA R213, R213, 0x80, 0x1 ;  /* 0x00000080d5d57811 */ /* 0x000fe200078e08ff */
[----:B------:R-:W-:Y:S01]  /*2580*/  IMAD.IADD R217, R216, 0x1, R221 ;  /* 0x00000001d8d97824 */ /* 0x000fe200078e02dd */
[----:B------:R-:W-:Y:S01]  /*2590*/  ISETP.LE.AND P0, PT, R251, c[0x0][0x2a8], PT ;  /* 0x0000aa00fb007a0c */ /* 0x000fe20003f03270 */
[----:B------:R-:W-:Y:S01]  /*25a0*/  IMAD.IADD R223, R219, 0x1, R222 ;  /* 0x00000001dbdf7824 */ /* 0x000fe200078e02de */
[----:B------:R-:W-:-:S02]  /*25b0*/  IADD3 R233, R229, c[0x0][0x2a4], RZ ;  /* 0x0000a900e5e97a10 */ /* 0x000fc40007ffe0ff */
.L_x_912:
        /* <DEDUP_REMOVED lines=213> */
.L_x_904:
[----:B------:R-:W-:Y:S11]  /*3310*/  ISETP.NE.AND P0, PT, R251, c[0x0][0x2a8], PT ;  /* 0x0000aa00fb007a0c */ /* 0x000ff60003f05270 */
[----:B------:R-:W-:Y:S02]  /*3320*/  @!UPT UIADD3 URZ, URZ, URZ, URZ ;  /* 0x0000003f3f3ff290 */ /* 0x000fe4000fffe03f */
[----:B------:R-:W-:Y:S05]  /*3330*/  @P0 IMAD.HI.U32 R4, R3, c[0x0][0x2ac], RZ ;  /* 0x0000ab0003040a27 */ /* 0x000fea00078e00ff */
[----:B------:R-:W-:Y:S02]  /*3340*/  @P0 SHF.R.U32.HI R3, RZ, c[0x0][0x2b0], R4 ;  /* 0x0000ac00ff030a19 */ /* 0x000fe40000011604 */
.L_x_905:
[----:B------:R-:W-:Y:S05]  /*3350*/  BSYNC B0 ;  /* 0x0000000000007941 */ /* 0x000fea0003800000 */
.L_x_903:
[C-C-:B------:R-:W-:Y:S01]  /*3360*/  IADD3 R4, R2.reuse, c[0x0][0x2a4], R229.reuse ;  /* 0x0000a90002047a10 */ /* 0x140fe20007ffe0e5 */
[----:B------:R-:W-:Y:S01]  /*3370*/  IMAD R3, R3, c[0x0][0x2a8], R246 ;  /* 0x0000aa0003037a24 */ /* 0x000fe200078e02f6 */
[----:B------:R-:W-:Y:S02]  /*3380*/  IADD3 R107, R2, UR19, R229 ;  /* 0x00000013026b7c10 */ /* 0x000fe4000fffe0e5 */
[----:B------:R-:W-:Y:S02]  /*3390*/  IMNMX R4, R232, R4, PT ;  /* 0x00000004e8047217 */ /* 0x000fe40003800200 */
[----:B------:R-:W-:Y:S02]  /*33a0*/  IADD3 R108, R3, c[0x0][0x2a8], RZ ;  /* 0x0000aa00036c7a10 */ /* 0x000fe40007ffe0ff */
[----:B------:R-:W-:Y:S02]  /*33b0*/  IMNMX R107, R107, R3, !PT ;  /* 0x000000036b6b7217 */ /* 0x000fe40007800200 */
[----:B------:R-:W-:Y:S02]  /*33c0*/  IMNMX R108, R4, R108, PT ;  /* 0x0000006c046c7217 */ /* 0x000fe40003800200 */
.L_x_902:
        /* <DEDUP_REMOVED lines=17> */
.L_x_908:
[----:B------:R-:W-:Y:S11]  /*34e0*/  ISETP.NE.AND P0, PT, R251, c[0x0][0x2a8], PT ;  /* 0x0000aa00fb007a0c */ /* 0x000ff60003f05270 */
[----:B------:R-:W-:Y:S02]  /*34f0*/  @!UPT UIADD3 URZ, URZ, URZ, URZ ;  /* 0x0000003f3f3ff290 */ /* 0x000fe4000fffe03f */
[----:B------:R-:W-:Y:S05]  /*3500*/  @P0 IMAD.HI.U32 R3, R2, c[0x0][0x2ac], RZ ;  /* 0x0000ab0002030a27 */ /* 0x000fea00078e00ff */
[----:B------:R-:W-:Y:S02]  /*3510*/  @P0 SHF.R.U32.HI R2, RZ, c[0x0][0x2b0], R3 ;  /* 0x0000ac00ff020a19 */ /* 0x000fe40000011603 */
.L_x_909:
[----:B------:R-:W-:Y:S05]  /*3520*/  BSYNC B0 ;  /* 0x0000000000007941 */ /* 0x000fea0003800000 */
.L_x_907:
[----:B------:R-:W-:Y:S05]  /*3530*/  IMAD R2, R2, c[0x0][0x2a8], R246 ;  /* 0x0000aa0002027a24 */ /* 0x000fea00078e02f6 */
[----:B------:R-:W-:Y:S02]  /*3540*/  IADD3 R3, R2, c[0x0][0x2a8], RZ ;  /* 0x0000aa0002037a10 */ /* 0x000fe40007ffe0ff */
[----:B------:R-:W-:Y:S02]  /*3550*/  IMNMX R105, R105, R2, !PT ;  /* 0x0000000269697217 */ /* 0x000fe40007800200 */
[----:B------:R-:W-:Y:S02]  /*3560*/  IMNMX R106, R106, R3, PT ;  /* 0x000000036a6a7217 */ /* 0x000fe40003800200 */
.L_x_906:
[----:B------:R-:W-:Y:S04]  /*3570*/  DEPBAR.LE SB0, 0x0 ;  /* 0x000080000000791a */ /* 0x000fe80000000000 */
[----:B------:R-:W-:Y:S01]  /*3580*/  BAR.SYNC.DEFER_BLOCKING 0x0 ;  /* 0x0000000000007b1d */ /* 0x000fe20000010000 */
[----:B------:R-:W-:Y:S04]  /*3590*/  UIADD3 UR15, UR14, 0x1, URZ ;  /* 0x000000010e0f7890 */ /* 0x000fe8000fffe03f */
        /* <DEDUP_REMOVED lines=17> */
[----:B------:R-:W-:Y:S01]  /*36b0*/  IMAD.U32 R10, RZ, RZ, UR14 ;  /* 0x0000000eff0a7e24 */ /* 0x000fe2000f8e00ff */
[----:B------:R-:W-:Y:S01]  /*36c0*/  UIMAD.WIDE.U32 UR26, UR15, UR6, URZ ;  /* 0x000000060f1a72a5 */ /* 0x000fe2000f8e003f */
[----:B------:R-:W-:Y:S01]  /*36d0*/  IMAD.MOV.U32 R14, RZ, RZ, 0x5 ;  /* 0x00000005ff0e7424 */ /* 0x000fe200078e00ff */
[----:B------:R-:W-:Y:S01]  /*36e0*/  USHF.R.S32.HI UR25, URZ, 0x1f, UR15 ;  /* 0x0000001f3f197899 */ /* 0x000fe2000801140f */
[----:B------:R-:W-:Y:S02]  /*36f0*/  IMAD.MOV.U32 R11, RZ, RZ, c[0x0][0x178] ;  /* 0x00005e00ff0b7624 */ /* 0x000fe400078e00ff */
[----:B------:R-:W-:Y:S01]  /*3700*/  @!P1 IMAD.MOV.U32 R5, RZ, RZ, R237 ;  /* 0x000000ffff059224 */ /* 0x000fe200078e00ed */
[----:B------:R-:W-:Y:S01]  /*3710*/  UIMAD UR25, UR25, UR6, URZ ;  /* 0x00000006191972a4 */ /* 0x000fe2000f8e023f */
[----:B------:R-:W-:Y:S01]  /*3720*/  IMAD.MOV.U32 R18, RZ, RZ, c[0x0][0x178] ;  /* 0x00005e00ff127624 */ /* 0x000fe200078e00ff */
[----:B------:R-:W-:Y:S01]  /*3730*/  SHF.L.U64.HI R11, R11, R14, c[0x0][0x17c] ;  /* 0x00005f000b0b7619 */ /* 0x000fe2000001020e */
[----:B------:R-:W-:Y:S02]  /*3740*/  USHF.L.U32 UR6, UR26, 0x6, URZ ;  /* 0x000000061a067899 */ /* 0x000fe4000800063f */
[----:B------:R-:W-:Y:S01]  /*3750*/  IMAD.SHL.U32 R18, R18, 0x20, RZ ;  /* 0x0000002012127824 */ /* 0x000fe200078e00ff */
[----:B------:R-:W-:Y:S04]  /*3760*/  UIMAD UR25, UR15, UR7, UR25 ;  /* 0x000000070f1972a4 */ /* 0x000fe8000f8e0219 */
[----:B------:R-:W-:Y:S04]  /*3770*/  UIADD3 UR25, UR27, UR25, URZ ;  /* 0x000000191b197290 */ /* 0x000fe8000fffe03f */
[----:B------:R-:W-:Y:S01]  /*3780*/  USHF.L.U64.HI UR25, UR26, 0x6, UR25 ;  /* 0x000000061a197899 */ /* 0x000fe20008010219 */
[----:B---3--:R-:W-:Y:S05]  /*3790*/  @!P1 SHF.R.S32.HI R4, RZ, 0x1f, R6 ;  /* 0x0000001fff049819 */ /* 0x008fea0000011406 */
[----:B------:R-:W-:Y:S02]  /*37a0*/  @!P1 IMAD R7, R4, c[0x0][0x270], RZ ;  /* 0x00009c0004079a24 */ /* 0x000fe400078e02ff */
[----:B------:R-:W-:Y:S02]  /*37b0*/  @!P1 IMAD.MOV.U32 R4, RZ, RZ, R236 ;  /* 0x000000ffff049224 */ /* 0x000fe400078e00ec */
[C---:B------:R-:W-:Y:S02]  /*37c0*/  @!P1 IMAD R7, R6.reuse, c[0x0][0x274], R7 ;  /* 0x00009d0006079a24 */ /* 0x040fe400078e0207 */
[----:B------:R-:W-:Y:S01]  /*37d0*/  @!P1 IMAD.WIDE.U32 R4, R6, c[0x0][0x270], R4 ;  /* 0x00009c0006049a25 */ /* 0x000fe200078e0004 */
[----:B------:R-:W-:Y:S04]  /*37e0*/  @!P1 LEA R6, R10, 0x40, 0x6 ;  /* 0x000000400a069811 */ /* 0x000fe800078e30ff */
[----:B------:R-:W-:Y:S01]  /*37f0*/  @!P1 IADD3 R15, P5, P0, R6, UR12, R4 ;  /* 0x0000000c060f9c10 */ /* 0x000fe2000f8be004 */
[----:B------:R-:W-:Y:S01]  /*3800*/  @!P1 IMAD.IADD R4, R5, 0x1, R7 ;  /* 0x0000000105049824 */ /* 0x000fe200078e0207 */
[----:B------:R-:W-:Y:S04]  /*3810*/  @!P1 SHF.R.S32.HI R6, RZ, 0x1f, R6 ;  /* 0x0000001fff069819 */ /* 0x000fe80000011406 */
[----:B------:R-:W-:Y:S02]  /*3820*/  @!P1 IADD3.X R19, R6, UR5, R4, P5, P0 ;  /* 0x0000000506139c10 */ /* 0x000fe4000afe0404 */
[C---:B------:R-:W-:Y:S04]  /*3830*/  IADD3 R7, P5, P0, R244.reuse, UR6, R18 ;  /* 0x00000006f4077c10 */ /* 0x040fe8000f8be012 */
[C---:B------:R-:W-:Y:S02]  /*3840*/  IADD3.X R18, R241.reuse, UR25, R11, P5, P0 ;  /* 0x00000019f1127c10 */ /* 0x040fe4000afe040b */
[----:B------:R-:W-:Y:S01]  /*3850*/  IADD3 R4, P5, R244, UR6, RZ ;  /* 0x00000006f4047c10 */ /* 0x000fe2000ffbe0ff */
[----:B------:R-:W-:Y:S03]  /*3860*/  UIMAD UR6, UR15, -0x40, UR18 ;  /* 0xffffffc00f0678a4 */ /* 0x000fe6000f8e0212 */
[----:B------:R-:W-:Y:S02]  /*3870*/  IADD3.X R11, R241, UR25, RZ, P5, !PT ;  /* 0x00000019f10b7c10 */ /* 0x000fe4000affe4ff */
[C---:B------:R-:W-:Y:S02]  /*3880*/  LEA R6, P5, R7.reuse, c[0x0][0x160], 0x1 ;  /* 0x0000580007067a11 */ /* 0x040fe400078a08ff */
[----:B------:R-:W-:Y:S02]  /*3890*/  IADD3 R5, -R234, UR6, RZ ;  /* 0x00000006ea057c10 */ /* 0x000fe4000fffe1ff */
[C---:B------:R-:W-:Y:S02]  /*38a0*/  LEA R10, P0, R4.reuse, c[0x0][0x160], 0x1 ;  /* 0x00005800040a7a11 */ /* 0x040fe400078008ff */
[----:B------:R-:W-:Y:S02]  /*38b0*/  LEA.HI.X R7, R7, c[0x0][0x164], R18, 0x1, P5 ;  /* 0x0000590007077a11 */ /* 0x000fe400028f0c12 */
[----:B------:R-:W-:Y:S02]  /*38c0*/  ISETP.LT.OR P5, PT, R5, 0x1, !P4 ;  /* 0x000000010500780c */ /* 0x000fe400067a1670 */
[----:B------:R-:W-:Y:S01]  /*38d0*/  LEA.HI.X R11, R4, c[0x0][0x164], R11, 0x1, P0 ;  /* 0x00005900040b7a11 */ /* 0x000fe200000f0c0b */
[----:B------:R-:W-:Y:S01]  /*38e0*/  IMAD.U32 R4, RZ, RZ, UR20 ;  /* 0x00000014ff047e24 */ /* 0x000fe2000f8e00ff */
[C---:B------:R-:W-:Y:S03]  /*38f0*/  @!P1 LEA R14, P0, R15.reuse, c[0x0][0x258], 0x2 ;  /* 0x000096000f0e9a11 */ /* 0x040fe600078010ff */
[----:B------:R-:W-:Y:S01]  /*3900*/  IMAD R4, R4, 0x6000, R247 ;  /* 0x0000600004047824 */ /* 0x000fe200078e02f7 */
[----:B------:R-:W-:Y:S02]  /*3910*/  @!P1 LEA.HI.X R15, R15, c[0x0][0x25c], R19, 0x2, P0 ;  /* 0x000097000f0f9a11 */ /* 0x000fe400000f1413 */
[C---:B------:R-:W-:Y:S03]  /*3920*/  ISETP.LT.OR P0, PT, R5.reuse, 0x1, !P3 ;  /* 0x000000010500780c */ /* 0x040fe60005f01670 */
[----:B------:R-:W-:Y:S01]  /*3930*/  @!PT LDS RZ, [RZ] ;  /* 0x00000000fffff984 */ /* 0x000fe20000000800 */
[----:B------:R-:W-:Y:S01]  /*3940*/  @!PT LDS RZ, [RZ] ;  /* 0x00000000fffff984 */ /* 0x000fe20000000800 */
[----:B------:R-:W-:Y:S01]  /*3950*/  @!PT LDS RZ, [RZ] ;  /* 0x00000000fffff984 */ /* 0x000fe20000000800 */
[----:B------:R3:W-:Y:S01]  /*3960*/  LDGSTS.E.BYPASS.LTC128B.128 [R4], [R10.64], !P5 ;  /* 0x000000000a047fae */ /* 0x0007e2000e901d50 */
[C---:B------:R-:W-:Y:S09]  /*3970*/  ISETP.LT.OR P5, PT, R5.reuse, 0x1, !P2 ;  /* 0x000000010500780c */ /* 0x040ff200057a1670 */
[----:B------:R3:W-:Y:S01]  /*3980*/  LDGSTS.E.BYPASS.LTC128B.128 [R4+0x2000], [R10.64+0x80], !P0 ;  /* 0x020000800a047fae */ /* 0x0007e2000c101d50 */
[C---:B------:R-:W-:Y:S04]  /*3990*/  ISETP.LT.OR P0, PT, R5.reuse, 0x21, !P4 ;  /* 0x000000210500780c */ /* 0x040fe80006701670 */
[----:B------:R3:W-:Y:S01]  /*39a0*/  LDGSTS.E.BYPASS.LTC128B.128 [R4+0x4000], [R10.64+0x100], !P5 ;  /* 0x040001000a047fae */ /* 0x0007e2000e901d50 */
[C---:B------:R-:W-:Y:S08]  /*39b0*/  ISETP.LT.OR P5, PT, R5.reuse, 0x21, !P3 ;  /* 0x000000210500780c */ /* 0x040ff00005fa1670 */
[----:B------:R4:W-:Y:S01]  /*39c0*/  LDGSTS.E.BYPASS.LTC128B.128 [R4+0x1000], [R6.64], !P0 ;  /* 0x0100000006047fae */ /* 0x0009e2000c101d50 */
[----:B------:R-:W-:Y:S04]  /*39d0*/  ISETP.LT.OR P0, PT, R5, 0x21, !P2 ;  /* 0x000000210500780c */ /* 0x000fe80005701670 */
[----:B------:R4:W-:Y:S09]  /*39e0*/  LDGSTS.E.BYPASS.LTC128B.128 [R4+0x3000], [R6.64+0x80], !P5 ;  /* 0x0300008006047fae */ /* 0x0009f2000e901d50 */
[----:B------:R4:W-:Y:S01]  /*39f0*/  LDGSTS.E.BYPASS.LTC128B.128 [R4+0x5000], [R6.64+0x100], !P0 ;  /* 0x0500010006047fae */ /* 0x0009e2000c101d50 */
[----:B---3--:R-:W-:Y:S04]  /*3a00*/  IMAD.U32 R10, RZ, RZ, UR20 ;  /* 0x00000014ff0a7e24 */ /* 0x008fe8000f8e00ff */
[----:B------:R-:W-:Y:S04]  /*3a10*/  @!P1 IMAD R5, R10, 0x10, R230 ;  /* 0x000000100a059824 */ /* 0x000fe800078e02e6 */
[----:B------:R-:W-:Y:S04]  /*3a20*/  @!P1 IMAD.SHL.U32 R5, R5, 0x4, RZ ;  /* 0x0000000405059824 */ /* 0x000fe800078e00ff */
[----:B------:R-:W-:Y:S05]  /*3a30*/  @!P1 IMAD.SHL.U32 R5, R5, 0x4, RZ ;  /* 0x0000000405059824 */ /* 0x000fea00078e00ff */
[----:B------:R4:W-:Y:S02]  /*3a40*/  @!P1 LDGSTS.E.BYPASS.LTC128B.128 [R5+0x21080], [R14.64] ;  /* 0x210800000e059fae */ /* 0x0009e4000b901d50 */
.L_x_910:
        /* <DEDUP_REMOVED lines=84> */
[C---:B------:R-:W-:Y:S04]  /*3f90*/  ISETP.LT.OR P5, PT, R106.reuse, 0x11, P5 ;  /* 0x000000116a00780c */ /* 0x040fe80002fa1670 */
        /* <DEDUP_REMOVED lines=26> */
[----:B------:R-:W-:Y:S01]  /*4140*/  FSEL R176, R189, -INF , !P5 ;  /* 0xff800000bdb07808 */ /* 0x000fe20006800000 */
[--C-:B------:R-:W-:Y:S01]  /*4150*/  FFMA.FTZ R100, R175, c[0x0][0x29c], -R109.reuse ;  /* 0x0000a700af647a23 */ /* 0x100fe2000001086d */
[----:B------:R-:W-:Y:S02]  /*4160*/  PLOP3.LUT P5, PT, PT, PT, UP5, 0x40, 0x0 ;  /* 0x000000000000781c */ /* 0x000fe40003fae858 */
[----:B-----5:R-:W-:Y:S01]  /*4170*/  HMMA.16816.F32.BF16 R20, R96, R90, R20 ;  /* 0x0000005a6014723c */ /* 0x020fe20000041814 */
[----:B------:R-:W5:Y:S01]  /*4180*/  LDSM.16.M88.2 R90, [R209+0xc080] ;  /* 0x00c08000d15a783b */ /* 0x000f620000000100 */
[----:B------:R3:W-:Y:S01]  /*4190*/  MUFU.EX2 R177, R100 ;  /* 0x0000006400b17308 */ /* 0x0007e20000000800 */
[C---:B------:R-:W-:Y:S03]  /*41a0*/  ISETP.GT.AND P5, PT, R105.reuse, 0x21, P5 ;  /* 0x000000216900780c */ /* 0x040fe60002fa4270 */
[----:B------:R-:W-:Y:S01]  /*41b0*/  LDSM.16.M88.4 R96, [R216+0x1f080] ;  /* 0x01f08000d860783b */ /* 0x000fe20000000200 */
[----:B------:R-:W-:Y:S01]  /*41c0*/  ISETP.LT.OR P5, PT, R106, 0x22, P5 ;  /* 0x000000226a00780c */ /* 0x000fe20002fa1670 */
[C---:B--2---:R-:W-:Y:S03]  /*41d0*/  HMMA.16816.F32.BF16 R4, R92.reuse, R88, R4 ;  /* 0x000000585c04723c */ /* 0x044fe60000041804 */
[----:B------:R-:W2:Y:S02]  /*41e0*/  LDSM.16.M88.2 R88, [R0+0xc880] ;  /* 0x00c880000058783b */ /* 0x000ea40000000100 */
[----:B------:R-:W-:Y:S02]  /*41f0*/  FSEL R103, R188, -INF , !P5 ;  /* 0xff800000bc677808 */ /* 0x000fe40006800000 */
[----:B------:R-:W-:Y:S01]  /*4200*/  PLOP3.LUT P5, PT, PT, PT, UP4, 0x40, 0x0 ;  /* 0x000000000000781c */ /* 0x000fe20003fae848 */
[C---:B-1----:R-:W-:Y:S01]  /*4210*/  HMMA.16816.F32.BF16 R8, R92.reuse, R2, R8 ;  /* 0x000000025c08723c */ /* 0x042fe20000041808 */
[----:B------:R-:W1:Y:S02]  /*4220*/  LDSM.16.M88.2 R2, [R0+0xd080] ;  /* 0x00d080000002783b */ /* 0x000e640000000100 */
[----:B------:R-:W-:Y:S04]  /*4230*/  ISETP.GT.AND P5, PT, R105, 0x30, P5 ;  /* 0x000000306900780c */ /* 0x000fe80002fa4270 */
[----:B------:R-:W-:Y:S01]  /*4240*/  ISETP.LT.OR P5, PT, R106, 0x31, P5 ;  /* 0x000000316a00780c */ /* 0x000fe20002fa1670 */
[C---:B---3--:R-:W-:Y:S01]  /*4250*/  HMMA.16816.F32.BF16 R12, R92.reuse, R84, R12 ;  /* 0x000000545c0c723c */ /* 0x048fe2000004180c */
[----:B------:R-:W3:Y:S03]  /*4260*/  LDSM.16.M88.2 R84, [R0+0xd880] ;  /* 0x00d880000054783b */ /* 0x000ee60000000100 */
[----:B------:R-:W-:Y:S01]  /*4270*/  FSEL R174, R185, -INF , !P5 ;  /* 0xff800000b9ae7808 */ /* 0x000fe20006800000 */
[--C-:B------:R-:W-:Y:S01]  /*4280*/  FFMA.FTZ R100, R176, c[0x0][0x29c], -R109.reuse ;  /* 0x0000a700b0647a23 */ /* 0x100fe2000001086d */
[----:B------:R-:W-:Y:S02]  /*4290*/  PLOP3.LUT P5, PT, PT, PT, UP3, 0x40, 0x0 ;  /* 0x000000000000781c */ /* 0x000fe40003fae838 */
[C---:B----4-:R-:W-:Y:S01]  /*42a0*/  HMMA.16816.F32.BF16 R16, R92.reuse, R86, R16 ;  /* 0x000000565c10723c */ /* 0x050fe20000041810 */
[----:B------:R-:W4:Y:S01]  /*42b0*/  LDSM.16.M88.2 R86, [R0+0xe080] ;  /* 0x00e080000056783b */ /* 0x000f220000000100 */
[----:B------:R1:W-:Y:S01]  /*42c0*/  MUFU.EX2 R178, R100 ;  /* 0x0000006400b27308 */ /* 0x0003e20000000800 */
[C---:B------:R-:W-:Y:S04]  /*42d0*/  ISETP.GT.AND P5, PT, R105.reuse, 0x31, P5 ;  /* 0x000000316900780c */ /* 0x040fe80002fa4270 */
[----:B------:R-:W-:Y:S01]  /*42e0*/  ISETP.LT.OR P5, PT, R106, 0x32, P5 ;  /* 0x000000326a00780c */ /* 0x000fe20002fa1670 */
[----:B-----5:R-:W-:Y:S01]  /*42f0*/  HMMA.16816.F32.BF16 R20, R92, R90, R20 ;  /* 0x0000005a5c14723c */ /* 0x020fe20000041814 */
[----:B------:R-:W5:Y:S03]  /*4300*/  LDSM.16.M88.2 R90, [R0+0xe880] ;  /* 0x00e88000005a783b */ /* 0x000f660000000100 */
        /* <DEDUP_REMOVED lines=8> */
[C---:B------:R-:W-:Y:S01]  /*4390*/  ISETP.LT.OR P5, PT, R106.reuse, 0x41, P5 ;  /* 0x000000416a00780c */ /* 0x040fe20002fa1670 */
[--C-:B------:R-:W-:Y:S03]  /*43a0*/  FFMA.FTZ R100, R103, c[0x0][0x29c], -R109.reuse ;  /* 0x0000a70067647a23 */ /* 0x100fe6000001086d */
[----:B------:R-:W-:Y:S01]  /*43b0*/  FSEL R173, R183, -INF , !P5 ;  /* 0xff800000b7ad7808 */ /* 0x000fe20006800000 */
[C---:B---3--:R-:W-:Y:S01]  /*43c0*/  HMMA.16816.F32.BF16 R12, R96.reuse, R84, R12 ;  /* 0x00000054600c723c */ /* 0x048fe2000004180c */
[----:B------:R-:W3:Y:S01]  /*43d0*/  LDSM.16.M88.2 R84, [R208+0xd880] ;  /* 0x00d88000d054783b */ /* 0x000ee20000000100 */
[----:B------:R2:W-:Y:S01]  /*43e0*/  MUFU.EX2 R175, R100 ;  /* 0x0000006400af7308 */ /* 0x0005e20000000800 */
[----:B------:R-:W-:Y:S04]  /*43f0*/  PLOP3.LUT P5, PT, PT, PT, UP1, 0x40, 0x0 ;  /* 0x000000000000781c */ /* 0x000fe80003fae818 */
[----:B------:R-:W-:Y:S01]  /*4400*/  ISETP.GT.AND P5, PT, R105, 0x41, P5 ;  /* 0x000000416900780c */ /* 0x000fe20002fa4270 */
[C---:B----4-:R-:W-:Y:S01]  /*4410*/  HMMA.16816.F32.BF16 R16, R96.reuse, R86, R16 ;  /* 0x000000566010723c */ /* 0x050fe20000041810 */
[----:B------:R-:W4:Y:S02]  /*4420*/  LDSM.16.M88.2 R86, [R208+0xe080] ;  /* 0x00e08000d056783b */ /* 0x000f240000000100 */
[----:B------:R-:W-:Y:S04]  /*4430*/  ISETP.LT.OR P5, PT, R106, 0x42, P5 ;  /* 0x000000426a00780c */ /* 0x000fe80002fa1670 */
[----:B------:R-:W-:Y:S01]  /*4440*/  FSEL R172, R182, -INF , !P5 ;  /* 0xff800000b6ac7808 */ /* 0x000fe20006800000 */
[----:B-----5:R-:W-:Y:S01]  /*4450*/  HMMA.16816.F32.BF16 R20, R96, R90, R20 ;  /* 0x0000005a6014723c */ /* 0x020fe20000041814 */
[----:B------:R-:W5:Y:S01]  /*4460*/  LDSM.16.M88.2 R90, [R208+0xe880] ;  /* 0x00e88000d05a783b */ /* 0x000f620000000100 */
[----:B------:R-:W-:Y:S01]  /*4470*/  PLOP3.LUT P5, PT, PT, PT, UP0, 0x40, 0x0 ;  /* 0x000000000000781c */ /* 0x000fe20003fae808 */
[----:B------:R-:W-:Y:S03]  /*4480*/  UISETP.NE.AND UP0, UPT, UR25, URZ, UPT ;  /* 0x0000003f1900728c */ /* 0x000fe6000bf05270 */
[----:B------:R-:W-:Y:S01]  /*4490*/  ISETP.GT.AND P5, PT, R107, 0x1, P5 ;  /* 0x000000016b00780c */ /* 0x000fe20002fa4270 */
[--C-:B------:R-:W-:Y:S01]  /*44a0*/  FFMA.FTZ R96, R101, c[0x0][0x29c], -R109.reuse ;  /* 0x0000a70065607a23 */ /* 0x100fe2000001086d */
[C---:B--2---:R-:W-:Y:S03]  /*44b0*/  HMMA.16816.F32.BF16 R4, R92.reuse, R88, R4 ;  /* 0x000000585c04723c */ /* 0x044fe60000041804 */
[----:B------:R2:W2:Y:S01]  /*44c0*/  MUFU.EX2 R180, R96 ;  /* 0x0000006000b47308 */ /* 0x0004a20000000800 */
[----:B------:R-:W-:Y:S01]  /*44d0*/  LDSM.16.M88.2 R88, [R210+0xc880] ;  /* 0x00c88000d258783b */ /* 0x000fe20000000100 */
[----:B------:R-:W-:Y:S01]  /*44e0*/  ISETP.LT.OR P5, PT, R108, 0x2, P5 ;  /* 0x000000026c00780c */ /* 0x000fe20002fa1670 */
[--C-:B------:R-:W-:Y:S02]  /*44f0*/  FFMA.FTZ R100, R102, c[0x0][0x29c], -R109.reuse ;  /* 0x0000a70066647a23 */ /* 0x100fe4000001086d */
[C---:B-1----:R-:W-:Y:S01]  /*4500*/  HMMA.16816.F32.BF16 R8, R92.reuse, R2, R8 ;  /* 0x000000025c08723c */ /* 0x042fe20000041808 */
[----:B------:R-:W-:Y:S03]  /*4510*/  LDSM.16.M88.2 R2, [R210+0xd080] ;  /* 0x00d08000d202783b */ /* 0x000fe60000000100 */
[----:B------:R-:W-:Y:S02]  /*4520*/  FSEL R101, R199, -INF , !P5 ;  /* 0xff800000c7657808 */ /* 0x000fe40006800000 */
[----:B------:R-:W-:Y:S01]  /*4530*/  PLOP3.LUT P5, PT, PT, PT, UP0, 0x40, 0x0 ;  /* 0x000000000000781c */ /* 0x000fe20003fae808 */
[----:B------:R-:W-:Y:S01]  /*4540*/  UISETP.NE.AND UP0, UPT, UR7, URZ, UPT ;  /* 0x0000003f0700728c */ /* 0x000fe2000bf05270 */
[C---:B---3--:R-:W-:Y:S01]  /*4550*/  HMMA.16816.F32.BF16 R12, R92.reuse, R84, R12 ;  /* 0x000000545c0c723c */ /* 0x048fe2000004180c */
[----:B------:R-:W-:Y:S02]  /*4560*/  LDSM.16.M88.2 R84, [R210+0xd880] ;  /* 0x00d88000d254783b */ /* 0x000fe40000000100 */
[----:B------:R-:W-:Y:S04]  /*4570*/  ISETP.GT.AND P5, PT, R107, RZ, P5 ;  /* 0x000000ff6b00720c */ /* 0x000fe80002fa4270 */
        /* <DEDUP_REMOVED lines=9> */
[C---:B------:R-:W-:Y:S03]  /*4610*/  ISETP.GT.AND P5, PT, R107.reuse, 0x10, P5 ;  /* 0x000000106b00780c */ /* 0x040fe60002fa4270 */
[--C-:B------:R-:W-:Y:S01]  /*4620*/  FFMA.FTZ R92, R174, c[0x0][0x29c], -R109.reuse ;  /* 0x0000a700ae5c7a23 */ /* 0x100fe2000001086d */
[----:B------:R-:W-:Y:S01]  /*4630*/  ISETP.LT.OR P5, PT, R108, 0x11, P5 ;  /* 0x000000116c00780c */ /* 0x000fe20002fa1670 */
[----:B------:R4:W-:Y:S03]  /*4640*/  MUFU.EX2 R174, R100 ;  /* 0x0000006400ae7308 */ /* 0x0009e60000000800 */
[----:B------:R-:W-:Y:S02]  /*4650*/  FSEL R106, R200, -INF , !P5 ;  /* 0xff800000c86a7808 */ /* 0x000fe40006800000 */
[----:B------:R-:W-:Y:S04]  /*4660*/  PLOP3.LUT P5, PT, PT, PT, UP0, 0x40, 0x0 ;  /* 0x000000000000781c */ /* 0x000fe80003fae808 */
[C---:B------:R-:W-:Y:S01]  /*4670*/  ISETP.GT.AND P5, PT, R107.reuse, 0x11, P5 ;  /* 0x000000116b00780c */ /* 0x040fe20002fa4270 */
[----:B------:R5:W2:Y:S03]  /*4680*/  MUFU.EX2 R176, R92 ;  /* 0x0000005c00b07308 */ /* 0x000aa60000000800 */
[----:B------:R-:W-:Y:S04]  /*4690*/  ISETP.LT.OR P5, PT, R108, 0x12, P5 ;  /* 0x000000126c00780c */ /* 0x000fe80002fa1670 */
[----:B------:R-:W-:Y:S02]  /*46a0*/  FSEL R105, R198, -INF , !P5 ;  /* 0xff800000c6697808 */ /* 0x000fe40006800000 */
[----:B------:R-:W-:Y:S04]  /*46b0*/  PLOP3.LUT P5, PT, PT, PT, UP6, 0x40, 0x0 ;  /* 0x000000000000781c */ /* 0x000fe80003fae868 */
        /* <DEDUP_REMOVED lines=18> */
[C---:B------:R-:W-:Y:S04]  /*47e0*/  ISETP.LT.OR P5, PT, R108.reuse, 0x22, P5 ;  /* 0x000000226c00780c */ /* 0x040fe80002fa1670 */
[----:B------:R-:W-:Y:S01]  /*47f0*/  FSEL R102, R195, -INF , !P5 ;  /* 0xff800000c3667808 */ /* 0x000fe20006800000 */
[----:B---3--:R-:W-:Y:S01]  /*4800*/  HMMA.16816.F32.BF16 R20, R96, R90, R20 ;  /* 0x0000005a6014723c */ /* 0x008fe20000041814 */
[----:B------:R-:W-:Y:S01]  /*4810*/  LDSM.16.M88.2 R90, [R209+0xe880] ;  /* 0x00e88000d15a783b */ /* 0x000fe20000000100 */
[----:B------:R-:W-:Y:S02]  /*4820*/  PLOP3.LUT P5, PT, PT, PT, UP4, 0x40, 0x0 ;  /* 0x000000000000781c */ /* 0x000fe40003fae848 */
[--C-:B-1----:R-:W-:Y:S02]  /*4830*/  FFMA.FTZ R100, R101, c[0x0][0x29c], -R110.reuse ;  /* 0x0000a70065647a23 */ /* 0x102fe4000001086e */
[----:B------:R-:W1:Y:S01]  /*4840*/  LDS R96, [R227.X4+0x212a0] ;  /* 0x0212a000e3607984 */ /* 0x000e620000004800 */
[----:B------:R-:W-:Y:S01]  /*4850*/  ISETP.GT.AND P5, PT, R107, 0x30, P5 ;  /* 0x000000306b00780c */ /* 0x000fe20002fa4270 */
[----:B------:R-:W-:Y:S01]  /*4860*/  MUFU.EX2 R172, R100 ;  /* 0x0000006400ac7308 */ /* 0x000fe20000000800 */
[--C-:B------:R-:W-:Y:S02]  /*4870*/  FFMA.FTZ R97, R111, c[0x0][0x29c], -R110.reuse ;  /* 0x0000a7006f617a23 */ /* 0x100fe4000001086e */
[C---:B------:R-:W-:Y:S04]  /*4880*/  ISETP.LT.OR P5, PT, R108.reuse, 0x31, P5 ;  /* 0x000000316c00780c */ /* 0x040fe80002fa1670 */
[----:B------:R-:W-:Y:S02]  /*4890*/  FSEL R101, R197, -INF , !P5 ;  /* 0xff800000c5657808 */ /* 0x000fe40006800000 */
[----:B------:R-:W-:Y:S01]  /*48a0*/  PLOP3.LUT P5, PT, PT, PT, UP3, 0x40, 0x0 ;  /* 0x000000000000781c */ /* 0x000fe20003fae838 */
[----:B----4-:R-:W3:Y:S03]  /*48b0*/  MUFU.EX2 R104, R97 ;  /* 0x0000006100687308 */ /* 0x010ee60000000800 */
[----:B------:R-:W-:Y:S01]  /*48c0*/  ISETP.GT.AND P5, PT, R107, 0x31, P5 ;  /* 0x000000316b00780c */ /* 0x000fe20002fa4270 */
[C---:B-----5:R-:W-:Y:S05]  /*48d0*/  HMMA.16816.F32.BF16 R4, R92.reuse, R88, R4 ;  /* 0x000000585c04723c */ /* 0x060fea0000041804 */
[----:B------:R-:W-:Y:S02]  /*48e0*/  ISETP.LT.OR P5, PT, R108, 0x32, P5 ;  /* 0x000000326c00780c */ /* 0x000fe40002fa1670 */
[--C-:B------:R-:W-:Y:S01]  /*48f0*/  FFMA.FTZ R88, R106, c[0x0][0x29c], -R110.reuse ;  /* 0x0000a7006a587a23 */ /* 0x100fe2000001086e */
[C---:B------:R-:W-:Y:S03]  /*4900*/  HMMA.16816.F32.BF16 R8, R92.reuse, R2, R8 ;  /* 0x000000025c08723c */ /* 0x040fe60000041808 */
[----:B------:R4:W-:Y:S01]  /*4910*/  MUFU.EX2 R100, R88 ;  /* 0x0000005800647308 */ /* 0x0009e20000000800 */
[----:B------:R-:W-:Y:S02]  /*4920*/  FSEL R89, R194, -INF , !P5 ;  /* 0xff800000c2597808 */ /* 0x000fe40006800000 */
[----:B------:R-:W-:Y:S01]  /*4930*/  PLOP3.LUT P5, PT, PT, PT, UP2, 0x40, 0x0 ;  /* 0x000000000000781c */ /* 0x000fe20003fae828 */
[--C-:B------:R-:W-:Y:S01]  /*4940*/  FFMA.FTZ R2, R105, c[0x0][0x29c], -R110.reuse ;  /* 0x0000a70069027a23 */ /* 0x100fe2000001086e */
[C---:B------:R-:W-:Y:S03]  /*4950*/  HMMA.16816.F32.BF16 R12, R92.reuse, R84, R12 ;  /* 0x000000545c0c723c */ /* 0x040fe6000004180c */
[----:B------:R-:W-:Y:S01]  /*4960*/  ISETP.GT.AND P5, PT, R107, 0x40, P5 ;  /* 0x000000406b00780c */ /* 0x000fe20002fa4270 */
[----:B------:R-:W-:Y:S01]  /*4970*/  FFMA.FTZ R3, R102, c[0x0][0x29c], -R110 ;  /* 0x0000a70066037a23 */ /* 0x000fe2000001086e */
[----:B------:R5:W3:Y:S01]  /*4980*/  MUFU.EX2 R99, R2 ;  /* 0x0000000200637308 */ /* 0x000ae20000000800 */
[----:B------:R-:W-:Y:S02]  /*4990*/  SHF.L.U32 R102, R218, 0x1, RZ ;  /* 0x00000001da667819 */ /* 0x000fe400000006ff */
[C---:B--2---:R-:W-:Y:S03]  /*49a0*/  HMMA.16816.F32.BF16 R16, R92.reuse, R86, R16 ;  /* 0x000000565c10723c */ /* 0x044fe60000041810 */
[----:B------:R-:W-:Y:S01]  /*49b0*/  ISETP.LT.OR P5, PT, R108, 0x41, P5 ;  /* 0x000000416c00780c */ /* 0x000fe20002fa1670 */
[--C-:B-1----:R-:W-:Y:S01]  /*49c0*/  FADD.FTZ R6, R6, -R96.reuse ;  /* 0x8000006006067221 */ /* 0x102fe20000010000 */
[----:B------:R-:W-:Y:S01]  /*49d0*/  F2FP.BF16.PACK_AB R85, R180, R181 ;  /* 0x000000b5b455723e */ /* 0x000fe200000010ff */
[----:B------:R-:W-:Y:S01]  /*49e0*/  FADD.FTZ R7, R7, -R96 ;  /* 0x8000006007077221 */ /* 0x000fe20000010000 */
[----:B------:R-:W-:Y:S01]  /*49f0*/  F2FP.BF16.PACK_AB R84, R177, R179 ;  /* 0x000000b3b154723e */ /* 0x000fe200000010ff */
[----:B------:R-:W-:Y:S01]  /*4a00*/  HMMA.16816.F32.BF16 R20, R92, R90, R20 ;  /* 0x0000005a5c14723c */ /* 0x000fe20000041814 */
[----:B------:R1:W-:Y:S03]  /*4a10*/  MUFU.EX2 R95, R3 ;  /* 0x00000003005f7308 */ /* 0x0003e60000000800 */
[--C-:B------:R-:W-:Y:S01]  /*4a20*/  FFMA.FTZ R86, R101, c[0x0][0x29c], -R110.reuse ;  /* 0x0000a70065567a23 */ /* 0x100fe2000001086e */
[----:B----4-:R-:W-:Y:S01]  /*4a30*/  FSEL R88, R193, -INF , !P5 ;  /* 0xff800000c1587808 */ /* 0x010fe20006800000 */
[--C-:B------:R-:W-:Y:S01]  /*4a40*/  FFMA.FTZ R87, R89, c[0x0][0x29c], -R110.reuse ;  /* 0x0000a70059577a23 */ /* 0x100fe2000001086e */
[----:B------:R-:W-:Y:S01]  /*4a50*/  PLOP3.LUT P5, PT, PT, PT, UP1, 0x40, 0x0 ;  /* 0x000000000000781c */ /* 0x000fe20003fae818 */
[----:B------:R-:W-:Y:S03]  /*4a60*/  FMUL.FTZ R6, R181, R6 ;  /* 0x00000006b5067220 */ /* 0x000fe60000410000 */
[----:B------:R-:W-:Y:S01]  /*4a70*/  MUFU.EX2 R97, R86 ;  /* 0x0000005600617308 */ /* 0x000fe20000000800 */
[----:B------:R-:W-:Y:S01]  /*4a80*/  ISETP.GT.AND P5, PT, R107, 0x41, P5 ;  /* 0x000000416b00780c */ /* 0x000fe20002fa4270 */
[--C-:B-----5:R-:W-:Y:S02]  /*4a90*/  FFMA.FTZ R2, R103, c[0x0][0x29c], -R110.reuse ;  /* 0x0000a70067027a23 */ /* 0x120fe4000001086e */
[----:B------:R-:W-:Y:S01]  /*4aa0*/  FFMA.FTZ R88, R88, c[0x0][0x29c], -R110 ;  /* 0x0000a70058587a23 */ /* 0x000fe2000001086e */
[----:B------:R-:W-:Y:S01]  /*4ab0*/  ISETP.LT.OR P5, PT, R108, 0x42, P5 ;  /* 0x000000426c00780c */ /* 0x000fe20002fa1670 */
[--C-:B------:R-:W-:Y:S02]  /*4ac0*/  FADD.FTZ R10, R10, -R96.reuse ;  /* 0x800000600a0a7221 */ /* 0x100fe40000010000 */
[--C-:B------:R-:W-:Y:S02]  /*4ad0*/  FADD.FTZ R15, R15, -R96.reuse ;  /* 0x800000600f0f7221 */ /* 0x100fe40000010000 */
[----:B------:R2:W4:Y:S01]  /*4ae0*/  MUFU.EX2 R98, R2 ;  /* 0x0000000200627308 */ /* 0x0005220000000800 */
[----:B------:R-:W-:Y:S02]  /*4af0*/  FMUL.FTZ R10, R179, R10 ;  /* 0x0000000ab30a7220 */ /* 0x000fe40000410000 */
[----:B------:R-:W-:Y:S02]  /*4b00*/  FMUL.FTZ R7, R180, R7 ;  /* 0x00000007b4077220 */ /* 0x000fe40000410000 */
[----:B-1----:R-:W-:Y:S02]  /*4b10*/  FFMA.FTZ R3, -R191, R191, 1 ;  /* 0x3f800000bf037423 */ /* 0x002fe400000101bf */
[--C-:B------:R-:W-:Y:S02]  /*4b20*/  FADD.FTZ R11, R11, -R96.reuse ;  /* 0x800000600b0b7221 */ /* 0x100fe40000010000 */
[----:B------:R-:W-:Y:S01]  /*4b30*/  FMUL.FTZ R6, R6, R3 ;  /* 0x0000000306067220 */ /* 0x000fe20000410000 */
[----:B------:R1:W5:Y:S01]  /*4b40*/  MUFU.EX2 R94, R87 ;  /* 0x00000057005e7308 */ /* 0x0003620000000800 */
[----:B------:R-:W-:Y:S02]  /*4b50*/  FFMA.FTZ R3, -R187, R187, 1 ;  /* 0x3f800000bb037423 */ /* 0x000fe400000101bb */
[----:B------:R-:W-:Y:S02]  /*4b60*/  FMUL.FTZ R15, R175, R15 ;  /* 0x0000000faf0f7220 */ /* 0x000fe40000410000 */
[----:B------:R-:W-:Y:S01]  /*4b70*/  FMUL.FTZ R91, R10, R3 ;  /* 0x000000030a5b7220 */ /* 0x000fe20000410000 */
[----:B------:R-:W-:Y:S01]  /*4b80*/  F2FP.BF16.PACK_AB R10, R174, R176 ;  /* 0x000000b0ae0a723e */ /* 0x000fe200000010ff */
[--C-:B------:R-:W-:Y:S02]  /*4b90*/  FADD.FTZ R18, R18, -R96.reuse ;  /* 0x8000006012127221 */ /* 0x100fe40000010000 */
[----:B------:R-:W-:Y:S01]  /*4ba0*/  FADD.FTZ R23, R23, -R96 ;  /* 0x8000006017177221 */ /* 0x000fe20000010000 */
[----:B------:R3:W-:Y:S01]  /*4bb0*/  MUFU.EX2 R93, R88 ;  /* 0x00000058005d7308 */ /* 0x0007e20000000800 */
[----:B------:R-:W-:Y:S02]  /*4bc0*/  FFMA.FTZ R3, -R188, R188, 1 ;  /* 0x3f800000bc037423 */ /* 0x000fe400000101bc */
[----:B------:R-:W-:Y:S01]  /*4bd0*/  FMUL.FTZ R89, R177, R11 ;  /* 0x0000000bb1597220 */ /* 0x000fe20000410000 */
[----:B--2---:R-:W-:Y:S01]  /*4be0*/  FSEL R2, R192, -INF , !P5 ;  /* 0xff800000c0027808 */ /* 0x004fe20006800000 */
[----:B------:R-:W-:Y:S01]  /*4bf0*/  FMUL.FTZ R92, R176, R18 ;  /* 0x00000012b05c7220 */ /* 0x000fe20000410000 */
[----:B------:R-:W-:Y:S01]  /*4c00*/  F2FP.BF16.PACK_AB R11, R175, R178 ;  /* 0x000000b2af0b723e */ /* 0x000fe200000010ff */
[----:B------:R-:W-:Y:S02]  /*4c10*/  FMUL.FTZ R18, R109, R23 ;  /* 0x000000176d127220 */ /* 0x000fe40000410000 */
[----:B------:R-:W-:Y:S02]  /*4c20*/  FFMA.FTZ R110, R2, c[0x0][0x29c], -R110 ;  /* 0x0000a700026e7a23 */ /* 0x000fe4000001086e */
[----:B------:R-:W-:Y:S02]  /*4c30*/  FFMA.FTZ R2, -R190, R190, 1 ;  /* 0x3f800000be027423 */ /* 0x000fe400000101be */
[--C-:B------:R-:W-:Y:S02]  /*4c40*/  FADD.FTZ R14, R14, -R96.reuse ;  /* 0x800000600e0e7221 */ /* 0x100fe40000010000 */
        /* <DEDUP_REMOVED lines=11> */
[----:B------:R-:W-:Y:S02]  /*4d00*/  FMUL.FTZ R14, R178, R14 ;  /* 0x0000000eb20e7220 */ /* 0x000fe40000410000 */
[--C-:B------:R-:W-:Y:S02]  /*4d10*/  FADD.FTZ R22, R22, -R96.reuse ;  /* 0x8000006016167221 */ /* 0x100fe40000010000 */
[----:B------:R4:W-:Y:S01]  /*4d20*/  STS [R224+0x21480], R3 ;  /* 0x02148003e0007388 */ /* 0x0009e20000000800 */
[----:B------:R-:W-:Y:S02]  /*4d30*/  FFMA.FTZ R6, -R189, R189, 1 ;  /* 0x3f800000bd067423 */ /* 0x000fe400000101bd */
[----:B------:R-:W-:Y:S02]  /*4d40*/  FMUL.FTZ R90, R173, R22 ;  /* 0x00000016ad5a7220 */ /* 0x000fe40000410000 */
[----:B------:R-:W-:Y:S01]  /*4d50*/  FMUL.FTZ R88, R14, R6 ;  /* 0x000000060e587220 */ /* 0x000fe20000410000 */
[----:B------:R-:W-:Y:S01]  /*4d60*/  STS [R225], R85 ;  /* 0x00000055e1007388 */ /* 0x000fe20000000800 */
[----:B------:R-:W-:Y:S02]  /*4d70*/  FFMA.FTZ R6, -R183, R183, 1 ;  /* 0x3f800000b7067423 */ /* 0x000fe400000101b7 */
[----:B------:R-:W-:Y:S02]  /*4d80*/  FFMA.FTZ R15, -R185, R185, 1 ;  /* 0x3f800000b90f7423 */ /* 0x000fe400000101b9 */
[----:B------:R-:W-:Y:S02]  /*4d90*/  FMUL.FTZ R6, R90, R6 ;  /* 0x000000065a067220 */ /* 0x000fe40000410000 */
[----:B------:R-:W-:Y:S01]  /*4da0*/  FMUL.FTZ R22, R92, R15 ;  /* 0x0000000f5c167220 */ /* 0x000fe20000410000 */
[----:B------:R-:W-:Y:S01]  /*4db0*/  F2FP.BF16.PACK_AB R15, R89, R91 ;  /* 0x0000005b590f723e */ /* 0x000fe200000010ff */
[----:B------:R-:W-:Y:S01]  /*4dc0*/  FADD.FTZ R19, R19, -R96 ;  /* 0x8000006013137221 */ /* 0x000fe20000010000 */
[----:B------:R-:W-:Y:S01]  /*4dd0*/  F2FP.BF16.PACK_AB R18, R18, R6 ;  /* 0x000000061212723e */ /* 0x000fe200000010ff */
[----:B------:R-:W-:Y:S01]  /*4de0*/  FFMA.FTZ R14, -R184, R184, 1 ;  /* 0x3f800000b80e7423 */ /* 0x000fe200000101b8 */
[----:B------:R-:W-:Y:S01]  /*4df0*/  F2FP.BF16.PACK_AB R6, R99, R100 ;  /* 0x000000646306723e */ /* 0x000fe200000010ff */
[----:B------:R-:W-:Y:S04]  /*4e00*/  FMUL.FTZ R19, R174, R19 ;  /* 0x00000013ae137220 */ /* 0x000fe80000410000 */
[----:B------:R5:W-:Y:S01]  /*4e10*/  STS [R224+0x21c80], R6 ;  /* 0x021c8006e0007388 */ /* 0x000be20000000800 */
[----:B------:R-:W-:Y:S01]  /*4e20*/  FMUL.FTZ R19, R19, R14 ;  /* 0x0000000e13137220 */ /* 0x000fe20000410000 */
[----:B----4-:R-:W-:Y:S02]  /*4e30*/  F2FP.BF16.PACK_AB R3, R95, R98 ;  /* 0x000000625f03723e */ /* 0x010fe400000010ff */
[----:B------:R-:W-:Y:S01]  /*4e40*/  F2FP.BF16.PACK_AB R14, R87, R88 ;  /* 0x00000058570e723e */ /* 0x000fe200000010ff */
        /* <DEDUP_REMOVED lines=11> */
[----:B-----5:R-:W-:Y:S01]  /*4f00*/  F2FP.BF16.PACK_AB R6, R94, R97 ;  /* 0x000000615e06723e */ /* 0x020fe200000010ff */
        /* <DEDUP_REMOVED lines=161> */
[----:B------:R-:W-:Y:S01]  /*5920*/  ULDC.64 UR6, c[0x0][0x208] ;  /* 0x0000820000067ab9 */ /* 0x000fe20000000a00 */
[----:B------:R-:W-:Y:S01]  /*5930*/  IMAD.MOV.U32 R2, RZ, RZ, R236 ;  /* 0x000000ffff027224 */ /* 0x000fe200078e00ec */
[----:B------:R-:W-:Y:S01]  /*5940*/  USHF.L.U32 UR26, UR15, 0x6, URZ ;  /* 0x000000060f1a7899 */ /* 0x000fe2000800063f */
[----:B------:R-:W-:Y:S01]  /*5950*/  IMAD.MOV.U32 R3, RZ, RZ, R237 ;  /* 0x000000ffff037224 */ /* 0x000fe200078e00ed */
[----:B------:R-:W-:Y:S01]  /*5960*/  UIMAD.WIDE.U32 UR28, UR15, UR6, URZ ;  /* 0x000000060f1c72a5 */ /* 0x000fe2000f8e003f */
[----:B------:R-:W-:Y:S01]  /*5970*/  IMAD.MOV.U32 R202, RZ, RZ, c[0x0][0x208] ;  /* 0x00008200ffca7624 */ /* 0x000fe200078e00ff */
[----:B------:R-:W-:Y:S02]  /*5980*/  USHF.R.S32.HI UR25, URZ, 0x1f, UR15 ;  /* 0x0000001f3f197899 */ /* 0x000fe4000801140f */
[----:B------:R-:W-:Y:S02]  /*5990*/  IMAD.U32 R9, RZ, RZ, UR26 ;  /* 0x0000001aff097e24 */ /* 0x000fe4000f8e00ff */
[----:B------:R-:W-:Y:S01]  /*59a0*/  IMAD.SHL.U32 R202, R202, 0x20, RZ ;  /* 0x00000020caca7824 */ /* 0x000fe200078e00ff */
[----:B------:R-:W-:Y:S02]  /*59b0*/  UIMAD UR25, UR25, UR6, URZ ;  /* 0x00000006191972a4 */ /* 0x000fe4000f8e023f */
[----:B------:R-:W-:Y:S02]  /*59c0*/  USHF.R.S32.HI UR6, URZ, 0x1f, UR26 ;  /* 0x0000001f3f067899 */ /* 0x000fe4000801141a */
[----:B------:R-:W-:Y:S02]  /*59d0*/  UIMAD UR25, UR15, UR7, UR25 ;  /* 0x000000070f1972a4 */ /* 0x000fe4000f8e0219 */
[----:B------:R-:W-:Y:S02]  /*59e0*/  USHF.L.U32 UR7, UR28, 0x6, URZ ;  /* 0x000000061c077899 */ /* 0x000fe4000800063f */
[----:B------:R-:W-:Y:S01]  /*59f0*/  IMAD.U32 R10, RZ, RZ, UR6 ;  /* 0x00000006ff0a7e24 */ /* 0x000fe2000f8e00ff */
[----:B------:R-:W-:Y:S01]  /*5a00*/  UIADD3 UR25, UR29, UR25, URZ ;  /* 0x000000191d197290 */ /* 0x000fe2000fffe03f */
[----:B-1----:R-:W-:Y:S01]  /*5a10*/  SHF.R.S32.HI R4, RZ, 0x1f, R5 ;  /* 0x0000001fff047819 */ /* 0x002fe20000011405 */
[----:B------:R-:W-:Y:S02]  /*5a20*/  IMAD.WIDE.U32 R2, R5, c[0x0][0x288], R2 ;  /* 0x0000a20005027a25 */ /* 0x000fe400078e0002 */
[----:B------:R-:W-:Y:S02]  /*5a30*/  USHF.L.U64.HI UR25, UR28, 0x6, UR25 ;  /* 0x000000061c197899 */ /* 0x000fe40008010219 */
[----:B------:R-:W-:Y:S01]  /*5a40*/  IMAD R4, R4, c[0x0][0x288], RZ ;  /* 0x0000a20004047a24 */ /* 0x000fe200078e02ff */
[----:B------:R-:W-:Y:S03]  /*5a50*/  IADD3 R9, P5, P0, R9, UR10, R2 ;  /* 0x0000000a09097c10 */ /* 0x000fe6000f8be002 */
[----:B------:R-:W-:Y:S04]  /*5a60*/  IMAD R4, R5, c[0x0][0x28c], R4 ;  /* 0x0000a30005047a24 */ /* 0x000fe800078e0204 */
[----:B------:R-:W-:Y:S05]  /*5a70*/  IMAD.IADD R2, R3, 0x1, R4 ;  /* 0x0000000103027824 */ /* 0x000fea00078e0204 */
[----:B------:R-:W-:Y:S02]  /*5a80*/  IADD3.X R10, R10, UR8, R2, P5, P0 ;  /* 0x000000080a0a7c10 */ /* 0x000fe4000afe0402 */
[C---:B------:R-:W-:Y:S04]  /*5a90*/  IADD3 R3, P5, P0, R242.reuse, UR7, R202 ;  /* 0x00000007f2037c10 */ /* 0x040fe8000f8be0ca */
[C---:B------:R-:W-:Y:S02]  /*5aa0*/  IADD3.X R8, R239.reuse, UR25, R252, P5, P0 ;  /* 0x00000019ef087c10 */ /* 0x040fe4000afe04fc */
[----:B------:R-:W-:Y:S04]  /*5ab0*/  IADD3 R2, P0, R242, UR7, RZ ;  /* 0x00000007f2027c10 */ /* 0x000fe8000ff1e0ff */
[C---:B------:R-:W-:Y:S02]  /*5ac0*/  LEA R6, P5, R2.reuse, c[0x0][0x1f0], 0x1 ;  /* 0x00007c0002067a11 */ /* 0x040fe400078a08ff */
[----:B------:R-:W-:Y:S02]  /*5ad0*/  IADD3.X R5, R239, UR25, RZ, P0, !PT ;  /* 0x00000019ef057c10 */ /* 0x000fe400087fe4ff */
[C---:B------:R-:W-:Y:S02]  /*5ae0*/  LEA R4, P0, R3.reuse, c[0x0][0x1f0], 0x1 ;  /* 0x00007c0003047a11 */ /* 0x040fe400078008ff */
[----:B------:R-:W-:Y:S01]  /*5af0*/  LEA.HI.X R7, R2, c[0x0][0x1f4], R5, 0x1, P5 ;  /* 0x00007d0002077a11 */ /* 0x000fe200028f0c05 */
[----:B------:R-:W-:Y:S01]  /*5b00*/  IMAD.U32 R2, RZ, RZ, UR26 ;  /* 0x0000001aff027e24 */ /* 0x000fe2000f8e00ff */
[----:B------:R-:W-:Y:S02]  /*5b10*/  LEA.HI.X R5, R3, c[0x0][0x1f4], R8, 0x1, P0 ;  /* 0x00007d0003057a11 */ /* 0x000fe400000f0c08 */
[C---:B------:R-:W-:Y:S02]  /*5b20*/  LEA R8, P0, R9.reuse, c[0x0][0x280], 0x2 ;  /* 0x0000a00009087a11 */ /* 0x040fe400078010ff */
[----:B------:R-:W-:Y:S02]  /*5b30*/  IADD3 R2, -R234, c[0x0][0x168], -R2 ;  /* 0x00005a00ea027a10 */ /* 0x000fe40007ffe902 */
[----:B------:R-:W-:Y:S02]  /*5b40*/  LEA.HI.X R9, R9, c[0x0][0x284], R10, 0x2, P0 ;  /* 0x0000a10009097a11 */ /* 0x000fe400000f140a */
[----:B------:R-:W-:Y:S02]  /*5b50*/  ISETP.LT.OR P0, PT, R2, 0x1, !P6 ;  /* 0x000000010200780c */ /* 0x000fe40007701670 */
[----:B------:R-:W-:Y:S02]  /*5b60*/  LOP3.LUT P5, RZ, R228, 0x2, RZ, 0xc0, !PT ;  /* 0x00000002e4ff7812 */ /* 0x000fe400078ac0ff */
[C---:B------:R-:W-:Y:S09]  /*5b70*/  ISETP.LT.OR P6, PT, R2.reuse, 0x21, !P6 ;  /* 0x000000210200780c */ /* 0x040ff200077c1670 */
        /* <DEDUP_REMOVED lines=17> */
.L_x_911:
[-C--:B-12345:R-:W-:Y:S01]  /*5c90*/  HMMA.16816.F32.BF16 R4, R108, R16.reuse, RZ ;  /* 0x000000106c04723c */ /* 0x0befe200000418ff */
[----:B------:R-:W-:Y:S01]  /*5ca0*/  LDSM.16.M88.4 R196, [R214+0x1400] ;  /* 0x00140000d6c4783b */ /* 0x000fe20000000200 */
[----:B------:R-:W-:Y:S02]  /*5cb0*/  UIMAD UR14, UR14, 0x3000, URZ ;  /* 0x000030000e0e78a4 */ /* 0x000fe4000f8e023f */
[----:B------:R-:W-:Y:S01]  /*5cc0*/  IMAD.U32 R2, RZ, RZ, UR4 ;  /* 0x00000004ff027e24 */ /* 0x000fe2000f8e00ff */
[----:B------:R-:W-:Y:S01]  /*5cd0*/  LDSM.16.MT88.4 R200, [R213+0x6000] ;  /* 0x00600000d5c8783b */ /* 0x000fe20000004200 */
        /* <DEDUP_REMOVED lines=34> */
[-C--:B------:R-:W-:Y:S08]  /*5f00*/  HMMA.16816.F32.BF16 R96, R176, R192.reuse, R96 ;  /* 0x000000c0b060723c */ /* 0x080ff00000041860 */
[C---:B------:R-:W-:Y:S08]  /*5f10*/  HMMA.16816.F32.BF16 R100, R184.reuse, R192, R100 ;  /* 0x000000c0b864723c */ /* 0x040ff00000041864 */
[-C--:B------:R-:W-:Y:S01]  /*5f20*/  HMMA.16816.F32.BF16 R104, R184, R194.reuse, R104 ;  /* 0x000000c2b868723c */ /* 0x080fe20000041868 */
[----:B------:R-:W3:Y:S07]  /*5f30*/  LDSM.16.M88.4 R184, [R214+0x1800] ;  /* 0x00180000d6b8783b */ /* 0x000eee0000000200 */
[----:B------:R-:W-:Y:S01]  /*5f40*/  HMMA.16816.F32.BF16 R108, R176, R194, R108 ;  /* 0x000000c2b06c723c */ /* 0x000fe2000004186c */
[----:B------:R-:W4:Y:S04]  /*5f50*/  LDSM.16.M88.4 R176, [R214+0x1c00] ;  /* 0x001c0000d6b0783b */ /* 0x000f280000000200 */
[----:B------:R-:W-:Y:S03]  /*5f60*/  LDSM.16.MT88.4 R192, [R213+0x2000] ;  /* 0x00200000d5c0783b */ /* 0x000fe60000004200 */
        /* <DEDUP_REMOVED lines=8> */
[C---:B------:R-:W-:Y:S01]  /*5ff0*/  HMMA.16816.F32.BF16 R92, R172.reuse, R190, R92 ;  /* 0x000000beac5c723c */ /* 0x040fe2000004185c */
[----:B------:R-:W-:Y:S07]  /*6000*/  LDSM.16.M88.4 R188, [R214+0x2000] ;  /* 0x00200000d6bc783b */ /* 0x000fee0000000200 */
[-C--:B------:R-:W-:Y:S08]  /*6010*/  HMMA.16816.F32.BF16 R96, R172, R200.reuse, R96 ;  /* 0x000000c8ac60723c */ /* 0x080ff00000041860 */
[C---:B------:R-:W-:Y:S08]  /*6020*/  HMMA.16816.F32.BF16 R100, R196.reuse, R200, R100 ;  /* 0x000000c8c464723c */ /* 0x040ff00000041864 */
[-C--:B------:R-:W-:Y:S01]  /*6030*/  HMMA.16816.F32.BF16 R104, R196, R202.reuse, R104 ;  /* 0x000000cac468723c */ /* 0x080fe20000041868 */
[----:B------:R-:W-:Y:S07]  /*6040*/  LDSM.16.M88.4 R196, [R214+0x2400] ;  /* 0x00240000d6c4783b */ /* 0x000fee0000000200 */
[----:B------:R-:W-:Y:S01]  /*6050*/  HMMA.16816.F32.BF16 R108, R172, R202, R108 ;  /* 0x000000caac6c723c */ /* 0x000fe2000004186c */
[----:B------:R-:W2:Y:S04]  /*6060*/  LDSM.16.MT88.4 R172, [R213+0x6800] ;  /* 0x00680000d5ac783b */ /* 0x000ea80000004200 */
[----:B------:R-:W5:Y:S03]  /*6070*/  LDSM.16.MT88.4 R200, [R213+0x4800] ;  /* 0x00480000d5c8783b */ /* 0x000f660000004200 */
[-C--:B---3--:R-:W-:Y:S08]  /*6080*/  HMMA.16816.F32.BF16 R4, R184, R204.reuse, R4 ;  /* 0x000000ccb804723c */ /* 0x088ff00000041804 */
[C---:B----4-:R-:W-:Y:S08]  /*6090*/  HMMA.16816.F32.BF16 R8, R176.reuse, R204, R8 ;  /* 0x000000ccb008723c */ /* 0x050ff00000041808 */
[-C--:B------:R-:W-:Y:S08]  /*60a0*/  HMMA.16816.F32.BF16 R12, R176, R206.reuse, R12 ;  /* 0x000000ceb00c723c */ /* 0x080ff0000004180c */
[C---:B------:R-:W-:Y:S01]  /*60b0*/  HMMA.16816.F32.BF16 R16, R184.reuse, R206, R16 ;  /* 0x000000ceb810723c */ /* 0x040fe20000041810 */
[----:B------:R-:W3:Y:S07]  /*60c0*/  LDSM.16.MT88.4 R204, [R213+0x7000] ;  /* 0x00700000d5cc783b */ /* 0x000eee0000004200 */
[-C--:B-1----:R-:W-:Y:S08]  /*60d0*/  HMMA.16816.F32.BF16 R20, R184, R180.reuse, R20 ;  /* 0x000000b4b814723c */ /* 0x082ff00000041814 */
[C---:B------:R-:W-:Y:S08]  /*60e0*/  HMMA.16816.F32.BF16 R84, R176.reuse, R180, R84 ;  /* 0x000000b4b054723c */ /* 0x040ff00000041854 */
[-C--:B------:R-:W-:Y:S08]  /*60f0*/  HMMA.16816.F32.BF16 R88, R176, R182.reuse, R88 ;  /* 0x000000b6b058723c */ /* 0x080ff00000041858 */
[C---:B------:R-:W-:Y:S08]  /*6100*/  HMMA.16816.F32.BF16 R92, R184.reuse, R182, R92 ;  /* 0x000000b6b85c723c */ /* 0x040ff0000004185c */
[-C--:B--2---:R-:W-:Y:S08]  /*6110*/  HMMA.16816.F32.BF16 R96, R184, R172.reuse, R96 ;  /* 0x000000acb860723c */ /* 0x084ff00000041860 */
        /* <DEDUP_REMOVED lines=8> */
[-C--:B------:R-:W-:Y:S08]  /*61a0*/  HMMA.16816.F32.BF16 R4, R188, R192.reuse, R4 ;  /* 0x000000c0bc04723c */ /* 0x080ff00000041804 */
[C---:B------:R-:W-:Y:S08]  /*61b0*/  HMMA.16816.F32.BF16 R8, R196.reuse, R192, R8 ;  /* 0x000000c0c408723c */ /* 0x040ff00000041808 */
[-C--:B------:R-:W-:Y:S07]  /*61c0*/  HMMA.16816.F32.BF16 R12, R196, R194.reuse, R12 ;  /* 0x000000c2c40c723c */ /* 0x080fee000004180c */
[----:B------:R-:W-:Y:S01]  /*61d0*/  RED.E.ADD.F32.FTZ.RN.STRONG.GPU [R172.64], R4 ;  /* 0x00000004ac00798e */ /* 0x000fe2000c10e790 */
[C---:B------:R-:W-:Y:S03]  /*61e0*/  HMMA.16816.F32.BF16 R16, R188.reuse, R194, R16 ;  /* 0x000000c2bc10723c */ /* 0x040fe60000041810 */
[----:B------:R-:W-:Y:S04]  /*61f0*/  RED.E.ADD.F32.FTZ.RN.STRONG.GPU [R172.64+0x400], R5 ;  /* 0x00040005ac00798e */ /* 0x000fe8000c10e790 */
[----:B------:R-:W-:Y:S01]  /*6200*/  RED.E.ADD.F32.FTZ.RN.STRONG.GPU [R172.64+0x800], R6 ;  /* 0x00080006ac00798e */ /* 0x000fe2000c10e790 */
[-C--:B-----5:R-:W-:Y:S03]  /*6210*/  HMMA.16816.F32.BF16 R20, R188, R200.reuse, R20 ;  /* 0x000000c8bc14723c */ /* 0x0a0fe60000041814 */
        /* <DEDUP_REMOVED lines=207> */
.L_x_901:
[----:B------:R-:W-:Y:S05]  /*6f10*/  @P1 EXIT ;  /* 0x000000000000194d */ /* 0x000fea0003800000 */
[----:B------:R-:W1:Y:S01]  /*6f20*/  S2R R0, SR_CTAID.Y ;  /* 0x0000000000007919 */ /* 0x000e620000002600 */
[----:B------:R-:W2:Y:S01]  /*6f30*/  S2UR UR5, SR_CTAID.X ;  /* 0x00000000000579c3 */ /* 0x000ea20000002500 */
[----:B------:R-:W-:Y:S02]  /*6f40*/  MOV R2, 0x1 ;  /* 0x0000000100027802 */ /* 0x000fe40000000f00 */
[----:B------:R-:W3:Y:S04]  /*6f50*/  S2R R11, SR_CTAID.Z ;  /* 0x00000000000b7919 */ /* 0x000ee80000002700 */
[----:B------:R-:W-:Y:S01]  /*6f60*/  BAR.SYNC.DEFER_BLOCKING 0x1, 0x100 ;  /* 0x0044000000007b1d */ /* 0x000fe20000010000 */
[----:B------:R-:W-:-:S13]  /*6f70*/  ISETP.NE.AND P1, PT, R2, c[0x0][0x338], PT ;  /* 0x0000ce0002007a0c */ /* 0x000fda0003f25270 */
[----:B-1----:R-:W-:Y:S01]  /*6f80*/  @P1 IMAD.HI.U32 R3, R0, c[0x0][0x33c], RZ ;  /* 0x0000cf0000031a27 */ /* 0x002fe200078e00ff */
[----:B--2---:R-:W-:-:S04]  /*6f90*/  UIMAD UR5, UR5, 0x3c00, URZ ;  /* 0x00003c00050578a4 */ /* 0x004fc8000f8e023f */
[----:B------:R-:W-:Y:S01]  /*6fa0*/  @P1 SHF.R.U32.HI R0, RZ, c[0x0][0x340], R3 ;  /* 0x0000d000ff001a19 */ /* 0x000fe20000011603 */
[----:B------:R-:W-:Y:S01]  /*6fb0*/  USHF.R.S32.HI UR4, URZ, 0x1f, UR5 ;  /* 0x0000001f3f047899 */ /* 0x000fe20008011405 */
[----:B------:R-:W-:Y:S02]  /*6fc0*/  IADD3 R2, P0, R230, UR5, RZ ;  /* 0x00000005e6027c10 */ /* 0x000fe4000ff1e0ff */
[----:B------:R-:W-:-:S03]  /*6fd0*/  SHF.R.S32.HI R4, RZ, 0x1f, R0 ;  /* 0x0000001fff047819 */ /* 0x000fc60000011400 */
[----:B------:R-:W-:Y:S02]  /*6fe0*/  LEA.HI.X.SX32 R3, R230, UR4, 0x1, P0 ;  /* 0x00000004e6037c11 */ /* 0x000fe400080f0eff */
[C---:B------:R-:W-:Y:S02]  /*6ff0*/  IMAD R6, R4.reuse, c[0x0][0x328], RZ ;  /* 0x0000ca0004067a24 */ /* 0x040fe400078e02ff */
[----:B------:R-:W-:Y:S02]  /*7000*/  IMAD R7, R4, c[0x0][0x300], RZ ;  /* 0x0000c00004077a24 */ /* 0x000fe400078e02ff */
[----:B------:R-:W-:-:S04]  /*7010*/  IMAD.WIDE.U32 R4, R0, c[0x0][0x328], R2 ;  /* 0x0000ca0000047a25 */ /* 0x000fc800078e0002 */
[----:B------:R-:W-:-:S04]  /*7020*/  IMAD.WIDE.U32 R2, R0, c[0x0][0x300], R2 ;  /* 0x0000c00000027a25 */ /* 0x000fc800078e0002 */
[C---:B------:R-:W-:Y:S02]  /*7030*/  IMAD R6, R0.reuse, c[0x0][0x32c], R6 ;  /* 0x0000cb0000067a24 */ /* 0x040fe400078e0206 */
[----:B------:R-:W-:Y:S01]  /*7040*/  IMAD R0, R0, c[0x0][0x304], R7 ;  /* 0x0000c10000007a24 */ /* 0x000fe200078e0207 */
[----:B---3--:R-:W-:Y:S02]  /*7050*/  SHF.R.S32.HI R7, RZ, 0x1f, R11 ;  /* 0x0000001fff077819 */ /* 0x008fe4000001140b */
        /* <DEDUP_REMOVED lines=135> */
.L_x_913:
        /* <DEDUP_REMOVED lines=11> */
.L_x_1413:


//--------------------- .text._ZN7cutlass13device_kernelIN5flash19enable_sm80_to_sm89INS1_16FlashAttnBwdSm80INS1_25CollectiveMainloopBwdSm80ILi2ELi1EN4cute5tupleIJNS5_1CILi64EEENS7_ILi80EEENS7_ILi192EEEEEENS_10bfloat16_tEfNS_4arch4Sm80ELb0ELb1ELb1ELb0ELb1ELb0ELb1ELb0ELi2ELi4ELi2ELi2ELb0EEENS1_24CollectiveEpilogueBwdGQAISB_fSE_Li256ELb0ELb1EEENS1_19SingleTileSchedulerILb0ELb0ELb0ELi80EEEEEEEEEvNT_6ParamsE --------------------------
	.section	.text._ZN7cutlass13device_kernelIN5flash19enable_sm80_to_sm89INS1_16FlashAttnBwdSm80INS1_25CollectiveMainloopBwdSm80ILi2ELi1EN4cute5tupleIJNS5_1CILi64EEENS7_ILi80EEENS7_ILi192EEEEEENS_10bfloat16_tEfNS_4arch4Sm80ELb0ELb1ELb1ELb0ELb1ELb0ELb1ELb0ELi2ELi4ELi2ELi2ELb0EEENS1_24CollectiveEpilogueBwdGQAISB_fSE_Li256ELb0ELb1EEENS1_19SingleTileSchedulerILb0ELb0ELb0ELi80EEEEEEEEEvNT_6ParamsE,"ax",@progbits
	.sectioninfo	@"SHI_REGISTERS=255"
	.align	128
.text._ZN7cutlass13device_kernelIN5flash19enable_sm80_to_sm89INS1_16FlashAttnBwdSm80INS1_25CollectiveMainloopBwdSm80ILi2ELi1EN4cute5tupleIJNS5_1CILi64EEENS7_ILi80EEENS7_ILi192EEEEEENS_10bfloat16_tEfNS_4arch4Sm80ELb0ELb1ELb1ELb0ELb1ELb0ELb1ELb0ELi2ELi4ELi2ELi2ELb0EEENS1_24CollectiveEpilogueBwdGQAISB_fSE_Li256ELb0ELb1EEENS1_19SingleTileSchedulerILb0ELb0ELb0ELi80EEEEEEEEEvNT_6ParamsE:
        .type           _ZN7cutlass13device_kernelIN5flash19enable_sm80_to_sm89INS1_16FlashAttnBwdSm80INS1_25CollectiveMainloopBwdSm80ILi2ELi1EN4cute5tupleIJNS5_1CILi64EEENS7_ILi80EEENS7_ILi192EEEEEENS_10bfloat16_tEfNS_4arch4Sm80ELb0ELb1ELb1ELb0ELb1ELb0ELb1ELb0ELi2ELi4ELi2ELi2ELb0EEENS1_24CollectiveEpilogueBwdGQAISB_fSE_Li256ELb0ELb1EEENS1_19SingleTileSchedulerILb0ELb0ELb0ELi80EEEEEEEEEvNT_6ParamsE,@function
        .size           _ZN7cutlass13device_kernelIN5flash19enable_sm80_to_sm89INS1_16FlashAttnBwdSm80INS1_25CollectiveMainloopBwdSm80ILi2ELi1EN4cute5tupleIJNS5_1CILi64EEENS7_ILi80EEENS7_ILi192EEEEEENS_10bfloat16_tEfNS_4arch4Sm80ELb0ELb1ELb1ELb0ELb1ELb0ELb1ELb0ELi2ELi4ELi2ELi2ELb0EEENS1_24CollectiveEpilogueBwdGQAISB_fSE_Li256ELb0ELb1EEENS1_19SingleTileSchedulerILb0ELb0ELb0ELi80EEEEEEEEEvNT_6ParamsE,(.L_x_1414 - _ZN7cutlass13device_kernelIN5flash19enable_sm80_to_sm89INS1_16FlashAttnBwdSm80INS1_25CollectiveMainloopBwdSm80ILi2ELi1EN4cute5tupleIJNS5_1CILi64EEENS7_ILi80EEENS7_ILi192EEEEEENS_10bfloat16_tEfNS_4arch4Sm80ELb0ELb1ELb1ELb0ELb1ELb0ELb1ELb0ELi2ELi4ELi2ELi2ELb0EEENS1_24CollectiveEpilogueBwdGQAISB_fSE_Li256ELb0ELb1EEENS1_19SingleTileSchedulerILb0ELb0ELb0ELi80EEEEEEEEEvNT_6ParamsE)
        .other          _ZN7cutlass13device_kernelIN5flash19enable_sm80_to_sm89INS1_16FlashAttnBwdSm80INS1_25CollectiveMainloopBwdSm80ILi2ELi1EN4cute5tupleIJNS5_1CILi64EEENS7_ILi80EEENS7_ILi192EEEEEENS_10bfloat16_tEfNS_4arch4Sm80ELb0ELb1ELb1ELb0ELb1ELb0ELb1ELb0ELi2ELi4ELi2ELi2ELb0EEENS1_24CollectiveEpilogueBwdGQAISB_fSE_Li256ELb0ELb1EEENS1_19SingleTileSchedulerILb0ELb0ELb0ELi80EEEEEEEEEvNT_6ParamsE,@"STO_CUDA_ENTRY STV_DEFAULT"
_ZN7cutlass13device_kernelIN5flash19enable_sm80_to_sm89INS1_16FlashAttnBwdSm80INS1_25CollectiveMainloopBwdSm80ILi2ELi1EN4cute5tupleIJNS5_1CILi64EEENS7_ILi80EEENS7_ILi192EEEEEENS_10bfloat16_tEfNS_4arch4Sm80ELb0ELb1ELb1ELb0ELb1ELb0ELb1ELb0ELi2ELi4ELi2ELi2ELb0EEENS1_24CollectiveEpilogueBwdGQAISB_fSE_Li256ELb0ELb1EEENS1_19SingleTileSchedulerILb0ELb0ELb0ELi80EEEEEEEEEvNT_6ParamsE:
        /* <DEDUP_REMOVED lines=25> */
.L_x_914:
        /* <DEDUP_REMOVED lines=159> */
[----:B------:R-:W-:Y:S01]  /*0b80*/  IMAD.WIDE.U32 R8, R248, c[0x0][0x1b8], R2 ;  /* 0x00006e00f8087a25 */ /* 0x000fe200078e0002 */
[----:B------:R-:W-:Y:S01]  /*0b90*/  CS2R R164, SRZ ;  /* 0x0000000000a47805 */ /* 0x000fe2000001ff00 */
[----:B------:R-:W-:Y:S01]  /*0ba0*/  CS2R R162, SRZ ;  /* 0x0000000000a27805 */ /* 0x000fe2000001ff00 */
[----:B------:R-:W-:Y:S01]  /*0bb0*/  IADD3.X R15, R6, UR5, R15, P3, P2 ;  /* 0x00000005060f7c10 */ /* 0x000fe20009fe440f */
[----:B------:R-:W-:Y:S01]  /*0bc0*/  IMAD R7, R12, c[0x0][0x1dc], R7 ;  /* 0x000077000c077a24 */ /* 0x000fe200078e0207 */
        /* <DEDUP_REMOVED lines=17> */
[----:B------:R-:W-:Y:S01]  /*0ce0*/  IMAD.MOV.U32 R27, RZ, RZ, 0x6 ;  /* 0x00000006ff1b7424 */ /* 0x000fe200078e00ff */
        /* <DEDUP_REMOVED lines=13> */
[----:B------:R-:W-:Y:S01]  /*0dc0*/  CS2R R158, SRZ ;  /* 0x00000000009e7805 */ /* 0x000fe2000001ff00 */
        /* <DEDUP_REMOVED lines=21> */
[C---:B------:R-:W-:Y:S01]  /*0f20*/  @!P1 ISETP.GE.OR P4, PT, R23.reuse, c[0x0][0x1cc], !P4 ;  /* 0x0000730017009a0c */ /* 0x040fe20006786670 */
[----:B------:R-:W-:Y:S01]  /*0f30*/  CS2R R156, SRZ ;  /* 0x00000000009c7805 */ /* 0x000fe2000001ff00 */
[----:B------:R-:W-:Y:S01]  /*0f40*/  ISETP.GE.AND P2, PT, R10, c[0x0][0x19c], PT ;  /* 0x000067000a007a0c */ /* 0x000fe20003f46270 */
[----:B------:R2:W-:Y:S01]  /*0f50*/  LDGSTS.E.BYPASS.LTC128B.128 [R226+0xd880], [R2.64+0x100], !P0 ;  /* 0x0d88010002e27fae */ /* 0x0005e2000c101d50 */
[----:B------:R-:W-:Y:S01]  /*0f60*/  @!P1 LEA R6, P3, R14, R2, 0x1 ;  /* 0x000000020e069211 */ /* 0x000fe200078608ff */
[----:B------:R-:W-:Y:S01]  /*0f70*/  CS2R R154, SRZ ;  /* 0x00000000009a7805 */ /* 0x000fe2000001ff00 */
[----:B------:R-:W-:Y:S01]  /*0f80*/  ISETP.LT.OR P0, PT, R0, 0x1, P2 ;  /* 0x000000010000780c */ /* 0x000fe20001701670 */
[----:B------:R-:W-:Y:S01]  /*0f90*/  CS2R R152, SRZ ;  /* 0x0000000000987805 */ /* 0x000fe2000001ff00 */
[----:B------:R-:W-:Y:S01]  /*0fa0*/  @!P1 LEA.HI.X R7, R14, R3, R7, 0x1, P3 ;  /* 0x000000030e079211 */ /* 0x000fe200018f0c07 */
[----:B------:R-:W-:Y:S01]  /*0fb0*/  IMAD R14, R28, c[0x0][0x180], RZ ;  /* 0x000060001c0e7a24 */ /* 0x000fe200078e02ff */
[----:B------:R-:W-:Y:S01]  /*0fc0*/  CS2R R150, SRZ ;  /* 0x0000000000967805 */ /* 0x000fe2000001ff00 */
[----:B------:R-:W-:Y:S01]  /*0fd0*/  CS2R R148, SRZ ;  /* 0x0000000000947805 */ /* 0x000fe2000001ff00 */
[----:B------:R-:W-:Y:S01]  /*0fe0*/  CS2R R146, SRZ ;  /* 0x0000000000927805 */ /* 0x000fe2000001ff00 */
[----:B------:R3:W-:Y:S01]  /*0ff0*/  @!P1 LDGSTS.E.BYPASS.LTC128B.128 [R226+0x9880], [R6.64], !P6 ;  /* 0x0988000006e29fae */ /* 0x0007e2000f101d50 */
[----:B------:R-:W-:Y:S01]  /*1000*/  ISETP.GE.AND P6, PT, R20, c[0x0][0x19c], PT ;  /* 0x0000670014007a0c */ /* 0x000fe20003fc6270 */
[----:B------:R-:W-:Y:S01]  /*1010*/  CS2R R144, SRZ ;  /* 0x0000000000907805 */ /* 0x000fe2000001ff00 */
[----:B------:R-:W-:Y:S01]  /*1020*/  CS2R R142, SRZ ;  /* 0x00000000008e7805 */ /* 0x000fe2000001ff00 */
[----:B------:R3:W-:Y:S01]  /*1030*/  @!P1 LDGSTS.E.BYPASS.LTC128B.128 [R226+0xc080], [R6.64+0x80], !P5 ;  /* 0x0c08008006e29fae */ /* 0x0007e2000e901d50 */
[----:B------:R-:W-:Y:S01]  /*1040*/  ISETP.GE.AND P5, PT, R23, c[0x0][0x19c], PT ;  /* 0x0000670017007a0c */ /* 0x000fe20003fa6270 */
[----:B-1----:R-:W-:Y:S01]  /*1050*/  IMAD.MOV.U32 R5, RZ, RZ, c[0x0][0x1ac] ;  /* 0x00006b00ff057624 */ /* 0x002fe200078e00ff */
[----:B------:R-:W-:Y:S01]  /*1060*/  CS2R R140, SRZ ;  /* 0x00000000008c7805 */ /* 0x000fe2000001ff00 */
[----:B------:R3:W-:Y:S01]  /*1070*/  @!P1 LDGSTS.E.BYPASS.LTC128B.128 [R226+0xe880], [R6.64+0x100], !P4 ;  /* 0x0e88010006e29fae */ /* 0x0007e2000e101d50 */
[----:B------:R-:W-:Y:S01]  /*1080*/  ISETP.LT.OR P4, PT, R0, 0x1, P6 ;  /* 0x000000010000780c */ /* 0x000fe20003781670 */
[----:B------:R-:W-:Y:S01]  /*1090*/  CS2R R138, SRZ ;  /* 0x00000000008a7805 */ /* 0x000fe2000001ff00 */
[----:B------:R-:W-:Y:S01]  /*10a0*/  CS2R R136, SRZ ;  /* 0x0000000000887805 */ /* 0x000fe2000001ff00 */
[----:B------:R-:W-:Y:S01]  /*10b0*/  CS2R R134, SRZ ;  /* 0x0000000000867805 */ /* 0x000fe2000001ff00 */
[----:B------:R-:W-:Y:S01]  /*10c0*/  CS2R R132, SRZ ;  /* 0x0000000000847805 */ /* 0x000fe2000001ff00 */
[----:B------:R-:W-:Y:S01]  /*10d0*/  CS2R R130, SRZ ;  /* 0x0000000000827805 */ /* 0x000fe2000001ff00 */
[----:B------:R-:W-:Y:S01]  /*10e0*/  CS2R R128, SRZ ;  /* 0x0000000000807805 */ /* 0x000fe2000001ff00 */
[----:B------:R-:W-:Y:S01]  /*10f0*/  CS2R R126, SRZ ;  /* 0x00000000007e7805 */ /* 0x000fe2000001ff00 */
[----:B--2---:R-:W-:Y:S01]  /*1100*/  IMAD.IADD R3, R9, 0x1, R13 ;  /* 0x0000000109037824 */ /* 0x004fe200078e020d */
[C---:B------:R-:W-:Y:S01]  /*1110*/  LEA R2, P3, R8.reuse, c[0x0][0x190], 0x1 ;  /* 0x0000640008027a11 */ /* 0x040fe200078608ff */
[----:B------:R-:W-:Y:S01]  /*1120*/  CS2R R124, SRZ ;  /* 0x00000000007c7805 */ /* 0x000fe2000001ff00 */
[----:B------:R-:W-:Y:S01]  /*1130*/  CS2R R122, SRZ ;  /* 0x00000000007a7805 */ /* 0x000fe2000001ff00 */
[----:B------:R-:W-:Y:S01]  /*1140*/  CS2R R120, SRZ ;  /* 0x0000000000787805 */ /* 0x000fe2000001ff00 */
[----:B------:R-:W-:Y:S01]  /*1150*/  LEA.HI.X R3, R8, c[0x0][0x194], R3, 0x1, P3 ;  /* 0x0000650008037a11 */ /* 0x000fe200018f0c03 */
[----:B------:R-:W-:Y:S01]  /*1160*/  CS2R R118, SRZ ;  /* 0x0000000000767805 */ /* 0x000fe2000001ff00 */
[C---:B------:R-:W-:Y:S01]  /*1170*/  ISETP.LT.OR P3, PT, R0.reuse, 0x1, P5 ;  /* 0x000000010000780c */ /* 0x040fe20002f61670 */
[----:B------:R-:W-:Y:S01]  /*1180*/  CS2R R116, SRZ ;  /* 0x0000000000747805 */ /* 0x000fe2000001ff00 */
[----:B------:R-:W-:Y:S01]  /*1190*/  CS2R R114, SRZ ;  /* 0x0000000000727805 */ /* 0x000fe2000001ff00 */
[----:B------:R1:W-:Y:S01]  /*11a0*/  LDGSTS.E.BYPASS.LTC128B.128 [R226+0x80], [R2.64], !P0 ;  /* 0x0008000002e27fae */ /* 0x0003e2000c101d50 */
[----:B------:R-:W-:Y:S01]  /*11b0*/  CS2R R112, SRZ ;  /* 0x0000000000707805 */ /* 0x000fe2000001ff00 */
[----:B------:R-:W-:Y:S01]  /*11c0*/  CS2R R82, SRZ ;  /* 0x0000000000527805 */ /* 0x000fe2000001ff00 */
[----:B------:R-:W-:Y:S01]  /*11d0*/  CS2R R80, SRZ ;  /* 0x0000000000507805 */ /* 0x000fe2000001ff00 */
[----:B------:R1:W-:Y:S01]  /*11e0*/  LDGSTS.E.BYPASS.LTC128B.128 [R226+0x2880], [R2.64+0x80], !P4 ;  /* 0x0288008002e27fae */ /* 0x0003e2000e101d50 */
[C---:B------:R-:W-:Y:S01]  /*11f0*/  ISETP.LT.OR P4, PT, R0.reuse, 0x21, P2 ;  /* 0x000000210000780c */ /* 0x040fe20001781670 */
[----:B------:R-:W-:Y:S01]  /*1200*/  CS2R R78, SRZ ;  /* 0x00000000004e7805 */ /* 0x000fe2000001ff00 */
[----:B------:R-:W-:Y:S01]  /*1210*/  @!P1 ISETP.LT.OR P2, PT, R0, 0x41, P2 ;  /* 0x000000410000980c */ /* 0x000fe20001741670 */
[----:B---3--:R-:W-:Y:S01]  /*1220*/  IMAD.MOV.U32 R6, RZ, RZ, c[0x0][0x1a8] ;  /* 0x00006a00ff067624 */ /* 0x008fe200078e00ff */
[----:B------:R-:W-:Y:S01]  /*1230*/  CS2R R76, SRZ ;  /* 0x00000000004c7805 */ /* 0x000fe2000001ff00 */
[----:B------:R1:W-:Y:S01]  /*1240*/  LDGSTS.E.BYPASS.LTC128B.128 [R226+0x5080], [R2.64+0x100], !P3 ;  /* 0x0508010002e27fae */ /* 0x0003e2000d901d50 */
[----:B------:R-:W-:Y:S01]  /*1250*/  ISETP.GE.AND P3, PT, R20, c[0x0][0x16c], PT ;  /* 0x00005b0014007a0c */ /* 0x000fe20003f66270 */
[C---:B------:R-:W-:Y:S01]  /*1260*/  IMAD.SHL.U32 R7, R6.reuse, 0x20, RZ ;  /* 0x0000002006077824 */ /* 0x040fe200078e00ff */
[C---:B------:R-:W-:Y:S01]  /*1270*/  LEA R4, P0, R6.reuse, R2, 0x6 ;  /* 0x0000000206047211 */ /* 0x040fe200078030ff */
[----:B------:R-:W-:Y:S01]  /*1280*/  CS2R R74, SRZ ;  /* 0x00000000004a7805 */ /* 0x000fe2000001ff00 */
[----:B------:R-:W-:Y:S01]  /*1290*/  SEL R12, RZ, 0xffffffff, P3 ;  /* 0xffffffffff0c7807 */ /* 0x000fe20001800000 */
[----:B------:R-:W-:Y:S01]  /*12a0*/  CS2R R72, SRZ ;  /* 0x0000000000487805 */ /* 0x000fe2000001ff00 */
[C---:B------:R-:W-:Y:S01]  /*12b0*/  LEA.HI.X R5, R6.reuse, R3, R5, 0x6, P0 ;  /* 0x0000000306057211 */ /* 0x040fe200000f3405 */
[----:B------:R-:W-:Y:S01]  /*12c0*/  CS2R R70, SRZ ;  /* 0x0000000000467805 */ /* 0x000fe2000001ff00 */
[----:B------:R-:W-:Y:S01]  /*12d0*/  SHF.L.U64.HI R6, R6, R25, c[0x0][0x1ac] ;  /* 0x00006b0006067619 */ /* 0x000fe20000010219 */
[----:B------:R-:W-:Y:S01]  /*12e0*/  IMAD.SHL.U32 R12, R12, 0x2, RZ ;  /* 0x000000020c0c7824 */ /* 0x000fe200078e00ff */
[C---:B------:R-:W-:Y:S01]  /*12f0*/  @!P1 LEA R8, P0, R7.reuse, R4, 0x1 ;  /* 0x0000000407089211 */ /* 0x040fe200078008ff */
[----:B------:R2:W-:Y:S01]  /*1300*/  LDGSTS.E.BYPASS.LTC128B.128 [R226+0x1080], [R4.64], !P4 ;  /* 0x0108000004e27fae */ /* 0x0005e2000e101d50 */
[----:B------:R-:W-:Y:S01]  /*1310*/  ISETP.LT.OR P3, PT, R0, 0x21, P6 ;  /* 0x000000210000780c */ /* 0x000fe20003761670 */
[----:B------:R-:W-:Y:S01]  /*1320*/  CS2R R68, SRZ ;  /* 0x0000000000447805 */ /* 0x000fe2000001ff00 */
[----:B------:R-:W-:Y:S01]  /*1330*/  @!P1 LEA.HI.X R9, R7, R5, R6, 0x1, P0 ;  /* 0x0000000507099211 */ /* 0x000fe200000f0c06 */
[----:B------:R-:W-:Y:S01]  /*1340*/  IMAD R6, R235, c[0x0][0x178], RZ ;  /* 0x00005e00eb067a24 */ /* 0x000fe200078e02ff */
[----:B------:R-:W-:Y:S01]  /*1350*/  ISETP.GE.AND P0, PT, R10, c[0x0][0x16c], PT ;  /* 0x00005b000a007a0c */ /* 0x000fe20003f06270 */
[----:B------:R-:W-:Y:S01]  /*1360*/  CS2R R66, SRZ ;  /* 0x0000000000427805 */ /* 0x000fe2000001ff00 */
[----:B------:R-:W-:Y:S01]  /*1370*/  @!P1 ISETP.LT.OR P6, PT, R0, 0x41, P6 ;  /* 0x000000410000980c */ /* 0x000fe200037c1670 */
[----:B------:R-:W-:Y:S01]  /*1380*/  IMAD R6, R234, c[0x0][0x17c], R6 ;  /* 0x00005f00ea067a24 */ /* 0x000fe200078e0206 */
[----:B------:R-:W-:Y:S01]  /*1390*/  SEL R7, RZ, 0x1, P0 ;  /* 0x00000001ff077807 */ /* 0x000fe20000000000 */
[----:B------:R-:W-:Y:S01]  /*13a0*/  CS2R R64, SRZ ;  /* 0x0000000000407805 */ /* 0x000fe2000001ff00 */
[----:B------:R-:W-:Y:S01]  /*13b0*/  ISETP.GE.AND P0, PT, R23, c[0x0][0x16c], PT ;  /* 0x00005b0017007a0c */ /* 0x000fe20003f06270 */
[----:B------:R-:W-:Y:S01]  /*13c0*/  CS2R R62, SRZ ;  /* 0x00000000003e7805 */ /* 0x000fe2000001ff00 */
[----:B------:R-:W-:Y:S01]  /*13d0*/  LOP3.LUT R12, R12, 0x2, R7, 0xe2, !PT ;  /* 0x000000020c0c7812 */ /* 0x000fe200078ee207 */
[----:B------:R2:W-:Y:S01]  /*13e0*/  LDGSTS.E.BYPASS.LTC128B.128 [R226+0x3880], [R4.64+0x80], !P3 ;  /* 0x0388008004e27fae */ /* 0x0005e2000d901d50 */
[----:B-1----:R-:W-:Y:S01]  /*13f0*/  IMAD.WIDE.U32 R2, R234, c[0x0][0x178], R10 ;  /* 0x00005e00ea027a25 */ /* 0x002fe200078e000a */
[----:B------:R-:W-:Y:S01]  /*1400*/  SEL R13, RZ, 0x4, P0 ;  /* 0x00000004ff0d7807 */ /* 0x000fe20000000000 */
[----:B------:R-:W-:Y:S01]  /*1410*/  CS2R R60, SRZ ;  /* 0x00000000003c7805 */ /* 0x000fe2000001ff00 */
[C---:B------:R-:W-:Y:S01]  /*1420*/  ISETP.LT.OR P0, PT, R0.reuse, 0x21, P5 ;  /* 0x000000210000780c */ /* 0x040fe20002f01670 */
[----:B------:R-:W-:Y:S01]  /*1430*/  IMAD.IADD R3, R3, 0x1, R6 ;  /* 0x0000000103037824 */ /* 0x000fe200078e0206 */
[----:B------:R-:W-:Y:S01]  /*1440*/  @!P1 ISETP.LT.OR P5, PT, R0, 0x41, P5 ;  /* 0x000000410000980c */ /* 0x000fe20002fa1670 */
[C---:B------:R-:W-:Y:S01]  /*1450*/  IMAD R6, R84.reuse, c[0x0][0x184], R14 ;  /* 0x0000610054067a24 */ /* 0x040fe200078e020e */
[----:B------:R-:W-:Y:S01]  /*1460*/  CS2R R58, SRZ ;  /* 0x00000000003a7805 */ /* 0x000fe2000001ff00 */
[----:B------:R-:W-:Y:S01]  /*1470*/  IMAD.WIDE.U32 R2, R84, c[0x0][0x180], R2 ;  /* 0x0000600054027a25 */ /* 0x000fe200078e0002 */
[----:B------:R-:W-:Y:S01]  /*1480*/  CS2R R56, SRZ ;  /* 0x0000000000387805 */ /* 0x000fe2000001ff00 */
[----:B------:R-:W-:Y:S01]  /*1490*/  CS2R R54, SRZ ;  /* 0x0000000000367805 */ /* 0x000fe2000001ff00 */
[----:B------:R-:W-:Y:S01]  /*14a0*/  CS2R R52, SRZ ;  /* 0x0000000000347805 */ /* 0x000fe2000001ff00 */
[----:B------:R-:W-:Y:S01]  /*14b0*/  IMAD.MOV.U32 R14, RZ, RZ, c[0x0][0x178] ;  /* 0x00005e00ff0e7624 */ /* 0x000fe200078e00ff */
[----:B------:R-:W-:Y:S01]  /*14c0*/  CS2R R50, SRZ ;  /* 0x0000000000327805 */ /* 0x000fe2000001ff00 */
[----:B------:R-:W-:Y:S01]  /*14d0*/  IMAD R0, R235, c[0x0][0x208], RZ ;  /* 0x00008200eb007a24 */ /* 0x000fe200078e02ff */
[----:B------:R-:W-:Y:S01]  /*14e0*/  CS2R R48, SRZ ;  /* 0x0000000000307805 */ /* 0x000fe2000001ff00 */
[----:B------:R-:W-:Y:S01]  /*14f0*/  IMAD.IADD R3, R3, 0x1, R6 ;  /* 0x0000000103037824 */ /* 0x000fe200078e0206 */
[----:B------:R2:W-:Y:S01]  /*1500*/  LDGSTS.E.BYPASS.LTC128B.128 [R226+0x6080], [R4.64+0x100], !P0 ;  /* 0x0608010004e27fae */ /* 0x0005e2000c101d50 */
[----:B------:R-:W-:Y:S01]  /*1510*/  IMAD.WIDE.U32 R6, R234, c[0x0][0x208], R10 ;  /* 0x00008200ea067a25 */ /* 0x000fe200078e000a */
[----:B------:R-:W-:Y:S01]  /*1520*/  SHF.L.U64.HI R11, R14, R27, c[0x0][0x17c] ;  /* 0x00005f000e0b7619 */ /* 0x000fe2000001021b */
[----:B------:R-:W-:Y:S01]  /*1530*/  CS2R R46, SRZ ;  /* 0x00000000002e7805 */ /* 0x000fe2000001ff00 */
[----:B------:R1:W-:Y:S01]  /*1540*/  @!P1 LDGSTS.E.BYPASS.LTC128B.128 [R226+0x2080], [R8.64], !P2 ;  /* 0x0208000008e29fae */ /* 0x0003e2000d101d50 */
[----:B------:R-:W-:Y:S01]  /*1550*/  IMAD R0, R234, c[0x0][0x20c], R0 ;  /* 0x00008300ea007a24 */ /* 0x000fe200078e0200 */
[----:B------:R-:W-:Y:S01]  /*1560*/  SHF.L.U64.HI R29, R14, R25, c[0x0][0x17c] ;  /* 0x00005f000e1d7619 */ /* 0x000fe20000010219 */
[----:B------:R-:W-:Y:S01]  /*1570*/  IMAD.WIDE.U32 R244, R248, c[0x0][0x188], R2 ;  /* 0x00006200f8f47a25 */ /* 0x000fe200078e0002 */
[----:B------:R1:W-:Y:S01]  /*1580*/  @!P1 LDGSTS.E.BYPASS.LTC128B.128 [R226+0x4880], [R8.64+0x80], !P6 ;  /* 0x0488008008e29fae */ /* 0x0003e2000f101d50 */
[----:B------:R-:W-:Y:S01]  /*1590*/  CS2R R44, SRZ ;  /* 0x00000000002c7805 */ /* 0x000fe2000001ff00 */
[----:B------:R-:W-:Y:S01]  /*15a0*/  CS2R R42, SRZ ;  /* 0x00000000002a7805 */ /* 0x000fe2000001ff00 */
[----:B------:R-:W-:Y:S01]  /*15b0*/  IMAD.IADD R3, R7, 0x1, R0 ;  /* 0x0000000107037824 */ /* 0x000fe200078e0200 */
[----:B------:R-:W-:Y:S01]  /*15c0*/  LOP3.LUT R0, R12, R13, RZ, 0xfc, !PT ;  /* 0x0000000d0c007212 */ /* 0x000fe200078efcff */
[----:B------:R-:W-:Y:S01]  /*15d0*/  IMAD R7, R11, UR14, RZ ;  /* 0x0000000e0b077c24 */ /* 0x000fe2000f8e02ff */
[----:B------:R-:W-:Y:S01]  /*15e0*/  IADD3 R241, R245, UR7, RZ ;  /* 0x00000007f5f17c10 */ /* 0x000fe2000fffe0ff */
[----:B------:R-:W-:Y:S01]  /*15f0*/  IMAD.MOV.U32 R2, RZ, RZ, R6 ;  /* 0x000000ffff027224 */ /* 0x000fe200078e0006 */
[----:B------:R-:W-:Y:S01]  /*1600*/  LOP3.LUT P4, RZ, R0, 0x1, RZ, 0xc0, !PT ;  /* 0x0000000100ff7812 */ /* 0x000fe2000788c0ff */
[----:B------:R-:W-:Y:S01]  /*1610*/  IMAD R11, R28, c[0x0][0x210], RZ ;  /* 0x000084001c0b7a24 */ /* 0x000fe200078e02ff */
[----:B------:R-:W-:Y:S01]  /*1620*/  LOP3.LUT P3, RZ, R0, 0x2, RZ, 0xc0, !PT ;  /* 0x0000000200ff7812 */ /* 0x000fe2000786c0ff */
[----:B------:R-:W-:Y:S01]  /*1630*/  IMAD.WIDE.U32 R2, R84, c[0x0][0x210], R2 ;  /* 0x0000840054027a25 */ /* 0x000fe200078e0002 */
[----:B------:R-:W-:Y:S01]  /*1640*/  LOP3.LUT P2, RZ, R0, 0x4, RZ, 0xc0, !PT ;  /* 0x0000000400ff7812 */ /* 0x000fe2000784c0ff */
[----:B------:R1:W-:Y:S01]  /*1650*/  @!P1 LDGSTS.E.BYPASS.LTC128B.128 [R226+0x7080], [R8.64+0x100], !P5 ;  /* 0x0708010008e29fae */ /* 0x0003e2000e901d50 */
[----:B------:R-:W-:Y:S01]  /*1660*/  ULDC.64 UR6, c[0x0][0x218] ;  /* 0x0000860000067ab9 */ /* 0x000fe20000000a00 */
[----:B------:R-:W-:Y:S01]  /*1670*/  IMAD R11, R84, c[0x0][0x214], R11 ;  /* 0x00008500540b7a24 */ /* 0x000fe200078e020b */
[----:B------:R-:W-:Y:S01]  /*1680*/  UIMAD UR6, UR18, UR6, URZ ;  /* 0x00000006120672a4 */ /* 0x000fe2000f8e023f */
[----:B------:R-:W-:Y:S01]  /*1690*/  IMAD.SHL.U32 R26, R14, 0x40, RZ ;  /* 0x000000400e1a7824 */ /* 0x000fe200078e00ff */
[----:B------:R-:W0:Y:S01]  /*16a0*/  LDGDEPBAR ;  /* 0x00000000000079af */ /* 0x000e220000000000 */
[----:B------:R-:W-:Y:S01]  /*16b0*/  IMAD.IADD R3, R3, 0x1, R11 ;  /* 0x0000000103037824 */ /* 0x000fe200078e020b */
[----:B------:R-:W-:Y:S01]  /*16c0*/  UIMAD UR6, UR19, UR7, UR6 ;  /* 0x00000007130672a4 */ /* 0x000fe2000f8e0206 */
[----:B------:R-:W-:Y:S01]  /*16d0*/  IMAD.U32 R11, RZ, RZ, UR20 ;  /* 0x00000014ff0b7e24 */ /* 0x000fe2000f8e00ff */
[----:B------:R-:W-:Y:S01]  /*16e0*/  CS2R R40, SRZ ;  /* 0x0000000000287805 */ /* 0x000fe2000001ff00 */
[----:B------:R-:W-:Y:S01]  /*16f0*/  IMAD.MOV.U32 R240, RZ, RZ, R244 ;  /* 0x000000fffff07224 */ /* 0x000fe200078e00f4 */
[----:B------:R-:W-:Y:S01]  /*1700*/  CS2R R38, SRZ ;  /* 0x0000000000267805 */ /* 0x000fe2000001ff00 */
[----:B------:R-:W-:Y:S01]  /*1710*/  IMAD R12, R26, UR4, R7 ;  /* 0x000000041a0c7c24 */ /* 0x000fe2000f8e0207 */
[----:B------:R-:W-:Y:S01]  /*1720*/  IADD3 R0, -R234, c[0x0][0x168], -R11 ;  /* 0x00005a00ea007a10 */ /* 0x000fe20007ffe90b */
[----:B------:R-:W-:Y:S01]  /*1730*/  IMAD.WIDE.U32 R6, R26, UR14, R240 ;  /* 0x0000000e1a067c25 */ /* 0x000fe2000f8e00f0 */
[----:B------:R-:W-:Y:S01]  /*1740*/  IADD3 R11, -R11, c[0x0][0x168], -R234 ;  /* 0x00005a000b0b7a10 */ /* 0x000fe20007ffe9ea */
[----:B------:R-:W-:Y:S01]  /*1750*/  CS2R R36, SRZ ;  /* 0x0000000000247805 */ /* 0x000fe2000001ff00 */
[C---:B------:R-:W-:Y:S01]  /*1760*/  ISETP.LT.OR P6, PT, R0.reuse, 0x1, !P4 ;  /* 0x000000010000780c */ /* 0x040fe200067c1670 */
[----:B--2---:R-:W-:Y:S01]  /*1770*/  IMAD.IADD R5, R7, 0x1, R12 ;  /* 0x0000000107057824 */ /* 0x004fe200078e020c */
[C---:B------:R-:W-:Y:S01]  /*1780*/  ISETP.LT.OR P1, PT, R0.reuse, 0x1, !P3 ;  /* 0x000000010000780c */ /* 0x040fe20005f21670 */
[----:B------:R-:W-:Y:S01]  /*1790*/  IMAD.MOV.U32 R13, RZ, RZ, c[0x0][0x208] ;  /* 0x00008200ff0d7624 */ /* 0x000fe200078e00ff */
[----:B------:R-:W-:Y:S01]  /*17a0*/  ISETP.LT.OR P5, PT, R0, 0x1, !P2 ;  /* 0x000000010000780c */ /* 0x000fe200057a1670 */
[----:B------:R-:W-:Y:S01]  /*17b0*/  IMAD.WIDE.U32 R242, R248, c[0x0][0x218], R2 ;  /* 0x00008600f8f27a25 */ /* 0x000fe200078e0002 */
[C---:B------:R-:W-:Y:S01]  /*17c0*/  LEA R4, P0, R6.reuse, c[0x0][0x160], 0x1 ;  /* 0x0000580006047a11 */ /* 0x040fe200078008ff */
[----:B------:R-:W-:Y:S01]  /*17d0*/  CS2R R34, SRZ ;  /* 0x0000000000227805 */ /* 0x000fe2000001ff00 */
[C---:B------:R-:W-:Y:S01]  /*17e0*/  SHF.L.U64.HI R7, R13.reuse, R27, c[0x0][0x20c] ;  /* 0x000083000d077619 */ /* 0x040fe2000001021b */
[----:B------:R-:W-:Y:S01]  /*17f0*/  IMAD.MOV.U32 R238, RZ, RZ, R242 ;  /* 0x000000ffffee7224 */ /* 0x000fe200078e00f2 */
[----:B------:R-:W-:Y:S01]  /*1800*/  LEA.HI.X R5, R6, c[0x0][0x164], R5, 0x1, P0 ;  /* 0x0000590006057a11 */ /* 0x000fe200000f0c05 */
[----:B-1----:R-:W-:Y:S01]  /*1810*/  IMAD.SHL.U32 R9, R14, 0x20, RZ ;  /* 0x000000200e097824 */ /* 0x002fe200078e00ff */
[C---:B------:R-:W-:Y:S01]  /*1820*/  ISETP.LT.OR P0, PT, R0.reuse, 0x21, !P4 ;  /* 0x000000210000780c */ /* 0x040fe20006701670 */
[----:B------:R-:W-:Y:S01]  /*1830*/  IMAD.SHL.U32 R8, R13, 0x40, RZ ;  /* 0x000000400d087824 */ /* 0x000fe200078e00ff */
[----:B------:R-:W-:Y:S01]  /*1840*/  IADD3 R239, R243, UR6, RZ ;  /* 0x00000006f3ef7c10 */ /* 0x000fe2000fffe0ff */
[----:B------:R1:W-:Y:S01]  /*1850*/  LDGSTS.E.BYPASS.LTC128B.128 [R226+0xf080], [R4.64], !P6 ;  /* 0x0f08000004e27fae */ /* 0x0003e2000f101d50 */
[----:B------:R-:W-:Y:S01]  /*1860*/  IMAD R7, R7, UR14, RZ ;  /* 0x0000000e07077c24 */ /* 0x000fe2000f8e02ff */
[----:B------:R-:W-:Y:S01]  /*1870*/  ISETP.LT.OR P6, PT, R0, 0x21, !P3 ;  /* 0x000000210000780c */ /* 0x000fe20005fc1670 */
[----:B------:R-:W-:Y:S01]  /*1880*/  IMAD.SHL.U32 R14, R13, 0x20, RZ ;  /* 0x000000200d0e7824 */ /* 0x000fe200078e00ff */
[----:B------:R1:W-:Y:S01]  /*1890*/  LDGSTS.E.BYPASS.LTC128B.128 [R226+0x11080], [R4.64+0x80], !P1 ;  /* 0x1108008004e27fae */ /* 0x0003e2000c901d50 */
[C---:B------:R-:W-:Y:S01]  /*18a0*/  LEA R6, P1, R9.reuse, R4, 0x1 ;  /* 0x0000000409067211 */ /* 0x040fe200078208ff */
[----:B------:R-:W-:Y:S01]  /*18b0*/  IMAD.WIDE.U32 R2, R8, UR14, R238 ;  /* 0x0000000e08027c25 */ /* 0x000fe2000f8e00ee */
[----:B------:R-:W-:Y:S01]  /*18c0*/  P2R R12, PR, RZ, 0x10 ;  /* 0x00000010ff0c7803 */ /* 0x000fe20000000000 */
[----:B------:R1:W-:Y:S01]  /*18d0*/  LDGSTS.E.BYPASS.LTC128B.128 [R226+0x13080], [R4.64+0x100], !P5 ;  /* 0x1308010004e27fae */ /* 0x0003e2000e901d50 */
[----:B------:R-:W-:Y:S01]  /*18e0*/  ISETP.LT.OR P5, PT, R0, 0x21, !P2 ;  /* 0x000000210000780c */ /* 0x000fe200057a1670 */
[----:B------:R-:W-:Y:S01]  /*18f0*/  IMAD R0, R8, UR4, R7 ;  /* 0x0000000408007c24 */ /* 0x000fe2000f8e0207 */
[----:B------:R-:W-:Y:S01]  /*1900*/  LEA.HI.X R7, R9, R5, R29, 0x1, P1 ;  /* 0x0000000509077211 */ /* 0x000fe200008f0c1d */
[----:B------:R-:W-:Y:S01]  /*1910*/  ULDC.64 UR6, c[0x0][0x240] ;  /* 0x0000900000067ab9 */ /* 0x000fe20000000a00 */
[----:B------:R-:W-:Y:S01]  /*1920*/  ISETP.GT.AND P1, PT, R236, 0xf, PT ;  /* 0x0000000fec00780c */ /* 0x000fe20003f24270 */
[----:B------:R-:W-:Y:S01]  /*1930*/  IMAD.IADD R0, R3, 0x1, R0 ;  /* 0x0000000103007824 */ /* 0x000fe200078e0200 */
[----:B------:R-:W-:Y:S01]  /*1940*/  ISETP.GE.AND P4, PT, R10, c[0x0][0x1fc], PT ;  /* 0x00007f000a007a0c */ /* 0x000fe20003f86270 */
[----:B------:R2:W-:Y:S01]  /*1950*/  LDGSTS.E.BYPASS.LTC128B.128 [R226+0x10080], [R6.64], !P0 ;  /* 0x1008000006e27fae */ /* 0x0005e2000c101d50 */
[C---:B------:R-:W-:Y:S01]  /*1960*/  LEA R8, P0, R18.reuse, c[0x0][0x258], 0x2 ;  /* 0x0000960012087a11 */ /* 0x040fe200078010ff */
[----:B------:R-:W-:Y:S01]  /*1970*/  UIMAD UR6, UR18, UR6, URZ ;  /* 0x00000006120672a4 */ /* 0x000fe2000f8e023f */
[----:B------:R-:W-:Y:S01]  /*1980*/  SHF.L.U64.HI R252, R13, R25, c[0x0][0x20c] ;  /* 0x000083000dfc7619 */ /* 0x000fe20000010219 */
[----:B------:R2:W-:Y:S01]  /*1990*/  LDGSTS.E.BYPASS.LTC128B.128 [R226+0x12080], [R6.64+0x80], !P6 ;  /* 0x1208008006e27fae */ /* 0x0005e2000f101d50 */
[----:B------:R-:W-:Y:S01]  /*19a0*/  LEA.HI.X R9, R18, c[0x0][0x25c], R15, 0x2, P0 ;  /* 0x0000970012097a11 */ /* 0x000fe200000f140f */
[----:B------:R-:W-:Y:S01]  /*19b0*/  UIMAD UR25, UR19, UR7, UR6 ;  /* 0x00000007131972a4 */ /* 0x000fe2000f8e0206 */
[----:B------:R-:W-:Y:S01]  /*19c0*/  ISETP.LT.OR P0, PT, R11, 0x1, P4 ;  /* 0x000000010b00780c */ /* 0x000fe20002701670 */
[----:B------:R2:W-:Y:S01]  /*19d0*/  LDGSTS.E.BYPASS.LTC128B.128 [R226+0x14080], [R6.64+0x100], !P5 ;  /* 0x1408010006e27fae */ /* 0x0005e2000e901d50 */
[----:B------:R-:W-:Y:S01]  /*19e0*/  ISETP.GE.AND P6, PT, R20, c[0x0][0x1fc], PT ;  /* 0x00007f0014007a0c */ /* 0x000fe20003fc6270 */
[----:B------:R-:W-:Y:S01]  /*19f0*/  @!P1 IMAD.SHL.U32 R3, R236, 0x10, RZ ;  /* 0x00000010ec039824 */ /* 0x000fe200078e00ff */
[----:B------:R-:W-:Y:S01]  /*1a00*/  LEA.HI R13, R16, R236, RZ, 0x4 ;  /* 0x000000ec100d7211 */ /* 0x000fe200078f20ff */
[----:B------:R-:W-:Y:S01]  /*1a10*/  UMOV UR7, 0x1 ;  /* 0x0000000100077882 */ /* 0x000fe20000000000 */
[----:B------:R-:W-:Y:S01]  /*1a20*/  CS2R R32, SRZ ;  /* 0x0000000000207805 */ /* 0x000fe2000001ff00 */
[----:B------:R-:W-:Y:S01]  /*1a30*/  ULDC UR6, c[0x0][0x168] ;  /* 0x00005a0000067ab9 */ /* 0x000fe20000000800 */
[----:B------:R3:W-:Y:S01]  /*1a40*/  @!P1 LDGSTS.E.BYPASS.LTC128B.128 [R3+0x21080], [R8.64] ;  /* 0x2108000008039fae */ /* 0x0007e2000b901d50 */
[----:B------:R-:W-:Y:S01]  /*1a50*/  UIADD3 UR6, UR26, -UR6, UR7 ;  /* 0x800000061a067290 */ /* 0x000fe2000fffe007 */
[----:B------:R-:W-:Y:S01]  /*1a60*/  CS2R R30, SRZ ;  /* 0x00000000001e7805 */ /* 0x000fe2000001ff00 */
[----:B------:R-:W-:Y:S01]  /*1a70*/  CS2R R26, SRZ ;  /* 0x00000000001a7805 */ /* 0x000fe2000001ff00 */
[----:B-1----:R-:W-:Y:S01]  /*1a80*/  LEA R4, P5, R2, c[0x0][0x1f0], 0x1 ;  /* 0x00007c0002047a11 */ /* 0x002fe200078a08ff */
[----:B------:R-:W0:Y:S01]  /*1a90*/  LDGDEPBAR ;  /* 0x00000000000079af */ /* 0x000e220000000000 */
[----:B------:R-:W-:Y:S01]  /*1aa0*/  IADD3 R247, R226, 0xf080, RZ ;  /* 0x0000f080e2f77810 */ /* 0x000fe20007ffe0ff */
[----:B------:R-:W-:Y:S01]  /*1ab0*/  ULDC UR19, c[0x0][0x2a0] ;  /* 0x0000a80000137ab9 */ /* 0x000fe20000000800 */
[----:B------:R-:W-:Y:S01]  /*1ac0*/  LEA.HI.X R5, R2, c[0x0][0x1f4], R0, 0x1, P5 ;  /* 0x00007d0002057a11 */ /* 0x000fe200028f0c00 */
[----:B------:R-:W-:Y:S01]  /*1ad0*/  IMAD R0, R28, c[0x0][0x238], RZ ;  /* 0x00008e001c007a24 */ /* 0x000fe200078e02ff */
[----:B------:R-:W-:Y:S01]  /*1ae0*/  ISETP.GE.AND P5, PT, R23, c[0x0][0x1fc], PT ;  /* 0x00007f0017007a0c */ /* 0x000fe20003fa6270 */
[----:B------:R-:W-:Y:S01]  /*1af0*/  CS2R R28, SRZ ;  /* 0x00000000001c7805 */ /* 0x000fe2000001ff00 */
[----:B------:R-:W-:Y:S01]  /*1b00*/  UP2UR UR22, UPR, URZ, 0x2 ;  /* 0x000000023f167883 */ /* 0x000fe20008000000 */
[----:B------:R1:W-:Y:S01]  /*1b10*/  LDGSTS.E.BYPASS.LTC128B.128 [R226+0x1b080], [R4.64], !P0 ;  /* 0x1b08000004e27fae */ /* 0x0003e2000c101d50 */
[C---:B------:R-:W-:Y:S01]  /*1b20*/  ISETP.LT.OR P0, PT, R11.reuse, 0x1, P6 ;  /* 0x000000010b00780c */ /* 0x040fe20003701670 */
[----:B------:R-:W-:Y:S01]  /*1b30*/  IMAD R0, R84, c[0x0][0x23c], R0 ;  /* 0x00008f0054007a24 */ /* 0x000fe200078e0200 */
[----:B------:R-:W-:Y:S01]  /*1b40*/  ISETP.LT.OR P6, PT, R11, 0x21, P6 ;  /* 0x000000210b00780c */ /* 0x000fe200037c1670 */
[----:B------:R-:W-:-:S02]  /*1b50*/  UMOV UR4, URZ ;  /* 0x0000003f00047c82 */ /* 0x000fc40008000000 */
[----:B------:R-:W-:Y:S02]  /*1b60*/  UMOV UR20, 0x1 ;  /* 0x0000000100147882 */ /* 0x000fe40000000000 */
[----:B------:R-:W-:Y:S02]  /*1b70*/  ULDC UR18, c[0x0][0x168] ;  /* 0x00005a0000127ab9 */ /* 0x000fe40000000800 */
[----:B------:R-:W-:Y:S02]  /*1b80*/  ULOP3.LUT UR19, URZ, UR19, URZ, 0x33, !UPT ;  /* 0x000000133f137292 */ /* 0x000fe4000f8e333f */
[----:B------:R-:W-:Y:S02]  /*1b90*/  UISETP.GE.AND UP6, UPT, UR15, 0x21, UPT ;  /* 0x000000210f00788c */ /* 0x000fe4000bfc6270 */
[----:B------:R1:W-:Y:S01]  /*1ba0*/  LDGSTS.E.BYPASS.LTC128B.128 [R226+0x1d080], [R4.64+0x80], !P0 ;  /* 0x1d08008004e27fae */ /* 0x0003e2000c101d50 */
[----:B--2---:R-:W-:Y:S01]  /*1bb0*/  LEA R6, P0, R14, R4, 0x1 ;  /* 0x000000040e067211 */ /* 0x004fe200078008ff */
[----:B---3--:R-:W-:Y:S01]  /*1bc0*/  IMAD.WIDE.U32 R2, R84, c[0x0][0x238], R236 ;  /* 0x00008e0054027a25 */ /* 0x008fe200078e00ec */
[----:B------:R-:W-:-:S02]  /*1bd0*/  UP2UR UR21, UPR, URZ, 0x1 ;  /* 0x000000013f157883 */ /* 0x000fc40008000000 */
[----:B------:R-:W-:Y:S01]  /*1be0*/  LEA.HI.X R7, R14, R5, R252, 0x1, P0 ;  /* 0x000000050e077211 */ /* 0x000fe200000f0cfc */
[----:B------:R-:W-:Y:S01]  /*1bf0*/  IMAD.IADD R3, R3, 0x1, R0 ;  /* 0x0000000103037824 */ /* 0x000fe200078e0200 */
[C---:B------:R-:W-:Y:S01]  /*1c00*/  ISETP.LT.OR P0, PT, R11.reuse, 0x1, P5 ;  /* 0x000000010b00780c */ /* 0x040fe20002f01670 */
[----:B------:R-:W-:Y:S01]  /*1c10*/  UISETP.GE.AND UP5, UPT, UR15, 0x22, UPT ;  /* 0x000000220f00788c */ /* 0x000fe2000bfa6270 */
[----:B------:R-:W-:Y:S01]  /*1c20*/  ISETP.LT.OR P5, PT, R11, 0x21, P5 ;  /* 0x000000210b00780c */ /* 0x000fe20002fa1670 */
[----:B------:R-:W-:Y:S01]  /*1c30*/  IMAD.WIDE.U32 R248, R248, c[0x0][0x240], R2 ;  /* 0x00009000f8f87a25 */ /* 0x000fe200078e0002 */
[----:B------:R-:W-:Y:S02]  /*1c40*/  UISETP.GE.AND UP4, UPT, UR15, 0x31, UPT ;  /* 0x000000310f00788c */ /* 0x000fe4000bf86270 */
[----:B------:R-:W-:Y:S02]  /*1c50*/  UISETP.GE.AND UP3, UPT, UR15, 0x32, UPT ;  /* 0x000000320f00788c */ /* 0x000fe4000bf66270 */
[----:B------:R-:W-:Y:S01]  /*1c60*/  IADD3 R250, R249, UR25, RZ ;  /* 0x00000019f9fa7c10 */ /* 0x000fe2000fffe0ff */
[----:B------:R-:W-:-:S02]  /*1c70*/  UISETP.GE.AND UP2, UPT, UR15, 0x41, UPT ;  /* 0x000000410f00788c */ /* 0x000fc4000bf46270 */
[----:B------:R-:W-:Y:S02]  /*1c80*/  UISETP.GE.AND UP1, UPT, UR15, 0x42, UPT ;  /* 0x000000420f00788c */ /* 0x000fe4000bf26270 */
        /* <DEDUP_REMOVED lines=12> */
[----:B------:R-:W-:Y:S02]  /*1d50*/  ISETP.GE.AND P6, PT, R20, c[0x0][0x1fc], PT ;  /* 0x00007f0014007a0c */ /* 0x000fe40003fc6270 */
[----:B------:R-:W-:Y:S01]  /*1d60*/  SHF.R.S32.HI R18, RZ, 0x7, R10 ;  /* 0x00000007ff127819 */ /* 0x000fe2000001140a */
[----:B------:R2:W-:Y:S01]  /*1d70*/  LDGSTS.E.BYPASS.LTC128B.128 [R226+0x20080], [R6.64+0x100], !P5 ;  /* 0x2008010006e27fae */ /* 0x0005e2000e901d50 */
[----:B------:R-:W-:-:S02]  /*1d80*/  ISETP.GE.AND P5, PT, R236, 0x10, PT ;  /* 0x00000010ec00780c */ /* 0x000fc40003fa6270 */
[----:B------:R-:W-:Y:S01]  /*1d90*/  SEL R20, RZ, 0x1, P0 ;  /* 0x00000001ff147807 */ /* 0x000fe20000000000 */
[----:B------:R-:W-:Y:S01]  /*1da0*/  IMAD.SHL.U32 R3, R18, 0x8, RZ ;  /* 0x0000000812037824 */ /* 0x000fe200078e00ff */
[----:B-1----:R-:W-:Y:S02]  /*1db0*/  SHF.R.S32.HI R5, RZ, 0x1f, R12 ;  /* 0x0000001fff057819 */ /* 0x002fe4000001140c */
[----:B------:R-:W-:Y:S02]  /*1dc0*/  SHF.R.S32.HI R4, RZ, 0x4, R13 ;  /* 0x00000004ff047819 */ /* 0x000fe4000001140d */
[----:B------:R-:W-:Y:S02]  /*1dd0*/  LEA.HI R5, R5, R0, RZ, 0x3 ;  /* 0x0000000005057211 */ /* 0x000fe400078f18ff */
[----:B------:R-:W-:Y:S02]  /*1de0*/  LEA.HI R9, R13, R4, RZ, 0x1 ;  /* 0x000000040d097211 */ /* 0x000fe400078f08ff */
[----:B------:R-:W-:-:S02]  /*1df0*/  LOP3.LUT R5, R5, 0xfffffff8, RZ, 0xc0, !PT ;  /* 0xfffffff805057812 */ /* 0x000fc400078ec0ff */
[----:B------:R-:W-:Y:S02]  /*1e00*/  LOP3.LUT R9, R9, 0xfffffffe, RZ, 0xc0, !PT ;  /* 0xfffffffe09097812 */ /* 0x000fe400078ec0ff */
[----:B------:R-:W-:Y:S01]  /*1e10*/  LOP3.LUT R10, R3, 0x8, RZ, 0xc0, !PT ;  /* 0x00000008030a7812 */ /* 0x000fe200078ec0ff */
[----:B------:R-:W-:Y:S01]  /*1e20*/  IMAD.IADD R14, R0, 0x1, -R5 ;  /* 0x00000001000e7824 */ /* 0x000fe200078e0a05 */
[----:B------:R-:W-:Y:S01]  /*1e30*/  LEA.HI R5, R8, R15, RZ, 0x2 ;  /* 0x0000000f08057211 */ /* 0x000fe200078f10ff */
[----:B------:R-:W-:Y:S01]  /*1e40*/  IMAD.IADD R0, R4, 0x1, -R9 ;  /* 0x0000000104007824 */ /* 0x000fe200078e0a09 */
[----:B------:R-:W-:Y:S02]  /*1e50*/  LEA R8, P0, R22, c[0x0][0x280], 0x2 ;  /* 0x0000a00016087a11 */ /* 0x000fe400078010ff */
[----:B------:R-:W-:Y:S02]  /*1e60*/  LOP3.LUT R2, R5, 0xfffffffc, RZ, 0xc0, !PT ;  /* 0xfffffffc05027812 */ /* 0x000fe400078ec0ff */
[----:B------:R-:W-:-:S02]  /*1e70*/  LOP3.LUT R5, R12, 0x3ffffffc, RZ, 0xc0, !PT ;  /* 0x3ffffffc0c057812 */ /* 0x000fc400078ec0ff */
[----:B--2---:R-:W-:Y:S01]  /*1e80*/  LOP3.LUT R6, R11, 0xffffffe0, RZ, 0xc0, !PT ;  /* 0xffffffe00b067812 */ /* 0x004fe200078ec0ff */
[----:B------:R-:W-:Y:S01]  /*1e90*/  IMAD.IADD R16, R15, 0x1, -R2 ;  /* 0x000000010f107824 */ /* 0x000fe200078e0a02 */
[----:B------:R-:W-:Y:S01]  /*1ea0*/  LEA.HI.X R9, R22, c[0x0][0x284], R24, 0x2, P0 ;  /* 0x0000a10016097a11 */ /* 0x000fe200000f1418 */
[C---:B------:R-:W-:Y:S01]  /*1eb0*/  IMAD.SHL.U32 R2, R14.reuse, 0x10, RZ ;  /* 0x000000100e027824 */ /* 0x040fe200078e00ff */
[----:B------:R-:W-:Y:S01]  /*1ec0*/  LOP3.LUT P0, RZ, R14, 0x1, RZ, 0xc0, !PT ;  /* 0x000000010eff7812 */ /* 0x000fe2000780c0ff */
[C---:B------:R-:W-:Y:S01]  /*1ed0*/  IMAD.SHL.U32 R3, R16.reuse, 0x100, RZ ;  /* 0x0000010010037824 */ /* 0x040fe200078e00ff */
[----:B------:R-:W-:Y:S01]  /*1ee0*/  LEA.HI R4, R16, R16, RZ, 0x1 ;  /* 0x0000001010047211 */ /* 0x000fe200078f08ff */
[----:B------:R-:W-:Y:S01]  /*1ef0*/  IMAD.IADD R5, R236, 0x1, -R5 ;  /* 0x00000001ec057824 */ /* 0x000fe200078e0a05 */
[----:B------:R-:W-:Y:S01]  /*1f00*/  LOP3.LUT R2, R10, 0x70, R2, 0xf8, !PT ;  /* 0x000000700a027812 */ /* 0x000fe200078ef802 */
[----:B------:R-:W-:Y:S01]  /*1f10*/  CS2R R24, SRZ ;  /* 0x0000000000187805 */ /* 0x000fe2000001ff00 */
[----:B------:R-:W-:Y:S01]  /*1f20*/  LEA.HI R12, R18, R18, RZ, 0x1 ;  /* 0x00000012120c7211 */ /* 0x000fe200078f08ff */
        /* <DEDUP_REMOVED lines=105> */
.L_x_926:
        /* <DEDUP_REMOVED lines=176> */
[----:B-----5:R-:W-:Y:S09]  /*30c0*/  MOV R2, UR14 ;  /* 0x0000000e00027c02 */ /* 0x020ff20008000f00 */
[----:B------:R1:W1:Y:S01]  /*30d0*/  MUFU.TANH R186, R11 ;  /* 0x0000000b00ba7308 */ /* 0x0002620000002400 */
[----:B------:R-:W-:Y:S01]  /*30e0*/  LEA R2, R2, R227, 0x6 ;  /* 0x000000e302027211 */ /* 0x000fe200078e30ff */
[----:B---3--:R-:W-:Y:S03]  /*30f0*/  HMMA.16816.F32.BF16 R20, R104, R4, R20 ;  /* 0x000000046814723c */ /* 0x008fe60000041814 */
[----:B------:R-:W-:Y:S05]  /*3100*/  IADD3 R108, R2, R233, RZ ;  /* 0x000000e9026c7210 */ /* 0x000fea0007ffe0ff */
[----:B------:R3:W1:Y:S01]  /*3110*/  MUFU.TANH R196, R12 ;  /* 0x0000000c00c47308 */ /* 0x0006620000002400 */
        /* <DEDUP_REMOVED lines=19> */
[----:B--2-4-:R-:W-:Y:S01]  /*3250*/  IMAD.MOV.U32 R3, RZ, RZ, c[0x0][0x168] ;  /* 0x00005a00ff037624 */ /* 0x014fe200078e00ff */
        /* <DEDUP_REMOVED lines=11> */
.L_x_918:
[----:B------:R-:W-:Y:S11]  /*3310*/  ISETP.NE.AND P0, PT, R251, c[0x0][0x2a8], PT ;  /* 0x0000aa00fb007a0c */ /* 0x000ff60003f05270 */
[----:B------:R-:W-:Y:S02]  /*3320*/  @!UPT UIADD3 URZ, URZ, URZ, URZ ;  /* 0x0000003f3f3ff290 */ /* 0x000fe4000fffe03f */
[----:B------:R-:W-:Y:S05]  /*3330*/  @P0 IMAD.HI.U32 R4, R3, c[0x0][0x2ac], RZ ;  /* 0x0000ab0003040a27 */ /* 0x000fea00078e00ff */
[----:B------:R-:W-:Y:S02]  /*3340*/  @P0 SHF.R.U32.HI R3, RZ, c[0x0][0x2b0], R4 ;  /* 0x0000ac00ff030a19 */ /* 0x000fe40000011604 */
.L_x_919:
[----:B------:R-:W-:Y:S05]  /*3350*/  BSYNC B0 ;  /* 0x0000000000007941 */ /* 0x000fea0003800000 */
.L_x_917:
[C-C-:B------:R-:W-:Y:S01]  /*3360*/  IADD3 R4, R2.reuse, c[0x0][0x2a4], R229.reuse ;  /* 0x0000a90002047a10 */ /* 0x140fe20007ffe0e5 */
[----:B------:R-:W-:Y:S01]  /*3370*/  IMAD R3, R3, c[0x0][0x2a8], R246 ;  /* 0x0000aa0003037a24 */ /* 0x000fe200078e02f6 */
[----:B------:R-:W-:Y:S02]  /*3380*/  IADD3 R107, R2, UR19, R229 ;  /* 0x00000013026b7c10 */ /* 0x000fe4000fffe0e5 */
[----:B------:R-:W-:Y:S02]  /*3390*/  IMNMX R4, R232, R4, PT ;  /* 0x00000004e8047217 */ /* 0x000fe40003800200 */
[----:B------:R-:W-:Y:S02]  /*33a0*/  IADD3 R108, R3, c[0x0][0x2a8], RZ ;  /* 0x0000aa00036c7a10 */ /* 0x000fe40007ffe0ff */
[----:B------:R-:W-:Y:S02]  /*33b0*/  IMNMX R107, R107, R3, !PT ;  /* 0x000000036b6b7217 */ /* 0x000fe40007800200 */
[----:B------:R-:W-:Y:S02]  /*33c0*/  IMNMX R108, R4, R108, PT ;  /* 0x0000006c046c7217 */ /* 0x000fe40003800200 */
.L_x_916:
[----:B--2-4-:R-:W-:Y:S05]  /*33d0*/  IADD3 R2, R2, 0x8, RZ ;  /* 0x0000000802027810 */ /* 0x014fea0007ffe0ff */
        /* <DEDUP_REMOVED lines=16> */
.L_x_922:
[----:B------:R-:W-:Y:S11]  /*34e0*/  ISETP.NE.AND P0, PT, R251, c[0x0][0x2a8], PT ;  /* 0x0000aa00fb007a0c */ /* 0x000ff60003f05270 */
[----:B------:R-:W-:Y:S02]  /*34f0*/  @!UPT UIADD3 URZ, URZ, URZ, URZ ;  /* 0x0000003f3f3ff290 */ /* 0x000fe4000fffe03f */
[----:B------:R-:W-:Y:S05]  /*3500*/  @P0 IMAD.HI.U32 R3, R2, c[0x0][0x2ac], RZ ;  /* 0x0000ab0002030a27 */ /* 0x000fea00078e00ff */
[----:B------:R-:W-:Y:S02]  /*3510*/  @P0 SHF.R.U32.HI R2, RZ, c[0x0][0x2b0], R3 ;  /* 0x0000ac00ff020a19 */ /* 0x000fe40000011603 */
.L_x_923:
[----:B------:R-:W-:Y:S05]  /*3520*/  BSYNC B0 ;  /* 0x0000000000007941 */ /* 0x000fea0003800000 */
.L_x_921:
[----:B------:R-:W-:Y:S05]  /*3530*/  IMAD R2, R2, c[0x0][0x2a8], R246 ;  /* 0x0000aa0002027a24 */ /* 0x000fea00078e02f6 */
[----:B------:R-:W-:Y:S02]  /*3540*/  IADD3 R3, R2, c[0x0][0x2a8], RZ ;  /* 0x0000aa0002037a10 */ /* 0x000fe40007ffe0ff */
[----:B------:R-:W-:Y:S02]  /*3550*/  IMNMX R105, R105, R2, !PT ;  /* 0x0000000269697217 */ /* 0x000fe40007800200 */
[----:B------:R-:W-:Y:S02]  /*3560*/  IMNMX R106, R106, R3, PT ;  /* 0x000000036a6a7217 */ /* 0x000fe40003800200 */
.L_x_920:
[----:B------:R-:W-:Y:S04]  /*3570*/  DEPBAR.LE SB0, 0x0 ;  /* 0x000080000000791a */ /* 0x000fe80000000000 */
[----:B------:R-:W-:Y:S01]  /*3580*/  BAR.SYNC.DEFER_BLOCKING 0x0 ;  /* 0x0000000000007b1d */ /* 0x000fe20000010000 */
[----:B------:R-:W-:Y:S04]  /*3590*/  UIADD3 UR15, UR14, 0x1, URZ ;  /* 0x000000010e0f7890 */ /* 0x000fe8000fffe03f */
[----:B------:R-:W-:Y:S06]  /*35a0*/  UISETP.GE.AND UP0, UPT, UR15, UR9, UPT ;  /* 0x000000090f00728c */ /* 0x000fec000bf06270 */
[----:B------:R-:W-:Y:S01]  /*35b0*/  PLOP3.LUT P0, PT, PT, PT, UP0, 0x80, 0x0 ;  /* 0x000000000000781c */ /* 0x000fe20003f0f008 */
[----:B------:R2:W4:Y:S04]  /*35c0*/  LDSM.16.M88.2 R2, [R0+0x7880] ;  /* 0x007880000002783b */ /* 0x0005280000000100 */
[----:B-1----:R2:W1:Y:S04]  /*35d0*/  LDSM.16.M88.2 R8, [R0+0x8080] ;  /* 0x008080000008783b */ /* 0x0024680000000100 */
[----:B---3--:R2:W3:Y:S04]  /*35e0*/  LDSM.16.M88.2 R12, [R0+0x8880] ;  /* 0x00888000000c783b */ /* 0x0084e80000000100 */
        /* <DEDUP_REMOVED lines=10> */
[----:B----4-:R-:W4:Y:S01]  /*3690*/  @!P1 S2R R6, SR_CTAID.Y ;  /* 0x0000000000069919 */ /* 0x010f220000002600 */
        /* <DEDUP_REMOVED lines=12> */
[----:B------:R-:W-:Y:S02]  /*3760*/  UIMAD UR25, UR15, UR7, UR25 ;  /* 0x000000070f1972a4 */ /* 0x000fe4000f8e0219 */
[----:B------:R-:W-:Y:S02]  /*3770*/  UIMAD UR7, UR15, -0x40, UR18 ;  /* 0xffffffc00f0778a4 */ /* 0x000fe4000f8e0212 */
[----:B------:R-:W-:Y:S04]  /*3780*/  UIADD3 UR25, UR27, UR25, URZ ;  /* 0x000000191b197290 */ /* 0x000fe8000fffe03f */
[----:B------:R-:W-:Y:S01]  /*3790*/  USHF.L.U64.HI UR25, UR26, 0x6, UR25 ;  /* 0x000000061a197899 */ /* 0x000fe20008010219 */
[----:B----4-:R-:W-:Y:S05]  /*37a0*/  @!P1 SHF.R.S32.HI R4, RZ, 0x1f, R6 ;  /* 0x0000001fff049819 */ /* 0x010fea0000011406 */
        /* <DEDUP_REMOVED lines=9> */
[----:B------:R-:W-:Y:S04]  /*3840*/  IADD3 R4, P5, R244, UR6, RZ ;  /* 0x00000006f4047c10 */ /* 0x000fe8000ffbe0ff */
[C---:B------:R-:W-:Y:S02]  /*3850*/  LEA R10, P0, R4.reuse, c[0x0][0x160], 0x1 ;  /* 0x00005800040a7a11 */ /* 0x040fe400078008ff */
[C---:B------:R-:W-:Y:S04]  /*3860*/  IADD3.X R5, R241.reuse, UR25, RZ, P5, !PT ;  /* 0x00000019f1057c10 */ /* 0x040fe8000affe4ff */
[----:B------:R-:W-:Y:S02]  /*3870*/  LEA.HI.X R11, R4, c[0x0][0x164], R5, 0x1, P0 ;  /* 0x00005900040b7a11 */ /* 0x000fe400000f0c05 */
[----:B------:R-:W-:Y:S02]  /*3880*/  IADD3 R4, P5, P0, R244, UR6, R100 ;  /* 0x00000006f4047c10 */ /* 0x000fe4000f8be064 */
[----:B------:R-:W-:Y:S02]  /*3890*/  IADD3 R5, -R234, UR7, RZ ;  /* 0x00000007ea057c10 */ /* 0x000fe4000fffe1ff */
[----:B------:R-:W-:Y:S02]  /*38a0*/  IADD3.X R7, R241, UR25, R14, P5, P0 ;  /* 0x00000019f1077c10 */ /* 0x000fe4000afe040e */
[C---:B------:R-:W-:Y:S02]  /*38b0*/  LEA R6, P5, R4.reuse, c[0x0][0x160], 0x1 ;  /* 0x0000580004067a11 */ /* 0x040fe400078a08ff */
[----:B------:R-:W-:Y:S02]  /*38c0*/  @!P1 LEA R14, P0, R15, c[0x0][0x258], 0x2 ;  /* 0x000096000f0e9a11 */ /* 0x000fe400078010ff */
[----:B------:R-:W-:Y:S01]  /*38d0*/  LEA.HI.X R7, R4, c[0x0][0x164], R7, 0x1, P5 ;  /* 0x0000590004077a11 */ /* 0x000fe200028f0c07 */
[----:B------:R-:W-:Y:S01]  /*38e0*/  IMAD.U32 R4, RZ, RZ, UR20 ;  /* 0x00000014ff047e24 */ /* 0x000fe2000f8e00ff */
[----:B------:R-:W-:Y:S02]  /*38f0*/  ISETP.LT.OR P5, PT, R5, 0x1, !P4 ;  /* 0x000000010500780c */ /* 0x000fe400067a1670 */
[----:B------:R-:W-:Y:S01]  /*3900*/  @!P1 LEA.HI.X R15, R15, c[0x0][0x25c], R18, 0x2, P0 ;  /* 0x000097000f0f9a11 */ /* 0x000fe200000f1412 */
[----:B------:R-:W-:Y:S01]  /*3910*/  IMAD R4, R4, 0x6000, R247 ;  /* 0x0000600004047824 */ /* 0x000fe200078e02f7 */
[C---:B------:R-:W-:Y:S09]  /*3920*/  ISETP.LT.OR P0, PT, R5.reuse, 0x1, !P3 ;  /* 0x000000010500780c */ /* 0x040ff20005f01670 */
        /* <DEDUP_REMOVED lines=17> */
.L_x_924:
[C---:B-1--4-:R-:W-:Y:S01]  /*3a40*/  HMMA.16816.F32.BF16 R4, R20.reuse, R2, RZ ;  /* 0x000000021404723c */ /* 0x052fe200000418ff */
        /* <DEDUP_REMOVED lines=13> */
[C---:B---3--:R-:W-:Y:S01]  /*3b20*/  HMMA.16816.F32.BF16 R12, R20.reuse, R12, RZ ;  /* 0x0000000c140c723c */ /* 0x048fe200000418ff */
        /* <DEDUP_REMOVED lines=454> */
[----:B------:R2:W1:Y:S05]  /*5790*/  LDSM.16.MT88.4 R96, [R213+0x2800] ;  /* 0x00280000d560783b */ /* 0x00046a0000004200 */
        /* <DEDUP_REMOVED lines=20> */
[----:B--234-:R-:W-:Y:S01]  /*58e0*/  LOP3.LUT P6, RZ, R228, 0x1, RZ, 0xc0, !PT ;  /* 0x00000001e4ff7812 */ /* 0x01cfe200078cc0ff */
        /* <DEDUP_REMOVED lines=57> */
.L_x_925:
[-C--:B-1234-:R-:W-:Y:S01]  /*5c80*/  HMMA.16816.F32.BF16 R4, R108, R16.reuse, RZ ;  /* 0x000000106c04723c */ /* 0x09efe200000418ff */
        /* <DEDUP_REMOVED lines=295> */
.L_x_915:
[----:B------:R-:W-:Y:S05]  /*6f00*/  @P1 EXIT ;  /* 0x000000000000194d */ /* 0x000fea0003800000 */
[----:B------:R-:W1:Y:S01]  /*6f10*/  S2UR UR6, SR_CTAID.X ;  /* 0x00000000000679c3 */ /* 0x000e620000002500 */
[----:B------:R-:W2:Y:S01]  /*6f20*/  S2R R2, SR_CTAID.Y ;  /* 0x0000000000027919 */ /* 0x000ea20000002600 */
[----:B------:R-:W-:Y:S01]  /*6f30*/  IMAD.MOV.U32 R0, RZ, RZ, 0x1 ;  /* 0x00000001ff007424 */ /* 0x000fe200078e00ff */
[----:B------:R-:W-:Y:S01]  /*6f40*/  ULDC UR5, c[0x0][0x358] ;  /* 0x0000d60000057ab9 */ /* 0x000fe20000000800 */
[----:B------:R-:W-:Y:S01]  /*6f50*/  BSSY B0, `(.L_x_927) ;  /* 0x000001e000007945 */ /* 0x000fe20003800000 */
[----:B------:R-:W3:Y:S01]  /*6f60*/  S2R R15, SR_CTAID.Z ;  /* 0x00000000000f7919 */ /* 0x000ee20000002700 */
[----:B------:R-:W-:-:S03]  /*6f70*/  ULDC UR4, c[0x0][0x2f4] ;  /* 0x0000bd0000047ab9 */ /* 0x000fc60000000800 */
[----:B------:R-:W-:Y:S01]  /*6f80*/  BAR.SYNC.DEFER_BLOCKING 0x1, 0x100 ;  /* 0x0044000000007b1d */ /* 0x000fe20000010000 */
[----:B------:R-:W-:Y:S01]  /*6f90*/  ISETP.NE.AND P0, PT, R0, c[0x0][0x338], PT ;  /* 0x0000ce0000007a0c */ /* 0x000fe20003f05270 */
[----:B-1----:R-:W-:-:S12]  /*6fa0*/  UIMAD UR5, UR6, UR5, URZ ;  /* 0x00000005060572a4 */ /* 0x002fd8000f8e023f */
[----:B--2---:R-:W-:Y:S01]  /*6fb0*/  @P0 IMAD.HI.U32 R0, R2, c[0x0][0x33c], RZ ;  /* 0x0000cf0002000a27 */ /* 0x004fe200078e00ff */
[----:B------:R-:W-:-:S03]  /*6fc0*/  UIMAD UR5, UR5, UR4, URZ ;  /* 0x00000004050572a4 */ /* 0x000fc6000f8e023f */
[----:B------:R-:W-:Y:S01]  /*6fd0*/  IMAD.MOV.U32 R7, RZ, RZ, R2 ;  /* 0x000000ffff077224 */ /* 0x000fe200078e0002 */
[----:B------:R-:W-:Y:S01]  /*6fe0*/  @P0 SHF.R.U32.HI R7, RZ, c[0x0][0x340], R0 ;  /* 0x0000d000ff070a19 */ /* 0x000fe20000011600 */
[----:B---3--:R-:W-:Y:S01]  /*6ff0*/  IMAD R3, R15, c[0x0][0x2f4], RZ ;  /* 0x0000bd000f037a24 */ /* 0x008fe200078e02ff */
[----:B------:R-:W-:Y:S01]  /*7000*/  USHF.R.S32.HI UR4, URZ, 0x1f, UR5 ;  /* 0x0000001f3f047899 */ /* 0x000fe20008011405 */
        /* <DEDUP_REMOVED lines=13> */
.L_x_929:
[----:B------:R-:W2:Y:S01]  /*70e0*/  LDG.E.STRONG.GPU R0, [R4.64] ;  /* 0x0000001004007981 */ /* 0x000ea2000c1ef900 */
[----:B------:R-:W-:Y:S01]  /*70f0*/  YIELD ;  /* 0x0000000000007946 */ /* 0x000fe20003800000 */
[----:B--2---:R-:W-:Y:S01]  /*7100*/  ISETP.NE.AND P0, PT, R0, R6, PT ;  /* 0x000000060000720c */ /* 0x004fe20003f05270 */
[----:B------:R-:W-:-:S12]  /*7110*/  CCTL.IVALL ;  /* 0x00000000ff00798f */ /* 0x000fd80002000000 */
[----:B------:R-:W-:Y:S05]  /*7120*/  @P0 BRA `(.L_x_929) ;  /* 0xffffffb000000947 */ /* 0x000fea000383ffff */
.L_x_928:
[----:B------:R-:W-:Y:S05]  /*7130*/  BSYNC B0 ;  /* 0x0000000000007941 */ /* 0x000fea0003800000 */
.L_x_927:
[----:B------:R-:W-:Y:S01]  /*7140*/  MOV R17, 0xffffffff ;  /* 0xffffffff00117802 */ /* 0x000fe20000000f00 */
[----:B------:R-:W-:Y:S05]  /*7150*/  BRA.CONV ~URZ, `(.L_x_930) ;  /* 0x000000237f007947 */ /* 0x000fea000b800000 */
[----:B------:R-:W-:Y:S02]  /*7160*/  MOV R2, 0x7180 ;  /* 0x0000718000027802 */ /* 0x000fe40000000f00 */
[----:B------:R-:W-:Y:S05]  /*7170*/  CALL.REL.NOINC `($__internal_8_$__cuda_sm70_warpsync) ;  /* 0x00000c0000007944 */ /* 0x000fea0003c00000 */
.L_x_930:
        /* <DEDUP_REMOVED lines=77> */
[----:B------:R-:W-:Y:S05]  /*7650*/  CALL.REL.NOINC `($__internal_8_$__cuda_sm70_warpsync) ;  /* 0x0000072000007944 */ /* 0x000fea0003c00000 */
.L_x_931:
        /* <DEDUP_REMOVED lines=12> */
.L_x_933:
[----:B------:R-:W-:Y:S05]  /*7720*/  BSYNC B0 ;  /* 0x0000000000007941 */ /* 0x000fea0003800000 */
.L_x_932:
[----:B--2---:R-:W-:Y:S01]  /*7730*/  IADD3 R4, P0, R11, c[0x0][0x348], RZ ;  /* 0x0000d2000b047a10 */ /* 0x004fe20007f1e0ff */
[----:B------:R-:W-:Y:S03]  /*7740*/  BSSY B0, `(.L_x_934) ;  /* 0x0000008000007945 */ /* 0x000fe60003800000 */
[----:B------:R-:W-:Y:S01]  /*7750*/  IADD3.X R5, R14, c[0x0][0x34c], RZ, P0, !PT ;  /* 0x0000d3000e057a10 */ /* 0x000fe200007fe4ff */
[----:B------:R-:W-:Y:S05]  /*7760*/  @P1 BRA `(.L_x_935) ;  /* 0x0000005000001947 */ /* 0x000fea0003800000 */
.L_x_936:
[----:B------:R-:W2:Y:S01]  /*7770*/  LDG.E.STRONG.GPU R0, [R4.64] ;  /* 0x0000001004007981 */ /* 0x000ea2000c1ef900 */
[----:B------:R-:W-:Y:S01]  /*7780*/  YIELD ;  /* 0x0000000000007946 */ /* 0x000fe20003800000 */
[----:B--2---:R-:W-:Y:S01]  /*7790*/  ISETP.NE.AND P0, PT, R0, R6, PT ;  /* 0x000000060000720c */ /* 0x004fe20003f05270 */
[----:B------:R-:W-:-:S12]  /*77a0*/  CCTL.IVALL ;  /* 0x00000000ff00798f */ /* 0x000fd80002000000 */
[----:B------:R-:W-:Y:S05]  /*77b0*/  @P0 BRA `(.L_x_936) ;  /* 0xffffffb000000947 */ /* 0x000fea000383ffff */
.L_x_935:
[----:B------:R-:W-:Y:S05]  /*77c0*/  BSYNC B0 ;  /* 0x0000000000007941 */ /* 0x000fea0003800000 */
.L_x_934:
[----:B------:R-:W-:Y:S05]  /*77d0*/  BRA.CONV ~URZ, `(.L_x_937) ;  /* 0x000000237f007947 */ /* 0x000fea000b800000 */
[----:B-1----:R-:W-:Y:S02]  /*77e0*/  MOV R2, 0x7800 ;  /* 0x0000780000027802 */ /* 0x002fe40000000f00 */
[----:B------:R-:W-:Y:S05]  /*77f0*/  CALL.REL.NOINC `($__internal_8_$__cuda_sm70_warpsync) ;  /* 0x0000058000007944 */ /* 0x000fea0003c00000 */
.L_x_937:
        /* <DEDUP_REMOVED lines=76> */
.L_x_938:
        /* <DEDUP_REMOVED lines=12> */
        .weak           $__internal_8_$__cuda_sm70_warpsync
        .type           $__internal_8_$__cuda_sm70_warpsync,@function
        .size           $__internal_8_$__cuda_sm70_warpsync,(.L_x_1414 - $__internal_8_$__cuda_sm70_warpsync)
$__internal_8_$__cuda_sm70_warpsync:
[----:B------:R-:W-:Y:S01]  /*7d80*/  MOV R3, 0x0 ;  /* 0x0000000000037802 */ /* 0x000fe20000000f00 */
[----:B------:R-:W-:Y:S04]  /*7d90*/  WARPSYNC R17 ;  /* 0x0000001100007348 */ /* 0x000fe80003800000 */
[----:B------:R-:W-:Y:S05]  /*7da0*/  RET.REL.NODEC R2 `(_ZN7cutlass13device_kernelIN5flash19enable_sm80_to_sm89INS1_16FlashAttnBwdSm80INS1_25CollectiveMainloopBwdSm80ILi2ELi1EN4cute5tupleIJNS5_1CILi64EEENS7_ILi80EEENS7_ILi192EEEEEENS_10bfloat16_tEfNS_4arch4Sm80ELb0ELb1ELb1ELb0ELb1ELb0ELb1ELb0ELi2ELi4ELi2ELi2ELb0EEENS1_24CollectiveEpilogueBwdGQAISB_fSE_Li256ELb0ELb1EEENS1_19SingleTileSchedulerILb0ELb0ELb0ELi80EEEEEEEEEvNT_6ParamsE) ;  /* 0xffff825002007950 */ /* 0x000fea0003c3ffff */
.L_x_939:
        /* <DEDUP_REMOVED lines=13> */
.L_x_1414:


//--------------------- .text._ZN7cutlass13device_kernelIN5flash19enable_sm80_to_sm89INS1_16FlashAttnBwdSm80INS1_25CollectiveMainloopBwdSm80ILi2ELi1EN4cute5tupleIJNS5_1CILi64EEENS7_ILi80EEENS7_ILi192EEEEEENS_10bfloat16_tEfNS_4arch4Sm80ELb0ELb1ELb1ELb1ELb0ELb0ELb1ELb0ELi2ELi4ELi2ELi2ELb0EEENS1_21CollectiveEpilogueBwdISB_SC_SE_Li256ELb1ELb1ELi4EEENS1_19SingleTileSchedulerILb1ELb0ELb0ELi80EEEEEEEEEvNT_6ParamsE --------------------------
	.section	.text._ZN7cutlass13device_kernelIN5flash19enable_sm80_to_sm89INS1_16FlashAttnBwdSm80INS1_25CollectiveMainloopBwdSm80ILi2ELi1EN4cute5tupleIJNS5_1CILi64EEENS7_ILi80EEENS7_ILi192EEEEEENS_10bfloat16_tEfNS_4arch4Sm80ELb0ELb1ELb1ELb1ELb0ELb0ELb1ELb0ELi2ELi4ELi2ELi2ELb0EEENS1_21CollectiveEpilogueBwdISB_SC_SE_Li256ELb1ELb1ELi4EEENS1_19SingleTileSchedulerILb1ELb0ELb0ELi80EEEEEEEEEvNT_6ParamsE,"ax",@progbits
	.sectioninfo	@"SHI_REGISTERS=255"
	.align	128
.text._ZN7cutlass13device_kernelIN5flash19enable_sm80_to_sm89INS1_16FlashAttnBwdSm80INS1_25CollectiveMainloopBwdSm80ILi2ELi1EN4cute5tupleIJNS5_1CILi64EEENS7_ILi80EEENS7_ILi192EEEEEENS_10bfloat16_tEfNS_4arch4Sm80ELb0ELb1ELb1ELb1ELb0ELb0ELb1ELb0ELi2ELi4ELi2ELi2ELb0EEENS1_21CollectiveEpilogueBwdISB_SC_SE_Li256ELb1ELb1ELi4EEENS1_19SingleTileSchedulerILb1ELb0ELb0ELi80EEEEEEEEEvNT_6ParamsE:
        .type           _ZN7cutlass13device_kernelIN5flash19enable_sm80_to_sm89INS1_16FlashAttnBwdSm80INS1_25CollectiveMainloopBwdSm80ILi2ELi1EN4cute5tupleIJNS5_1CILi64EEENS7_ILi80EEENS7_ILi192EEEEEENS_10bfloat16_tEfNS_4arch4Sm80ELb0ELb1ELb1ELb1ELb0ELb0ELb1ELb0ELi2ELi4ELi2ELi2ELb0EEENS1_21CollectiveEpilogueBwdISB_SC_SE_Li256ELb1ELb1ELi4EEENS1_19SingleTileSchedulerILb1ELb0ELb0ELi80EEEEEEEEEvNT_6ParamsE,@function
        .size           _ZN7cutlass13device_kernelIN5flash19enable_sm80_to_sm89INS1_16FlashAttnBwdSm80INS1_25CollectiveMainloopBwdSm80ILi2ELi1EN4cute5tupleIJNS5_1CILi64EEENS7_ILi80EEENS7_ILi192EEEEEENS_10bfloat16_tEfNS_4arch4Sm80ELb0ELb1ELb1ELb1ELb0ELb0ELb1ELb0ELi2ELi4ELi2ELi2ELb0EEENS1_21CollectiveEpilogueBwdISB_SC_SE_Li256ELb1ELb1ELi4EEENS1_19SingleTileSchedulerILb1ELb0ELb0ELi80EEEEEEEEEvNT_6ParamsE,(.L_x_1416 - _ZN7cutlass13device_kernelIN5flash19enable_sm80_to_sm89INS1_16FlashAttnBwdSm80INS1_25CollectiveMainloopBwdSm80ILi2ELi1EN4cute5tupleIJNS5_1CILi64EEENS7_ILi80EEENS7_ILi192EEEEEENS_10bfloat16_tEfNS_4arch4Sm80ELb0ELb1ELb1ELb1ELb0ELb0ELb1ELb0ELi2ELi4ELi2ELi2ELb0EEENS1_21CollectiveEpilogueBwdISB_SC_SE_Li256ELb1ELb1ELi4EEENS1_19SingleTileSchedulerILb1ELb0ELb0ELi80EEEEEEEEEvNT_6ParamsE)
        .other          _ZN7cutlass13device_kernelIN5flash19enable_sm80_to_sm89INS1_16FlashAttnBwdSm80INS1_25CollectiveMainloopBwdSm80ILi2ELi1EN4cute5tupleIJNS5_1CILi64EEENS7_ILi80EEENS7_ILi192EEEEEENS_10bfloat16_tEfNS_4arch4Sm80ELb0ELb1ELb1ELb1ELb0ELb0ELb1ELb0ELi2ELi4ELi2ELi2ELb0EEENS1_21CollectiveEpilogueBwdISB_SC_SE_Li256ELb1ELb1ELi4EEENS1_19SingleTileSchedulerILb1ELb0ELb0ELi80EEEEEEEEEvNT_6ParamsE,@"STO_CUDA_ENTRY STV_DEFAULT"
_ZN7cutlass13device_kernelIN5flash19enable_sm80_to_sm89INS1_16FlashAttnBwdSm80INS1_25CollectiveMainloopBwdSm80ILi2ELi1EN4cute5tupleIJNS5_1CILi64EEENS7_ILi80EEENS7_ILi192EEEEEENS_10bfloat16_tEfNS_4arch4Sm80ELb0ELb1ELb1ELb1ELb0ELb0ELb1ELb0ELi2ELi4ELi2ELi2ELb0EEENS1_21CollectiveEpilogueBwdISB_SC_SE_Li256ELb1ELb1ELi4EEENS1_19SingleTileSchedulerILb1ELb0ELb0ELi80EEEEEEEEEvNT_6ParamsE:
[----:B------:R-:W-:Y:S02]  /*0000*/  MOV R1, c[0x0][0x28] ;  /* 0x00000a0000017a02 */ /* 0x000fe40000000f00 */
[----:B------:R-:W1:Y:S01]  /*0010*/  S2R R248, SR_TID.X ;  /* 0x0000000000f87919 */ /* 0x000e620000002100 */
[----:B------:R-:W2:Y:S01]  /*0020*/  S2UR UR10, SR_CTAID.Z ;  /* 0x00000000000a79c3 */ /* 0x000ea20000002700 */
[----:B------:R-:W-:Y:S02]  /*0030*/  UMOV UR6, 0x4 ;  /* 0x0000000400067882 */ /* 0x000fe40000000000 */
[----:B------:R-:W3:Y:S01]  /*0040*/  S2R R84, SR_CTAID.Y ;  /* 0x0000000000547919 */ /* 0x000ee20000002600 */
[----:B------:R-:W-:Y:S02]  /*0050*/  ULDC.64 UR4, c[0x0][0x3c0] ;  /* 0x0000f00000047ab9 */ /* 0x000fe40000000a00 */
[----:B------:R-:W-:Y:S02]  /*0060*/  ULDC.64 UR14, c[0x0][0x118] ;  /* 0x00004600000e7ab9 */ /* 0x000fe40000000a00 */
[----:B------:R-:W4:Y:S01]  /*0070*/  S2UR UR17, SR_CTAID.X ;  /* 0x00000000001179c3 */ /* 0x000f220000002500 */
[----:B-1----:R-:W-:Y:S01]  /*0080*/  SHF.R.U32.HI R0, RZ, 0x5, R248 ;  /* 0x00000005ff007819 */ /* 0x002fe200000116f8 */
[----:B--2---:R-:W-:-:S05]  /*0090*/  UIMAD.WIDE UR4, UR10, UR6, UR4 ;  /* 0x000000060a0472a5 */ /* 0x004fca000f8e0204 */
[----:B------:R-:W1:Y:S02]  /*00a0*/  SHFL.IDX PT, R0, R0, RZ, 0x1f ;  /* 0x00001fff00007589 */ /* 0x000e6400000e0000 */
[----:B-1----:R-:W-:-:S13]  /*00b0*/  ISETP.NE.AND P0, PT, R0, RZ, PT ;  /* 0x000000ff0000720c */ /* 0x002fda0003f05270 */
[----:B----4-:R-:W-:Y:S05]  /*00c0*/  @!P0 BRA `(.L_x_940) ;  /* 0x000001a000008947 */ /* 0x010fea0003800000 */
[----:B---3--:R-:W-:-:S04]  /*00d0*/  ISETP.NE.U32.AND P0, PT, RZ, c[0x0][0x3c0], PT ;  /* 0x0000f000ff007a0c */ /* 0x008fc80003f05070 */
[----:B------:R-:W-:-:S13]  /*00e0*/  ISETP.NE.AND.EX P0, PT, RZ, c[0x0][0x3c4], PT, P0 ;  /* 0x0000f100ff007a0c */ /* 0x000fda0003f05300 */
[----:B------:R-:W-:Y:S05]  /*00f0*/  @!P0 BRA `(.L_x_941) ;  /* 0x0000005000008947 */ /* 0x000fea0003800000 */
[----:B------:R-:W-:Y:S02]  /*0100*/  MOV R2, UR4 ;  /* 0x0000000400027c02 */ /* 0x000fe40008000f00 */
[----:B------:R-:W-:-:S05]  /*0110*/  MOV R3, UR5 ;  /* 0x0000000500037c02 */ /* 0x000fca0008000f00 */
[----:B------:R-:W2:Y:S02]  /*0120*/  LDG.E R0, [R2.64] ;  /* 0x0000000e02007981 */ /* 0x000ea4000c1e1900 */
[----:B--2---:R1:W2:Y:S02]  /*0130*/  R2UR UR5, R0 ;  /* 0x00000000000573c2 */ /* 0x0042a400000e0000 */
[----:B-12---:R-:W-:Y:S05]  /*0140*/  BRA `(.L_x_942) ;  /* 0x000000e000007947 */ /* 0x006fea0003800000 */
.L_x_941:
[----:B------:R-:W-:-:S04]  /*0150*/  ISETP.NE.U32.AND P0, PT, RZ, c[0x0][0x3b8], PT ;  /* 0x0000ee00ff007a0c */ /* 0x000fc80003f05070 */
[----:B------:R-:W-:-:S13]  /*0160*/  ISETP.NE.AND.EX P0, PT, RZ, c[0x0][0x3bc], PT, P0 ;  /* 0x0000ef00ff007a0c */ /* 0x000fda0003f05300 */
[----:B------:R-:W-:Y:S05]  /*0170*/  @!P0 BRA `(.L_x_943) ;  /* 0x000000a000008947 */ /* 0x000fea0003800000 */
[----:B------:R-:W-:Y:S02]  /*0180*/  ULDC.64 UR4, c[0x0][0x3b8] ;  /* 0x0000ee0000047ab9 */ /* 0x000fe40000000a00 */
[----:B------:R-:W-:-:S06]  /*0190*/  UIMAD.WIDE UR4, UR10, UR6, UR4 ;  /* 0x000000060a0472a5 */ /* 0x000fcc000f8e0204 */
[----:B------:R-:W-:Y:S02]  /*01a0*/  MOV R2, UR4 ;  /* 0x0000000400027c02 */ /* 0x000fe40008000f00 */
[----:B------:R-:W-:-:S05]  /*01b0*/  MOV R3, UR5 ;  /* 0x0000000500037c02 */ /* 0x000fca0008000f00 */
[----:B------:R1:W2:Y:S04]  /*01c0*/  LDG.E R0, [R2.64] ;  /* 0x0000000e02007981 */ /* 0x0002a8000c1e1900 */
[----:B-1----:R-:W3:Y:S01]  /*01d0*/  LDG.E R2, [R2.64+0x4] ;  /* 0x0000040e02027981 */ /* 0x002ee2000c1e1900 */
[----:B--2---:R-:W1:Y:S08]  /*01e0*/  R2UR UR5, R0 ;  /* 0x00000000000573c2 */ /* 0x004e7000000e0000 */
[----:B---3--:R-:W1:Y:S02]  /*01f0*/  R2UR UR4, R2 ;  /* 0x00000000020473c2 */ /* 0x008e6400000e0000 */
[----:B-1----:R-:W-:Y:S01]  /*0200*/  UIADD3 UR5, -UR5, UR4, URZ ;  /* 0x0000000405057290 */ /* 0x002fe2000fffe13f */
[----:B------:R-:W-:Y:S05]  /*0210*/  BRA `(.L_x_942) ;  /* 0x0000001000007947 */ /* 0x000fea0003800000 */
.L_x_943:
[----:B------:R-:W-:Y:S02]  /*0220*/  ULDC UR5, c[0x0][0x3a4] ;  /* 0x0000e90000057ab9 */ /* 0x000fe40000000800 */
.L_x_942:
[----:B------:R-:W-:-:S04]  /*0230*/  UIMAD UR4, UR17, 0x50, URZ ;  /* 0x00000050110478a4 */ /* 0x000fc8000f8e023f */
[----:B------:R-:W-:-:S04]  /*0240*/  UISETP.GE.AND UP0, UPT, UR4, UR5, UPT ;  /* 0x000000050400728c */ /* 0x000fc8000bf06270 */
[----:B------:R-:W-:Y:S01]  /*0250*/  USEL UR10, UR10, 0xffffffff, !UP0 ;  /* 0xffffffff0a0a7887 */ /* 0x000fe2000c000000 */
[----:B------:R-:W-:Y:S05]  /*0260*/  BRA `(.L_x_944) ;  /* 0x0000019000007947 */ /* 0x000fea0003800000 */
.L_x_940:
        /* <DEDUP_REMOVED lines=8> */
.L_x_945:
        /* <DEDUP_REMOVED lines=13> */
.L_x_947:
[----:B------:R-:W-:Y:S02]  /*03c0*/  ULDC UR5, c[0x0][0x3a4] ;  /* 0x0000e90000057ab9 */ /* 0x000fe40000000800 */
.L_x_946:
[----:B------:R-:W-:-:S04]  /*03d0*/  UIMAD UR4, UR17, 0x50, URZ ;  /* 0x00000050110478a4 */ /* 0x000fc8000f8e023f */
[----:B------:R-:W-:-:S04]  /*03e0*/  UISETP.GE.AND UP0, UPT, UR4, UR5, UPT ;  /* 0x000000050400728c */ /* 0x000fc8000bf06270 */
[----:B------:R-:W-:-:S06]  /*03f0*/  USEL UR10, UR10, 0xffffffff, !UP0 ;  /* 0xffffffff0a0a7887 */ /* 0x000fcc000c000000 */
.L_x_944:
[----:B------:R-:W-:-:S13]  /*0400*/  ISETP.LE.AND P0, PT, RZ, UR10, PT ;  /* 0x0000000aff007c0c */ /* 0x000fda000bf03270 */
[----:B------:R-:W-:Y:S05]  /*0410*/  @!P0 EXIT ;  /* 0x000000000000894d */ /* 0x000fea0003800000 */
[----:B------:R-:W-:Y:S02]  /*0420*/  ULDC.64 UR4, c[0x0][0x2c8] ;  /* 0x0000b20000047ab9 */ /* 0x000fe40000000a00 */
[----:B------:R-:W-:Y:S02]  /*0430*/  UISETP.NE.U32.AND UP2, UPT, URZ, UR4, UPT ;  /* 0x000000043f00728c */ /* 0x000fe4000bf45070 */
[----:B------:R-:W-:Y:S02]  /*0440*/  ULDC.64 UR8, c[0x0][0x2c8] ;  /* 0x0000b20000087ab9 */ /* 0x000fe40000000a00 */
[----:B------:R-:W-:Y:S02]  /*0450*/  UISETP.NE.AND.EX UP2, UPT, URZ, UR5, UPT, UP2 ;  /* 0x000000053f00728c */ /* 0x000fe4000bf45320 */
[----:B------:R-:W-:Y:S02]  /*0460*/  UIMAD.WIDE UR8, UR10, UR6, UR8 ;  /* 0x000000060a0872a5 */ /* 0x000fe4000f8e0208 */
[----:B------:R-:W-:-:S02]  /*0470*/  ULDC.64 UR4, c[0x0][0x2d8] ;  /* 0x0000b60000047ab9 */ /* 0x000fc40000000a00 */
[----:B------:R-:W-:Y:S01]  /*0480*/  PLOP3.LUT P2, PT, PT, PT, UP2, 0x80, 0x0 ;  /* 0x000000000000781c */ /* 0x000fe20003f4f028 */
[----:B------:R-:W-:Y:S01]  /*0490*/  UISETP.NE.U32.AND UP0, UPT, URZ, UR4, UPT ;  /* 0x000000043f00728c */ /* 0x000fe2000bf05070 */
[----:B------:R-:W-:Y:S02]  /*04a0*/  IMAD.U32 R6, RZ, RZ, UR8 ;  /* 0x00000008ff067e24 */ /* 0x000fe4000f8e00ff */
[----:B------:R-:W-:Y:S01]  /*04b0*/  IMAD.U32 R7, RZ, RZ, UR9 ;  /* 0x00000009ff077e24 */ /* 0x000fe2000f8e00ff */
[----:B------:R-:W-:-:S08]  /*04c0*/  UISETP.NE.AND.EX UP0, UPT, URZ, UR5, UPT, UP0 ;  /* 0x000000053f00728c */ /* 0x000fd0000bf05300 */
[----:B------:R-:W2:Y:S01]  /*04d0*/  @P2 LDG.E R4, [R6.64] ;  /* 0x0000000e06042981 */ /* 0x000ea2000c1e1900 */
[----:B------:R-:W-:Y:S01]  /*04e0*/  ULDC.64 UR4, c[0x0][0x2d8] ;  /* 0x0000b60000047ab9 */ /* 0x000fe20000000a00 */
[----:B------:R-:W-:Y:S01]  /*04f0*/  PLOP3.LUT P0, PT, PT, PT, UP0, 0x80, 0x0 ;  /* 0x000000000000781c */ /* 0x000fe20003f0f008 */
        /* <DEDUP_REMOVED lines=25> */
[----:B------:R-:W-:Y:S06]  /*0690*/  @P0 BRA `(.L_x_948) ;  /* 0x0000006000000947 */ /* 0x000fec0003800000 */
[----:B------:R-:W-:Y:S05]  /*06a0*/  @!P2 BRA `(.L_x_948) ;  /* 0x000000500000a947 */ /* 0x000fea0003800000 */
[----:B------:R-:W2:Y:S04]  /*06b0*/  LDG.E R4, [R6.64] ;  /* 0x0000000e06047981 */ /* 0x000ea8000c1e1900 */
[----:B----4-:R-:W3:Y:S01]  /*06c0*/  LDG.E R0, [R6.64+0x4] ;  /* 0x0000040e06007981 */ /* 0x010ee2000c1e1900 */
[----:B-12---:R-:W1:Y:S08]  /*06d0*/  R2UR UR9, R4 ;  /* 0x00000000040973c2 */ /* 0x006e7000000e0000 */
[----:B---3--:R-:W1:Y:S02]  /*06e0*/  R2UR UR4, R0 ;  /* 0x00000000000473c2 */ /* 0x008e6400000e0000 */
[----:B-1----:R-:W-:-:S06]  /*06f0*/  UIADD3 UR9, -UR9, UR4, URZ ;  /* 0x0000000409097290 */ /* 0x002fcc000fffe13f */
.L_x_948:
[----:B------:R-:W-:-:S04]  /*0700*/  ISETP.NE.U32.AND P0, PT, RZ, c[0x0][0x2e0], PT ;  /* 0x0000b800ff007a0c */ /* 0x000fc80003f05070 */
[----:B------:R-:W-:-:S13]  /*0710*/  ISETP.NE.AND.EX P0, PT, RZ, c[0x0][0x2e4], PT, P0 ;  /* 0x0000b900ff007a0c */ /* 0x000fda0003f05300 */
[----:B------:R-:W-:Y:S05]  /*0720*/  @!P0 BRA `(.L_x_949) ;  /* 0x0000007000008947 */ /* 0x000fea0003800000 */
[----:B------:R-:W-:Y:S02]  /*0730*/  ULDC.64 UR4, c[0x0][0x2e0] ;  /* 0x0000b80000047ab9 */ /* 0x000fe40000000a00 */
[----:B------:R-:W-:-:S06]  /*0740*/  UIMAD.WIDE UR4, UR10, UR6, UR4 ;  /* 0x000000060a0472a5 */ /* 0x000fcc000f8e0204 */
[----:B----4-:R-:W-:Y:S02]  /*0750*/  MOV R2, UR4 ;  /* 0x0000000400027c02 */ /* 0x010fe40008000f00 */
[----:B------:R-:W-:-:S05]  /*0760*/  MOV R3, UR5 ;  /* 0x0000000500037c02 */ /* 0x000fca0008000f00 */
[----:B------:R-:W2:Y:S02]  /*0770*/  LDG.E R0, [R2.64] ;  /* 0x0000000e02007981 */ /* 0x000ea4000c1e1900 */
[----:B--2---:R2:W3:Y:S02]  /*0780*/  R2UR UR8, R0 ;  /* 0x00000000000873c2 */ /* 0x0044e400000e0000 */
[----:B--23--:R-:W-:Y:S05]  /*0790*/  BRA `(.L_x_950) ;  /* 0x0000006000007947 */ /* 0x00cfea0003800000 */
.L_x_949:
[----:B------:R-:W-:Y:S05]  /*07a0*/  @!P1 BRA `(.L_x_950) ;  /* 0x0000005000009947 */ /* 0x000fea0003800000 */
[----:B----4-:R2:W3:Y:S04]  /*07b0*/  LDG.E R0, [R2.64] ;  /* 0x0000000e02007981 */ /* 0x0104e8000c1e1900 */
[----:B--2---:R-:W2:Y:S01]  /*07c0*/  LDG.E R2, [R2.64+0x4] ;  /* 0x0000040e02027981 */ /* 0x004ea2000c1e1900 */
[----:B---3--:R-:W3:Y:S08]  /*07d0*/  R2UR UR8, R0 ;  /* 0x00000000000873c2 */ /* 0x008ef000000e0000 */
[----:B--2---:R-:W3:Y:S02]  /*07e0*/  R2UR UR4, R2 ;  /* 0x00000000020473c2 */ /* 0x004ee400000e0000 */
[----:B---3--:R-:W-:-:S06]  /*07f0*/  UIADD3 UR8, -UR8, UR4, URZ ;  /* 0x0000000408087290 */ /* 0x008fcc000fffe13f */
.L_x_950:
[----:B-1----:R-:W-:Y:S01]  /*0800*/  UIADD3 UR5, UR9, 0x3f, URZ ;  /* 0x0000003f09057890 */ /* 0x002fe2000fffe03f */
[----:B------:R-:W-:-:S03]  /*0810*/  ISETP.LE.AND P0, PT, RZ, UR17, PT ;  /* 0x00000011ff007c0c */ /* 0x000fc6000bf03270 */
[----:B------:R-:W-:-:S04]  /*0820*/  USHF.R.S32.HI UR4, URZ, 0x1f, UR5 ;  /* 0x0000001f3f047899 */ /* 0x000fc80008011405 */
[----:B------:R-:W-:-:S04]  /*0830*/  ULEA.HI UR4, UR4, UR5, URZ, 0x6 ;  /* 0x0000000504047291 */ /* 0x000fc8000f8f303f */
[----:B------:R-:W-:Y:S02]  /*0840*/  USHF.R.S32.HI UR7, URZ, 0x6, UR4 ;  /* 0x000000063f077899 */ /* 0x000fe40008011404 */
[----:B------:R-:W-:Y:S05]  /*0850*/  @!P0 BRA `(.L_x_951) ;  /* 0x0000009000008947 */ /* 0x000fea0003800000 */
[----:B------:R-:W-:Y:S02]  /*0860*/  UIADD3 UR4, -UR8, 0x8f, UR9 ;  /* 0x0000008f08047890 */ /* 0x000fe4000fffe109 */
[----:B------:R-:W-:Y:S02]  /*0870*/  ULDC UR5, c[0x0][0x2a0] ;  /* 0x0000a80000057ab9 */ /* 0x000fe40000000800 */
[----:B------:R-:W-:-:S04]  /*0880*/  UIMAD UR4, UR17, 0x50, UR4 ;  /* 0x00000050110478a4 */ /* 0x000fc8000f8e0204 */
[----:B------:R-:W-:-:S04]  /*0890*/  UIADD3 UR5, UR4, UR5, URZ ;  /* 0x0000000504057290 */ /* 0x000fc8000fffe03f */
[----:B------:R-:W-:-:S04]  /*08a0*/  USHF.R.S32.HI UR4, URZ, 0x1f, UR5 ;  /* 0x0000001f3f047899 */ /* 0x000fc80008011405 */
[----:B------:R-:W-:-:S04]  /*08b0*/  ULEA.HI UR4, UR4, UR5, URZ, 0x6 ;  /* 0x0000000504047291 */ /* 0x000fc8000f8f303f */
[----:B------:R-:W-:-:S04]  /*08c0*/  USHF.R.S32.HI UR4, URZ, 0x6, UR4 ;  /* 0x000000063f047899 */ /* 0x000fc80008011404 */
[----:B------:R-:W-:-:S04]  /*08d0*/  UISETP.LT.AND UP0, UPT, UR7, UR4, UPT ;  /* 0x000000040700728c */ /* 0x000fc8000bf01270 */
[----:B------:R-:W-:Y:S02]  /*08e0*/  USEL UR7, UR7, UR4, UP0 ;  /* 0x0000000407077287 */ /* 0x000fe40008000000 */
.L_x_951:
[----:B------:R-:W-:Y:S01]  /*08f0*/  UIADD3 UR4, -UR8, UR9, URZ ;  /* 0x0000000908047290 */ /* 0x000fe2000fffe13f */
[----:B------:R-:W-:Y:S01]  /*0900*/  PLOP3.LUT P1, PT, PT, PT, PT, 0x80, 0x0 ;  /* 0x000000000000781c */ /* 0x000fe20003f2f070 */
[----:B------:R-:W-:Y:S01]  /*0910*/  ULDC UR5, c[0x0][0x2a4] ;  /* 0x0000a90000057ab9 */ /* 0x000fe20000000800 */
[----:B------:R-:W-:Y:S01]  /*0920*/  CS2R R170, SRZ ;  /* 0x0000000000aa7805 */ /* 0x000fe2000001ff00 */
[----:B------:R-:W-:Y:S01]  /*0930*/  UIMAD UR4, UR17, 0x50, UR4 ;  /* 0x00000050110478a4 */ /* 0x000fe2000f8e0204 */
[----:B------:R-:W-:Y:S01]  /*0940*/  CS2R R168, SRZ ;  /* 0x0000000000a87805 */ /* 0x000fe2000001ff00 */
[----:B------:R-:W-:Y:S01]  /*0950*/  CS2R R166, SRZ ;  /* 0x0000000000a67805 */ /* 0x000fe2000001ff00 */
        /* <DEDUP_REMOVED lines=66> */
[----:B----4-:R-:W-:Y:S01]  /*0d80*/  IMAD.MOV.U32 R0, RZ, RZ, c[0x0][0x248] ;  /* 0x00009200ff007624 */ /* 0x010fe200078e00ff */
[----:B------:R-:W-:Y:S01]  /*0d90*/  SHF.R.S32.HI R27, RZ, 0x1f, R248 ;  /* 0x0000001fff1b7819 */ /* 0x000fe200000114f8 */
[----:B------:R-:W-:Y:S01]  /*0da0*/  IMAD.MOV.U32 R4, RZ, RZ, R84 ;  /* 0x000000ffff047224 */ /* 0x000fe200078e0054 */
[----:B------:R-:W1:Y:S01]  /*0db0*/  S2R R10, SR_CTAID.X ;  /* 0x00000000000a7919 */ /* 0x000e620000002500 */
[----:B------:R-:W-:Y:S01]  /*0dc0*/  USHF.R.S32.HI UR11, URZ, 0x1f, UR10 ;  /* 0x0000001f3f0b7899 */ /* 0x000fe2000801140a */
[----:B------:R-:W-:Y:S01]  /*0dd0*/  ISETP.NE.AND P0, PT, R0, 0x1, PT ;  /* 0x000000010000780c */ /* 0x000fe20003f05270 */
[----:B------:R-:W-:Y:S01]  /*0de0*/  USEL UR12, UR10, URZ, !UP1 ;  /* 0x0000003f0a0c7287 */ /* 0x000fe2000c800000 */
[----:B------:R-:W-:Y:S01]  /*0df0*/  LEA.HI R26, R27, R248, RZ, 0x3 ;  /* 0x000000f81b1a7211 */ /* 0x000fe200078f18ff */
[----:B------:R-:W-:Y:S01]  /*0e00*/  USEL UR6, UR11, URZ, !UP1 ;  /* 0x0000003f0b067287 */ /* 0x000fe2000c800000 */
[----:B------:R-:W-:Y:S01]  /*0e10*/  IMAD.MOV.U32 R28, RZ, RZ, 0x5 ;  /* 0x00000005ff1c7424 */ /* 0x000fe200078e00ff */
[----:B------:R-:W-:Y:S01]  /*0e20*/  ULDC.64 UR4, c[0x0][0x1e8] ;  /* 0x00007a0000047ab9 */ /* 0x000fe20000000a00 */
[----:B------:R-:W-:Y:S01]  /*0e30*/  LOP3.LUT R0, R26, 0xfffffff8, RZ, 0xc0, !PT ;  /* 0xfffffff81a007812 */ /* 0x000fe200078ec0ff */
[----:B------:R-:W-:Y:S01]  /*0e40*/  UIMAD UR4, UR6, UR4, URZ ;  /* 0x00000004060472a4 */ /* 0x000fe2000f8e023f */
[----:B------:R-:W-:Y:S01]  /*0e50*/  SHF.R.S32.HI R238, RZ, 0x3, R26 ;  /* 0x00000003ffee7819 */ /* 0x000fe2000001141a */
[----:B------:R-:W-:Y:S01]  /*0e60*/  IMAD.U32 R15, RZ, RZ, UR12 ;  /* 0x0000000cff0f7e24 */ /* 0x000fe2000f8e00ff */
[----:B------:R-:W-:Y:S01]  /*0e70*/  SHF.R.S32.HI R20, RZ, 0x1f, R84 ;  /* 0x0000001fff147819 */ /* 0x000fe20000011454 */
[----:B------:R-:W-:Y:S01]  /*0e80*/  IMAD.IADD R22, R248, 0x1, -R0 ;  /* 0x00000001f8167824 */ /* 0x000fe200078e0a00 */
[----:B------:R-:W-:Y:S01]  /*0e90*/  UIMAD UR4, UR12, UR5, UR4 ;  /* 0x000000050c0472a4 */ /* 0x000fe2000f8e0204 */
[----:B------:R-:W-:Y:S01]  /*0ea0*/  @P0 IMAD.HI.U32 R2, R84, c[0x0][0x24c], RZ ;  /* 0x0000930054020a27 */ /* 0x000fe200078e00ff */
[----:B-----5:R-:W-:Y:S01]  /*0eb0*/  IADD3 R16, P1, R238, R17, RZ ;  /* 0x00000011ee107210 */ /* 0x020fe20007f3e0ff */
[----:B------:R-:W-:Y:S01]  /*0ec0*/  USEL UR11, UR11, URZ, !UP2 ;  /* 0x0000003f0b0b7287 */ /* 0x000fe2000d000000 */
[----:B------:R-:W-:Y:S01]  /*0ed0*/  CS2R R170, SRZ ;  /* 0x0000000000aa7805 */ /* 0x000fe2000001ff00 */
[----:B------:R-:W-:Y:S01]  /*0ee0*/  IMAD.SHL.U32 R12, R22, 0x8, RZ ;  /* 0x00000008160c7824 */ /* 0x000fe200078e00ff */
[----:B------:R-:W-:Y:S01]  /*0ef0*/  @P0 SHF.R.U32.HI R4, RZ, c[0x0][0x250], R2 ;  /* 0x00009400ff040a19 */ /* 0x000fe20000011602 */
[C---:B------:R-:W-:Y:S01]  /*0f00*/  IMAD.SHL.U32 R8, R238.reuse, 0x40, RZ ;  /* 0x00000040ee087824 */ /* 0x040fe200078e00ff */
[----:B------:R-:W-:Y:S01]  /*0f10*/  IADD3 R6, P0, R238, R9, RZ ;  /* 0x00000009ee067210 */ /* 0x000fe20007f1e0ff */
[----:B------:R-:W-:Y:S01]  /*0f20*/  IMAD.MOV.U32 R29, RZ, RZ, 0x6 ;  /* 0x00000006ff1d7424 */ /* 0x000fe200078e00ff */
[----:B------:R-:W-:Y:S01]  /*0f30*/  SHF.R.S32.HI R5, RZ, 0x1f, R4 ;  /* 0x0000001fff057819 */ /* 0x000fe20000011404 */
[----:B------:R-:W-:Y:S01]  /*0f40*/  IMAD.MOV.U32 R217, RZ, RZ, 0x10 ;  /* 0x00000010ffd97424 */ /* 0x000fe200078e00ff */
[--C-:B------:R-:W-:Y:S01]  /*0f50*/  SHF.R.S32.HI R13, RZ, 0x1f, R12.reuse ;  /* 0x0000001fff0d7819 */ /* 0x100fe2000001140c */
[----:B------:R-:W-:Y:S01]  /*0f60*/  IMAD.MOV.U32 R212, RZ, RZ, 0x120 ;  /* 0x00000120ffd47424 */ /* 0x000fe200078e00ff */
[C---:B------:R-:W-:Y:S01]  /*0f70*/  ISETP.GE.AND P2, PT, R12.reuse, c[0x0][0x1cc], PT ;  /* 0x000073000c007a0c */ /* 0x040fe20003f46270 */
[----:B------:R-:W-:Y:S01]  /*0f80*/  IMAD R0, R5, c[0x0][0x1e0], RZ ;  /* 0x0000780005007a24 */ /* 0x000fe200078e02ff */
[----:B------:R-:W-:Y:S01]  /*0f90*/  IADD3 R23, R12, 0x40, RZ ;  /* 0x000000400c177810 */ /* 0x000fe20007ffe0ff */
[----:B------:R-:W-:Y:S01]  /*0fa0*/  IMAD.WIDE.U32 R2, R4, c[0x0][0x1e0], R12 ;  /* 0x0000780004027a25 */ /* 0x000fe200078e000c */
[----:B------:R-:W-:Y:S01]  /*0fb0*/  IADD3 R25, R12, 0x80, RZ ;  /* 0x000000800c197810 */ /* 0x000fe20007ffe0ff */
[----:B------:R-:W-:Y:S01]  /*0fc0*/  CS2R R168, SRZ ;  /* 0x0000000000a87805 */ /* 0x000fe2000001ff00 */
[----:B------:R-:W-:Y:S01]  /*0fd0*/  ISETP.GE.AND P4, PT, R23, c[0x0][0x1cc], PT ;  /* 0x0000730017007a0c */ /* 0x000fe20003f86270 */
[C---:B------:R-:W-:Y:S01]  /*0fe0*/  IMAD R0, R4.reuse, c[0x0][0x1e4], R0 ;  /* 0x0000790004007a24 */ /* 0x040fe200078e0200 */
[----:B------:R-:W-:Y:S01]  /*0ff0*/  ISETP.GE.AND P6, PT, R25, c[0x0][0x1cc], PT ;  /* 0x0000730019007a0c */ /* 0x000fe20003fc6270 */
[----:B------:R-:W-:Y:S01]  /*1000*/  IMAD R5, R5, c[0x0][0x1b0], RZ ;  /* 0x00006c0005057a24 */ /* 0x000fe200078e02ff */
[----:B------:R-:W-:Y:S01]  /*1010*/  CS2R R166, SRZ ;  /* 0x0000000000a67805 */ /* 0x000fe2000001ff00 */
[----:B------:R-:W-:Y:S01]  /*1020*/  IMAD.IADD R3, R3, 0x1, R0 ;  /* 0x0000000103037824 */ /* 0x000fe200078e0200 */
[----:B------:R-:W-:Y:S01]  /*1030*/  SHF.R.S32.HI R0, RZ, 0x1f, R238 ;  /* 0x0000001fff007819 */ /* 0x000fe200000114ee */
[----:B------:R-:W-:Y:S01]  /*1040*/  IMAD R5, R4, c[0x0][0x1b4], R5 ;  /* 0x00006d0004057a24 */ /* 0x000fe200078e0205 */
[----:B------:R-:W-:Y:S01]  /*1050*/  CS2R R164, SRZ ;  /* 0x0000000000a47805 */ /* 0x000fe2000001ff00 */
[----:B------:R-:W-:Y:S01]  /*1060*/  IMAD.WIDE.U32 R2, R15, c[0x0][0x1e8], R2 ;  /* 0x00007a000f027a25 */ /* 0x000fe200078e0002 */
[-C--:B------:R-:W-:Y:S01]  /*1070*/  LEA.HI.X.SX32 R7, R9, R0.reuse, 0x1, P0 ;  /* 0x0000000009077211 */ /* 0x080fe200000f0eff */
[----:B------:R-:W-:Y:S01]  /*1080*/  CS2R R162, SRZ ;  /* 0x0000000000a27805 */ /* 0x000fe2000001ff00 */
[----:B------:R-:W-:Y:S01]  /*1090*/  LEA.HI.X.SX32 R17, R17, R0, 0x1, P1 ;  /* 0x0000000011117211 */ /* 0x000fe200008f0eff */
[----:B------:R-:W-:Y:S01]  /*10a0*/  IMAD.MOV.U32 R249, RZ, RZ, 0x1 ;  /* 0x00000001fff97424 */ /* 0x000fe200078e00ff */
[----:B------:R-:W-:Y:S01]  /*10b0*/  LOP3.LUT R0, R8, 0x1c0, RZ, 0xc0, !PT ;  /* 0x000001c008007812 */ /* 0x000fe200078ec0ff */
[----:B-1----:R-:W-:Y:S01]  /*10c0*/  IMAD.WIDE R6, R10, 0x50, R6 ;  /* 0x000000500a067825 */ /* 0x002fe200078e0206 */
[----:B------:R-:W-:Y:S01]  /*10d0*/  IADD3 R3, R3, UR4, RZ ;  /* 0x0000000403037c10 */ /* 0x000fe2000fffe0ff */
[----:B------:R-:W-:Y:S01]  /*10e0*/  ULDC.64 UR4, c[0x0][0x1b8] ;  /* 0x00006e0000047ab9 */ /* 0x000fe20000000a00 */
[----:B------:R-:W-:Y:S01]  /*10f0*/  LOP3.LUT R14, R0, 0x38, R12, 0xf8, !PT ;  /* 0x00000038000e7812 */ /* 0x000fe200078ef80c */
[----:B------:R-:W-:Y:S01]  /*1100*/  IMAD R10, R7, c[0x0][0x1d8], RZ ;  /* 0x00007600070a7a24 */ /* 0x000fe200078e02ff */
[----:B------:R-:W-:Y:S01]  /*1110*/  SHF.R.U32.HI R0, RZ, 0x3, R0 ;  /* 0x00000003ff007819 */ /* 0x000fe20000011600 */
[----:B------:R-:W-:Y:S01]  /*1120*/  IMAD.WIDE.U32 R8, R4, c[0x0][0x1b0], R12 ;  /* 0x00006c0004087a25 */ /* 0x000fe200078e000c */
[----:B------:R-:W-:Y:S01]  /*1130*/  UIMAD UR4, UR6, UR4, URZ ;  /* 0x00000004060472a4 */ /* 0x000fe2000f8e023f */
[----:B------:R-:W-:Y:S01]  /*1140*/  CS2R R160, SRZ ;  /* 0x0000000000a07805 */ /* 0x000fe2000001ff00 */
[----:B------:R-:W-:Y:S01]  /*1150*/  LOP3.LUT R14, R14, R0, RZ, 0x3c, !PT ;  /* 0x000000000e0e7212 */ /* 0x000fe200078e3cff */
[C---:B------:R-:W-:Y:S01]  /*1160*/  IMAD R4, R6.reuse, c[0x0][0x1dc], R10 ;  /* 0x0000770006047a24 */ /* 0x040fe200078e020a */
[----:B------:R-:W-:Y:S01]  /*1170*/  UIMAD UR6, UR17, -0x50, URZ ;  /* 0xffffffb0110678a4 */ /* 0x000fe2000f8e023f */
[----:B------:R-:W-:Y:S01]  /*1180*/  IMAD.WIDE.U32 R10, R6, c[0x0][0x1d8], R2 ;  /* 0x00007600060a7a25 */ /* 0x000fe200078e0002 */
[----:B------:R-:W-:Y:S01]  /*1190*/  UIMAD UR4, UR12, UR5, UR4 ;  /* 0x000000050c0472a4 */ /* 0x000fe2000f8e0204 */
[----:B------:R-:W-:Y:S01]  /*11a0*/  CS2R R158, SRZ ;  /* 0x00000000009e7805 */ /* 0x000fe2000001ff00 */
[----:B------:R-:W-:Y:S01]  /*11b0*/  USEL UR12, UR10, URZ, !UP2 ;  /* 0x0000003f0a0c7287 */ /* 0x000fe2000d000000 */
[----:B------:R-:W-:Y:S01]  /*11c0*/  IMAD.IADD R0, R11, 0x1, R4 ;  /* 0x000000010b007824 */ /* 0x000fe200078e0204 */
[C---:B------:R-:W-:Y:S01]  /*11d0*/  LEA R4, P0, R10.reuse, c[0x0][0x1c0], 0x1 ;  /* 0x000070000a047a11 */ /* 0x040fe200078008ff */
[----:B------:R-:W-:Y:S01]  /*11e0*/  IMAD.IADD R3, R9, 0x1, R5 ;  /* 0x0000000109037824 */ /* 0x000fe200078e0205 */
[----:B------:R-:W-:Y:S01]  /*11f0*/  USHF.R.S32.HI UR17, URZ, 0x1f, UR13 ;  /* 0x0000001f3f117899 */ /* 0x000fe2000801140d */
[----:B------:R-:W-:Y:S01]  /*1200*/  IMAD.MOV.U32 R2, RZ, RZ, R8 ;  /* 0x000000ffff027224 */ /* 0x000fe200078e0008 */
[----:B------:R-:W-:Y:S01]  /*1210*/  LEA.HI.X R5, R10, c[0x0][0x1c4], R0, 0x1, P0 ;  /* 0x000071000a057a11 */ /* 0x000fe200000f0c00 */
[----:B------:R-:W-:Y:S01]  /*1220*/  IMAD.U32 R0, RZ, RZ, UR8 ;  /* 0x00000008ff007e24 */ /* 0x000fe2000f8e00ff */
[----:B------:R-:W-:Y:S01]  /*1230*/  ISETP.GT.AND P0, PT, R248, 0x7f, PT ;  /* 0x0000007ff800780c */ /* 0x000fe20003f04270 */
[----:B------:R-:W-:Y:S01]  /*1240*/  IMAD.WIDE.U32 R8, R15, c[0x0][0x1b8], R2 ;  /* 0x00006e000f087a25 */ /* 0x000fe200078e0002 */
[----:B------:R-:W-:Y:S01]  /*1250*/  LEA.HI R2, R27, R248, RZ, 0x6 ;  /* 0x000000f81b027211 */ /* 0x000fe200078f30ff */
[----:B------:R-:W-:Y:S01]  /*1260*/  UIADD3 UR21, UR6, UR8, URZ ;  /* 0x0000000806157290 */ /* 0x000fe2000fffe03f */
[----:B------:R-:W-:Y:S01]  /*1270*/  IADD3 R0, R0, UR6, -R238 ;  /* 0x0000000600007c10 */ /* 0x000fe2000fffe8ee */
[----:B------:R-:W-:Y:S01]  /*1280*/  IMAD.MOV.U32 R15, RZ, RZ, c[0x0][0x1d8] ;  /* 0x00007600ff0f7624 */ /* 0x000fe200078e00ff */
[----:B------:R-:W-:Y:S01]  /*1290*/  SHF.R.S32.HI R24, RZ, 0x6, R2 ;  /* 0x00000006ff187819 */ /* 0x000fe20000011402 */
[----:B------:R-:W-:Y:S01]  /*12a0*/  IMAD.MOV.U32 R3, RZ, RZ, c[0x0][0x1dc] ;  /* 0x00007700ff037624 */ /* 0x000fe200078e00ff */
[----:B------:R-:W-:Y:S01]  /*12b0*/  ISETP.LT.OR P1, PT, R0, 0x1, P2 ;  /* 0x000000010000780c */ /* 0x000fe20001721670 */
[----:B------:R-:W-:Y:S01]  /*12c0*/  IMAD R7, R7, c[0x0][0x1a8], RZ ;  /* 0x00006a0007077a24 */ /* 0x000fe200078e02ff */
[C---:B------:R-:W-:Y:S01]  /*12d0*/  LEA R2, P5, R15.reuse, R4, 0x6 ;  /* 0x000000040f027211 */ /* 0x040fe200078a30ff */
[----:B------:R-:W-:Y:S01]  /*12e0*/  IMAD R10, R24, 0x200, R14 ;  /* 0x00000200180a7824 */ /* 0x000fe200078e020e */
[----:B------:R-:W-:Y:S01]  /*12f0*/  ISETP.LT.OR P3, PT, R0, 0x1, P4 ;  /* 0x000000010000780c */ /* 0x000fe20002761670 */
[C---:B------:R-:W-:Y:S01]  /*1300*/  IMAD.SHL.U32 R11, R15.reuse, 0x20, RZ ;  /* 0x000000200f0b7824 */ /* 0x040fe200078e00ff */
[----:B------:R-:W-:Y:S01]  /*1310*/  LEA.HI.X R3, R15, R5, R3, 0x6, P5 ;  /* 0x000000050f037211 */ /* 0x000fe200028f3403 */
[----:B------:R-:W-:Y:S01]  /*1320*/  IMAD.SHL.U32 R223, R10, 0x2, RZ ;  /* 0x000000020adf7824 */ /* 0x000fe200078e00ff */
[----:B------:R-:W-:Y:S01]  /*1330*/  ISETP.LT.OR P5, PT, R0, 0x1, P6 ;  /* 0x000000010000780c */ /* 0x000fe200037a1670 */
[----:B------:R-:W-:Y:S01]  /*1340*/  IMAD R7, R6, c[0x0][0x1ac], R7 ;  /* 0x00006b0006077a24 */ /* 0x000fe200078e0207 */
[C---:B------:R-:W-:Y:S01]  /*1350*/  ISETP.LT.OR P2, PT, R0.reuse, 0x21, P2 ;  /* 0x000000210000780c */ /* 0x040fe20001741670 */
[----:B------:R-:W-:Y:S01]  /*1360*/  IMAD.U32 R21, RZ, RZ, UR12 ;  /* 0x0000000cff157e24 */ /* 0x000fe2000f8e00ff */
[----:B------:R-:W-:Y:S01]  /*1370*/  IADD3 R9, R9, UR4, RZ ;  /* 0x0000000409097c10 */ /* 0x000fe2000fffe0ff */
[----:B------:R-:W-:Y:S01]  /*1380*/  @!PT LDS RZ, [RZ] ;  /* 0x00000000fffff984 */ /* 0x000fe20000000800 */
[----:B------:R-:W-:Y:S01]  /*1390*/  @!PT LDS RZ, [RZ] ;  /* 0x00000000fffff984 */ /* 0x000fe20000000800 */
[----:B------:R-:W-:Y:S01]  /*13a0*/  @!PT LDS RZ, [RZ] ;  /* 0x00000000fffff984 */ /* 0x000fe20000000800 */
[----:B------:R1:W-:Y:S01]  /*13b0*/  LDGSTS.E.BYPASS.LTC128B.128 [R223+0x7880], [R4.64], !P1 ;  /* 0x0788000004df7fae */ /* 0x0003e2000c901d4e */
[C---:B------:R-:W-:Y:S01]  /*13c0*/  ISETP.LT.OR P1, PT, R0.reuse, 0x21, P4 ;  /* 0x000000210000780c */ /* 0x040fe20002721670 */
[----:B------:R-:W-:Y:S01]  /*13d0*/  UIMAD UR4, UR16, 0xc0, URZ ;  /* 0x000000c0100478a4 */ /* 0x000fe2000f8e023f */
[C---:B------:R-:W-:Y:S01]  /*13e0*/  ISETP.LT.OR P6, PT, R0.reuse, 0x21, P6 ;  /* 0x000000210000780c */ /* 0x040fe200037c1670 */
[----:B------:R1:W-:Y:S01]  /*13f0*/  LDGSTS.E.BYPASS.LTC128B.128 [R223+0xa080], [R4.64+0x80], !P3 ;  /* 0x0a08008004df7fae */ /* 0x0003e2000d901d4e */
[----:B------:R-:W-:Y:S01]  /*1400*/  @!P0 ISETP.GE.AND P3, PT, R0, 0x41, PT ;  /* 0x000000410000880c */ /* 0x000fe20003f66270 */
[----:B------:R-:W-:Y:S01]  /*1410*/  IMAD.WIDE.U32 R8, R6, c[0x0][0x1a8], R8 ;  /* 0x00006a0006087a25 */ /* 0x000fe200078e0008 */
[----:B------:R-:W-:Y:S01]  /*1420*/  @!P0 ISETP.LT.OR P4, PT, R0, 0x41, P4 ;  /* 0x000000410000880c */ /* 0x000fe20002781670 */
[----:B------:R1:W-:Y:S01]  /*1430*/  LDGSTS.E.BYPASS.LTC128B.128 [R223+0xc880], [R4.64+0x100], !P5 ;  /* 0x0c88010004df7fae */ /* 0x0003e2000e901d4e */
[----:B------:R-:W-:Y:S01]  /*1440*/  @!P0 ISETP.GE.OR P5, PT, R12, c[0x0][0x1cc], !P3 ;  /* 0x000073000c008a0c */ /* 0x000fe20005fa6670 */
[----:B------:R-:W-:Y:S01]  /*1450*/  UIADD3 UR20, -UR9, 0x1, UR21 ;  /* 0x0000000109147890 */ /* 0x000fe2000fffe115 */
[----:B------:R-:W-:Y:S01]  /*1460*/  @!P0 ISETP.GE.OR P3, PT, R25, c[0x0][0x1cc], !P3 ;  /* 0x0000730019008a0c */ /* 0x000fe20005f66670 */
[----:B------:R2:W-:Y:S01]  /*1470*/  LDGSTS.E.BYPASS.LTC128B.128 [R223+0x8880], [R2.64], !P2 ;  /* 0x0888000002df7fae */ /* 0x0005e2000d101d4e */
[----:B------:R-:W-:Y:S01]  /*1480*/  SHF.L.U64.HI R10, R15, R28, c[0x0][0x1dc] ;  /* 0x000077000f0a7619 */ /* 0x000fe2000001021c */
[----:B------:R-:W-:Y:S01]  /*1490*/  UISETP.GE.AND UP1, UPT, UR6, 0x1, UPT ;  /* 0x000000010600788c */ /* 0x000fe2000bf26270 */
[----:B------:R-:W-:Y:S01]  /*14a0*/  @!P0 LEA R6, P2, R11, R2, 0x1 ;  /* 0x000000020b068211 */ /* 0x000fe200078408ff */
[----:B------:R2:W-:Y:S01]  /*14b0*/  LDGSTS.E.BYPASS.LTC128B.128 [R223+0xb080], [R2.64+0x80], !P1 ;  /* 0x0b08008002df7fae */ /* 0x0005e2000c901d4e */
[----:B------:R-:W-:Y:S01]  /*14c0*/  UISETP.GE.AND UP0, UPT, UR6, 0x2, UPT ;  /* 0x000000020600788c */ /* 0x000fe2000bf06270 */
[----:B------:R-:W-:Y:S01]  /*14d0*/  CS2R R156, SRZ ;  /* 0x00000000009c7805 */ /* 0x000fe2000001ff00 */
[----:B------:R-:W-:Y:S01]  /*14e0*/  CS2R R154, SRZ ;  /* 0x00000000009a7805 */ /* 0x000fe2000001ff00 */
[----:B------:R2:W-:Y:S01]  /*14f0*/  LDGSTS.E.BYPASS.LTC128B.128 [R223+0xd880], [R2.64+0x100], !P6 ;  /* 0x0d88010002df7fae */ /* 0x0005e2000f101d4e */
[----:B------:R-:W-:Y:S01]  /*1500*/  ISETP.GE.AND P6, PT, R25, c[0x0][0x19c], PT ;  /* 0x0000670019007a0c */ /* 0x000fe20003fc6270 */
        /* <DEDUP_REMOVED lines=16> */
[----:B------:R-:W-:Y:S01]  /*1610*/  @!P0 LEA.HI.X R7, R11, R3, R10, 0x1, P2 ;  /* 0x000000030b078211 */ /* 0x000fe200010f0c0a */
[----:B------:R-:W-:Y:S01]  /*1620*/  CS2R R124, SRZ ;  /* 0x00000000007c7805 */ /* 0x000fe2000001ff00 */
[----:B------:R-:W-:Y:S01]  /*1630*/  LEA.HI.X R5, R8, c[0x0][0x194], R5, 0x1, P1 ;  /* 0x0000650008057a11 */ /* 0x000fe200008f0c05 */
[----:B------:R-:W-:Y:S01]  /*1640*/  IMAD.MOV.U32 R8, RZ, RZ, c[0x0][0x1a8] ;  /* 0x00006a00ff087624 */ /* 0x000fe200078e00ff */
[----:B------:R-:W-:Y:S01]  /*1650*/  ISETP.GE.AND P2, PT, R12, c[0x0][0x19c], PT ;  /* 0x000067000c007a0c */ /* 0x000fe20003f46270 */
[----:B------:R1:W-:Y:S01]  /*1660*/  @!P0 LDGSTS.E.BYPASS.LTC128B.128 [R223+0x9880], [R6.64], !P5 ;  /* 0x0988000006df8fae */ /* 0x0003e2000e901d4e */
[----:B------:R-:W-:Y:S01]  /*1670*/  ISETP.GE.AND P5, PT, R23, c[0x0][0x19c], PT ;  /* 0x0000670017007a0c */ /* 0x000fe20003fa6270 */
[----:B------:R-:W-:Y:S01]  /*1680*/  CS2R R122, SRZ ;  /* 0x00000000007a7805 */ /* 0x000fe2000001ff00 */
[C---:B------:R-:W-:Y:S01]  /*1690*/  ISETP.LT.OR P1, PT, R0.reuse, 0x1, P2 ;  /* 0x000000010000780c */ /* 0x040fe20001721670 */
[----:B------:R1:W-:Y:S01]  /*16a0*/  @!P0 LDGSTS.E.BYPASS.LTC128B.128 [R223+0xc080], [R6.64+0x80], !P4 ;  /* 0x0c08008006df8fae */ /* 0x0003e2000e101d4e */
[----:B--2---:R-:W-:Y:S01]  /*16b0*/  IMAD.MOV.U32 R3, RZ, RZ, c[0x0][0x1ac] ;  /* 0x00006b00ff037624 */ /* 0x004fe200078e00ff */
[----:B------:R-:W-:Y:S01]  /*16c0*/  ISETP.LT.OR P4, PT, R0, 0x1, P6 ;  /* 0x000000010000780c */ /* 0x000fe20003781670 */
[----:B------:R-:W-:Y:S01]  /*16d0*/  CS2R R120, SRZ ;  /* 0x0000000000787805 */ /* 0x000fe2000001ff00 */
[----:B------:R1:W-:Y:S01]  /*16e0*/  @!P0 LDGSTS.E.BYPASS.LTC128B.128 [R223+0xe880], [R6.64+0x100], !P3 ;  /* 0x0e88010006df8fae */ /* 0x0003e2000d901d4e */
[C---:B------:R-:W-:Y:S01]  /*16f0*/  LEA R2, P3, R8.reuse, R4, 0x6 ;  /* 0x0000000408027211 */ /* 0x040fe200078630ff */
[----:B------:R-:W-:Y:S01]  /*1700*/  CS2R R118, SRZ ;  /* 0x0000000000767805 */ /* 0x000fe2000001ff00 */
[----:B------:R-:W-:Y:S01]  /*1710*/  CS2R R116, SRZ ;  /* 0x0000000000747805 */ /* 0x000fe2000001ff00 */
[----:B------:R-:W-:Y:S01]  /*1720*/  CS2R R114, SRZ ;  /* 0x0000000000727805 */ /* 0x000fe2000001ff00 */
[----:B------:R-:W-:Y:S01]  /*1730*/  LEA.HI.X R3, R8, R5, R3, 0x6, P3 ;  /* 0x0000000508037211 */ /* 0x000fe200018f3403 */
[----:B------:R-:W-:Y:S01]  /*1740*/  CS2R R112, SRZ ;  /* 0x0000000000707805 */ /* 0x000fe2000001ff00 */
[----:B------:R-:W-:Y:S01]  /*1750*/  ISETP.LT.OR P3, PT, R0, 0x1, P5 ;  /* 0x000000010000780c */ /* 0x000fe20002f61670 */
        /* <DEDUP_REMOVED lines=17> */
[----:B------:R-:W-:Y:S01]  /*1870*/  ISETP.LT.OR P4, PT, R0, 0x21, P2 ;  /* 0x000000210000780c */ /* 0x000fe20001781670 */
[----:B------:R-:W-:Y:S01]  /*1880*/  CS2R R56, SRZ ;  /* 0x0000000000387805 */ /* 0x000fe2000001ff00 */
[C---:B-1----:R-:W-:Y:S01]  /*1890*/  IMAD.SHL.U32 R7, R8.reuse, 0x20, RZ ;  /* 0x0000002008077824 */ /* 0x042fe200078e00ff */
[----:B------:R-:W-:Y:S01]  /*18a0*/  SHF.L.U64.HI R6, R8, R28, c[0x0][0x1ac] ;  /* 0x00006b0008067619 */ /* 0x000fe2000001021c */
[----:B------:R-:W-:Y:S01]  /*18b0*/  CS2R R54, SRZ ;  /* 0x0000000000367805 */ /* 0x000fe2000001ff00 */
[----:B------:R-:W-:Y:S01]  /*18c0*/  @!P0 ISETP.LT.OR P2, PT, R0, 0x41, P2 ;  /* 0x000000410000880c */ /* 0x000fe20001741670 */
[----:B------:R-:W-:Y:S01]  /*18d0*/  CS2R R52, SRZ ;  /* 0x0000000000347805 */ /* 0x000fe2000001ff00 */
[C---:B------:R-:W-:Y:S01]  /*18e0*/  @!P0 LEA R8, P1, R7.reuse, R2, 0x1 ;  /* 0x0000000207088211 */ /* 0x040fe200078208ff */
[----:B------:R-:W-:Y:S01]  /*18f0*/  CS2R R50, SRZ ;  /* 0x0000000000327805 */ /* 0x000fe2000001ff00 */
[----:B------:R-:W-:Y:S01]  /*1900*/  CS2R R48, SRZ ;  /* 0x0000000000307805 */ /* 0x000fe2000001ff00 */
[----:B------:R-:W-:Y:S01]  /*1910*/  CS2R R46, SRZ ;  /* 0x00000000002e7805 */ /* 0x000fe2000001ff00 */
[----:B------:R-:W-:Y:S01]  /*1920*/  @!P0 LEA.HI.X R9, R7, R3, R6, 0x1, P1 ;  /* 0x0000000307098211 */ /* 0x000fe200008f0c06 */
[----:B------:R-:W-:Y:S01]  /*1930*/  IMAD.U32 R6, RZ, RZ, UR4 ;  /* 0x00000004ff067e24 */ /* 0x000fe2000f8e00ff */
[----:B------:R-:W-:Y:S01]  /*1940*/  SHF.R.S32.HI R7, RZ, 0x1f, R248 ;  /* 0x0000001fff077819 */ /* 0x000fe200000114f8 */
[----:B------:R1:W-:Y:S01]  /*1950*/  LDGSTS.E.BYPASS.LTC128B.128 [R223+0x1080], [R2.64], !P4 ;  /* 0x0108000002df7fae */ /* 0x0003e2000e101d4e */
[----:B------:R-:W-:Y:S01]  /*1960*/  IADD3 R18, P1, R248, UR4, RZ ;  /* 0x00000004f8127c10 */ /* 0x000fe2000ff3e0ff */
[----:B------:R-:W-:Y:S01]  /*1970*/  ULDC.64 UR4, c[0x0][0x188] ;  /* 0x0000620000047ab9 */ /* 0x000fe20000000a00 */
[----:B------:R-:W-:Y:S01]  /*1980*/  ISETP.LT.OR P4, PT, R0, 0x21, P6 ;  /* 0x000000210000780c */ /* 0x000fe20003781670 */
[----:B------:R-:W-:Y:S01]  /*1990*/  UIMAD UR4, UR11, UR4, URZ ;  /* 0x000000040b0472a4 */ /* 0x000fe2000f8e023f */
[----:B------:R-:W-:Y:S01]  /*19a0*/  LEA.HI.X.SX32 R19, R6, R7, 0x1, P1 ;  /* 0x0000000706137211 */ /* 0x000fe200008f0eff */
[----:B------:R-:W-:Y:S01]  /*19b0*/  IMAD.WIDE.U32 R6, R16, c[0x0][0x208], R12 ;  /* 0x0000820010067a25 */ /* 0x000fe200078e000c */
[----:B------:R-:W-:Y:S01]  /*19c0*/  ISETP.GE.AND P1, PT, R23, c[0x0][0x16c], PT ;  /* 0x00005b0017007a0c */ /* 0x000fe20003f26270 */
[----:B------:R-:W-:Y:S01]  /*19d0*/  UIMAD UR5, UR12, UR5, UR4 ;  /* 0x000000050c0572a4 */ /* 0x000fe2000f8e0204 */
[----:B------:R-:W-:Y:S01]  /*19e0*/  CS2R R44, SRZ ;  /* 0x00000000002c7805 */ /* 0x000fe2000001ff00 */
[----:B------:R-:W-:Y:S01]  /*19f0*/  USHF.R.S32.HI UR4, URZ, 0x1f, UR16 ;  /* 0x0000001f3f047899 */ /* 0x000fe20008011410 */
[----:B------:R-:W-:Y:S01]  /*1a00*/  SEL R14, RZ, 0xffffffff, P1 ;  /* 0xffffffffff0e7807 */ /* 0x000fe20000800000 */
[C---:B--2---:R-:W-:Y:S01]  /*1a10*/  IMAD R5, R17.reuse, c[0x0][0x178], RZ ;  /* 0x00005e0011057a24 */ /* 0x044fe200078e02ff */
[----:B------:R-:W-:Y:S01]  /*1a20*/  @!P0 ISETP.LT.OR P1, PT, R0, 0x41, P6 ;  /* 0x000000410000880c */ /* 0x000fe20003721670 */
[----:B------:R-:W-:Y:S01]  /*1a30*/  IMAD R4, R17, c[0x0][0x208], RZ ;  /* 0x0000820011047a24 */ /* 0x000fe200078e02ff */
[----:B------:R-:W-:Y:S01]  /*1a40*/  ISETP.GE.AND P6, PT, R25, c[0x0][0x16c], PT ;  /* 0x00005b0019007a0c */ /* 0x000fe20003fc6270 */
[C---:B------:R-:W-:Y:S01]  /*1a50*/  IMAD R10, R16.reuse, c[0x0][0x17c], R5 ;  /* 0x00005f00100a7a24 */ /* 0x040fe200078e0205 */
[----:B------:R-:W-:Y:S01]  /*1a60*/  CS2R R42, SRZ ;  /* 0x00000000002a7805 */ /* 0x000fe2000001ff00 */
[C---:B------:R-:W-:Y:S01]  /*1a70*/  IMAD R11, R16.reuse, c[0x0][0x20c], R4 ;  /* 0x00008300100b7a24 */ /* 0x040fe200078e0204 */
[----:B------:R-:W-:Y:S01]  /*1a80*/  CS2R R40, SRZ ;  /* 0x0000000000287805 */ /* 0x000fe2000001ff00 */
[----:B------:R-:W-:Y:S01]  /*1a90*/  IMAD.WIDE.U32 R4, R16, c[0x0][0x178], R12 ;  /* 0x00005e0010047a25 */ /* 0x000fe200078e000c */
[----:B------:R-:W-:Y:S01]  /*1aa0*/  SEL R13, RZ, 0x1, P3 ;  /* 0x00000001ff0d7807 */ /* 0x000fe20001800000 */
[----:B------:R-:W-:Y:S01]  /*1ab0*/  CS2R R38, SRZ ;  /* 0x0000000000267805 */ /* 0x000fe2000001ff00 */
[C---:B------:R-:W-:Y:S01]  /*1ac0*/  ISETP.LT.OR P3, PT, R0.reuse, 0x21, P5 ;  /* 0x000000210000780c */ /* 0x040fe20002f61670 */
[----:B------:R-:W-:Y:S01]  /*1ad0*/  IMAD.IADD R5, R5, 0x1, R10 ;  /* 0x0000000105057824 */ /* 0x000fe200078e020a */
[----:B------:R-:W-:Y:S01]  /*1ae0*/  @!P0 ISETP.LT.OR P5, PT, R0, 0x41, P5 ;  /* 0x000000410000880c */ /* 0x000fe20002fa1670 */
[----:B------:R-:W-:Y:S01]  /*1af0*/  IMAD.SHL.U32 R0, R14, 0x2, RZ ;  /* 0x000000020e007824 */ /* 0x000fe200078e00ff */
[----:B------:R-:W-:Y:S01]  /*1b00*/  CS2R R36, SRZ ;  /* 0x0000000000247805 */ /* 0x000fe2000001ff00 */
[----:B------:R-:W-:Y:S01]  /*1b10*/  IMAD.IADD R11, R7, 0x1, R11 ;  /* 0x00000001070b7824 */ /* 0x000fe200078e020b */
[----:B------:R-:W-:Y:S01]  /*1b20*/  SEL R7, RZ, 0x4, P6 ;  /* 0x00000004ff077807 */ /* 0x000fe20003000000 */
[----:B------:R-:W-:Y:S01]  /*1b30*/  IMAD.MOV.U32 R10, RZ, RZ, R6 ;  /* 0x000000ffff0a7224 */ /* 0x000fe200078e0006 */
[----:B------:R-:W-:Y:S01]  /*1b40*/  LOP3.LUT R0, R0, 0x2, R13, 0xe2, !PT ;  /* 0x0000000200007812 */ /* 0x000fe200078ee20d */
[----:B------:R-:W-:Y:S01]  /*1b50*/  IMAD R6, R20, c[0x0][0x180], RZ ;  /* 0x0000600014067a24 */ /* 0x000fe200078e02ff */
[----:B------:R-:W-:Y:S01]  /*1b60*/  CS2R R34, SRZ ;  /* 0x0000000000227805 */ /* 0x000fe2000001ff00 */
[----:B------:R-:W-:Y:S01]  /*1b70*/  IMAD.MOV.U32 R17, RZ, RZ, c[0x0][0x178] ;  /* 0x00005e00ff117624 */ /* 0x000fe200078e00ff */
[----:B------:R-:W-:Y:S01]  /*1b80*/  LOP3.LUT R0, R0, R7, RZ, 0xfc, !PT ;  /* 0x0000000700007212 */ /* 0x000fe200078efcff */
[----:B------:R1:W-:Y:S01]  /*1b90*/  LDGSTS.E.BYPASS.LTC128B.128 [R223+0x3880], [R2.64+0x80], !P3 ;  /* 0x0388008002df7fae */ /* 0x0003e2000d901d4e */
[----:B------:R-:W-:Y:S01]  /*1ba0*/  IMAD R6, R84, c[0x0][0x184], R6 ;  /* 0x0000610054067a24 */ /* 0x000fe200078e0206 */
[----:B------:R-:W-:Y:S01]  /*1bb0*/  CS2R R32, SRZ ;  /* 0x0000000000207805 */ /* 0x000fe2000001ff00 */
[C---:B------:R-:W-:Y:S01]  /*1bc0*/  LOP3.LUT P3, RZ, R0.reuse, 0x2, RZ, 0xc0, !PT ;  /* 0x0000000200ff7812 */ /* 0x040fe2000786c0ff */
[----:B------:R1:W-:Y:S01]  /*1bd0*/  LDGSTS.E.BYPASS.LTC128B.128 [R223+0x6080], [R2.64+0x100], !P4 ;  /* 0x0608010002df7fae */ /* 0x0003e2000e101d4e */
[C---:B------:R-:W-:Y:S01]  /*1be0*/  LOP3.LUT P4, RZ, R0.reuse, 0x1, RZ, 0xc0, !PT ;  /* 0x0000000100ff7812 */ /* 0x040fe2000788c0ff */
[C---:B------:R-:W-:Y:S01]  /*1bf0*/  IMAD.SHL.U32 R30, R17.reuse, 0x20, RZ ;  /* 0x00000020111e7824 */ /* 0x040fe200078e00ff */
[C---:B------:R-:W-:Y:S01]  /*1c00*/  SHF.L.U64.HI R251, R17.reuse, R28, c[0x0][0x17c] ;  /* 0x00005f0011fb7619 */ /* 0x040fe2000001021c */
[----:B------:R2:W-:Y:S01]  /*1c10*/  @!P0 LDGSTS.E.BYPASS.LTC128B.128 [R223+0x2080], [R8.64], !P2 ;  /* 0x0208000008df8fae */ /* 0x0005e2000d101d4e */
[----:B------:R-:W-:Y:S01]  /*1c20*/  LOP3.LUT P2, RZ, R0, 0x4, RZ, 0xc0, !PT ;  /* 0x0000000400ff7812 */ /* 0x000fe2000784c0ff */
[----:B------:R-:W-:Y:S01]  /*1c30*/  IMAD R13, R20, c[0x0][0x210], RZ ;  /* 0x00008400140d7a24 */ /* 0x000fe200078e02ff */
[----:B------:R-:W-:Y:S01]  /*1c40*/  SHF.L.U64.HI R0, R17, R29, c[0x0][0x17c] ;  /* 0x00005f0011007619 */ /* 0x000fe2000001021d */
[----:B------:R2:W-:Y:S01]  /*1c50*/  @!P0 LDGSTS.E.BYPASS.LTC128B.128 [R223+0x4880], [R8.64+0x80], !P5 ;  /* 0x0488008008df8fae */ /* 0x0005e2000e901d4e */
[----:B------:R-:W-:Y:S01]  /*1c60*/  UISETP.GE.AND UP6, UPT, UR6, 0x21, UPT ;  /* 0x000000210600788c */ /* 0x000fe2000bfc6270 */
[----:B------:R-:W-:Y:S01]  /*1c70*/  IMAD R13, R84, c[0x0][0x214], R13 ;  /* 0x00008500540d7a24 */ /* 0x000fe200078e020d */
[----:B------:R-:W-:Y:S01]  /*1c80*/  UISETP.GE.AND UP5, UPT, UR6, 0x22, UPT ;  /* 0x000000220600788c */ /* 0x000fe2000bfa6270 */
[----:B------:R-:W-:Y:S01]  /*1c90*/  IMAD R0, R0, UR13, RZ ;  /* 0x0000000d00007c24 */ /* 0x000fe2000f8e02ff */
[----:B------:R2:W-:Y:S01]  /*1ca0*/  @!P0 LDGSTS.E.BYPASS.LTC128B.128 [R223+0x7080], [R8.64+0x100], !P1 ;  /* 0x0708010008df8fae */ /* 0x0005e2000c901d4e */
[----:B------:R-:W-:-:S02]  /*1cb0*/  UISETP.GE.AND UP4, UPT, UR6, 0x31, UPT ;  /* 0x000000310600788c */ /* 0x000fc4000bf86270 */
[----:B------:R-:W-:Y:S01]  /*1cc0*/  UISETP.GE.AND UP3, UPT, UR6, 0x32, UPT ;  /* 0x000000320600788c */ /* 0x000fe2000bf66270 */
[----:B------:R-:W0:Y:S01]  /*1cd0*/  LDGDEPBAR ;  /* 0x00000000000079af */ /* 0x000e220000000000 */
[----:B------:R-:W-:Y:S01]  /*1ce0*/  UISETP.GE.AND UP2, UPT, UR6, 0x41, UPT ;  /* 0x000000410600788c */ /* 0x000fe2000bf46270 */
[----:B-1----:R-:W-:-:S04]  /*1cf0*/  IMAD.WIDE.U32 R2, R84, c[0x0][0x180], R4 ;  /* 0x0000600054027a25 */ /* 0x002fc800078e0004 */
[----:B------:R-:W-:Y:S02]  /*1d00*/  IMAD.SHL.U32 R5, R248, 0x4, RZ ;  /* 0x00000004f8057824 */ /* 0x000fe400078e00ff */
[----:B------:R-:W-:Y:S02]  /*1d10*/  IMAD.IADD R3, R3, 0x1, R6 ;  /* 0x0000000103037824 */ /* 0x000fe400078e0206 */
[----:B------:R-:W-:Y:S01]  /*1d20*/  IMAD.SHL.U32 R4, R17, 0x40, RZ ;  /* 0x0000004011047824 */ /* 0x000fe200078e00ff */
[----:B------:R-:W-:Y:S01]  /*1d30*/  IADD3 R14, P6, R5, UR16, RZ ;  /* 0x00000010050e7c10 */ /* 0x000fe2000ffde0ff */
[----:B------:R-:W-:Y:S01]  /*1d40*/  USHF.L.U32 UR16, UR13, 0x6, URZ ;  /* 0x000000060d107899 */ /* 0x000fe2000800063f */
[----:B------:R-:W-:Y:S01]  /*1d50*/  IMAD.WIDE.U32 R234, R21, c[0x0][0x188], R2 ;  /* 0x0000620015ea7a25 */ /* 0x000fe200078e0002 */
[----:B------:R-:W-:Y:S02]  /*1d60*/  LEA.HI R17, R27, R248, RZ, 0x4 ;  /* 0x000000f81b117211 */ /* 0x000fe400078f20ff */
[----:B------:R-:W-:Y:S01]  /*1d70*/  LEA.HI.X.SX32 R15, R5, UR4, 0x1, P6 ;  /* 0x00000004050f7c11 */ /* 0x000fe2000b0f0eff */
[----:B------:R-:W-:Y:S01]  /*1d80*/  IMAD R2, R20, c[0x0][0x270], RZ ;  /* 0x00009c0014027a24 */ /* 0x000fe200078e02ff */
[----:B------:R-:W-:Y:S01]  /*1d90*/  IADD3 R231, R235, UR5, RZ ;  /* 0x00000005ebe77c10 */ /* 0x000fe2000fffe0ff */
[----:B------:R-:W-:Y:S01]  /*1da0*/  IMAD.U32 R16, RZ, RZ, UR16 ;  /* 0x00000010ff107e24 */ /* 0x000fe2000f8e00ff */
[----:B------:R-:W-:Y:S01]  /*1db0*/  ULDC.64 UR4, c[0x0][0x278] ;  /* 0x00009e0000047ab9 */ /* 0x000fe20000000a00 */
[----:B------:R-:W-:Y:S01]  /*1dc0*/  IMAD R3, R4, UR17, R0 ;  /* 0x0000001104037c24 */ /* 0x000fe2000f8e0200 */
[----:B------:R-:W-:Y:S01]  /*1dd0*/  UIMAD UR4, UR11, UR4, URZ ;  /* 0x000000040b0472a4 */ /* 0x000fe2000f8e023f */
[----:B------:R-:W-:Y:S01]  /*1de0*/  IMAD.MOV.U32 R230, RZ, RZ, R234 ;  /* 0x000000ffffe67224 */ /* 0x000fe200078e00ea */
[----:B------:R-:W-:Y:S01]  /*1df0*/  IADD3 R0, -R238, UR9, -R16 ;  /* 0x00000009ee007c10 */ /* 0x000fe2000fffe910 */
[----:B------:R-:W-:Y:S01]  /*1e00*/  IMAD R2, R84, c[0x0][0x274], R2 ;  /* 0x00009d0054027a24 */ /* 0x000fe200078e0202 */
[----:B------:R-:W-:Y:S01]  /*1e10*/  UIMAD UR19, UR12, UR5, UR4 ;  /* 0x000000050c1372a4 */ /* 0x000fe2000f8e0204 */
[----:B------:R-:W-:Y:S01]  /*1e20*/  IMAD.WIDE.U32 R4, R4, UR13, R230 ;  /* 0x0000000d04047c25 */ /* 0x000fe2000f8e00e6 */
[C---:B------:R-:W-:Y:S01]  /*1e30*/  ISETP.LT.OR P6, PT, R0.reuse, 0x1, !P4 ;  /* 0x000000010000780c */ /* 0x040fe200067c1670 */
[----:B------:R-:W-:Y:S01]  /*1e40*/  ULDC.64 UR4, c[0x0][0x218] ;  /* 0x0000860000047ab9 */ /* 0x000fe20000000a00 */
[----:B------:R-:W-:Y:S01]  /*1e50*/  ISETP.LT.OR P5, PT, R0, 0x1, !P3 ;  /* 0x000000010000780c */ /* 0x000fe20005fa1670 */
[----:B------:R-:W-:Y:S01]  /*1e60*/  IMAD.WIDE.U32 R6, R84, c[0x0][0x270], R14 ;  /* 0x00009c0054067a25 */ /* 0x000fe200078e000e */
[----:B------:R-:W-:Y:S01]  /*1e70*/  ISETP.LT.OR P1, PT, R0, 0x1, !P2 ;  /* 0x000000010000780c */ /* 0x000fe20005721670 */
[----:B------:R-:W-:-:S02]  /*1e80*/  UIMAD UR4, UR11, UR4, URZ ;  /* 0x000000040b0472a4 */ /* 0x000fc4000f8e023f */
[----:B------:R-:W-:Y:S01]  /*1e90*/  IMAD.IADD R7, R7, 0x1, R2 ;  /* 0x0000000107077824 */ /* 0x000fe200078e0202 */
[----:B------:R-:W-:Y:S01]  /*1ea0*/  LEA R2, P0, R4, c[0x0][0x160], 0x1 ;  /* 0x0000580004027a11 */ /* 0x000fe200078008ff */
[----:B------:R-:W-:Y:S01]  /*1eb0*/  IMAD.IADD R3, R5, 0x1, R3 ;  /* 0x0000000105037824 */ /* 0x000fe200078e0203 */
[----:B------:R-:W-:Y:S01]  /*1ec0*/  UIMAD UR5, UR12, UR5, UR4 ;  /* 0x000000050c0572a4 */ /* 0x000fe2000f8e0204 */
[----:B--2---:R-:W-:Y:S01]  /*1ed0*/  IMAD.WIDE.U32 R8, R84, c[0x0][0x210], R10 ;  /* 0x0000840054087a25 */ /* 0x004fe200078e000a */
[----:B------:R-:W-:Y:S01]  /*1ee0*/  USHF.R.S32.HI UR18, URZ, 0x1f, UR16 ;  /* 0x0000001f3f127899 */ /* 0x000fe20008011410 */
[----:B------:R-:W-:Y:S02]  /*1ef0*/  P2R R10, PR, RZ, 0x10 ;  /* 0x00000010ff0a7803 */ /* 0x000fe40000000000 */
[----:B------:R-:W-:Y:S01]  /*1f00*/  LEA.HI.X R3, R4, c[0x0][0x164], R3, 0x1, P0 ;  /* 0x0000590004037a11 */ /* 0x000fe200000f0c03 */
[----:B------:R-:W-:Y:S01]  /*1f10*/  IMAD.MOV.U32 R11, RZ, RZ, c[0x0][0x208] ;  /* 0x00008200ff0b7624 */ /* 0x000fe200078e00ff */
[----:B------:R-:W-:Y:S01]  /*1f20*/  ISETP.LT.OR P0, PT, R0, 0x21, !P4 ;  /* 0x000000210000780c */ /* 0x000fe20006701670 */
[----:B------:R-:W-:Y:S01]  /*1f30*/  IMAD.IADD R5, R9, 0x1, R13 ;  /* 0x0000000109057824 */ /* 0x000fe200078e020d */
[----:B------:R-:W-:Y:S01]  /*1f40*/  ISETP.GE.AND P4, PT, R12, c[0x0][0x1fc], PT ;  /* 0x00007f000c007a0c */ /* 0x000fe20003f86270 */
[----:B------:R1:W-:Y:S01]  /*1f50*/  LDGSTS.E.BYPASS.LTC128B.128 [R223+0xf080], [R2.64], !P6 ;  /* 0x0f08000002df7fae */ /* 0x0003e2000f101d4e */
[----:B------:R-:W-:Y:S01]  /*1f60*/  IMAD.MOV.U32 R4, RZ, RZ, R8 ;  /* 0x000000ffff047224 */ /* 0x000fe200078e0008 */
[----:B------:R-:W-:Y:S01]  /*1f70*/  ISETP.LT.OR P6, PT, R0, 0x21, !P3 ;  /* 0x000000210000780c */ /* 0x000fe20005fc1670 */
[----:B------:R-:W-:Y:S01]  /*1f80*/  IMAD.WIDE.U32 R242, R21, c[0x0][0x278], R6 ;  /* 0x00009e0015f27a25 */ /* 0x000fe200078e0006 */
[----:B------:R1:W-:Y:S01]  /*1f90*/  LDGSTS.E.BYPASS.LTC128B.128 [R223+0x11080], [R2.64+0x80], !P5 ;  /* 0x1108008002df7fae */ /* 0x0003e2000e901d4e */
[----:B------:R-:W-:-:S02]  /*1fa0*/  IADD3 R8, -R16, UR9, -R238 ;  /* 0x0000000910087c10 */ /* 0x000fc4000fffe9ee */
[----:B------:R-:W-:Y:S01]  /*1fb0*/  IMAD.WIDE.U32 R232, R21, c[0x0][0x218], R4 ;  /* 0x0000860015e87a25 */ /* 0x000fe200078e0004 */
[----:B------:R1:W-:Y:S01]  /*1fc0*/  LDGSTS.E.BYPASS.LTC128B.128 [R223+0x13080], [R2.64+0x100], !P1 ;  /* 0x1308010002df7fae */ /* 0x0003e2000c901d4e */
[----:B------:R-:W-:Y:S02]  /*1fd0*/  ISETP.GT.AND P1, PT, R248, 0xf, PT ;  /* 0x0000000ff800780c */ /* 0x000fe40003f24270 */
[----:B------:R-:W-:Y:S01]  /*1fe0*/  IADD3 R247, R243, UR19, RZ ;  /* 0x00000013f3f77c10 */ /* 0x000fe2000fffe0ff */
[----:B------:R-:W-:Y:S01]  /*1ff0*/  IMAD.SHL.U32 R4, R11, 0x40, RZ ;  /* 0x000000400b047824 */ /* 0x000fe200078e00ff */
[----:B------:R-:W-:Y:S01]  /*2000*/  IADD3 R229, R233, UR5, RZ ;  /* 0x00000005e9e57c10 */ /* 0x000fe2000fffe0ff */
[----:B------:R-:W-:Y:S01]  /*2010*/  IMAD.MOV.U32 R228, RZ, RZ, R232 ;  /* 0x000000ffffe47224 */ /* 0x000fe200078e00e8 */
[C---:B------:R-:W-:Y:S01]  /*2020*/  SHF.L.U64.HI R250, R11.reuse, R28, c[0x0][0x20c] ;  /* 0x000083000bfa7619 */ /* 0x040fe2000001021c */
[----:B------:R-:W-:Y:S01]  /*2030*/  IMAD.SHL.U32 R252, R11, 0x20, RZ ;  /* 0x000000200bfc7824 */ /* 0x000fe200078e00ff */
[----:B------:R-:W-:Y:S01]  /*2040*/  ULDC.64 UR4, c[0x0][0x290] ;  /* 0x0000a40000047ab9 */ /* 0x000fe20000000a00 */
[----:B------:R-:W-:Y:S01]  /*2050*/  IMAD R13, R20, c[0x0][0x238], RZ ;  /* 0x00008e00140d7a24 */ /* 0x000fe200078e02ff */
[----:B------:R-:W-:-:S02]  /*2060*/  UIMAD UR4, UR11, UR4, URZ ;  /* 0x000000040b0472a4 */ /* 0x000fc4000f8e023f */
[----:B------:R-:W-:Y:S01]  /*2070*/  UP2UR UR19, UPR, URZ, 0x2 ;  /* 0x000000023f137883 */ /* 0x000fe20008000000 */
[----:B------:R-:W-:Y:S01]  /*2080*/  IMAD R13, R84, c[0x0][0x23c], R13 ;  /* 0x00008f00540d7a24 */ /* 0x000fe200078e020d */
[----:B------:R-:W-:Y:S02]  /*2090*/  UIMAD UR4, UR12, UR5, UR4 ;  /* 0x000000050c0472a4 */ /* 0x000fe4000f8e0204 */
[----:B------:R-:W-:Y:S01]  /*20a0*/  UISETP.GE.AND UP1, UPT, UR6, 0x11, UPT ;  /* 0x000000110600788c */ /* 0x000fe2000bf26270 */
[----:B-1----:R-:W-:-:S04]  /*20b0*/  LEA R2, P5, R30, R2, 0x1 ;  /* 0x000000021e027211 */ /* 0x002fc800078a08ff */
[----:B------:R-:W-:Y:S02]  /*20c0*/  LEA.HI.X R3, R30, R3, R251, 0x1, P5 ;  /* 0x000000031e037211 */ /* 0x000fe400028f0cfb */
[----:B------:R-:W-:Y:S01]  /*20d0*/  ISETP.LT.OR P5, PT, R0, 0x21, !P2 ;  /* 0x000000210000780c */ /* 0x000fe200057a1670 */
[----:B------:R-:W-:Y:S01]  /*20e0*/  CS2R R30, SRZ ;  /* 0x00000000001e7805 */ /* 0x000fe2000001ff00 */
[----:B------:R-:W-:Y:S01]  /*20f0*/  SHF.L.U64.HI R0, R11, R29, c[0x0][0x20c] ;  /* 0x000083000b007619 */ /* 0x000fe2000001021d */
[----:B------:R1:W-:Y:S01]  /*2100*/  LDGSTS.E.BYPASS.LTC128B.128 [R223+0x10080], [R2.64], !P0 ;  /* 0x1008000002df7fae */ /* 0x0003e2000c101d4e */
[----:B------:R-:W-:Y:S01]  /*2110*/  @!P1 IADD3 R7, P0, R242, UR16, RZ ;  /* 0x00000010f2079c10 */ /* 0x000fe2000ff1e0ff */
[----:B------:R-:W-:Y:S01]  /*2120*/  CS2R R28, SRZ ;  /* 0x00000000001c7805 */ /* 0x000fe2000001ff00 */
[----:B------:R-:W-:Y:S01]  /*2130*/  SHF.R.S32.HI R11, RZ, 0x4, R17 ;  /* 0x00000004ff0b7819 */ /* 0x000fe20000011411 */
[----:B------:R-:W-:Y:S01]  /*2140*/  IMAD R0, R0, UR13, RZ ;  /* 0x0000000d00007c24 */ /* 0x000fe2000f8e02ff */
[----:B------:R-:W-:Y:S01]  /*2150*/  @!P1 IADD3.X R9, R247, UR18, RZ, P0, !PT ;  /* 0x00000012f7099c10 */ /* 0x000fe200087fe4ff */
[----:B------:R1:W-:Y:S01]  /*2160*/  LDGSTS.E.BYPASS.LTC128B.128 [R223+0x12080], [R2.64+0x80], !P6 ;  /* 0x1208008002df7fae */ /* 0x0003e2000f101d4e */
[----:B------:R-:W-:Y:S01]  /*2170*/  @!P1 LEA R6, P0, R7, c[0x0][0x258], 0x2 ;  /* 0x0000960007069a11 */ /* 0x000fe200078010ff */
[C---:B------:R-:W-:Y:S01]  /*2180*/  IMAD R0, R4.reuse, UR17, R0 ;  /* 0x0000001104007c24 */ /* 0x040fe2000f8e0200 */
[----:B------:R-:W-:Y:S01]  /*2190*/  ISETP.GE.AND P6, PT, R23, c[0x0][0x1fc], PT ;  /* 0x00007f0017007a0c */ /* 0x000fe20003fc6270 */
[----:B------:R-:W-:Y:S01]  /*21a0*/  IMAD.WIDE.U32 R4, R4, UR13, R228 ;  /* 0x0000000d04047c25 */ /* 0x000fe2000f8e00e4 */
[----:B------:R-:W-:Y:S01]  /*21b0*/  @!P1 LEA.HI.X R7, R7, c[0x0][0x25c], R9, 0x2, P0 ;  /* 0x0000970007079a11 */ /* 0x000fe200000f1409 */
[----:B------:R1:W-:Y:S01]  /*21c0*/  LDGSTS.E.BYPASS.LTC128B.128 [R223+0x14080], [R2.64+0x100], !P5 ;  /* 0x1408010002df7fae */ /* 0x0003e2000e901d4e */
[----:B------:R-:W-:Y:S01]  /*21d0*/  ISETP.LT.OR P0, PT, R8, 0x1, P4 ;  /* 0x000000010800780c */ /* 0x000fe20002701670 */
[----:B------:R-:W-:Y:S01]  /*21e0*/  IMAD.IADD R0, R5, 0x1, R0 ;  /* 0x0000000105007824 */ /* 0x000fe200078e0200 */
[----:B------:R-:W-:Y:S01]  /*21f0*/  LEA.HI R9, R17, R11, RZ, 0x1 ;  /* 0x0000000b11097211 */ /* 0x000fe200078f08ff */
[----:B------:R-:W-:Y:S01]  /*2200*/  @!P1 IMAD.SHL.U32 R5, R248, 0x10, RZ ;  /* 0x00000010f8059824 */ /* 0x000fe200078e00ff */
[----:B------:R-:W-:-:S02]  /*2210*/  ULDC UR17, c[0x0][0x2a0] ;  /* 0x0000a80000117ab9 */ /* 0x000fc40000000800 */
[----:B------:R-:W-:Y:S01]  /*2220*/  LOP3.LUT R9, R9, 0xfffffffe, RZ, 0xc0, !PT ;  /* 0xfffffffe09097812 */ /* 0x000fe200078ec0ff */
[----:B------:R-:W-:Y:S01]  /*2230*/  ULOP3.LUT UR17, URZ, UR17, URZ, 0x33, !UPT ;  /* 0x000000113f117292 */ /* 0x000fe2000f8e333f */
[----:B------:R2:W-:Y:S04]  /*2240*/  @!P1 LDGSTS.E.BYPASS.LTC128B.128 [R5+0x21080], [R6.64] ;  /* 0x2108000006059fae */ /* 0x0005e8000b901d4e */
[----:B------:R-:W0:Y:S01]  /*2250*/  LDGDEPBAR ;  /* 0x00000000000079af */ /* 0x000e220000000000 */
[----:B-1----:R-:W-:-:S04]  /*2260*/  LEA R2, P5, R4, c[0x0][0x1f0], 0x1 ;  /* 0x00007c0004027a11 */ /* 0x002fc800078a08ff */
[----:B------:R-:W-:Y:S01]  /*2270*/  LEA.HI.X R3, R4, c[0x0][0x1f4], R0, 0x1, P5 ;  /* 0x00007d0004037a11 */ /* 0x000fe200028f0c00 */
[----:B------:R-:W-:Y:S01]  /*2280*/  IMAD R0, R20, c[0x0][0x288], RZ ;  /* 0x0000a20014007a24 */ /* 0x000fe200078e02ff */
[----:B------:R-:W-:Y:S02]  /*2290*/  ISETP.GE.AND P5, PT, R25, c[0x0][0x1fc], PT ;  /* 0x00007f0019007a0c */ /* 0x000fe40003fa6270 */
[CC--:B------:R-:W-:Y:S01]  /*22a0*/  LEA.HI R20, R27.reuse, R248.reuse, RZ, 0x2 ;  /* 0x000000f81b147211 */ /* 0x0c0fe200078f10ff */
[----:B------:R1:W-:Y:S01]  /*22b0*/  LDGSTS.E.BYPASS.LTC128B.128 [R223+0x1b080], [R2.64], !P0 ;  /* 0x1b08000002df7fae */ /* 0x0003e2000c101d4e */
[----:B------:R-:W-:Y:S01]  /*22c0*/  ISETP.LT.OR P0, PT, R8, 0x1, P6 ;  /* 0x000000010800780c */ /* 0x000fe20003701670 */
[----:B--2---:R-:W-:Y:S01]  /*22d0*/  IMAD.WIDE.U32 R6, R84, c[0x0][0x238], R18 ;  /* 0x00008e0054067a25 */ /* 0x004fe200078e0012 */
[----:B------:R-:W-:Y:S02]  /*22e0*/  LEA.HI R18, R27, R248, RZ, 0x5 ;  /* 0x000000f81b127211 */ /* 0x000fe400078f28ff */
[----:B------:R-:W-:-:S02]  /*22f0*/  ISETP.LT.OR P6, PT, R8, 0x21, P6 ;  /* 0x000000210800780c */ /* 0x000fc400037c1670 */
[----:B------:R-:W-:-:S07]  /*2300*/  SHF.R.S32.HI R19, RZ, 0x5, R18 ;  /* 0x00000005ff137819 */ /* 0x000fce0000011412 */
[----:B------:R1:W-:Y:S01]  /*2310*/  LDGSTS.E.BYPASS.LTC128B.128 [R223+0x1d080], [R2.64+0x80], !P0 ;  /* 0x1d08008002df7fae */ /* 0x0003e2000c101d4e */
[----:B------:R-:W-:-:S04]  /*2320*/  LEA R4, P0, R252, R2, 0x1 ;  /* 0x00000002fc047211 */ /* 0x000fc800078008ff */
[----:B------:R-:W-:Y:S02]  /*2330*/  LEA.HI.X R5, R252, R3, R250, 0x1, P0 ;  /* 0x00000003fc057211 */ /* 0x000fe400000f0cfa */
[C---:B------:R-:W-:Y:S02]  /*2340*/  ISETP.LT.OR P0, PT, R8.reuse, 0x1, P5 ;  /* 0x000000010800780c */ /* 0x040fe40002f01670 */
[----:B------:R-:W-:-:S11]  /*2350*/  ISETP.LT.OR P5, PT, R8, 0x21, P5 ;  /* 0x000000210800780c */ /* 0x000fd60002fa1670 */
[----:B------:R1:W-:Y:S01]  /*2360*/  LDGSTS.E.BYPASS.LTC128B.128 [R223+0x1f080], [R2.64+0x100], !P0 ;  /* 0x1f08010002df7fae */ /* 0x0003e2000c101d4e */
[----:B------:R-:W-:Y:S02]  /*2370*/  ISETP.LT.OR P0, PT, R8, 0x21, P4 ;  /* 0x000000210800780c */ /* 0x000fe40002701670 */
[----:B------:R-:W-:Y:S01]  /*2380*/  ISETP.NE.AND P4, PT, R10, RZ, PT ;  /* 0x000000ff0a00720c */ /* 0x000fe20003f85270 */
[----:B------:R-:W-:Y:S01]  /*2390*/  IMAD R10, R84, c[0x0][0x28c], R0 ;  /* 0x0000a300540a7a24 */ /* 0x000fe200078e0200 */
[----:B------:R-:W-:-:S09]  /*23a0*/  SHF.R.S32.HI R0, RZ, 0x1f, R20 ;  /* 0x0000001fff007819 */ /* 0x000fd20000011414 */
[----:B------:R2:W-:Y:S01]  /*23b0*/  LDGSTS.E.BYPASS.LTC128B.128 [R223+0x1c080], [R4.64], !P0 ;  /* 0x1c08000004df7fae */ /* 0x0005e2000c101d4e */
[----:B------:R-:W-:Y:S02]  /*23c0*/  ISETP.GE.AND P0, PT, R12, c[0x0][0x1fc], PT ;  /* 0x00007f000c007a0c */ /* 0x000fe40003f06270 */
[----:B------:R-:W-:Y:S01]  /*23d0*/  SHF.R.S32.HI R12, RZ, 0x1f, R18 ;  /* 0x0000001fff0c7819 */ /* 0x000fe20000011412 */
[----:B------:R2:W-:Y:S01]  /*23e0*/  LDGSTS.E.BYPASS.LTC128B.128 [R223+0x1e080], [R4.64+0x80], !P6 ;  /* 0x1e08008004df7fae */ /* 0x0005e2000f101d4e */
[----:B------:R-:W-:Y:S02]  /*23f0*/  ISETP.GE.AND P6, PT, R23, c[0x0][0x1fc], PT ;  /* 0x00007f0017007a0c */ /* 0x000fe40003fc6270 */
[----:B------:R-:W-:Y:S01]  /*2400*/  SEL R23, RZ, 0x1, P0 ;  /* 0x00000001ff177807 */ /* 0x000fe20000000000 */
[----:B------:R2:W-:Y:S01]  /*2410*/  LDGSTS.E.BYPASS.LTC128B.128 [R223+0x20080], [R4.64+0x100], !P5 ;  /* 0x2008010004df7fae */ /* 0x0005e2000e901d4e */
[----:B------:R-:W-:Y:S01]  /*2420*/  ISETP.GE.AND P5, PT, R248, 0x10, PT ;  /* 0x00000010f800780c */ /* 0x000fe20003fa6270 */
[----:B-1----:R-:W-:Y:S01]  /*2430*/  IMAD.WIDE.U32 R2, R84, c[0x0][0x288], R14 ;  /* 0x0000a20054027a25 */ /* 0x002fe200078e000e */
[----:B------:R-:W-:-:S02]  /*2440*/  SHF.R.S32.HI R15, RZ, 0x2, R20 ;  /* 0x00000002ff0f7819 */ /* 0x000fc40000011414 */
[----:B------:R-:W-:Y:S01]  /*2450*/  LEA.HI R14, R27, R248, RZ, 0x7 ;  /* 0x000000f81b0e7211 */ /* 0x000fe200078f38ff */
[----:B------:R-:W-:Y:S01]  /*2460*/  IMAD.IADD R3, R3, 0x1, R10 ;  /* 0x0000000103037824 */ /* 0x000fe200078e020a */
[----:B------:R-:W-:Y:S02]  /*2470*/  LEA.HI R0, R0, R15, RZ, 0x3 ;  /* 0x0000000f00007211 */ /* 0x000fe400078f18ff */
[----:B------:R-:W-:Y:S01]  /*2480*/  SHF.R.S32.HI R14, RZ, 0x7, R14 ;  /* 0x00000007ff0e7819 */ /* 0x000fe2000001140e */
[----:B------:R-:W-:Y:S01]  /*2490*/  IMAD.WIDE.U32 R240, R21, c[0x0][0x290], R2 ;  /* 0x0000a40015f07a25 */ /* 0x000fe200078e0002 */
[----:B------:R-:W-:Y:S02]  /*24a0*/  LOP3.LUT R0, R0, 0xfffffff8, RZ, 0xc0, !PT ;  /* 0xfffffff800007812 */ /* 0x000fe400078ec0ff */
[----:B------:R-:W-:Y:S01]  /*24b0*/  LOP3.LUT R3, R20, 0x3ffffffc, RZ, 0xc0, !PT ;  /* 0x3ffffffc14037812 */ /* 0x000fe200078ec0ff */
[----:B------:R-:W-:Y:S01]  /*24c0*/  IMAD.SHL.U32 R10, R14, 0x8, RZ ;  /* 0x000000080e0a7824 */ /* 0x000fe200078e00ff */
[----:B------:R-:W-:Y:S01]  /*24d0*/  IADD3 R239, R241, UR4, RZ ;  /* 0x00000004f1ef7c10 */ /* 0x000fe2000fffe0ff */
[----:B------:R-:W-:Y:S01]  /*24e0*/  IMAD.IADD R15, R15, 0x1, -R0 ;  /* 0x000000010f0f7824 */ /* 0x000fe200078e0a00 */
[----:B------:R-:W-:Y:S01]  /*24f0*/  ULDC.64 UR4, c[0x0][0x240] ;  /* 0x0000900000047ab9 */ /* 0x000fe20000000a00 */
[----:B------:R-:W-:Y:S01]  /*2500*/  IMAD.IADD R0, R11, 0x1, -R9 ;  /* 0x000000010b007824 */ /* 0x000fe200078e0a09 */
[----:B------:R-:W-:Y:S01]  /*2510*/  LEA.HI R9, R12, R19, RZ, 0x2 ;  /* 0x000000130c097211 */ /* 0x000fe200078f10ff */
[----:B------:R-:W-:Y:S01]  /*2520*/  IMAD.IADD R11, R7, 0x1, R13 ;  /* 0x00000001070b7824 */ /* 0x000fe200078e020d */
[----:B------:R-:W-:Y:S01]  /*2530*/  LOP3.LUT R13, R10, 0x8, RZ, 0xc0, !PT ;  /* 0x000000080a0d7812 */ /* 0x000fe200078ec0ff */
[----:B------:R-:W-:Y:S01]  /*2540*/  IMAD.MOV.U32 R10, RZ, RZ, R6 ;  /* 0x000000ffff0a7224 */ /* 0x000fe200078e0006 */
[----:B------:R-:W-:Y:S01]  /*2550*/  LOP3.LUT R8, R9, 0xfffffffc, RZ, 0xc0, !PT ;  /* 0xfffffffc09087812 */ /* 0x000fe200078ec0ff */
[----:B------:R-:W-:Y:S01]  /*2560*/  UIMAD UR4, UR11, UR4, URZ ;  /* 0x000000040b0472a4 */ /* 0x000fe2000f8e023f */
[----:B--2---:R-:W-:Y:S01]  /*2570*/  IADD3 R5, P0, R240, UR16, RZ ;  /* 0x00000010f0057c10 */ /* 0x004fe2000ff1e0ff */
[----:B------:R-:W-:Y:S01]  /*2580*/  IMAD.WIDE.U32 R244, R21, c[0x0][0x240], R10 ;  /* 0x0000900015f47a25 */ /* 0x000fe200078e000a */
[----:B------:R-:W-:Y:S01]  /*2590*/  LOP3.LUT R12, R17, 0xfffffff0, RZ, 0xc0, !PT ;  /* 0xfffffff0110c7812 */ /* 0x000fe200078ec0ff */
[----:B------:R-:W-:-:S02]  /*25a0*/  UIMAD UR16, UR12, UR5, UR4 ;  /* 0x000000050c1072a4 */ /* 0x000fc4000f8e0204 */
[----:B------:R-:W-:Y:S01]  /*25b0*/  IMAD.IADD R16, R19, 0x1, -R8 ;  /* 0x0000000113107824 */ /* 0x000fe200078e0a08 */
[----:B------:R-:W-:Y:S01]  /*25c0*/  UIADD3 UR5, UR8, -UR9, URZ ;  /* 0x8000000908057290 */ /* 0x000fe2000fffe03f */
[----:B------:R-:W-:Y:S01]  /*25d0*/  IMAD.SHL.U32 R8, R15, 0x10, RZ ;  /* 0x000000100f087824 */ /* 0x000fe200078e00ff */
[----:B------:R-:W-:Y:S01]  /*25e0*/  UP2UR UR12, UPR, URZ, 0x2 ;  /* 0x000000023f0c7883 */ /* 0x000fe20008000000 */
[C---:B------:R-:W-:Y:S01]  /*25f0*/  IMAD.SHL.U32 R7, R16.reuse, 0x100, RZ ;  /* 0x0000010010077824 */ /* 0x040fe200078e00ff */
[----:B------:R-:W-:Y:S01]  /*2600*/  LEA.HI R4, R16, R16, RZ, 0x1 ;  /* 0x0000001010047211 */ /* 0x000fe200078f08ff */
[----:B------:R-:W-:Y:S01]  /*2610*/  UMOV UR4, URZ ;  /* 0x0000003f00047c82 */ /* 0x000fe20008000000 */
[----:B------:R-:W-:Y:S01]  /*2620*/  LOP3.LUT R6, R13, 0x70, R8, 0xf8, !PT ;  /* 0x000000700d067812 */ /* 0x000fe200078ef808 */
[----:B------:R-:W-:Y:S01]  /*2630*/  IMAD.IADD R8, R248, 0x1, -R3 ;  /* 0x00000001f8087824 */ /* 0x000fe200078e0a03 */
[----:B------:R-:W-:Y:S01]  /*2640*/  IADD3.X R3, R239, UR18, RZ, P0, !PT ;  /* 0x00000012ef037c10 */ /* 0x000fe200087fe4ff */
[----:B------:R-:W-:Y:S01]  /*2650*/  IMAD.SHL.U32 R2, R4, 0x100, RZ ;  /* 0x0000010004027824 */ /* 0x000fe200078e00ff */
[----:B------:R-:W-:Y:S01]  /*2660*/  LOP3.LUT R9, R6, 0x100, R7, 0xf8, !PT ;  /* 0x0000010006097812 */ /* 0x000fe200078ef807 */
[----:B------:R-:W-:Y:S01]  /*2670*/  UP2UR UR18, UPR, URZ, 0x1 ;  /* 0x000000013f127883 */ /* 0x000fe20008000000 */
[C---:B------:R-:W-:Y:S01]  /*2680*/  LEA R4, P0, R5.reuse, c[0x0][0x280], 0x2 ;  /* 0x0000a00005047a11 */ /* 0x040fe200078010ff */
[----:B------:R-:W-:Y:S01]  /*2690*/  UISETP.GE.AND UP0, UPT, UR6, 0x12, UPT ;  /* 0x000000120600788c */ /* 0x000fe2000bf06270 */
[----:B------:R-:W-:Y:S01]  /*26a0*/  LOP3.LUT R7, R2, 0x7ffffe00, RZ, 0xc0, !PT ;  /* 0x7ffffe0002077812 */ /* 0x000fe200078ec0ff */
[----:B------:R-:W-:Y:S01]  /*26b0*/  IMAD.IADD R2, R248, 0x1, -R12 ;  /* 0x00000001f8027824 */ /* 0x000fe200078e0a0c */
[----:B------:R-:W-:Y:S01]  /*26c0*/  SHF.R.U32.HI R6, RZ, 0x3, R9 ;  /* 0x00000003ff067819 */ /* 0x000fe20000011609 */
[----:B------:R-:W-:Y:S01]  /*26d0*/  UMOV UR11, 0x1 ;  /* 0x00000001000b7882 */ /* 0x000fe20000000000 */
[----:B------:R-:W-:Y:S01]  /*26e0*/  LEA.HI.X R5, R5, c[0x0][0x284], R3, 0x2, P0 ;  /* 0x0000a10005057a11 */ /* 0x000fe200000f1403 */
[----:B------:R-:W-:Y:S01]  /*26f0*/  IMAD R7, R8, 0x2, R7 ;  /* 0x0000000208077824 */ /* 0x000fe200078e0207 */
[----:B------:R-:W-:Y:S01]  /*2700*/  LOP3.LUT R3, R9, 0x28, R6, 0x78, !PT ;  /* 0x0000002809037812 */ /* 0x000fe200078e7806 */
[----:B------:R-:W-:Y:S01]  /*2710*/  IMAD.SHL.U32 R6, R2, 0x10, RZ ;  /* 0x0000001002067824 */ /* 0x000fe200078e00ff */
[----:B------:R-:W-:Y:S01]  /*2720*/  LOP3.LUT P0, RZ, R15, 0x1, RZ, 0xc0, !PT ;  /* 0x000000010fff7812 */ /* 0x000fe2000780c0ff */
[----:B------:R-:W-:Y:S01]  /*2730*/  @!P5 IMAD.SHL.U32 R8, R248, 0x10, RZ ;  /* 0x00000010f808d824 */ /* 0x000fe200078e00ff */
[----:B------:R-:W-:Y:S01]  /*2740*/  LEA.HI R9, R14, R14, RZ, 0x1 ;  /* 0x0000000e0e097211 */ /* 0x000fe200078f08ff */
[----:B------:R-:W-:Y:S01]  /*2750*/  IMAD.IADD R7, R7, 0x1, R3 ;  /* 0x0000000107077824 */ /* 0x000fe200078e0203 */
[----:B------:R-:W-:Y:S01]  /*2760*/  LOP3.LUT R6, R6, 0xf0, RZ, 0xc0, !PT ;  /* 0x000000f006067812 */ /* 0x000fe200078ec0ff */
[----:B------:R-:W-:Y:S01]  /*2770*/  IMAD.SHL.U32 R3, R19, 0x100, RZ ;  /* 0x0000010013037824 */ /* 0x000fe200078e00ff */
[----:B------:R1:W-:Y:S01]  /*2780*/  @!P5 LDGSTS.E.BYPASS.LTC128B.128 [R8+0x21280], [R4.64] ;  /* 0x212800000408dfae */ /* 0x0003e2000b901d4e */
[----:B------:R-:W-:Y:S01]  /*2790*/  IMAD.SHL.U32 R221, R7, 0x2, RZ ;  /* 0x0000000207dd7824 */ /* 0x000fe200078e00ff */
[----:B------:R-:W-:Y:S01]  /*27a0*/  ISETP.GE.AND P5, PT, R25, c[0x0][0x1fc], PT ;  /* 0x00007f0019007a0c */ /* 0x000fe20003fa6270 */
[----:B------:R-:W-:Y:S01]  /*27b0*/  IMAD.SHL.U32 R211, R2, 0x2, RZ ;  /* 0x0000000202d37824 */ /* 0x000fe200078e00ff */
[----:B------:R-:W-:Y:S01]  /*27c0*/  LOP3.LUT R12, R6, 0x100, R3, 0xf8, !PT ;  /* 0x00000100060c7812 */ /* 0x000fe200078ef803 */
[----:B------:R-:W0:Y:S01]  /*27d0*/  LDGDEPBAR ;  /* 0x00000000000079af */ /* 0x000e220000000000 */
[----:B------:R-:W-:Y:S01]  /*27e0*/  LOP3.LUT R3, R18, 0xffffffe0, RZ, 0xc0, !PT ;  /* 0xffffffe012037812 */ /* 0x000fe200078ec0ff */
[----:B------:R-:W-:Y:S01]  /*27f0*/  UP2UR UR8, UPR, URZ, 0x1 ;  /* 0x000000013f087883 */ /* 0x000fe20008000000 */
[----:B------:R-:W-:Y:S01]  /*2800*/  IADD3 R222, R221, 0x215a0, RZ ;  /* 0x000215a0ddde7810 */ /* 0x000fe20007ffe0ff */
[----:B------:R-:W0:Y:S01]  /*2810*/  LDGDEPBAR ;  /* 0x00000000000079af */ /* 0x000e220000000000 */
[----:B------:R-:W-:Y:S01]  /*2820*/  SHF.R.U32.HI R214, RZ, 0x3, R12 ;  /* 0x00000003ffd67819 */ /* 0x000fe2000001160c */
[----:B------:R-:W-:Y:S01]  /*2830*/  IMAD.IADD R3, R248, 0x1, -R3 ;  /* 0x00000001f8037824 */ /* 0x000fe200078e0a03 */
[----:B------:R-:W-:Y:S01]  /*2840*/  IADD3 R246, R245, UR16, RZ ;  /* 0x00000010f5f67c10 */ /* 0x000fe2000fffe0ff */
[----:B------:R-:W-:Y:S01]  /*2850*/  UISETP.GE.AND UP1, UPT, UR6, 0x42, UPT ;  /* 0x000000420600788c */ /* 0x000fe2000bf26270 */
[----:B------:R-:W-:-:S02]  /*2860*/  LOP3.LUT R214, R214, 0x38, RZ, 0xc0, !PT ;  /* 0x00000038d6d67812 */ /* 0x000fc400078ec0ff */
[----:B-1----:R-:W-:Y:S02]  /*2870*/  SHF.R.S32.HI R5, RZ, 0x1f, R2 ;  /* 0x0000001fff057819 */ /* 0x002fe40000011402 */
[----:B------:R-:W-:Y:S02]  /*2880*/  IADD3 R4, R221, 0x21480, RZ ;  /* 0x00021480dd047810 */ /* 0x000fe40007ffe0ff */
[----:B------:R-:W-:Y:S02]  /*2890*/  LEA.HI R213, R5, R2, RZ, 0x3 ;  /* 0x0000000205d57211 */ /* 0x000fe400078f18ff */
[----:B------:R-:W-:Y:S02]  /*28a0*/  SHF.R.S32.HI R5, RZ, 0x1f, R3 ;  /* 0x0000001fff057819 */ /* 0x000fe40000011403 */
[----:B------:R-:W-:Y:S02]  /*28b0*/  @P0 IADD3 R222, R4, 0xe0, RZ ;  /* 0x000000e004de0810 */ /* 0x000fe40007ffe0ff */
[C---:B------:R-:W-:Y:S01]  /*28c0*/  LOP3.LUT R4, R213.reuse, 0xfffffff8, RZ, 0xc0, !PT ;  /* 0xfffffff8d5047812 */ /* 0x040fe200078ec0ff */
[----:B------:R-:W-:Y:S01]  /*28d0*/  IMAD.SHL.U32 R213, R213, 0x40, RZ ;  /* 0x00000040d5d57824 */ /* 0x000fe200078e00ff */
[----:B------:R-:W-:-:S02]  /*28e0*/  LEA.HI R5, R5, R3, RZ, 0x2 ;  /* 0x0000000305057211 */ /* 0x000fc400078f10ff */
[----:B------:R-:W-:Y:S01]  /*28f0*/  LOP3.LUT R8, R6, R13, RZ, 0xfc, !PT ;  /* 0x0000000d06087212 */ /* 0x000fe200078efcff */
[----:B------:R-:W-:Y:S01]  /*2900*/  IMAD.IADD R7, R2, 0x1, -R4 ;  /* 0x0000000102077824 */ /* 0x000fe200078e0a04 */
[----:B------:R-:W-:Y:S01]  /*2910*/  SEL R13, RZ, 0xffffffff, P6 ;  /* 0xffffffffff0d7807 */ /* 0x000fe20003000000 */
[----:B------:R-:W-:Y:S01]  /*2920*/  IMAD.SHL.U32 R4, R22, 0x40, RZ ;  /* 0x0000004016047824 */ /* 0x000fe200078e00ff */
[----:B------:R-:W-:Y:S01]  /*2930*/  LOP3.LUT P6, RZ, R2, 0x2, RZ, 0xc0, !PT ;  /* 0x0000000202ff7812 */ /* 0x000fe200078cc0ff */
[----:B------:R-:W-:Y:S01]  /*2940*/  IMAD.SHL.U32 R6, R24, 0x8, RZ ;  /* 0x0000000818067824 */ /* 0x000fe200078e00ff */
[----:B------:R-:W-:Y:S01]  /*2950*/  LOP3.LUT R2, R5, 0x7ffffffc, RZ, 0xc0, !PT ;  /* 0x7ffffffc05027812 */ /* 0x000fe200078ec0ff */
[----:B------:R-:W-:Y:S01]  /*2960*/  CS2R R24, SRZ ;  /* 0x0000000000187805 */ /* 0x000fe2000001ff00 */
[----:B------:R-:W-:Y:S02]  /*2970*/  LOP3.LUT R211, R8, 0x18, R211, 0x78, !PT ;  /* 0x0000001808d37812 */ /* 0x000fe400078e78d3 */
[----:B------:R-:W-:Y:S01]  /*2980*/  LOP3.LUT R213, R213, 0xfffffe00, RZ, 0xc0, !PT ;  /* 0xfffffe00d5d57812 */ /* 0x000fe200078ec0ff */
[----:B------:R-:W-:Y:S01]  /*2990*/  IMAD.IADD R10, R3, 0x1, -R2 ;  /* 0x00000001030a7824 */ /* 0x000fe200078e0a02 */
[----:B------:R-:W-:Y:S01]  /*29a0*/  LOP3.LUT R2, R4, 0x1c0, RZ, 0xc0, !PT ;  /* 0x000001c004027812 */ /* 0x000fe200078ec0ff */
[----:B------:R-:W-:Y:S01]  /*29b0*/  IMAD.SHL.U32 R4, R0, 0x20, RZ ;  /* 0x0000002000047824 */ /* 0x000fe200078e00ff */
[----:B------:R-:W-:Y:S01]  /*29c0*/  LOP3.LUT P0, RZ, R22, 0x2, RZ, 0xc0, !PT ;  /* 0x0000000216ff7812 */ /* 0x000fe2000780c0ff */
[----:B------:R-:W-:Y:S01]  /*29d0*/  IMAD.SHL.U32 R3, R16, 0x10, RZ ;  /* 0x0000001010037824 */ /* 0x000fe200078e00ff */
[----:B------:R-:W-:Y:S01]  /*29e0*/  LOP3.LUT R8, R2, 0x8, R26, 0xf8, !PT ;  /* 0x0000000802087812 */ /* 0x000fe200078ef81a */
[----:B------:R-:W-:Y:S01]  /*29f0*/  IMAD.SHL.U32 R211, R211, 0x2, RZ ;  /* 0x00000002d3d37824 */ /* 0x000fe200078e00ff */
[----:B------:R-:W-:-:S02]  /*2a00*/  LOP3.LUT R4, R4, 0x20, RZ, 0xc0, !PT ;  /* 0x0000002004047812 */ /* 0x000fc400078ec0ff */
[----:B------:R-:W-:Y:S02]  /*2a10*/  LEA.HI.SX32 R224, R5, R3, 0x1e ;  /* 0x0000000305e07211 */ /* 0x000fe400078ff2ff */
[----:B------:R-:W-:Y:S01]  /*2a20*/  LOP3.LUT R11, R4, 0x18, R6, 0xf8, !PT ;  /* 0x00000018040b7812 */ /* 0x000fe200078ef806 */
[----:B------:R-:W-:Y:S01]  /*2a30*/  IMAD.SHL.U32 R4, R0, 0x8, RZ ;  /* 0x0000000800047824 */ /* 0x000fe200078e00ff */
[----:B------:R-:W-:Y:S02]  /*2a40*/  LOP3.LUT R3, R2, 0x30, R3, 0xf8, !PT ;  /* 0x0000003002037812 */ /* 0x000fe400078ef803 */
[----:B------:R-:W-:Y:S02]  /*2a50*/  SHF.R.U32.HI R5, RZ, 0x3, R2 ;  /* 0x00000003ff057819 */ /* 0x000fe40000011602 */
[----:B------:R-:W-:Y:S01]  /*2a60*/  LOP3.LUT R6, R4, 0x8, RZ, 0xc0, !PT ;  /* 0x0000000804067812 */ /* 0x000fe200078ec0ff */
[----:B------:R-:W-:Y:S01]  /*2a70*/  IMAD.SHL.U32 R4, R13, 0x2, RZ ;  /* 0x000000020d047824 */ /* 0x000fe200078e00ff */
[----:B------:R-:W-:-:S02]  /*2a80*/  LOP3.LUT R2, R9, 0x1ffffffe, RZ, 0xc0, !PT ;  /* 0x1ffffffe09027812 */ /* 0x000fc400078ec0ff */
[----:B------:R-:W-:Y:S02]  /*2a90*/  LOP3.LUT R9, R3, 0x8, R26, 0xf8, !PT ;  /* 0x0000000803097812 */ /* 0x000fe400078ef81a */
[-C--:B------:R-:W-:Y:S01]  /*2aa0*/  LOP3.LUT R3, R8, R5.reuse, RZ, 0x3c, !PT ;  /* 0x0000000508037212 */ /* 0x080fe200078e3cff */
[----:B------:R-:W-:Y:S01]  /*2ab0*/  IMAD.IADD R2, R14, 0x1, -R2 ;  /* 0x000000010e027824 */ /* 0x000fe200078e0a02 */
[----:B------:R-:W-:Y:S01]  /*2ac0*/  LOP3.LUT R8, R4, 0x2, R23, 0xe2, !PT ;  /* 0x0000000204087812 */ /* 0x000fe200078ee217 */
[----:B------:R-:W-:Y:S01]  /*2ad0*/  IMAD.SHL.U32 R4, R7, 0x40, RZ ;  /* 0x0000004007047824 */ /* 0x000fe200078e00ff */
[----:B------:R-:W-:Y:S01]  /*2ae0*/  SEL R208, R217, 0xfffffff0, !P0 ;  /* 0xfffffff0d9d07807 */ /* 0x000fe20004000000 */
[----:B------:R-:W-:Y:S01]  /*2af0*/  IMAD R13, R2, 0x4, R10 ;  /* 0x00000004020d7824 */ /* 0x000fe200078e020a */
[----:B------:R-:W-:Y:S01]  /*2b00*/  LOP3.LUT R2, R9, R5, RZ, 0x3c, !PT ;  /* 0x0000000509027212 */ /* 0x000fe200078e3cff */
[----:B------:R-:W-:Y:S01]  /*2b10*/  IMAD R3, R14, 0x200, R3 ;  /* 0x000002000e037824 */ /* 0x000fe200078e0203 */
[----:B------:R-:W-:Y:S01]  /*2b20*/  LOP3.LUT R4, R4, 0x1c0, RZ, 0xc0, !PT ;  /* 0x000001c004047812 */ /* 0x000fe200078ec0ff */
[----:B------:R-:W-:Y:S01]  /*2b30*/  IMAD.MOV.U32 R14, RZ, RZ, 0x20 ;  /* 0x00000020ff0e7424 */ /* 0x000fe200078e00ff */
[----:B------:R-:W-:Y:S01]  /*2b40*/  LOP3.LUT P0, RZ, R22, 0x4, RZ, 0xc0, !PT ;  /* 0x0000000416ff7812 */ /* 0x000fe2000780c0ff */
[----:B------:R-:W-:Y:S01]  /*2b50*/  IMAD R219, R0, 0x200, R2 ;  /* 0x0000020000db7824 */ /* 0x000fe200078e0202 */
[----:B------:R-:W-:Y:S01]  /*2b60*/  SHF.R.U32.HI R5, RZ, 0x3, R4 ;  /* 0x00000003ff057819 */ /* 0x000fe20000011604 */
[----:B------:R-:W-:Y:S01]  /*2b70*/  IMAD R2, R16, 0x400, R213 ;  /* 0x0000040010027824 */ /* 0x000fe200078e02d5 */
[----:B------:R-:W-:Y:S01]  /*2b80*/  SEL R209, R14, 0xffffffe0, !P0 ;  /* 0xffffffe00ed17807 */ /* 0x000fe20004000000 */
[----:B------:R-:W-:Y:S01]  /*2b90*/  CS2R R26, SRZ ;  /* 0x00000000001a7805 */ /* 0x000fe2000001ff00 */
[----:B------:R-:W-:-:S02]  /*2ba0*/  LOP3.LUT R0, R5, R4, R6, 0x1e, !PT ;  /* 0x0000000405007212 */ /* 0x000fc400078e1e06 */
[----:B------:R-:W-:Y:S02]  /*2bb0*/  SEL R10, RZ, 0x4, P5 ;  /* 0x00000004ff0a7807 */ /* 0x000fe40002800000 */
[C---:B------:R-:W-:Y:S01]  /*2bc0*/  LOP3.LUT P5, RZ, R7.reuse, 0x4, RZ, 0xc0, !PT ;  /* 0x0000000407ff7812 */ /* 0x040fe200078ac0ff */
[----:B------:R-:W-:Y:S01]  /*2bd0*/  IMAD.IADD R216, R2, 0x1, R0 ;  /* 0x0000000102d87824 */ /* 0x000fe200078e0200 */
[----:B------:R-:W-:Y:S01]  /*2be0*/  LOP3.LUT P0, RZ, R7, 0x2, RZ, 0xc0, !PT ;  /* 0x0000000207ff7812 */ /* 0x000fe2000780c0ff */
[----:B------:R-:W-:Y:S01]  /*2bf0*/  IMAD.SHL.U32 R0, R3, 0x2, RZ ;  /* 0x0000000203007824 */ /* 0x000fe200078e00ff */
[----:B------:R-:W-:Y:S01]  /*2c00*/  LOP3.LUT R4, R5, R11, R4, 0x1e, !PT ;  /* 0x0000000b05047212 */ /* 0x000fe200078e1e04 */
[----:B------:R-:W-:Y:S01]  /*2c10*/  IMAD.SHL.U32 R215, R216, 0x2, RZ ;  /* 0x00000002d8d77824 */ /* 0x000fe200078e00ff */
[----:B------:R-:W-:Y:S01]  /*2c20*/  SEL R212, R212, 0xe0, !P6 ;  /* 0x000000e0d4d47807 */ /* 0x000fe20007000000 */
[----:B------:R-:W-:Y:S01]  /*2c30*/  IMAD.SHL.U32 R3, R13, 0x2, RZ ;  /* 0x000000020d037824 */ /* 0x000fe200078e00ff */
[----:B------:R-:W-:Y:S01]  /*2c40*/  LOP3.LUT R213, R4, R213, RZ, 0xfc, !PT ;  /* 0x000000d504d57212 */ /* 0x000fe200078efcff */
[--C-:B------:R-:W-:Y:S01]  /*2c50*/  IMAD R208, R208, 0x2, R0.reuse ;  /* 0x00000002d0d07824 */ /* 0x100fe200078e0200 */
[----:B------:R-:W-:Y:S01]  /*2c60*/  SEL R217, R217, 0xfffffff0, !P0 ;  /* 0xfffffff0d9d97807 */ /* 0x000fe20004000000 */
[----:B------:R-:W-:Y:S01]  /*2c70*/  IMAD R210, R209, 0x2, R0 ;  /* 0x00000002d1d27824 */ /* 0x000fe200078e0200 */
[----:B------:R-:W-:Y:S01]  /*2c80*/  SEL R2, R14, 0xffffffe0, !P5 ;  /* 0xffffffe00e027807 */ /* 0x000fe20006800000 */
[----:B------:R-:W-:Y:S01]  /*2c90*/  IMAD R212, R212, 0x2, R211 ;  /* 0x00000002d4d47824 */ /* 0x000fe200078e02d3 */
[----:B------:R-:W-:Y:S01]  /*2ca0*/  IADD3 R215, R215, 0x1b080, RZ ;  /* 0x0001b080d7d77810 */ /* 0x000fe20007ffe0ff */
[----:B------:R-:W-:Y:S01]  /*2cb0*/  IMAD R209, R209, 0x2, R208 ;  /* 0x00000002d1d17824 */ /* 0x000fe200078e02d0 */
[----:B------:R-:W-:Y:S01]  /*2cc0*/  LOP3.LUT R214, R214, R12, R6, 0x1e, !PT ;  /* 0x0000000cd6d67212 */ /* 0x000fe200078e1e06 */
[----:B------:R-:W-:Y:S01]  /*2cd0*/  IMAD.IADD R218, R216, 0x1, R2 ;  /* 0x00000001d8da7824 */ /* 0x000fe200078e0202 */
[----:B------:R-:W-:Y:S01]  /*2ce0*/  IADD3 R4, -R3, UR20, RZ ;  /* 0x0000001403047c10 */ /* 0x000fe2000fffe1ff */
[----:B------:R-:W-:Y:S01]  /*2cf0*/  IMAD R215, R2, 0x2, R215 ;  /* 0x0000000202d77824 */ /* 0x000fe200078e02d7 */
[----:B------:R-:W-:Y:S01]  /*2d00*/  LOP3.LUT R225, R8, R10, RZ, 0xfc, !PT ;  /* 0x0000000a08e17212 */ /* 0x000fe200078efcff */
[----:B------:R-:W-:Y:S01]  /*2d10*/  IMAD.IADD R220, R216, 0x1, R217 ;  /* 0x00000001d8dc7824 */ /* 0x000fe200078e02d9 */
[----:B------:R-:W-:-:S02]  /*2d20*/  LEA R214, R214, 0x23c80, 0x1 ;  /* 0x00023c80d6d67811 */ /* 0x000fc400078e08ff */
[C---:B------:R-:W-:Y:S02]  /*2d30*/  IADD3 R237, -R3.reuse, UR21, RZ ;  /* 0x0000001503ed7c10 */ /* 0x040fe4000fffe1ff */
[----:B------:R-:W-:Y:S02]  /*2d40*/  IADD3 R236, -R3, UR6, RZ ;  /* 0x0000000603ec7c10 */ /* 0x000fe4000fffe1ff */
[C---:B------:R-:W-:Y:S02]  /*2d50*/  IADD3 R226, R4.reuse, c[0x0][0x2a4], RZ ;  /* 0x0000a90004e27a10 */ /* 0x040fe40007ffe0ff */
[----:B------:R-:W-:Y:S02]  /*2d60*/  IADD3 R227, R4, UR17, RZ ;  /* 0x0000001104e37c10 */ /* 0x000fe4000fffe0ff */
[----:B------:R-:W-:Y:S02]  /*2d70*/  LEA R213, R213, 0x80, 0x1 ;  /* 0x00000080d5d57811 */ /* 0x000fe400078e08ff */
[----:B------:R-:W-:-:S02]  /*2d80*/  ISETP.LE.AND P0, PT, R249, c[0x0][0x2a8], PT ;  /* 0x0000aa00f9007a0c */ /* 0x000fc40003f03270 */
.L_x_963:
        /* <DEDUP_REMOVED lines=15> */
[----:B------:R-:W-:Y:S01]  /*2e80*/  LDSM.16.M88.2 R2, [R0+0x80] ;  /* 0x000080000002783b */ /* 0x000fe20000000100 */
[----:B------:R-:W-:Y:S03]  /*2e90*/  UMOV UR6, UR13 ;  /* 0x0000000d00067c82 */ /* 0x000fe60008000000 */
        /* <DEDUP_REMOVED lines=148> */
[----:B------:R1:W1:Y:S03]  /*37e0*/  MUFU.TANH R190, R7 ;  /* 0x0000000700be7308 */ /* 0x0002660000002400 */
[----:B------:R-:W-:Y:S01]  /*37f0*/  MOV R3, UR13 ;  /* 0x0000000d00037c02 */ /* 0x000fe20008000f00 */
[----:B---3--:R-:W3:Y:S01]  /*3800*/  LDSM.16.M88.2 R4, [R209+0x7080] ;  /* 0x00708000d104783b */ /* 0x008ee20000000100 */
[-C--:B------:R-:W-:Y:S02]  /*3810*/  LEA R2, R2, R224.reuse, 0x6 ;  /* 0x000000e002027211 */ /* 0x080fe400078e30ff */
[----:B------:R-:W-:Y:S03]  /*3820*/  LEA R3, R3, R224, 0x6 ;  /* 0x000000e003037211 */ /* 0x000fe600078e30ff */
[----:B------:R1:W1:Y:S01]  /*3830*/  MUFU.TANH R200, R8 ;  /* 0x0000000800c87308 */ /* 0x0002620000002400 */
[----:B------:R1:W1:Y:S01]  /*3840*/  LDS R172, [R2.X4+0x21080] ;  /* 0x0210800002ac7984 */ /* 0x0002620000004800 */
[-C--:B------:R-:W-:Y:S02]  /*3850*/  IADD3 R110, R226, R3.reuse, RZ ;  /* 0x00000003e26e7210 */ /* 0x080fe40007ffe0ff */
[----:B------:R-:W-:Y:S01]  /*3860*/  IADD3 R109, R227, R3, RZ ;  /* 0x00000003e36d7210 */ /* 0x000fe20007ffe0ff */
[----:B------:R1:W1:Y:S01]  /*3870*/  LDS R111, [R2.X4+0x210a0] ;  /* 0x0210a000026f7984 */ /* 0x0002620000004800 */
[----:B------:R-:W-:Y:S01]  /*3880*/  FMUL.FTZ R16, R16, c[0x0][0x2b4] ;  /* 0x0000ad0010107a20 */ /* 0x000fe20000410000 */
[----:B------:R-:W-:Y:S01]  /*3890*/  IMNMX R110, R237, R110, PT ;  /* 0x0000006eed6e7217 */ /* 0x000fe20003800200 */
[----:B------:R-:W-:Y:S02]  /*38a0*/  FMUL.FTZ R17, R17, c[0x0][0x2b4] ;  /* 0x0000ad0011117a20 */ /* 0x000fe40000410000 */
[----:B------:R1:W1:Y:S01]  /*38b0*/  MUFU.TANH R198, R9 ;  /* 0x0000000900c67308 */ /* 0x0002620000002400 */
[----:B------:R-:W-:Y:S02]  /*38c0*/  FMUL.FTZ R18, R18, c[0x0][0x2b4] ;  /* 0x0000ad0012127a20 */ /* 0x000fe40000410000 */
[----:B------:R-:W-:Y:S07]  /*38d0*/  FMUL.FTZ R19, R19, c[0x0][0x2b4] ;  /* 0x0000ad0013137a20 */ /* 0x000fee0000410000 */
[----:B------:R1:W1:Y:S10]  /*38e0*/  MUFU.TANH R187, R10 ;  /* 0x0000000a00bb7308 */ /* 0x0002740000002400 */
[----:B------:R1:W1:Y:S01]  /*38f0*/  MUFU.TANH R186, R11 ;  /* 0x0000000b00ba7308 */ /* 0x0002620000002400 */
[----:B---3--:R-:W-:Y:S09]  /*3900*/  HMMA.16816.F32.BF16 R20, R104, R4, R20 ;  /* 0x000000046814723c */ /* 0x008ff20000041814 */
[----:B------:R3:W1:Y:S10]  /*3910*/  MUFU.TANH R196, R12 ;  /* 0x0000000c00c47308 */ /* 0x0006740000002400 */
[----:B------:R3:W1:Y:S05]  /*3920*/  MUFU.TANH R195, R13 ;  /* 0x0000000d00c37308 */ /* 0x00066a0000002400 */
[----:B------:R-:W-:Y:S05]  /*3930*/  FMUL.FTZ R20, R20, c[0x0][0x2b4] ;  /* 0x0000ad0014147a20 */ /* 0x000fea0000410000 */
        /* <DEDUP_REMOVED lines=14> */
[----:B-12-4-:R-:W-:Y:S01]  /*3a20*/  IADD3 R2, R3, UR5, RZ ;  /* 0x0000000503027c10 */ /* 0x016fe2000fffe0ff */
[----:B------:R-:W-:Y:S03]  /*3a30*/  BSSY B0, `(.L_x_954) ;  /* 0x000000e000007945 */ /* 0x000fe60003800000 */
        /* <DEDUP_REMOVED lines=9> */
.L_x_955:
[----:B------:R-:W-:Y:S11]  /*3ad0*/  ISETP.NE.AND P0, PT, R249, c[0x0][0x2a8], PT ;  /* 0x0000aa00f9007a0c */ /* 0x000ff60003f05270 */
[----:B------:R-:W-:Y:S02]  /*3ae0*/  @!UPT UIADD3 URZ, URZ, URZ, URZ ;  /* 0x0000003f3f3ff290 */ /* 0x000fe4000fffe03f */
[----:B------:R-:W-:Y:S05]  /*3af0*/  @P0 IMAD.HI.U32 R4, R2, c[0x0][0x2ac], RZ ;  /* 0x0000ab0002040a27 */ /* 0x000fea00078e00ff */
[----:B------:R-:W-:Y:S02]  /*3b00*/  @P0 SHF.R.U32.HI R2, RZ, c[0x0][0x2b0], R4 ;  /* 0x0000ac00ff020a19 */ /* 0x000fe40000011604 */
.L_x_956:
[----:B------:R-:W-:Y:S05]  /*3b10*/  BSYNC B0 ;  /* 0x0000000000007941 */ /* 0x000fea0003800000 */
.L_x_954:
[----:B------:R-:W-:Y:S05]  /*3b20*/  IMAD R2, R2, c[0x0][0x2a8], R236 ;  /* 0x0000aa0002027a24 */ /* 0x000fea00078e02ec */
[----:B------:R-:W-:Y:S02]  /*3b30*/  IADD3 R4, R2, c[0x0][0x2a8], RZ ;  /* 0x0000aa0002047a10 */ /* 0x000fe40007ffe0ff */
[----:B------:R-:W-:Y:S02]  /*3b40*/  IMNMX R109, R109, R2, !PT ;  /* 0x000000026d6d7217 */ /* 0x000fe40007800200 */
[----:B------:R-:W-:Y:S02]  /*3b50*/  IMNMX R110, R110, R4, PT ;  /* 0x000000046e6e7217 */ /* 0x000fe40003800200 */
.L_x_953:
[----:B-12-4-:R-:W-:Y:S05]  /*3b60*/  IADD3 R2, R3, 0x8, RZ ;  /* 0x0000000803027810 */ /* 0x016fea0007ffe0ff */
        /* <DEDUP_REMOVED lines=15> */
.L_x_959:
[----:B------:R-:W-:Y:S11]  /*3c60*/  ISETP.NE.AND P0, PT, R249, c[0x0][0x2a8], PT ;  /* 0x0000aa00f9007a0c */ /* 0x000ff60003f05270 */
[----:B------:R-:W-:Y:S02]  /*3c70*/  @!UPT UIADD3 URZ, URZ, URZ, URZ ;  /* 0x0000003f3f3ff290 */ /* 0x000fe4000fffe03f */
[----:B------:R-:W-:Y:S05]  /*3c80*/  @P0 IMAD.HI.U32 R3, R2, c[0x0][0x2ac], RZ ;  /* 0x0000ab0002030a27 */ /* 0x000fea00078e00ff */
[----:B------:R-:W-:Y:S02]  /*3c90*/  @P0 SHF.R.U32.HI R2, RZ, c[0x0][0x2b0], R3 ;  /* 0x0000ac00ff020a19 */ /* 0x000fe40000011603 */
.L_x_960:
[----:B------:R-:W-:Y:S05]  /*3ca0*/  BSYNC B0 ;  /* 0x0000000000007941 */ /* 0x000fea0003800000 */
.L_x_958:
[----:B------:R-:W-:Y:S05]  /*3cb0*/  IMAD R2, R2, c[0x0][0x2a8], R236 ;  /* 0x0000aa0002027a24 */ /* 0x000fea00078e02ec */
[----:B------:R-:W-:Y:S02]  /*3cc0*/  IADD3 R3, R2, c[0x0][0x2a8], RZ ;  /* 0x0000aa0002037a10 */ /* 0x000fe40007ffe0ff */
[----:B------:R-:W-:Y:S02]  /*3cd0*/  IMNMX R107, R107, R2, !PT ;  /* 0x000000026b6b7217 */ /* 0x000fe40007800200 */
[----:B------:R-:W-:Y:S02]  /*3ce0*/  IMNMX R108, R108, R3, PT ;  /* 0x000000036c6c7217 */ /* 0x000fe40003800200 */
.L_x_957:
        /* <DEDUP_REMOVED lines=8> */
[----:B------:R1:W2:Y:S04]  /*3d70*/  LDSM.16.M88.2 R2, [R0+0x7880] ;  /* 0x007880000002783b */ /* 0x0002a80000000100 */
[----:B------:R1:W4:Y:S04]  /*3d80*/  LDSM.16.M88.2 R8, [R0+0x8080] ;  /* 0x008080000008783b */ /* 0x0003280000000100 */
        /* <DEDUP_REMOVED lines=11> */
[----:B--2-4-:R-:W-:Y:S01]  /*3e40*/  USHF.R.S32.HI UR20, URZ, 0x1f, UR21 ;  /* 0x0000001f3f147899 */ /* 0x014fe20008011415 */
[----:B------:R-:W-:Y:S01]  /*3e50*/  IMAD.U32 R5, RZ, RZ, UR13 ;  /* 0x0000000dff057e24 */ /* 0x000fe2000f8e00ff */
[----:B------:R-:W-:Y:S01]  /*3e60*/  ULDC.64 UR16, c[0x0][0x178] ;  /* 0x00005e0000107ab9 */ /* 0x000fe20000000a00 */
[----:B------:R-:W-:Y:S01]  /*3e70*/  IMAD.MOV.U32 R6, RZ, RZ, c[0x0][0x178] ;  /* 0x00005e00ff067624 */ /* 0x000fe200078e00ff */
[----:B------:R-:W-:Y:S02]  /*3e80*/  UIMAD UR20, UR20, UR16, URZ ;  /* 0x00000010141472a4 */ /* 0x000fe4000f8e023f */
[----:B------:R-:W-:Y:S01]  /*3e90*/  @!P1 LEA R5, R5, 0x40, 0x6 ;  /* 0x0000004005059811 */ /* 0x000fe200078e30ff */
[----:B------:R-:W-:Y:S01]  /*3ea0*/  UIMAD.WIDE.U32 UR22, UR21, UR16, URZ ;  /* 0x00000010151672a5 */ /* 0x000fe2000f8e003f */
[----:B------:R-:W-:Y:S01]  /*3eb0*/  IMAD.SHL.U32 R6, R6, 0x20, RZ ;  /* 0x0000002006067824 */ /* 0x000fe200078e00ff */
[----:B------:R-:W-:Y:S01]  /*3ec0*/  UIMAD UR20, UR21, UR17, UR20 ;  /* 0x00000011151472a4 */ /* 0x000fe2000f8e0214 */
[C---:B------:R-:W-:Y:S01]  /*3ed0*/  @!P1 IADD3 R4, P0, R5.reuse, R242, RZ ;  /* 0x000000f205049210 */ /* 0x040fe20007f1e0ff */
[----:B------:R-:W-:Y:S02]  /*3ee0*/  USHF.L.U32 UR16, UR22, 0x6, URZ ;  /* 0x0000000616107899 */ /* 0x000fe4000800063f */
[----:B------:R-:W-:Y:S01]  /*3ef0*/  UIADD3 UR20, UR23, UR20, URZ ;  /* 0x0000001417147290 */ /* 0x000fe2000fffe03f */
[----:B------:R-:W-:Y:S01]  /*3f00*/  @!P1 LEA.HI.X.SX32 R5, R5, R247, 0x1, P0 ;  /* 0x000000f705059211 */ /* 0x000fe200000f0eff */
[----:B------:R-:W-:Y:S02]  /*3f10*/  UIMAD UR21, UR21, -0x40, UR9 ;  /* 0xffffffc0151578a4 */ /* 0x000fe4000f8e0209 */
[----:B------:R-:W-:Y:S01]  /*3f20*/  IADD3 R18, P5, P0, R234, UR16, R6 ;  /* 0x00000010ea127c10 */ /* 0x000fe2000f8be006 */
[----:B------:R-:W-:Y:S06]  /*3f30*/  USHF.L.U64.HI UR20, UR22, 0x6, UR20 ;  /* 0x0000000616147899 */ /* 0x000fec0008010214 */
[----:B------:R-:W-:Y:S02]  /*3f40*/  IADD3.X R19, R231, UR20, R251, P5, P0 ;  /* 0x00000014e7137c10 */ /* 0x000fe4000afe04fb */
[----:B------:R-:W-:Y:S02]  /*3f50*/  @!P1 LEA R14, P0, R4, c[0x0][0x258], 0x2 ;  /* 0x00009600040e9a11 */ /* 0x000fe400078010ff */
[----:B------:R-:W-:Y:S02]  /*3f60*/  IADD3 R7, P5, R234, UR16, RZ ;  /* 0x00000010ea077c10 */ /* 0x000fe4000ffbe0ff */
[----:B------:R-:W-:Y:S02]  /*3f70*/  @!P1 LEA.HI.X R15, R4, c[0x0][0x25c], R5, 0x2, P0 ;  /* 0x00009700040f9a11 */ /* 0x000fe400000f1405 */
[----:B------:R-:W-:Y:S02]  /*3f80*/  LEA R10, P0, R7, c[0x0][0x160], 0x1 ;  /* 0x00005800070a7a11 */ /* 0x000fe400078008ff */
[----:B------:R-:W-:Y:S02]  /*3f90*/  IADD3.X R4, R231, UR20, RZ, P5, !PT ;  /* 0x00000014e7047c10 */ /* 0x000fe4000affe4ff */
[----:B------:R-:W-:Y:S02]  /*3fa0*/  LEA R6, P5, R18, c[0x0][0x160], 0x1 ;  /* 0x0000580012067a11 */ /* 0x000fe400078a08ff */
[----:B------:R-:W-:Y:S02]  /*3fb0*/  IADD3 R5, -R238, UR21, RZ ;  /* 0x00000015ee057c10 */ /* 0x000fe4000fffe1ff */
[----:B------:R-:W-:Y:S02]  /*3fc0*/  LEA.HI.X R11, R7, c[0x0][0x164], R4, 0x1, P0 ;  /* 0x00005900070b7a11 */ /* 0x000fe400000f0c04 */
[----:B------:R-:W-:Y:S01]  /*3fd0*/  LEA.HI.X R7, R18, c[0x0][0x164], R19, 0x1, P5 ;  /* 0x0000590012077a11 */ /* 0x000fe200028f0c13 */
[----:B------:R-:W-:Y:S01]  /*3fe0*/  IMAD.U32 R18, RZ, RZ, UR11 ;  /* 0x0000000bff127e24 */ /* 0x000fe2000f8e00ff */
[----:B------:R-:W-:Y:S02]  /*3ff0*/  ISETP.LT.OR P5, PT, R5, 0x1, !P4 ;  /* 0x000000010500780c */ /* 0x000fe400067a1670 */
[----:B------:R-:W-:Y:S02]  /*4000*/  IADD3 R4, R223, 0xf080, RZ ;  /* 0x0000f080df047810 */ /* 0x000fe40007ffe0ff */
[C---:B------:R-:W-:Y:S03]  /*4010*/  ISETP.LT.OR P0, PT, R5.reuse, 0x1, !P3 ;  /* 0x000000010500780c */ /* 0x040fe60005f01670 */
[----:B------:R-:W-:Y:S06]  /*4020*/  IMAD R4, R18, 0x6000, R4 ;  /* 0x0000600012047824 */ /* 0x000fec00078e0204 */
[----:B------:R-:W-:Y:S01]  /*4030*/  @!PT LDS RZ, [RZ] ;  /* 0x00000000fffff984 */ /* 0x000fe20000000800 */
[----:B------:R-:W-:Y:S01]  /*4040*/  @!PT LDS RZ, [RZ] ;  /* 0x00000000fffff984 */ /* 0x000fe20000000800 */
[----:B------:R-:W-:Y:S01]  /*4050*/  @!PT LDS RZ, [RZ] ;  /* 0x00000000fffff984 */ /* 0x000fe20000000800 */
[----:B------:R2:W-:Y:S01]  /*4060*/  LDGSTS.E.BYPASS.LTC128B.128 [R4], [R10.64], !P5 ;  /* 0x000000000a047fae */ /* 0x0005e2000e901d4e */
[C---:B------:R-:W-:Y:S03]  /*4070*/  ISETP.LT.OR P5, PT, R5.reuse, 0x1, !P2 ;  /* 0x000000010500780c */ /* 0x040fe600057a1670 */
[----:B------:R2:W-:Y:S01]  /*4080*/  LDGSTS.E.BYPASS.LTC128B.128 [R4+0x2000], [R10.64+0x80], !P0 ;  /* 0x020000800a047fae */ /* 0x0005e2000c101d4e */
[C---:B------:R-:W-:Y:S09]  /*4090*/  ISETP.LT.OR P0, PT, R5.reuse, 0x21, !P4 ;  /* 0x000000210500780c */ /* 0x040ff20006701670 */
[----:B------:R2:W-:Y:S01]  /*40a0*/  LDGSTS.E.BYPASS.LTC128B.128 [R4+0x4000], [R10.64+0x100], !P5 ;  /* 0x040001000a047fae */ /* 0x0005e2000e901d4e */
[C---:B------:R-:W-:Y:S03]  /*40b0*/  ISETP.LT.OR P5, PT, R5.reuse, 0x21, !P3 ;  /* 0x000000210500780c */ /* 0x040fe60005fa1670 */
[----:B------:R4:W-:Y:S01]  /*40c0*/  LDGSTS.E.BYPASS.LTC128B.128 [R4+0x1000], [R6.64], !P0 ;  /* 0x0100000006047fae */ /* 0x0009e2000c101d4e */
[----:B------:R-:W-:Y:S01]  /*40d0*/  ISETP.LT.OR P0, PT, R5, 0x21, !P2 ;  /* 0x000000210500780c */ /* 0x000fe20005701670 */
[----:B------:R-:W-:Y:S08]  /*40e0*/  IMAD.U32 R5, RZ, RZ, UR11 ;  /* 0x0000000bff057e24 */ /* 0x000ff0000f8e00ff */
[----:B------:R4:W-:Y:S04]  /*40f0*/  LDGSTS.E.BYPASS.LTC128B.128 [R4+0x3000], [R6.64+0x80], !P5 ;  /* 0x0300008006047fae */ /* 0x0009e8000e901d4e */
[----:B------:R4:W-:Y:S01]  /*4100*/  LDGSTS.E.BYPASS.LTC128B.128 [R4+0x5000], [R6.64+0x100], !P0 ;  /* 0x0500010006047fae */ /* 0x0009e2000c101d4e */
[----:B--2---:R-:W-:Y:S04]  /*4110*/  IMAD.SHL.U32 R10, R248, 0x4, RZ ;  /* 0x00000004f80a7824 */ /* 0x004fe800078e00ff */
[----:B------:R-:W-:Y:S04]  /*4120*/  @!P1 IMAD R5, R5, 0x40, R10 ;  /* 0x0000004005059824 */ /* 0x000fe800078e020a */
[----:B------:R-:W-:Y:S05]  /*4130*/  @!P1 IMAD.SHL.U32 R5, R5, 0x4, RZ ;  /* 0x0000000405059824 */ /* 0x000fea00078e00ff */
[----:B------:R4:W-:Y:S02]  /*4140*/  @!P1 LDGSTS.E.BYPASS.LTC128B.128 [R5+0x21080], [R14.64] ;  /* 0x210800000e059fae */ /* 0x0009e4000b901d4e */
.L_x_961:
        /* <DEDUP_REMOVED lines=18> */
[----:B------:R-:W-:Y:S01]  /*4270*/  ISETP.LT.OR P5, PT, R108, 0x1, P5 ;  /* 0x000000016c00780c */ /* 0x000fe20002fa1670 */
[----:B------:R-:W-:Y:S02]  /*4280*/  UIADD3 UR13, UR13, 0x1, URZ ;  /* 0x000000010d0d7890 */ /* 0x000fe4000fffe03f */
[C---:B------:R-:W-:Y:S08]  /*4290*/  HMMA.16816.F32.BF16 R16, R20.reuse, R16, RZ ;  /* 0x000000101410723c */ /* 0x040ff000000418ff */
[----:B------:R-:W-:Y:S01]  /*42a0*/  HMMA.16816.F32.BF16 R20, R20, R84, RZ ;  /* 0x000000541414723c */ /* 0x000fe200000418ff */
[----:B------:R-:W2:Y:S07]  /*42b0*/  LDSM.16.M88.2 R84, [R210+0x8080] ;  /* 0x00808000d254783b */ /* 0x000eae0000000100 */
[C---:B------:R-:W-:Y:S01]  /*42c0*/  HMMA.16816.F32.BF16 R4, R88.reuse, R86, R4 ;  /* 0x000000565804723c */ /* 0x040fe20000041804 */
[----:B------:R-:W3:Y:S07]  /*42d0*/  LDSM.16.M88.2 R86, [R210+0x8880] ;  /* 0x00888000d256783b */ /* 0x000eee0000000100 */
[C---:B------:R-:W-:Y:S01]  /*42e0*/  HMMA.16816.F32.BF16 R8, R88.reuse, R92, R8 ;  /* 0x0000005c5808723c */ /* 0x040fe20000041808 */
[----:B------:R-:W4:Y:S07]  /*42f0*/  LDSM.16.M88.2 R92, [R210+0x9080] ;  /* 0x00908000d25c783b */ /* 0x000f2e0000000100 */
[C---:B------:R-:W-:Y:S08]  /*4300*/  HMMA.16816.F32.BF16 R12, R88.reuse, R94, R12 ;  /* 0x0000005e580c723c */ /* 0x040ff0000004180c */
[C---:B------:R-:W-:Y:S08]  /*4310*/  HMMA.16816.F32.BF16 R16, R88.reuse, R96, R16 ;  /* 0x000000605810723c */ /* 0x040ff00000041810 */
[----:B------:R-:W-:Y:S01]  /*4320*/  HMMA.16816.F32.BF16 R20, R88, R98, R20 ;  /* 0x000000625814723c */ /* 0x000fe20000041814 */
[----:B------:R-:W5:Y:S05]  /*4330*/  LDSM.16.M88.2 R88, [R210+0x9880] ;  /* 0x00988000d258783b */ /* 0x000f6a0000000100 */
[----:B------:R-:W-:Y:S02]  /*4340*/  LDSM.16.M88.4 R96, [R104] ;  /* 0x000000006860783b */ /* 0x000fe40000000200 */
[C---:B-1----:R-:W-:Y:S03]  /*4350*/  HMMA.16816.F32.BF16 R4, R100.reuse, R2, R4 ;  /* 0x000000026404723c */ /* 0x042fe60000041804 */
[----:B------:R-:W1:Y:S05]  /*4360*/  LDSM.16.M88.2 R2, [R209+0x7880] ;  /* 0x00788000d102783b */ /* 0x000e6a0000000100 */
[C---:B--2---:R-:W-:Y:S01]  /*4370*/  HMMA.16816.F32.BF16 R8, R100.reuse, R84, R8 ;  /* 0x000000546408723c */ /* 0x044fe20000041808 */
[----:B------:R-:W2:Y:S05]  /*4380*/  LDSM.16.M88.2 R90, [R209+0x8080] ;  /* 0x00808000d15a783b */ /* 0x000eaa0000000100 */
[----:B------:R-:W2:Y:S02]  /*4390*/  LDSM.16.M88.2 R84, [R209+0x8880] ;  /* 0x00888000d154783b */ /* 0x000ea40000000100 */
[C---:B---3--:R-:W-:Y:S03]  /*43a0*/  HMMA.16816.F32.BF16 R12, R100.reuse, R86, R12 ;  /* 0x00000056640c723c */ /* 0x048fe6000004180c */
[----:B------:R-:W3:Y:S05]  /*43b0*/  LDSM.16.M88.2 R86, [R209+0x9080] ;  /* 0x00908000d156783b */ /* 0x000eea0000000100 */
[C---:B----4-:R-:W-:Y:S01]  /*43c0*/  HMMA.16816.F32.BF16 R16, R100.reuse, R92, R16 ;  /* 0x0000005c6410723c */ /* 0x050fe20000041810 */
[----:B------:R-:W4:Y:S07]  /*43d0*/  LDSM.16.M88.2 R92, [R209+0x9880] ;  /* 0x00988000d15c783b */ /* 0x000f2e0000000100 */
[----:B-----5:R-:W-:Y:S01]  /*43e0*/  HMMA.16816.F32.BF16 R20, R100, R88, R20 ;  /* 0x000000586414723c */ /* 0x020fe20000041814 */
[----:B------:R-:W-:Y:S05]  /*43f0*/  LDSM.16.M88.2 R88, [R0+0xa080] ;  /* 0x00a080000058783b */ /* 0x000fea0000000100 */
[----:B------:R-:W5:Y:S02]  /*4400*/  LDSM.16.M88.4 R100, [R105+0x1d080] ;  /* 0x01d080006964783b */ /* 0x000f640000000200 */
[C---:B-1----:R-:W-:Y:S03]  /*4410*/  HMMA.16816.F32.BF16 R4, R96.reuse, R2, R4 ;  /* 0x000000026004723c */ /* 0x042fe60000041804 */
[----:B------:R-:W1:Y:S05]  /*4420*/  LDSM.16.M88.2 R2, [R0+0xa880] ;  /* 0x00a880000002783b */ /* 0x000e6a0000000100 */
[C---:B--2---:R-:W-:Y:S01]  /*4430*/  HMMA.16816.F32.BF16 R8, R96.reuse, R90, R8 ;  /* 0x0000005a6008723c */ /* 0x044fe20000041808 */
[----:B------:R-:W-:Y:S07]  /*4440*/  LDSM.16.M88.2 R90, [R0+0xc080] ;  /* 0x00c08000005a783b */ /* 0x000fee0000000100 */
[C---:B------:R-:W-:Y:S01]  /*4450*/  HMMA.16816.F32.BF16 R12, R96.reuse, R84, R12 ;  /* 0x00000054600c723c */ /* 0x040fe2000004180c */
[----:B------:R-:W2:Y:S07]  /*4460*/  LDSM.16.M88.2 R84, [R0+0xb080] ;  /* 0x00b080000054783b */ /* 0x000eae0000000100 */
[C---:B---3--:R-:W-:Y:S01]  /*4470*/  HMMA.16816.F32.BF16 R16, R96.reuse, R86, R16 ;  /* 0x000000566010723c */ /* 0x048fe20000041810 */
[----:B------:R-:W3:Y:S07]  /*4480*/  LDSM.16.M88.2 R86, [R0+0xb880] ;  /* 0x00b880000056783b */ /* 0x000eee0000000100 */
[----:B----4-:R-:W-:Y:S01]  /*4490*/  HMMA.16816.F32.BF16 R20, R96, R92, R20 ;  /* 0x0000005c6014723c */ /* 0x010fe20000041814 */
[----:B------:R-:W-:Y:S05]  /*44a0*/  LDSM.16.M88.4 R92, [R106+0x1d080] ;  /* 0x01d080006a5c783b */ /* 0x000fea0000000200 */
[----:B------:R-:W-:Y:S02]  /*44b0*/  LDSM.16.M88.4 R96, [R215+0x2000] ;  /* 0x00200000d760783b */ /* 0x000fe40000000200 */
[C---:B-----5:R-:W-:Y:S03]  /*44c0*/  HMMA.16816.F32.BF16 R4, R100.reuse, R88, R4 ;  /* 0x000000586404723c */ /* 0x060fe60000041804 */
[----:B------:R-:W4:Y:S05]  /*44d0*/  LDSM.16.M88.2 R88, [R208+0xa080] ;  /* 0x00a08000d058783b */ /* 0x000f2a0000000100 */
[C---:B-1----:R-:W-:Y:S01]  /*44e0*/  HMMA.16816.F32.BF16 R8, R100.reuse, R2, R8 ;  /* 0x000000026408723c */ /* 0x042fe20000041808 */
[----:B------:R-:W1:Y:S07]  /*44f0*/  LDSM.16.M88.2 R2, [R208+0xa880] ;  /* 0x00a88000d002783b */ /* 0x000e6e0000000100 */
[C---:B--2---:R-:W-:Y:S01]  /*4500*/  HMMA.16816.F32.BF16 R12, R100.reuse, R84, R12 ;  /* 0x00000054640c723c */ /* 0x044fe2000004180c */
[----:B------:R-:W2:Y:S07]  /*4510*/  LDSM.16.M88.2 R84, [R208+0xb080] ;  /* 0x00b08000d054783b */ /* 0x000eae0000000100 */
[C---:B---3--:R-:W-:Y:S01]  /*4520*/  HMMA.16816.F32.BF16 R16, R100.reuse, R86, R16 ;  /* 0x000000566410723c */ /* 0x048fe20000041810 */
[----:B------:R-:W3:Y:S07]  /*4530*/  LDSM.16.M88.2 R86, [R208+0xb880] ;  /* 0x00b88000d056783b */ /* 0x000eee0000000100 */
[----:B------:R-:W-:Y:S01]  /*4540*/  HMMA.16816.F32.BF16 R20, R100, R90, R20 ;  /* 0x0000005a6414723c */ /* 0x000fe20000041814 */
[----:B------:R-:W5:Y:S06]  /*4550*/  LDSM.16.M88.2 R90, [R208+0xc080] ;  /* 0x00c08000d05a783b */ /* 0x000f6c0000000100 */
[----:B------:R-:W-:Y:S02]  /*4560*/  FSEL R100, R191, -INF , !P5 ;  /* 0xff800000bf647808 */ /* 0x000fe40006800000 */
[----:B------:R-:W-:Y:S01]  /*4570*/  PLOP3.LUT P5, PT, PT, PT, UP2, 0x40, 0x0 ;  /* 0x000000000000781c */ /* 0x000fe20003fae828 */
[C---:B----4-:R-:W-:Y:S01]  /*4580*/  HMMA.16816.F32.BF16 R4, R92.reuse, R88, R4 ;  /* 0x000000585c04723c */ /* 0x050fe20000041804 */
[----:B------:R-:W4:Y:S01]  /*4590*/  LDSM.16.M88.2 R88, [R210+0xa080] ;  /* 0x00a08000d258783b */ /* 0x000f220000000100 */
        /* <DEDUP_REMOVED lines=8> */
[C---:B--2---:R-:W-:Y:S01]  /*4620*/  HMMA.16816.F32.BF16 R12, R92.reuse, R84, R12 ;  /* 0x000000545c0c723c */ /* 0x044fe2000004180c */
[----:B------:R-:W2:Y:S01]  /*4630*/  LDSM.16.M88.2 R84, [R210+0xb080] ;  /* 0x00b08000d254783b */ /* 0x000ea20000000100 */
[----:B------:R-:W-:Y:S01]  /*4640*/  PLOP3.LUT P5, PT, PT, PT, UP1, 0x40, 0x0 ;  /* 0x000000000000781c */ /* 0x000fe20003fae818 */
[----:B------:R-:W-:Y:S02]  /*4650*/  UISETP.NE.AND UP1, UPT, UR16, URZ, UPT ;  /* 0x0000003f1000728c */ /* 0x000fe4000bf25270 */
[----:B------:R-:W-:Y:S01]  /*4660*/  UP2UR UR16, UPR, URZ, 0x1 ;  /* 0x000000013f107883 */ /* 0x000fe20008000000 */
[----:B------:R-:W-:Y:S02]  /*4670*/  ISETP.GT.AND P5, PT, R107, 0x10, P5 ;  /* 0x000000106b00780c */ /* 0x000fe40002fa4270 */
[C---:B---3--:R-:W-:Y:S01]  /*4680*/  HMMA.16816.F32.BF16 R16, R92.reuse, R86, R16 ;  /* 0x000000565c10723c */ /* 0x048fe20000041810 */
[----:B------:R-:W3:Y:S02]  /*4690*/  LDSM.16.M88.2 R86, [R210+0xb880] ;  /* 0x00b88000d256783b */ /* 0x000ee40000000100 */
        /* <DEDUP_REMOVED lines=10> */
[C---:B----4-:R-:W-:Y:S01]  /*4740*/  HMMA.16816.F32.BF16 R4, R96.reuse, R88, R4 ;  /* 0x000000586004723c */ /* 0x050fe20000041804 */
[----:B------:R-:W-:Y:S01]  /*4750*/  UP2UR UR17, UPR, URZ, 0x1 ;  /* 0x000000013f117883 */ /* 0x000fe20008000000 */
[----:B------:R-:W4:Y:S01]  /*4760*/  LDSM.16.M88.2 R88, [R209+0xa080] ;  /* 0x00a08000d158783b */ /* 0x000f220000000100 */
        /* <DEDUP_REMOVED lines=8> */
[C---:B--2---:R-:W-:Y:S01]  /*47f0*/  HMMA.16816.F32.BF16 R12, R96.reuse, R84, R12 ;  /* 0x00000054600c723c */ /* 0x044fe2000004180c */
[----:B------:R-:W2:Y:S02]  /*4800*/  LDSM.16.M88.2 R84, [R209+0xb080] ;  /* 0x00b08000d154783b */ /* 0x000ea40000000100 */
[----:B------:R-:W-:Y:S04]  /*4810*/  ISETP.GT.AND P5, PT, R107, 0x20, P5 ;  /* 0x000000206b00780c */ /* 0x000fe80002fa4270 */
[C---:B------:R-:W-:Y:S01]  /*4820*/  ISETP.LT.OR P5, PT, R108.reuse, 0x21, P5 ;  /* 0x000000216c00780c */ /* 0x040fe20002fa1670 */
[C---:B---3--:R-:W-:Y:S01]  /*4830*/  HMMA.16816.F32.BF16 R16, R96.reuse, R86, R16 ;  /* 0x000000566010723c */ /* 0x048fe20000041810 */
[----:B------:R-:W3:Y:S03]  /*4840*/  LDSM.16.M88.2 R86, [R209+0xb880] ;  /* 0x00b88000d156783b */ /* 0x000ee60000000100 */
[--C-:B------:R-:W-:Y:S04]  /*4850*/  FFMA.FTZ R100, R175, c[0x0][0x29c], -R111.reuse ;  /* 0x0000a700af647a23 */ /* 0x100fe8000001086f */
[----:B-----5:R-:W-:Y:S01]  /*4860*/  HMMA.16816.F32.BF16 R20, R96, R90, R20 ;  /* 0x0000005a6014723c */ /* 0x020fe20000041814 */
[----:B------:R-:W5:Y:S01]  /*4870*/  LDSM.16.M88.2 R90, [R209+0xc080] ;  /* 0x00c08000d15a783b */ /* 0x000f620000000100 */
[----:B------:R2:W-:Y:S04]  /*4880*/  MUFU.EX2 R177, R100 ;  /* 0x0000006400b17308 */ /* 0x0005e80000000800 */
[----:B------:R2:W-:Y:S02]  /*4890*/  LDSM.16.M88.4 R96, [R105+0x1f080] ;  /* 0x01f080006960783b */ /* 0x0005e40000000200 */
[C---:B----4-:R-:W-:Y:S03]  /*48a0*/  HMMA.16816.F32.BF16 R4, R92.reuse, R88, R4 ;  /* 0x000000585c04723c */ /* 0x050fe60000041804 */
[----:B------:R-:W4:Y:S05]  /*48b0*/  LDSM.16.M88.2 R88, [R0+0xc880] ;  /* 0x00c880000058783b */ /* 0x000f2a0000000100 */
[C---:B-1----:R-:W-:Y:S01]  /*48c0*/  HMMA.16816.F32.BF16 R8, R92.reuse, R2, R8 ;  /* 0x000000025c08723c */ /* 0x042fe20000041808 */
[----:B------:R-:W1:Y:S07]  /*48d0*/  LDSM.16.M88.2 R2, [R0+0xd080] ;  /* 0x00d080000002783b */ /* 0x000e6e0000000100 */
[C---:B--2---:R-:W-:Y:S01]  /*48e0*/  HMMA.16816.F32.BF16 R12, R92.reuse, R84, R12 ;  /* 0x000000545c0c723c */ /* 0x044fe2000004180c */
[----:B------:R-:W2:Y:S03]  /*48f0*/  LDSM.16.M88.2 R84, [R0+0xd880] ;  /* 0x00d880000054783b */ /* 0x000ea60000000100 */
[----:B------:R-:W-:Y:S02]  /*4900*/  FSEL R105, R189, -INF , !P5 ;  /* 0xff800000bd697808 */ /* 0x000fe40006800000 */
[----:B------:R-:W-:Y:S02]  /*4910*/  PLOP3.LUT P5, PT, PT, PT, UP5, 0x40, 0x0 ;  /* 0x000000000000781c */ /* 0x000fe40003fae858 */
[C---:B---3--:R-:W-:Y:S01]  /*4920*/  HMMA.16816.F32.BF16 R16, R92.reuse, R86, R16 ;  /* 0x000000565c10723c */ /* 0x048fe20000041810 */
[----:B------:R-:W3:Y:S02]  /*4930*/  LDSM.16.M88.2 R86, [R0+0xe080] ;  /* 0x00e080000056783b */ /* 0x000ee40000000100 */
        /* <DEDUP_REMOVED lines=9> */
[C---:B----4-:R-:W-:Y:S03]  /*49d0*/  HMMA.16816.F32.BF16 R4, R96.reuse, R88, R4 ;  /* 0x000000586004723c */ /* 0x050fe60000041804 */
[----:B------:R-:W4:Y:S02]  /*49e0*/  LDSM.16.M88.2 R88, [R208+0xc880] ;  /* 0x00c88000d058783b */ /* 0x000f240000000100 */
[----:B------:R-:W-:Y:S03]  /*49f0*/  ISETP.GT.AND P5, PT, R107, 0x30, P5 ;  /* 0x000000306b00780c */ /* 0x000fe60002fa4270 */
[C---:B-1----:R-:W-:Y:S01]  /*4a00*/  HMMA.16816.F32.BF16 R8, R96.reuse, R2, R8 ;  /* 0x000000026008723c */ /* 0x042fe20000041808 */
[----:B------:R-:W1:Y:S02]  /*4a10*/  LDSM.16.M88.2 R2, [R208+0xd080] ;  /* 0x00d08000d002783b */ /* 0x000e640000000100 */
[C---:B------:R-:W-:Y:S04]  /*4a20*/  ISETP.LT.OR P5, PT, R108.reuse, 0x31, P5 ;  /* 0x000000316c00780c */ /* 0x040fe80002fa1670 */
[----:B------:R-:W-:Y:S01]  /*4a30*/  FSEL R174, R185, -INF , !P5 ;  /* 0xff800000b9ae7808 */ /* 0x000fe20006800000 */
[C---:B--2---:R-:W-:Y:S01]  /*4a40*/  HMMA.16816.F32.BF16 R12, R96.reuse, R84, R12 ;  /* 0x00000054600c723c */ /* 0x044fe2000004180c */
[----:B------:R-:W2:Y:S01]  /*4a50*/  LDSM.16.M88.2 R84, [R208+0xd880] ;  /* 0x00d88000d054783b */ /* 0x000ea20000000100 */
[----:B------:R-:W-:Y:S02]  /*4a60*/  PLOP3.LUT P5, PT, PT, PT, UP3, 0x40, 0x0 ;  /* 0x000000000000781c */ /* 0x000fe40003fae838 */
[--C-:B------:R-:W-:Y:S02]  /*4a70*/  FFMA.FTZ R100, R103, c[0x0][0x29c], -R111.reuse ;  /* 0x0000a70067647a23 */ /* 0x100fe4000001086f */
[C---:B------:R-:W-:Y:S02]  /*4a80*/  ISETP.GT.AND P5, PT, R107.reuse, 0x31, P5 ;  /* 0x000000316b00780c */ /* 0x040fe40002fa4270 */
[C---:B---3--:R-:W-:Y:S01]  /*4a90*/  HMMA.16816.F32.BF16 R16, R96.reuse, R86, R16 ;  /* 0x000000566010723c */ /* 0x048fe20000041810 */
[----:B------:R-:W3:Y:S01]  /*4aa0*/  LDSM.16.M88.2 R86, [R208+0xe080] ;  /* 0x00e08000d056783b */ /* 0x000ee20000000100 */
        /* <DEDUP_REMOVED lines=8> */
[C---:B----4-:R-:W-:Y:S03]  /*4b30*/  HMMA.16816.F32.BF16 R4, R92.reuse, R88, R4 ;  /* 0x000000585c04723c */ /* 0x050fe60000041804 */
[----:B------:R4:W4:Y:S01]  /*4b40*/  MUFU.EX2 R180, R96 ;  /* 0x0000006000b47308 */ /* 0x0009220000000800 */
[----:B------:R-:W-:Y:S01]  /*4b50*/  LDSM.16.M88.2 R88, [R210+0xc880] ;  /* 0x00c88000d258783b */ /* 0x000fe20000000100 */
[----:B------:R-:W-:Y:S03]  /*4b60*/  ISETP.LT.OR P5, PT, R108, 0x41, P5 ;  /* 0x000000416c00780c */ /* 0x000fe60002fa1670 */
[C---:B-1----:R-:W-:Y:S01]  /*4b70*/  HMMA.16816.F32.BF16 R8, R92.reuse, R2, R8 ;  /* 0x000000025c08723c */ /* 0x042fe20000041808 */
[----:B------:R-:W-:Y:S03]  /*4b80*/  LDSM.16.M88.2 R2, [R210+0xd080] ;  /* 0x00d08000d202783b */ /* 0x000fe60000000100 */
[----:B------:R-:W-:Y:S01]  /*4b90*/  FSEL R173, R183, -INF , !P5 ;  /* 0xff800000b7ad7808 */ /* 0x000fe20006800000 */
[--C-:B------:R-:W-:Y:S01]  /*4ba0*/  FFMA.FTZ R100, R102, c[0x0][0x29c], -R111.reuse ;  /* 0x0000a70066647a23 */ /* 0x100fe2000001086f */
[----:B------:R-:W-:Y:S02]  /*4bb0*/  PLOP3.LUT P5, PT, PT, PT, UP1, 0x40, 0x0 ;  /* 0x000000000000781c */ /* 0x000fe40003fae818 */
[C---:B--2---:R-:W-:Y:S01]  /*4bc0*/  HMMA.16816.F32.BF16 R12, R92.reuse, R84, R12 ;  /* 0x000000545c0c723c */ /* 0x044fe2000004180c */
[----:B------:R-:W-:Y:S02]  /*4bd0*/  LDSM.16.M88.2 R84, [R210+0xd880] ;  /* 0x00d88000d254783b */ /* 0x000fe40000000100 */
[----:B------:R-:W-:Y:S04]  /*4be0*/  ISETP.GT.AND P5, PT, R107, 0x41, P5 ;  /* 0x000000416b00780c */ /* 0x000fe80002fa4270 */
[----:B------:R-:W-:Y:S01]  /*4bf0*/  ISETP.LT.OR P5, PT, R108, 0x42, P5 ;  /* 0x000000426c00780c */ /* 0x000fe20002fa1670 */
[C---:B---3--:R-:W-:Y:S01]  /*4c00*/  HMMA.16816.F32.BF16 R16, R92.reuse, R86, R16 ;  /* 0x000000565c10723c */ /* 0x048fe20000041810 */
[----:B----4-:R-:W1:Y:S03]  /*4c10*/  LDSM.16.M88.4 R96, [R215+0x4000] ;  /* 0x00400000d760783b */ /* 0x010e660000000200 */
        /* <DEDUP_REMOVED lines=321> */
[----:B------:R-:W-:Y:S02]  /*6030*/  ULDC.64 UR16, c[0x0][0x208] ;  /* 0x0000820000107ab9 */ /* 0x000fe40000000a00 */
[----:B------:R-:W-:Y:S02]  /*6040*/  UIMAD UR20, UR20, UR16, URZ ;  /* 0x00000010141472a4 */ /* 0x000fe4000f8e023f */
[----:B------:R-:W-:Y:S02]  /*6050*/  UIMAD.WIDE.U32 UR22, UR13, UR16, URZ ;  /* 0x000000100d1672a5 */ /* 0x000fe4000f8e003f */
[----:B------:R-:W-:Y:S02]  /*6060*/  UIMAD UR20, UR13, UR17, UR20 ;  /* 0x000000110d1472a4 */ /* 0x000fe4000f8e0214 */
[----:B------:R-:W-:Y:S02]  /*6070*/  USHF.L.U32 UR21, UR13, 0x6, URZ ;  /* 0x000000060d157899 */ /* 0x000fe4000800063f */
[----:B------:R-:W-:Y:S02]  /*6080*/  USHF.L.U32 UR16, UR22, 0x6, URZ ;  /* 0x0000000616107899 */ /* 0x000fe4000800063f */
[----:B------:R-:W-:Y:S02]  /*6090*/  UIADD3 UR20, UR23, UR20, URZ ;  /* 0x0000001417147290 */ /* 0x000fe4000fffe03f */
[----:B------:R-:W-:Y:S01]  /*60a0*/  IADD3 R3, P0, R240, UR21, RZ ;  /* 0x00000015f0037c10 */ /* 0x000fe2000ff1e0ff */
[----:B------:R-:W-:Y:S01]  /*60b0*/  IMAD.U32 R5, RZ, RZ, UR21 ;  /* 0x00000015ff057e24 */ /* 0x000fe2000f8e00ff */
[----:B------:R-:W-:Y:S01]  /*60c0*/  IADD3 R2, P5, R232, UR16, RZ ;  /* 0x00000010e8027c10 */ /* 0x000fe2000ffbe0ff */
[----:B------:R-:W-:Y:S03]  /*60d0*/  USHF.L.U64.HI UR20, UR22, 0x6, UR20 ;  /* 0x0000000616147899 */ /* 0x000fe60008010214 */
[----:B------:R-:W-:Y:S02]  /*60e0*/  LEA.HI.X.SX32 R5, R5, R239, 0x1, P0 ;  /* 0x000000ef05057211 */ /* 0x000fe400000f0eff */
[----:B------:R-:W-:Y:S02]  /*60f0*/  LEA R8, P0, R3, c[0x0][0x280], 0x2 ;  /* 0x0000a00003087a11 */ /* 0x000fe400078010ff */
[----:B------:R-:W-:Y:S02]  /*6100*/  IADD3.X R4, R229, UR20, RZ, P5, !PT ;  /* 0x00000014e5047c10 */ /* 0x000fe4000affe4ff */
[C---:B------:R-:W-:Y:S02]  /*6110*/  LEA R6, P5, R2.reuse, c[0x0][0x1f0], 0x1 ;  /* 0x00007c0002067a11 */ /* 0x040fe400078a08ff */
[----:B------:R-:W-:Y:S02]  /*6120*/  LEA.HI.X R9, R3, c[0x0][0x284], R5, 0x2, P0 ;  /* 0x0000a10003097a11 */ /* 0x000fe400000f1405 */
[----:B------:R-:W-:Y:S01]  /*6130*/  LEA.HI.X R7, R2, c[0x0][0x1f4], R4, 0x1, P5 ;  /* 0x00007d0002077a11 */ /* 0x000fe200028f0c04 */
[----:B------:R-:W-:Y:S01]  /*6140*/  IMAD.U32 R2, RZ, RZ, UR21 ;  /* 0x00000015ff027e24 */ /* 0x000fe2000f8e00ff */
[----:B------:R-:W-:Y:S04]  /*6150*/  IADD3 R3, P5, P0, R232, UR16, R252 ;  /* 0x00000010e8037c10 */ /* 0x000fe8000f8be0fc */
[----:B------:R-:W-:Y:S02]  /*6160*/  IADD3.X R5, R229, UR20, R250, P5, P0 ;  /* 0x00000014e5057c10 */ /* 0x000fe4000afe04fa */
[C---:B------:R-:W-:Y:S02]  /*6170*/  LEA R4, P0, R3.reuse, c[0x0][0x1f0], 0x1 ;  /* 0x00007c0003047a11 */ /* 0x040fe400078008ff */
[----:B------:R-:W-:Y:S02]  /*6180*/  IADD3 R2, -R238, UR9, -R2 ;  /* 0x00000009ee027c10 */ /* 0x000fe4000fffe902 */
        /* <DEDUP_REMOVED lines=16> */
[----:B------:R-:W-:Y:S03]  /*6290*/  ISETP.NE.AND P2, PT, R10, RZ, PT ;  /* 0x000000ff0a00720c */ /* 0x000fe60003f45270 */
[----:B------:R1:W-:Y:S04]  /*62a0*/  LDGSTS.E.BYPASS.LTC128B.128 [R223+0x1c080], [R4.64], !P6 ;  /* 0x1c08000004df7fae */ /* 0x0003e8000f101d4e */
[----:B------:R1:W-:Y:S04]  /*62b0*/  LDGSTS.E.BYPASS.LTC128B.128 [R223+0x1e080], [R4.64+0x80], !P5 ;  /* 0x1e08008004df7fae */ /* 0x0003e8000e901d4e */
[----:B------:R1:W-:Y:S04]  /*62c0*/  LDGSTS.E.BYPASS.LTC128B.128 [R223+0x20080], [R4.64+0x100], !P0 ;  /* 0x2008010004df7fae */ /* 0x0003e8000c101d4e */
[----:B------:R1:W-:Y:S02]  /*62d0*/  @!P1 LDGSTS.E.BYPASS.LTC128B.128 [R2+0x21280], [R8.64] ;  /* 0x2128000008029fae */ /* 0x0003e4000b901d4e */
.L_x_962:
        /* <DEDUP_REMOVED lines=75> */
[-C--:B------:R-:W-:Y:S04]  /*6790*/  HMMA.16816.F32.BF16 R104, R176, R174.reuse, R104 ;  /* 0x000000aeb068723c */ /* 0x080fe80000041868 */
        /* <DEDUP_REMOVED lines=219> */
.L_x_952:
[----:B------:R-:W-:Y:S05]  /*7550*/  @P1 BRA `(.L_x_964) ;  /* 0x000038a000001947 */ /* 0x000fea0003800000 */
[----:B------:R-:W-:Y:S01]  /*7560*/  SHF.R.S32.HI R176, RZ, 0x1f, R248 ;  /* 0x0000001fffb07819 */ /* 0x000fe200000114f8 */
[----:B----4-:R-:W-:Y:S01]  /*7570*/  IMAD.SHL.U32 R6, R248, 0x80, RZ ;  /* 0x00000080f8067824 */ /* 0x010fe200078e00ff */
[----:B------:R-:W-:Y:S01]  /*7580*/  F2FP.BF16.PACK_AB R87, R27, R26 ;  /* 0x0000001a1b57723e */ /* 0x000fe200000010ff */
[----:B------:R-:W-:Y:S01]  /*7590*/  BAR.SYNC.DEFER_BLOCKING 0x1, 0x100 ;  /* 0x0044000000007b1d */ /* 0x000fe20000010000 */
[----:B------:R-:W-:-:S02]  /*75a0*/  LEA.HI R2, R176, R248, RZ, 0x2 ;  /* 0x000000f8b0027211 */ /* 0x000fc400078f10ff */
[CC--:B------:R-:W-:Y:S02]  /*75b0*/  LEA.HI R4, R176.reuse, R248.reuse, RZ, 0x7 ;  /* 0x000000f8b0047211 */ /* 0x0c0fe400078f38ff */
[----:B------:R-:W-:Y:S01]  /*75c0*/  LEA.HI R5, R176, R248, RZ, 0x5 ;  /* 0x000000f8b0057211 */ /* 0x000fe200078f28ff */
[----:B------:R-:W-:Y:S01]  /*75d0*/  ULDC.64 UR4, c[0x0][0x358] ;  /* 0x0000d60000047ab9 */ /* 0x000fe20000000a00 */
[--C-:B------:R-:W-:Y:S01]  /*75e0*/  SHF.R.S32.HI R0, RZ, 0x2, R2.reuse ;  /* 0x00000002ff007819 */ /* 0x100fe20000011402 */
[----:B------:R-:W-:Y:S01]  /*75f0*/  IMAD.SHL.U32 R4, R4, 0x4, RZ ;  /* 0x0000000404047824 */ /* 0x000fe200078e00ff */
[----:B------:R-:W-:Y:S01]  /*7600*/  SHF.R.S32.HI R2, RZ, 0x1f, R2 ;  /* 0x0000001fff027819 */ /* 0x000fe20000011402 */
[----:B------:R-:W-:Y:S01]  /*7610*/  UISETP.NE.U32.AND UP1, UPT, URZ, UR4, UPT ;  /* 0x000000043f00728c */ /* 0x000fe2000bf25070 */
[----:B------:R-:W-:Y:S01]  /*7620*/  LOP3.LUT R6, R6, 0x180, RZ, 0xc0, !PT ;  /* 0x0000018006067812 */ /* 0x000fe200078ec0ff */
[----:B------:R-:W-:Y:S01]  /*7630*/  UMOV UR6, 0x4 ;  /* 0x0000000400067882 */ /* 0x000fe20000000000 */
[----:B------:R-:W-:Y:S01]  /*7640*/  SHF.R.U32.HI R5, RZ, 0x1, R5 ;  /* 0x00000001ff057819 */ /* 0x000fe20000011605 */
[----:B------:R-:W-:Y:S01]  /*7650*/  UISETP.NE.AND.EX UP1, UPT, URZ, UR5, UPT, UP1 ;  /* 0x000000053f00728c */ /* 0x000fe2000bf25310 */
[----:B------:R-:W-:-:S02]  /*7660*/  LEA.HI R3, R2, R0, RZ, 0x3 ;  /* 0x0000000002037211 */ /* 0x000fc400078f18ff */
[----:B------:R-:W-:Y:S01]  /*7670*/  LOP3.LUT R2, R6, 0x30, R5, 0xf8, !PT ;  /* 0x0000003006027812 */ /* 0x000fe200078ef805 */
[----:B------:R-:W-:Y:S01]  /*7680*/  ULDC.64 UR4, c[0x0][0x358] ;  /* 0x0000d60000047ab9 */ /* 0x000fe20000000a00 */
[----:B------:R-:W-:Y:S01]  /*7690*/  LOP3.LUT R4, R4, 0xfffffe00, RZ, 0xc0, !PT ;  /* 0xfffffe0004047812 */ /* 0x000fe200078ec0ff */
[----:B------:R-:W-:Y:S01]  /*76a0*/  UIMAD.WIDE UR4, UR10, UR6, UR4 ;  /* 0x000000060a0472a5 */ /* 0x000fe2000f8e0204 */
[----:B------:R-:W-:Y:S02]  /*76b0*/  LOP3.LUT R3, R3, 0xfffffff8, RZ, 0xc0, !PT ;  /* 0xfffffff803037812 */ /* 0x000fe400078ec0ff */
[----:B------:R-:W-:Y:S02]  /*76c0*/  SHF.R.U32.HI R5, RZ, 0x3, R6 ;  /* 0x00000003ff057819 */ /* 0x000fe40000011606 */
[----:B------:R-:W-:Y:S02]  /*76d0*/  LOP3.LUT R10, R2, 0x8, RZ, 0xfc, !PT ;  /* 0x00000008020a7812 */ /* 0x000fe400078efcff */
[----:B------:R-:W-:-:S02]  /*76e0*/  F2FP.BF16.PACK_AB R93, R41, R40 ;  /* 0x00000028295d723e */ /* 0x000fc400000010ff */
[----:B------:R-:W-:Y:S02]  /*76f0*/  IADD3 R0, R4, R0, -R3 ;  /* 0x0000000004007210 */ /* 0x000fe40007ffe803 */
[----:B------:R-:W-:Y:S02]  /*7700*/  LOP3.LUT R26, R2, 0x2c00, RZ, 0xfc, !PT ;  /* 0x00002c00021a7812 */ /* 0x000fe400078efcff */
[----:B------:R-:W-:Y:S02]  /*7710*/  F2FP.BF16.PACK_AB R89, R29, R28 ;  /* 0x0000001c1d59723e */ /* 0x000fe400000010ff */
[----:B------:R-:W-:Y:S02]  /*7720*/  F2FP.BF16.PACK_AB R94, R47, R46 ;  /* 0x0000002e2f5e723e */ /* 0x000fe400000010ff */
[----:B------:R-:W-:Y:S02]  /*7730*/  F2FP.BF16.PACK_AB R95, R37, R36 ;  /* 0x00000024255f723e */ /* 0x000fe400000010ff */
[----:B------:R-:W-:-:S02]  /*7740*/  F2FP.BF16.PACK_AB R97, R39, R38 ;  /* 0x000000262761723e */ /* 0x000fc400000010ff */
[C---:B-----5:R-:W-:Y:S02]  /*7750*/  LOP3.LUT R9, R2.reuse, 0x48, RZ, 0xfc, !PT ;  /* 0x0000004802097812 */ /* 0x060fe400078efcff */
[C---:B------:R-:W-:Y:S02]  /*7760*/  LOP3.LUT R6, R2.reuse, 0x1408, RZ, 0xfc, !PT ;  /* 0x0000140802067812 */ /* 0x040fe400078efcff */
[C---:B------:R-:W-:Y:S02]  /*7770*/  LOP3.LUT R4, R2.reuse, 0x2800, RZ, 0xfc, !PT ;  /* 0x0000280002047812 */ /* 0x040fe400078efcff */
[----:B------:R-:W-:Y:S02]  /*7780*/  LOP3.LUT R41, R2, 0x1c40, RZ, 0xfc, !PT ;  /* 0x00001c4002297812 */ /* 0x000fe400078efcff */
[----:B------:R-:W-:Y:S02]  /*7790*/  F2FP.BF16.PACK_AB R88, R31, R30 ;  /* 0x0000001e1f58723e */ /* 0x000fe400000010ff */
[----:B------:R-:W-:-:S02]  /*77a0*/  F2FP.BF16.PACK_AB R92, R45, R44 ;  /* 0x0000002c2d5c723e */ /* 0x000fc400000010ff */
[----:B------:R-:W-:Y:S02]  /*77b0*/  F2FP.BF16.PACK_AB R96, R43, R42 ;  /* 0x0000002a2b60723e */ /* 0x000fe400000010ff */
[----:B------:R-:W-:Y:S02]  /*77c0*/  F2FP.BF16.PACK_AB R98, R51, R50 ;  /* 0x000000323362723e */ /* 0x000fe400000010ff */
[----:B------:R-:W-:Y:S02]  /*77d0*/  LOP3.LUT R84, R5, R2, RZ, 0x3c, !PT ;  /* 0x0000000205547212 */ /* 0x000fe400078e3cff */
[C---:B------:R-:W-:Y:S02]  /*77e0*/  LOP3.LUT R11, R2.reuse, 0x40, RZ, 0xfc, !PT ;  /* 0x00000040020b7812 */ /* 0x040fe400078efcff */
[C---:B------:R-:W-:Y:S02]  /*77f0*/  LOP3.LUT R8, R2.reuse, 0x1400, RZ, 0xfc, !PT ;  /* 0x0000140002087812 */ /* 0x040fe400078efcff */
[----:B------:R-:W-:-:S02]  /*7800*/  LOP3.LUT R7, R2, 0x1440, RZ, 0xfc, !PT ;  /* 0x0000144002077812 */ /* 0x000fc400078efcff */
[C---:B------:R-:W-:Y:S02]  /*7810*/  LOP3.LUT R29, R2.reuse, 0x2c40, RZ, 0xfc, !PT ;  /* 0x00002c40021d7812 */ /* 0x040fe400078efcff */
[C---:B------:R-:W-:Y:S02]  /*7820*/  LOP3.LUT R36, R2.reuse, 0x800, RZ, 0xfc, !PT ;  /* 0x0000080002247812 */ /* 0x040fe400078efcff */
[C---:B------:R-:W-:Y:S02]  /*7830*/  LOP3.LUT R38, R2.reuse, 0x808, RZ, 0xfc, !PT ;  /* 0x0000080802267812 */ /* 0x040fe400078efcff */
[----:B------:R-:W-:Y:S02]  /*7840*/  LOP3.LUT R47, R2, 0x3048, RZ, 0xfc, !PT ;  /* 0x00003048022f7812 */ /* 0x000fe400078efcff */
        /* <DEDUP_REMOVED lines=8> */
[----:B------:R-:W-:Y:S02]  /*78d0*/  LOP3.LUT R31, R10, 0x180, RZ, 0xc0, !PT ;  /* 0x000001800a1f7812 */ /* 0x000fe400078ec0ff */
        /* <DEDUP_REMOVED lines=14> */
[----:B------:R-:W-:Y:S02]  /*79c0*/  LOP3.LUT R78, R2, 0x3800, RZ, 0xfc, !PT ;  /* 0x00003800024e7812 */ /* 0x000fe400078efcff */
[----:B------:R-:W-:Y:S02]  /*79d0*/  LOP3.LUT R10, R26, 0x180, RZ, 0xc0, !PT ;  /* 0x000001801a0a7812 */ /* 0x000fe400078ec0ff */
        /* <DEDUP_REMOVED lines=16> */
[----:B------:R-:W-:Y:S02]  /*7ae0*/  LOP3.LUT R25, R6, 0x180, RZ, 0xc0, !PT ;  /* 0x0000018006197812 */ /* 0x000fe400078ec0ff */
        /* <DEDUP_REMOVED lines=65> */
[----:B------:R-:W-:Y:S02]  /*7f00*/  SHF.R.U32.HI R77, RZ, 0x3, R30 ;  /* 0x00000003ff4d7819 */ /* 0x000fe4000001161e */
        /* <DEDUP_REMOVED lines=8> */
[----:B------:R-:W-:Y:S02]  /*7f90*/  SHF.R.U32.HI R73, RZ, 0x3, R27 ;  /* 0x00000003ff497819 */ /* 0x000fe4000001161b */
        /* <DEDUP_REMOVED lines=78> */
[--C-:B------:R-:W-:Y:S02]  /*8480*/  LOP3.LUT R64, R46, 0x1840, R2.reuse, 0x1e, !PT ;  /* 0x000018402e407812 */ /* 0x100fe400078e1e02 */
[--C-:B------:R-:W-:Y:S02]  /*8490*/  LOP3.LUT R63, R43, 0x1808, R2.reuse, 0x1e, !PT ;  /* 0x000018082b3f7812 */ /* 0x100fe400078e1e02 */
[--C-:B------:R-:W-:Y:S02]  /*84a0*/  LOP3.LUT R62, R40, 0x1848, R2.reuse, 0x1e, !PT ;  /* 0x00001848283e7812 */ /* 0x100fe400078e1e02 */
[--C-:B------:R-:W-:Y:S02]  /*84b0*/  LOP3.LUT R61, R37, 0x2c00, R2.reuse, 0x1e, !PT ;  /* 0x00002c00253d7812 */ /* 0x100fe400078e1e02 */
[----:B------:R-:W-:-:S02]  /*84c0*/  LOP3.LUT R60, R34, 0x2c40, R2, 0x1e, !PT ;  /* 0x00002c40223c7812 */ /* 0x000fc400078e1e02 */
[--C-:B------:R-:W-:Y:S01]  /*84d0*/  LOP3.LUT R59, R33, 0x2c08, R2.reuse, 0x1e, !PT ;  /* 0x00002c08213b7812 */ /* 0x100fe200078e1e02 */
[C---:B------:R-:W-:Y:S01]  /*84e0*/  IMAD.IADD R61, R0.reuse, 0x1, R61 ;  /* 0x00000001003d7824 */ /* 0x040fe200078e023d */
[----:B------:R-:W-:Y:S01]  /*84f0*/  LOP3.LUT R58, R31, 0x2c48, R2, 0x1e, !PT ;  /* 0x00002c481f3a7812 */ /* 0x000fe200078e1e02 */
[----:B------:R-:W-:Y:S01]  /*8500*/  IMAD.IADD R60, R0, 0x1, R60 ;  /* 0x00000001003c7824 */ /* 0x000fe200078e023c */
[--C-:B------:R-:W-:Y:S01]  /*8510*/  LOP3.LUT R55, R24, 0x808, R2.reuse, 0x1e, !PT ;  /* 0x0000080818377812 */ /* 0x100fe200078e1e02 */
[C---:B------:R-:W-:Y:S01]  /*8520*/  IMAD.IADD R59, R0.reuse, 0x1, R59 ;  /* 0x00000001003b7824 */ /* 0x040fe200078e023b */
[----:B------:R-:W-:Y:S01]  /*8530*/  LOP3.LUT R68, R57, 0x440, R2, 0x1e, !PT ;  /* 0x0000044039447812 */ /* 0x000fe200078e1e02 */
[C---:B------:R-:W-:Y:S01]  /*8540*/  IMAD.IADD R58, R0.reuse, 0x1, R58 ;  /* 0x00000001003a7824 */ /* 0x040fe200078e023a */
[--C-:B------:R-:W-:Y:S01]  /*8550*/  LOP3.LUT R66, R53, 0x448, R2.reuse, 0x1e, !PT ;  /* 0x0000044835427812 */ /* 0x100fe200078e1e02 */
[----:B------:R-:W-:Y:S01]  /*8560*/  IMAD.IADD R55, R0, 0x1, R55 ;  /* 0x0000000100377824 */ /* 0x000fe200078e0237 */
[----:B------:R-:W-:-:S02]  /*8570*/  LOP3.LUT R65, R51, 0x1800, R2, 0x1e, !PT ;  /* 0x0000180033417812 */ /* 0x000fc400078e1e02 */
[--C-:B------:R-:W-:Y:S02]  /*8580*/  LOP3.LUT R50, R17, 0x1c48, R2.reuse, 0x1e, !PT ;  /* 0x00001c4811327812 */ /* 0x100fe400078e1e02 */
[--C-:B------:R-:W-:Y:S02]  /*8590*/  LOP3.LUT R46, R16, 0x3000, R2.reuse, 0x1e, !PT ;  /* 0x00003000102e7812 */ /* 0x100fe400078e1e02 */
[----:B------:R-:W-:Y:S01]  /*85a0*/  LOP3.LUT R45, R15, 0x3040, R2, 0x1e, !PT ;  /* 0x000030400f2d7812 */ /* 0x000fe200078e1e02 */
[----:B------:R-:W-:Y:S01]  /*85b0*/  IMAD.IADD R50, R0, 0x1, R50 ;  /* 0x0000000100327824 */ /* 0x000fe200078e0232 */
[----:B------:R-:W-:Y:S01]  /*85c0*/  LOP3.LUT R43, R14, 0x3008, R2, 0x1e, !PT ;  /* 0x000030080e2b7812 */ /* 0x000fe200078e1e02 */
[----:B------:R-:W-:Y:S01]  /*85d0*/  IMAD.IADD R46, R0, 0x1, R46 ;  /* 0x00000001002e7824 */ /* 0x000fe200078e022e */
[--C-:B------:R-:W-:Y:S02]  /*85e0*/  LOP3.LUT R42, R13, 0x3048, R2.reuse, 0x1e, !PT ;  /* 0x000030480d2a7812 */ /* 0x100fe400078e1e02 */
[----:B------:R-:W-:-:S02]  /*85f0*/  LOP3.LUT R40, R12, 0xc00, R2, 0x1e, !PT ;  /* 0x00000c000c287812 */ /* 0x000fc400078e1e02 */
[--C-:B------:R-:W-:Y:S02]  /*8600*/  LOP3.LUT R39, R11, 0xc40, R2.reuse, 0x1e, !PT ;  /* 0x00000c400b277812 */ /* 0x100fe400078e1e02 */
[--C-:B------:R-:W-:Y:S02]  /*8610*/  LOP3.LUT R37, R10, 0xc08, R2.reuse, 0x1e, !PT ;  /* 0x00000c080a257812 */ /* 0x100fe400078e1e02 */
[--C-:B------:R-:W-:Y:S01]  /*8620*/  LOP3.LUT R36, R9, 0xc48, R2.reuse, 0x1e, !PT ;  /* 0x00000c4809247812 */ /* 0x100fe200078e1e02 */
[----:B------:R-:W-:Y:S01]  /*8630*/  IMAD.IADD R39, R0, 0x1, R39 ;  /* 0x0000000100277824 */ /* 0x000fe200078e0227 */
[--C-:B------:R-:W-:Y:S02]  /*8640*/  LOP3.LUT R34, R8, 0x2000, R2.reuse, 0x1e, !PT ;  /* 0x0000200008227812 */ /* 0x100fe400078e1e02 */
[--C-:B------:R-:W-:Y:S02]  /*8650*/  LOP3.LUT R33, R7, 0x2040, R2.reuse, 0x1e, !PT ;  /* 0x0000204007217812 */ /* 0x100fe400078e1e02 */
[----:B------:R-:W-:-:S02]  /*8660*/  LOP3.LUT R31, R6, 0x2008, R2, 0x1e, !PT ;  /* 0x00002008061f7812 */ /* 0x000fc400078e1e02 */
[--C-:B------:R-:W-:Y:S02]  /*8670*/  LOP3.LUT R26, R5, 0x2048, R2.reuse, 0x1e, !PT ;  /* 0x00002048051a7812 */ /* 0x100fe400078e1e02 */
[--C-:B------:R-:W-:Y:S02]  /*8680*/  LOP3.LUT R24, R4, 0x3400, R2.reuse, 0x1e, !PT ;  /* 0x0000340004187812 */ /* 0x100fe400078e1e02 */
[--C-:B------:R-:W-:Y:S02]  /*8690*/  LOP3.LUT R82, R82, 0x3848, R2.reuse, 0x1e, !PT ;  /* 0x0000384852527812 */ /* 0x100fe400078e1e02 */
[--C-:B------:R-:W-:Y:S02]  /*86a0*/  LOP3.LUT R81, R81, 0x40, R2.reuse, 0x1e, !PT ;  /* 0x0000004051517812 */ /* 0x100fe400078e1e02 */
[----:B------:R-:W-:Y:S01]  /*86b0*/  LOP3.LUT R79, R79, 0x8, R2, 0x1e, !PT ;  /* 0x000000084f4f7812 */ /* 0x000fe200078e1e02 */
[----:B------:R-:W-:Y:S01]  /*86c0*/  IMAD.IADD R82, R0, 0x1, R82 ;  /* 0x0000000100527824 */ /* 0x000fe200078e0252 */
[----:B------:R-:W-:Y:S01]  /*86d0*/  LOP3.LUT R57, R28, 0x800, R2, 0x1e, !PT ;  /* 0x000008001c397812 */ /* 0x000fe200078e1e02 */
        /* <DEDUP_REMOVED lines=14> */
[----:B------:R-:W-:Y:S01]  /*87c0*/  IMAD.IADD R22, R0, 0x1, R78 ;  /* 0x0000000100167824 */ /* 0x000fe200078e024e */
[--C-:B------:R-:W-:Y:S01]  /*87d0*/  LOP3.LUT R15, R23, 0x3448, R2.reuse, 0x1e, !PT ;  /* 0x00003448170f7812 */ /* 0x100fe200078e1e02 */
[----:B------:R-:W-:Y:S01]  /*87e0*/  IMAD.SHL.U32 R21, R21, 0x2, RZ ;  /* 0x0000000215157824 */ /* 0x000fe200078e00ff */
[--C-:B------:R-:W-:Y:S01]  /*87f0*/  LOP3.LUT R14, R25, 0x1000, R2.reuse, 0x1e, !PT ;  /* 0x00001000190e7812 */ /* 0x100fe200078e1e02 */
[----:B------:R-:W-:Y:S01]  /*8800*/  IMAD.SHL.U32 R22, R22, 0x2, RZ ;  /* 0x0000000216167824 */ /* 0x000fe200078e00ff */
[--C-:B------:R-:W-:Y:S01]  /*8810*/  LOP3.LUT R13, R29, 0x1040, R2.reuse, 0x1e, !PT ;  /* 0x000010401d0d7812 */ /* 0x100fe200078e1e02 */
        /* <DEDUP_REMOVED lines=19> */
[----:B------:R-:W-:Y:S01]  /*8950*/  PRMT R85, R86, 0x7632, R85 ;  /* 0x0000763256557816 */ /* 0x000fe20000000055 */
[----:B------:R-:W-:Y:S01]  /*8960*/  IMAD.IADD R77, R0, 0x1, R6 ;  /* 0x00000001004d7824 */ /* 0x000fe200078e0206 */
[----:B------:R-:W-:Y:S01]  /*8970*/  PRMT R84, R87, 0x7610, R84 ;  /* 0x0000761057547816 */ /* 0x000fe20000000054 */
[----:B------:R-:W-:Y:S01]  /*8980*/  IMAD.SHL.U32 R80, R2, 0x2, RZ ;  /* 0x0000000202507824 */ /* 0x000fe200078e00ff */
[----:B------:R-:W-:Y:S01]  /*8990*/  PLOP3.LUT P1, PT, PT, PT, UP1, 0x80, 0x0 ;  /* 0x000000000000781c */ /* 0x000fe20003f2f018 */
[----:B------:R-:W-:-:S02]  /*89a0*/  IMAD.IADD R2, R0, 0x1, R79 ;  /* 0x0000000100027824 */ /* 0x000fc400078e024f */
[----:B------:R-:W-:Y:S01]  /*89b0*/  IMAD.SHL.U32 R7, R3, 0x2, RZ ;  /* 0x0000000203077824 */ /* 0x000fe200078e00ff */
[----:B------:R-:W-:Y:S01]  /*89c0*/  STS.U16 [R80+0x7880], R86 ;  /* 0x0078805650007388 */ /* 0x000fe20000000400 */
[--C-:B------:R-:W-:Y:S01]  /*89d0*/  IMAD.IADD R76, R0, 0x1, R5.reuse ;  /* 0x00000001004c7824 */ /* 0x100fe200078e0205 */
[----:B------:R-:W-:Y:S01]  /*89e0*/  PRMT R5, R87, 0x7632, R5 ;  /* 0x0000763257057816 */ /* 0x000fe20000000005 */
[----:B------:R-:W-:Y:S01]  /*89f0*/  IMAD.SHL.U32 R6, R2, 0x2, RZ ;  /* 0x0000000202067824 */ /* 0x000fe200078e00ff */
[C---:B------:R-:W-:Y:S01]  /*8a00*/  PRMT R3, R89.reuse, 0x7632, R3 ;  /* 0x0000763259037816 */ /* 0x040fe20000000003 */
[C---:B------:R-:W-:Y:S01]  /*8a10*/  IMAD.IADD R48, R0.reuse, 0x1, R45 ;  /* 0x0000000100307824 */ /* 0x040fe200078e022d */
[----:B------:R-:W-:Y:S01]  /*8a20*/  STS.U16 [R7+0x7880], R85 ;  /* 0x0078805507007388 */ /* 0x000fe20000000400 */
[C-C-:B------:R-:W-:Y:S01]  /*8a30*/  IMAD.IADD R83, R0.reuse, 0x1, R4.reuse ;  /* 0x0000000100537824 */ /* 0x140fe200078e0204 */
[----:B------:R-:W-:Y:S01]  /*8a40*/  PRMT R4, R89, 0x7610, R4 ;  /* 0x0000761059047816 */ /* 0x000fe20000000004 */
[----:B------:R-:W-:Y:S01]  /*8a50*/  IMAD.IADD R45, R0, 0x1, R43 ;  /* 0x00000001002d7824 */ /* 0x000fe200078e022b */
[----:B------:R-:W-:Y:S01]  /*8a60*/  PRMT R2, R88, 0x7610, R2 ;  /* 0x0000761058027816 */ /* 0x000fe20000000002 */
[C---:B------:R-:W-:Y:S01]  /*8a70*/  IMAD.IADD R47, R0.reuse, 0x1, R63 ;  /* 0x00000001002f7824 */ /* 0x040fe200078e023f */
[----:B------:R-:W-:Y:S01]  /*8a80*/  STS.U16 [R6+0x7880], R84 ;  /* 0x0078805406007388 */ /* 0x000fe20000000400 */
[----:B------:R-:W-:-:S02]  /*8a90*/  IMAD.IADD R44, R0, 0x1, R62 ;  /* 0x00000001002c7824 */ /* 0x000fc400078e023e */
[----:B------:R-:W-:Y:S01]  /*8aa0*/  IMAD.IADD R43, R0, 0x1, R42 ;  /* 0x00000001002b7824 */ /* 0x000fe200078e022a */
[----:B------:R1:W-:Y:S01]  /*8ab0*/  STS.U16 [R22+0x7880], R5 ;  /* 0x0078800516007388 */ /* 0x0003e20000000400 */
[----:B------:R-:W-:Y:S02]  /*8ac0*/  IMAD.SHL.U32 R20, R20, 0x2, RZ ;  /* 0x0000000214147824 */ /* 0x000fe400078e00ff */
[C---:B------:R-:W-:Y:S01]  /*8ad0*/  IMAD.IADD R57, R0.reuse, 0x1, R57 ;  /* 0x0000000100397824 */ /* 0x040fe200078e0239 */
[----:B------:R2:W-:Y:S01]  /*8ae0*/  STS.U16 [R21+0x7880], R4 ;  /* 0x0078800415007388 */ /* 0x0005e20000000400 */
[C---:B------:R-:W-:Y:S02]  /*8af0*/  IMAD.IADD R56, R0.reuse, 0x1, R56 ;  /* 0x0000000100387824 */ /* 0x040fe400078e0238 */
[C---:B------:R-:W-:Y:S01]  /*8b00*/  IMAD.IADD R54, R0.reuse, 0x1, R54 ;  /* 0x0000000100367824 */ /* 0x040fe200078e0236 */
[----:B------:R3:W-:Y:S01]  /*8b10*/  STS.U16 [R20+0x7880], R3 ;  /* 0x0078800314007388 */ /* 0x0007e20000000400 */
[----:B------:R-:W-:-:S02]  /*8b20*/  IMAD.IADD R53, R0, 0x1, R53 ;  /* 0x0000000100357824 */ /* 0x000fc400078e0235 */
[C---:B------:R-:W-:Y:S02]  /*8b30*/  IMAD.IADD R52, R0.reuse, 0x1, R52 ;  /* 0x0000000100347824 */ /* 0x040fe400078e0234 */
[C---:B------:R-:W-:Y:S02]  /*8b40*/  IMAD.IADD R51, R0.reuse, 0x1, R51 ;  /* 0x0000000100337824 */ /* 0x040fe400078e0233 */
[C---:B------:R-:W-:Y:S02]  /*8b50*/  IMAD.IADD R42, R0.reuse, 0x1, R40 ;  /* 0x00000001002a7824 */ /* 0x040fe400078e0228 */
[C---:B------:R-:W-:Y:S02]  /*8b60*/  IMAD.IADD R65, R0.reuse, 0x1, R37 ;  /* 0x0000000100417824 */ /* 0x040fe400078e0225 */
[C---:B------:R-:W-:Y:S02]  /*8b70*/  IMAD.IADD R64, R0.reuse, 0x1, R36 ;  /* 0x0000000100407824 */ /* 0x040fe400078e0224 */
[----:B------:R-:W-:-:S02]  /*8b80*/  IMAD.IADD R63, R0, 0x1, R34 ;  /* 0x00000001003f7824 */ /* 0x000fc400078e0222 */
[C---:B------:R-:W-:Y:S02]  /*8b90*/  IMAD.IADD R62, R0.reuse, 0x1, R33 ;  /* 0x00000001003e7824 */ /* 0x040fe400078e0221 */
[C---:B------:R-:W-:Y:S01]  /*8ba0*/  IMAD.IADD R49, R0.reuse, 0x1, R31 ;  /* 0x0000000100317824 */ /* 0x040fe200078e021f */
[C---:B-1----:R-:W-:Y:S01]  /*8bb0*/  PRMT R5, R91.reuse, 0x7610, R5 ;  /* 0x000076105b057816 */ /* 0x042fe20000000005 */
[C---:B------:R-:W-:Y:S02]  /*8bc0*/  IMAD.IADD R70, R0.reuse, 0x1, R26 ;  /* 0x0000000100467824 */ /* 0x040fe400078e021a */
[C---:B------:R-:W-:Y:S01]  /*8bd0*/  IMAD.IADD R69, R0.reuse, 0x1, R24 ;  /* 0x0000000100457824 */ /* 0x040fe200078e0218 */
[----:B--2---:R-:W-:Y:S01]  /*8be0*/  PRMT R4, R91, 0x7632, R4 ;  /* 0x000076325b047816 */ /* 0x004fe20000000004 */
[C---:B------:R-:W-:Y:S02]  /*8bf0*/  IMAD.IADD R68, R0.reuse, 0x1, R17 ;  /* 0x0000000100447824 */ /* 0x040fe400078e0211 */
[----:B------:R-:W-:Y:S01]  /*8c00*/  IMAD.IADD R67, R0, 0x1, R16 ;  /* 0x0000000100437824 */ /* 0x000fe200078e0210 */
[----:B---3--:R-:W-:Y:S01]  /*8c10*/  PRMT R3, R90, 0x7610, R3 ;  /* 0x000076105a037816 */ /* 0x008fe20000000003 */
[----:B------:R-:W-:-:S02]  /*8c20*/  IMAD.IADD R66, R0, 0x1, R15 ;  /* 0x0000000100427824 */ /* 0x000fc400078e020f */
[C---:B------:R-:W-:Y:S02]  /*8c30*/  IMAD.IADD R75, R0.reuse, 0x1, R14 ;  /* 0x00000001004b7824 */ /* 0x040fe400078e020e */
[C---:B------:R-:W-:Y:S02]  /*8c40*/  IMAD.IADD R74, R0.reuse, 0x1, R13 ;  /* 0x00000001004a7824 */ /* 0x040fe400078e020d */
[C---:B------:R-:W-:Y:S02]  /*8c50*/  IMAD.IADD R73, R0.reuse, 0x1, R12 ;  /* 0x0000000100497824 */ /* 0x040fe400078e020c */
[C---:B------:R-:W-:Y:S02]  /*8c60*/  IMAD.IADD R72, R0.reuse, 0x1, R11 ;  /* 0x0000000100487824 */ /* 0x040fe400078e020b */
[C---:B------:R-:W-:Y:S02]  /*8c70*/  IMAD.IADD R71, R0.reuse, 0x1, R10 ;  /* 0x0000000100477824 */ /* 0x040fe400078e020a */
[----:B------:R-:W-:-:S02]  /*8c80*/  IMAD.IADD R81, R0, 0x1, R9 ;  /* 0x0000000100517824 */ /* 0x000fc400078e0209 */
[----:B------:R-:W-:Y:S01]  /*8c90*/  IMAD.IADD R79, R0, 0x1, R8 ;  /* 0x00000001004f7824 */ /* 0x000fe200078e0208 */
[----:B------:R-:W-:Y:S01]  /*8ca0*/  PRMT R0, R88, 0x7632, R0 ;  /* 0x0000763258007816 */ /* 0x000fe20000000000 */
[----:B------:R-:W-:Y:S02]  /*8cb0*/  IMAD.SHL.U32 R19, R19, 0x2, RZ ;  /* 0x0000000213137824 */ /* 0x000fe400078e00ff */
        /* <DEDUP_REMOVED lines=16> */
[----:B------:R-:W-:Y:S02]  /*8dc0*/  IMAD.SHL.U32 R10, R47, 0x2, RZ ;  /* 0x000000022f0a7824 */ /* 0x000fe400078e00ff */
[----:B------:R-:W-:Y:S02]  /*8dd0*/  IMAD.SHL.U32 R13, R44, 0x2, RZ ;  /* 0x000000022c0d7824 */ /* 0x000fe400078e00ff */
[----:B------:R-:W-:Y:S01]  /*8de0*/  IMAD.SHL.U32 R12, R61, 0x2, RZ ;  /* 0x000000023d0c7824 */ /* 0x000fe200078e00ff */
[----:B-1----:R-:W-:Y:S01]  /*8df0*/  PRMT R2, R90, 0x7632, R2 ;  /* 0x000076325a027816 */ /* 0x002fe20000000002 */
[----:B------:R-:W-:Y:S02]  /*8e00*/  IMAD.SHL.U32 R17, R60, 0x2, RZ ;  /* 0x000000023c117824 */ /* 0x000fe400078e00ff */
[----:B------:R-:W-:Y:S01]  /*8e10*/  IMAD.SHL.U32 R31, R59, 0x2, RZ ;  /* 0x000000023b1f7824 */ /* 0x000fe200078e00ff */
[----:B--2---:R-:W-:Y:S01]  /*8e20*/  PRMT R0, R92, 0x7610, R0 ;  /* 0x000076105c007816 */ /* 0x004fe20000000000 */
[----:B------:R1:W-:Y:S01]  /*8e30*/  STS.U16 [R25+0x7880], R2 ;  /* 0x0078800219007388 */ /* 0x0003e20000000400 */
[----:B------:R-:W-:Y:S01]  /*8e40*/  IMAD.SHL.U32 R16, R58, 0x2, RZ ;  /* 0x000000023a107824 */ /* 0x000fe200078e00ff */
[----:B---3--:R-:W-:-:S02]  /*8e50*/  PRMT R5, R92, 0x7632, R5 ;  /* 0x000076325c057816 */ /* 0x008fc40000000005 */
[----:B------:R2:W-:Y:S01]  /*8e60*/  STS.U16 [R23+0x7880], R0 ;  /* 0x0078800017007388 */ /* 0x0005e20000000400 */
[----:B------:R-:W-:Y:S01]  /*8e70*/  IMAD.SHL.U32 R24, R57, 0x2, RZ ;  /* 0x0000000239187824 */ /* 0x000fe200078e00ff */
[----:B----4-:R-:W-:Y:S02]  /*8e80*/  PRMT R4, R94, 0x7610, R4 ;  /* 0x000076105e047816 */ /* 0x010fe40000000004 */
[----:B------:R3:W-:Y:S01]  /*8e90*/  STS.U16 [R8+0x7880], R5 ;  /* 0x0078800508007388 */ /* 0x0007e20000000400 */
[----:B------:R-:W-:Y:S01]  /*8ea0*/  IMAD.SHL.U32 R26, R56, 0x2, RZ ;  /* 0x00000002381a7824 */ /* 0x000fe200078e00ff */
[----:B------:R-:W-:Y:S02]  /*8eb0*/  PRMT R3, R94, 0x7632, R3 ;  /* 0x000076325e037816 */ /* 0x000fe40000000003 */
        /* <DEDUP_REMOVED lines=8> */
[C---:B-1----:R-:W-:Y:S01]  /*8f40*/  PRMT R2, R93.reuse, 0x7610, R2 ;  /* 0x000076105d027816 */ /* 0x042fe20000000002 */
        /* <DEDUP_REMOVED lines=23> */
[C---:B--2---:R-:W-:Y:S01]  /*90c0*/  PRMT R0, R97.reuse, 0x7610, R0 ;  /* 0x0000761061007816 */ /* 0x044fe20000000000 */
[----:B------:R1:W-:Y:S01]  /*90d0*/  STS.U16 [R17+0x7880], R2 ;  /* 0x0078800211007388 */ /* 0x0003e20000000400 */
[----:B------:R-:W-:Y:S01]  /*90e0*/  IMAD.SHL.U32 R50, R68, 0x2, RZ ;  /* 0x0000000244327824 */ /* 0x000fe200078e00ff */
[----:B---3--:R-:W-:-:S02]  /*90f0*/  PRMT R5, R97, 0x7632, R5 ;  /* 0x0000763261057816 */ /* 0x008fc40000000005 */
[----:B------:R2:W-:Y:S01]  /*9100*/  STS.U16 [R31+0x7880], R0 ;  /* 0x007880001f007388 */ /* 0x0005e20000000400 */
[----:B------:R-:W-:Y:S01]  /*9110*/  IMAD.SHL.U32 R54, R67, 0x2, RZ ;  /* 0x0000000243367824 */ /* 0x000fe200078e00ff */
[C---:B----4-:R-:W-:Y:S02]  /*9120*/  PRMT R4, R99.reuse, 0x7610, R4 ;  /* 0x0000761063047816 */ /* 0x050fe40000000004 */
        /* <DEDUP_REMOVED lines=25> */
[----:B------:R-:W-:-:S03]  /*92c0*/  IMAD.SHL.U32 R60, R82, 0x2, RZ ;  /* 0x00000002523c7824 */ /* 0x000fc600078e00ff */
        /* <DEDUP_REMOVED lines=8> */
[----:B------:R-:W-:-:S03]  /*9350*/  PRMT R3, R104, 0x7632, R3 ;  /* 0x0000763268037816 */ /* 0x000fc60000000003 */
        /* <DEDUP_REMOVED lines=38> */
[----:B------:R-:W-:Y:S01]  /*95c0*/  STS.U16 [R53+0x7880], R5 ;  /* 0x0078800535007388 */ /* 0x000fe20000000400 */
[----:B------:R-:W-:-:S03]  /*95d0*/  PRMT R3, R173, 0x7632, R3 ;  /* 0x00007632ad037816 */ /* 0x000fc60000000003 */
[----:B------:R3:W-:Y:S04]  /*95e0*/  STS.U16 [R57+0x7880], R4 ;  /* 0x0078800439007388 */ /* 0x0007e80000000400 */
[----:B------:R4:W-:Y:S01]  /*95f0*/  STS.U16 [R62+0x7880], R3 ;  /* 0x007880033e007388 */ /* 0x0009e20000000400 */
[C---:B-1----:R-:W-:Y:S02]  /*9600*/  PRMT R2, R110.reuse, 0x7610, R2 ;  /* 0x000076106e027816 */ /* 0x042fe40000000002 */
[----:B--2---:R-:W-:-:S03]  /*9610*/  PRMT R0, R110, 0x7632, R0 ;  /* 0x000076326e007816 */ /* 0x004fc60000000000 */
[----:B------:R1:W-:Y:S04]  /*9620*/  STS.U16 [R63+0x7880], R2 ;  /* 0x007880023f007388 */ /* 0x0003e80000000400 */
[----:B------:R2:W-:Y:S01]  /*9630*/  STS.U16 [R64+0x7880], R0 ;  /* 0x0078800040007388 */ /* 0x0005e20000000400 */
[C---:B---3--:R-:W-:Y:S02]  /*9640*/  PRMT R4, R175.reuse, 0x7632, R4 ;  /* 0x00007632af047816 */ /* 0x048fe40000000004 */
[----:B----4-:R-:W-:-:S05]  /*9650*/  PRMT R3, R175, 0x7610, R3 ;  /* 0x00007610af037816 */ /* 0x010fca0000000003 */
[----:B------:R3:W-:Y:S04]  /*9660*/  STS.U16 [R61+0x7880], R3 ;  /* 0x007880033d007388 */ /* 0x0007e80000000400 */
[----:B------:R4:W-:Y:S01]  /*9670*/  STS.U16 [R60+0x7880], R4 ;  /* 0x007880043c007388 */ /* 0x0009e20000000400 */
[----:B-1----:R-:W-:Y:S02]  /*9680*/  F2FP.BF16.PACK_AB R2, R115, R114 ;  /* 0x000000727302723e */ /* 0x002fe400000010ff */
[----:B--2---:R-:W-:-:S05]  /*9690*/  F2FP.BF16.PACK_AB R0, R113, R112 ;  /* 0x000000707100723e */ /* 0x004fca00000010ff */
[----:B------:R1:W-:Y:S01]  /*96a0*/  STS.U16 [R80+0x80], R0 ;  /* 0x0000800050007388 */ /* 0x0003e20000000400 */
[----:B---3--:R-:W-:Y:S02]  /*96b0*/  PRMT R3, R0, 0x7632, R3 ;  /* 0x0000763200037816 */ /* 0x008fe40000000003 */
[----:B----4-:R-:W-:-:S03]  /*96c0*/  PRMT R4, R2, 0x7632, R4 ;  /* 0x0000763202047816 */ /* 0x010fc60000000004 */
[----:B------:R2:W-:Y:S04]  /*96d0*/  STS.U16 [R7+0x80], R3 ;  /* 0x0000800307007388 */ /* 0x0005e80000000400 */
[----:B------:R3:W-:Y:S04]  /*96e0*/  STS.U16 [R6+0x80], R2 ;  /* 0x0000800206007388 */ /* 0x0007e80000000400 */
[----:B------:R4:W-:Y:S01]  /*96f0*/  STS.U16 [R22+0x80], R4 ;  /* 0x0000800416007388 */ /* 0x0009e20000000400 */
[----:B-1----:R-:W-:-:S04]  /*9700*/  F2FP.BF16.PACK_AB R0, R117, R116 ;  /* 0x000000747500723e */ /* 0x002fc800000010ff */
[C---:B------:R-:W-:Y:S02]  /*9710*/  PRMT R5, R0.reuse, 0x7610, R5 ;  /* 0x0000761000057816 */ /* 0x040fe40000000005 */
[----:B------:R-:W-:-:S03]  /*9720*/  PRMT R0, R0, 0x7632, R0 ;  /* 0x0000763200007816 */ /* 0x000fc60000000000 */
[----:B------:R1:W-:Y:S01]  /*9730*/  STS.U16 [R21+0x80], R5 ;  /* 0x0000800515007388 */ /* 0x0003e20000000400 */
[----:B--2---:R-:W-:-:S03]  /*9740*/  F2FP.BF16.PACK_AB R3, R119, R118 ;  /* 0x000000767703723e */ /* 0x004fc600000010ff */
[----:B------:R2:W-:Y:S01]  /*9750*/  STS.U16 [R20+0x80], R0 ;  /* 0x0000800014007388 */ /* 0x0005e20000000400 */
[----:B---3--:R-:W-:-:S03]  /*9760*/  F2FP.BF16.PACK_AB R2, R121, R120 ;  /* 0x000000787902723e */ /* 0x008fc600000010ff */
[----:B------:R3:W-:Y:S01]  /*9770*/  STS.U16 [R19+0x80], R3 ;  /* 0x0000800313007388 */ /* 0x0007e20000000400 */
[C---:B----4-:R-:W-:Y:S02]  /*9780*/  PRMT R4, R2.reuse, 0x7610, R4 ;  /* 0x0000761002047816 */ /* 0x050fe40000000004 */
[----:B------:R-:W-:Y:S02]  /*9790*/  PRMT R2, R2, 0x7632, R2 ;  /* 0x0000763202027816 */ /* 0x000fe40000000002 */
[----:B-1----:R-:W-:Y:S02]  /*97a0*/  PRMT R5, R3, 0x7632, R5 ;  /* 0x0000763203057816 */ /* 0x002fe40000000005 */
[----:B--2---:R-:W-:-:S03]  /*97b0*/  F2FP.BF16.PACK_AB R0, R123, R122 ;  /* 0x0000007a7b00723e */ /* 0x004fc600000010ff */
[----:B------:R-:W-:Y:S01]  /*97c0*/  STS.U16 [R18+0x80], R5 ;  /* 0x0000800512007388 */ /* 0x000fe20000000400 */
[----:B---3--:R-:W-:-:S03]  /*97d0*/  F2FP.BF16.PACK_AB R3, R133, R132 ;  /* 0x000000848503723e */ /* 0x008fc600000010ff */
[----:B------:R1:W-:Y:S04]  /*97e0*/  STS.U16 [R29+0x80], R4 ;  /* 0x000080041d007388 */ /* 0x0003e80000000400 */
[----:B------:R2:W-:Y:S01]  /*97f0*/  STS.U16 [R28+0x80], R2 ;  /* 0x000080021c007388 */ /* 0x0005e20000000400 */
[C---:B-1----:R-:W-:Y:S02]  /*9800*/  PRMT R4, R0.reuse, 0x7610, R4 ;  /* 0x0000761000047816 */ /* 0x042fe40000000004 */
[----:B------:R-:W-:Y:S02]  /*9810*/  PRMT R0, R0, 0x7632, R0 ;  /* 0x0000763200007816 */ /* 0x000fe40000000000 */
[----:B--2---:R-:W-:Y:S01]  /*9820*/  F2FP.BF16.PACK_AB R2, R135, R134 ;  /* 0x000000868702723e */ /* 0x004fe200000010ff */
[----:B------:R1:W-:Y:S04]  /*9830*/  STS.U16 [R27+0x80], R4 ;  /* 0x000080041b007388 */ /* 0x0003e80000000400 */
[----:B------:R2:W-:Y:S04]  /*9840*/  STS.U16 [R25+0x80], R0 ;  /* 0x0000800019007388 */ /* 0x0005e80000000400 */
[----:B------:R3:W-:Y:S01]  /*9850*/  STS.U16 [R23+0x80], R3 ;  /* 0x0000800317007388 */ /* 0x0007e20000000400 */
[----:B-1----:R-:W-:-:S02]  /*9860*/  PRMT R4, R3, 0x7632, R4 ;  /* 0x0000763203047816 */ /* 0x002fc40000000004 */
[----:B--2---:R-:W-:-:S03]  /*9870*/  F2FP.BF16.PACK_AB R0, R129, R128 ;  /* 0x000000808100723e */ /* 0x004fc600000010ff */
[----:B------:R1:W-:Y:S01]  /*9880*/  STS.U16 [R8+0x80], R4 ;  /* 0x0000800408007388 */ /* 0x0003e20000000400 */
[----:B------:R-:W-:-:S03]  /*9890*/  PRMT R5, R0, 0x7610, R5 ;  /* 0x0000761000057816 */ /* 0x000fc60000000005 */
[----:B------:R2:W-:Y:S01]  /*98a0*/  STS.U16 [R9+0x80], R2 ;  /* 0x0000800209007388 */ /* 0x0005e20000000400 */
[----:B---3--:R-:W-:Y:S02]  /*98b0*/  F2FP.BF16.PACK_AB R3, R131, R130 ;  /* 0x000000828303723e */ /* 0x008fe400000010ff */
[----:B------:R-:W-:Y:S02]  /*98c0*/  PRMT R0, R0, 0x7632, R0 ;  /* 0x0000763200007816 */ /* 0x000fe40000000000 */
[----:B-1----:R-:W-:Y:S02]  /*98d0*/  PRMT R4, R2, 0x7632, R4 ;  /* 0x0000763202047816 */ /* 0x002fe40000000004 */
[----:B--2---:R-:W-:-:S03]  /*98e0*/  F2FP.BF16.PACK_AB R2, R125, R124 ;  /* 0x0000007c7d02723e */ /* 0x004fc600000010ff */
[----:B------:R1:W-:Y:S04]  /*98f0*/  STS.U16 [R11+0x80], R4 ;  /* 0x000080040b007388 */ /* 0x0003e80000000400 */
[----:B------:R2:W-:Y:S04]  /*9900*/  STS.U16 [R15+0x80], R5 ;  /* 0x000080050f007388 */ /* 0x0005e80000000400 */
[----:B------:R3:W-:Y:S04]  /*9910*/  STS.U16 [R14+0x80], R0 ;  /* 0x000080000e007388 */ /* 0x0007e80000000400 */
[----:B------:R4:W-:Y:S01]  /*9920*/  STS.U16 [R10+0x80], R3 ;  /* 0x000080030a007388 */ /* 0x0009e20000000400 */
[----:B-1----:R-:W-:-:S02]  /*9930*/  PRMT R4, R2, 0x7610, R4 ;  /* 0x0000761002047816 */ /* 0x002fc40000000004 */
[----:B------:R-:W-:Y:S02]  /*9940*/  PRMT R2, R2, 0x7632, R2 ;  /* 0x0000763202027816 */ /* 0x000fe40000000002 */
[----:B--2---:R-:W-:Y:S02]  /*9950*/  PRMT R5, R3, 0x7632, R5 ;  /* 0x0000763203057816 */ /* 0x004fe40000000005 */
[----:B---3--:R-:W-:-:S03]  /*9960*/  F2FP.BF16.PACK_AB R0, R127, R126 ;  /* 0x0000007e7f00723e */ /* 0x008fc600000010ff */
[----:B------:R-:W-:Y:S01]  /*9970*/  STS.U16 [R13+0x80], R5 ;  /* 0x000080050d007388 */ /* 0x000fe20000000400 */
[----:B----4-:R-:W-:-:S03]  /*9980*/  F2FP.BF16.PACK_AB R3, R137, R136 ;  /* 0x000000888903723e */ /* 0x010fc600000010ff */
        /* <DEDUP_REMOVED lines=52> */
[----:B------:R1:W-:Y:S01]  /*9cd0*/  STS.U16 [R46+0x80], R5 ;  /* 0x000080052e007388 */ /* 0x0003e20000000400 */
[----:B----4-:R-:W-:-:S03]  /*9ce0*/  F2FP.BF16.PACK_AB R3, R161, R160 ;  /* 0x000000a0a103723e */ /* 0x010fc600000010ff */
[----:B------:R2:W-:Y:S04]  /*9cf0*/  STS.U16 [R45+0x80], R4 ;  /* 0x000080042d007388 */ /* 0x0005e80000000400 */
[----:B------:R3:W-:Y:S01]  /*9d00*/  STS.U16 [R50+0x80], R2 ;  /* 0x0000800232007388 */ /* 0x0007e20000000400 */
[----:B-1----:R-:W-:Y:S01]  /*9d10*/  IMAD.U32 R5, RZ, RZ, UR5 ;  /* 0x00000005ff057e24 */ /* 0x002fe2000f8e00ff */
[C---:B--2---:R-:W-:Y:S02]  /*9d20*/  PRMT R4, R0.reuse, 0x7610, R4 ;  /* 0x0000761000047816 */ /* 0x044fe40000000004 */
[----:B------:R-:W-:Y:S02]  /*9d30*/  PRMT R0, R0, 0x7632, R0 ;  /* 0x0000763200007816 */ /* 0x000fe40000000000 */
[----:B---3--:R-:W-:Y:S01]  /*9d40*/  F2FP.BF16.PACK_AB R2, R163, R162 ;  /* 0x000000a2a302723e */ /* 0x008fe200000010ff */
[----:B------:R1:W-:Y:S04]  /*9d50*/  STS.U16 [R54+0x80], R4 ;  /* 0x0000800436007388 */ /* 0x0003e80000000400 */
[----:B------:R2:W-:Y:S04]  /*9d60*/  STS.U16 [R56+0x80], R0 ;  /* 0x0000800038007388 */ /* 0x0005e80000000400 */
[----:B------:R3:W-:Y:S01]  /*9d70*/  STS.U16 [R51+0x80], R3 ;  /* 0x0000800333007388 */ /* 0x0007e20000000400 */
[----:B-1----:R-:W-:-:S02]  /*9d80*/  PRMT R4, R3, 0x7632, R4 ;  /* 0x0000763203047816 */ /* 0x002fc40000000004 */
[----:B--2---:R-:W-:-:S03]  /*9d90*/  F2FP.BF16.PACK_AB R0, R165, R164 ;  /* 0x000000a4a500723e */ /* 0x004fc600000010ff */
[----:B------:R1:W-:Y:S01]  /*9da0*/  STS.U16 [R52+0x80], R4 ;  /* 0x0000800434007388 */ /* 0x0003e20000000400 */
[----:B---3--:R-:W-:-:S03]  /*9db0*/  F2FP.BF16.PACK_AB R3, R167, R166 ;  /* 0x000000a6a703723e */ /* 0x008fc600000010ff */
[----:B------:R2:W-:Y:S01]  /*9dc0*/  STS.U16 [R55+0x80], R2 ;  /* 0x0000800237007388 */ /* 0x0005e20000000400 */
[----:B-1----:R-:W-:Y:S02]  /*9dd0*/  PRMT R4, R2, 0x7632, R4 ;  /* 0x0000763202047816 */ /* 0x002fe40000000004 */
[----:B--2---:R-:W-:-:S03]  /*9de0*/  PRMT R2, R0, 0x7610, R2 ;  /* 0x0000761000027816 */ /* 0x004fc60000000002 */
[----:B------:R-:W-:Y:S01]  /*9df0*/  STS.U16 [R58+0x80], R4 ;  /* 0x000080043a007388 */ /* 0x000fe20000000400 */
[----:B------:R-:W-:-:S03]  /*9e00*/  PRMT R0, R0, 0x7632, R0 ;  /* 0x0000763200007816 */ /* 0x000fc60000000000 */
[----:B------:R1:W-:Y:S04]  /*9e10*/  STS.U16 [R59+0x80], R2 ;  /* 0x000080023b007388 */ /* 0x0003e80000000400 */
[----:B------:R2:W-:Y:S04]  /*9e20*/  STS.U16 [R53+0x80], R0 ;  /* 0x0000800035007388 */ /* 0x0005e80000000400 */
[----:B------:R3:W-:Y:S01]  /*9e30*/  STS.U16 [R57+0x80], R3 ;  /* 0x0000800339007388 */ /* 0x0007e20000000400 */
[----:B-1----:R-:W-:Y:S02]  /*9e40*/  F2FP.BF16.PACK_AB R2, R169, R168 ;  /* 0x000000a8a902723e */ /* 0x002fe400000010ff */
[----:B--2---:R-:W-:-:S02]  /*9e50*/  F2FP.BF16.PACK_AB R0, R171, R170 ;  /* 0x000000aaab00723e */ /* 0x004fc400000010ff */
[----:B------:R-:W-:Y:S02]  /*9e60*/  PRMT R4, R2, 0x7610, R4 ;  /* 0x0000761002047816 */ /* 0x000fe40000000004 */
[----:B---3--:R-:W-:-:S05]  /*9e70*/  PRMT R3, R3, 0x7632, R3 ;  /* 0x0000763203037816 */ /* 0x008fca0000000003 */
[----:B------:R1:W-:Y:S04]  /*9e80*/  STS.U16 [R62+0x80], R3 ;  /* 0x000080033e007388 */ /* 0x0003e80000000400 */
[----:B------:R2:W-:Y:S01]  /*9e90*/  STS.U16 [R63+0x80], R4 ;  /* 0x000080043f007388 */ /* 0x0005e20000000400 */
[----:B-1----:R-:W-:Y:S02]  /*9ea0*/  PRMT R3, R2, 0x7632, R3 ;  /* 0x0000763202037816 */ /* 0x002fe40000000003 */
[C---:B------:R-:W-:Y:S02]  /*9eb0*/  PRMT R2, R0.reuse, 0x7610, R2 ;  /* 0x0000761000027816 */ /* 0x040fe40000000002 */
[----:B------:R-:W-:Y:S01]  /*9ec0*/  PRMT R0, R0, 0x7632, R0 ;  /* 0x0000763200007816 */ /* 0x000fe20000000000 */
[----:B------:R-:W-:Y:S01]  /*9ed0*/  STS.U16 [R64+0x80], R3 ;  /* 0x0000800340007388 */ /* 0x000fe20000000400 */
[----:B--2---:R-:W-:Y:S01]  /*9ee0*/  IMAD.U32 R4, RZ, RZ, UR4 ;  /* 0x00000004ff047e24 */ /* 0x004fe2000f8e00ff */
[----:B------:R-:W-:-:S02]  /*9ef0*/  ULDC.64 UR4, c[0x0][0x360] ;  /* 0x0000d80000047ab9 */ /* 0x000fc40000000a00 */
[----:B------:R-:W-:Y:S04]  /*9f00*/  STS.U16 [R61+0x80], R2 ;  /* 0x000080023d007388 */ /* 0x000fe80000000400 */
[----:B------:R1:W-:Y:S04]  /*9f10*/  STS.U16 [R60+0x80], R0 ;  /* 0x000080003c007388 */ /* 0x0003e80000000400 */
[----:B------:R-:W-:Y:S01]  /*9f20*/  BAR.SYNC.DEFER_BLOCKING 0x1, 0x100 ;  /* 0x0044000000007b1d */ /* 0x000fe20000010000 */
[----:B------:R-:W-:-:S04]  /*9f30*/  UISETP.NE.U32.AND UP0, UPT, URZ, UR4, UPT ;  /* 0x000000043f00728c */ /* 0x000fc8000bf05070 */
[----:B------:R-:W-:Y:S01]  /*9f40*/  UISETP.NE.AND.EX UP0, UPT, URZ, UR5, UPT, UP0 ;  /* 0x000000053f00728c */ /* 0x000fe2000bf05300 */
[----:B-1----:R-:W2:Y:S02]  /*9f50*/  @P1 LDG.E R0, [R4.64] ;  /* 0x0000000e04001981 */ /* 0x002ea4000c1e1900 */
[----:B------:R-:W-:-:S03]  /*9f60*/  ULDC.64 UR4, c[0x0][0x360] ;  /* 0x0000d80000047ab9 */ /* 0x000fc60000000a00 */
[----:B------:R-:W-:-:S05]  /*9f70*/  PLOP3.LUT P0, PT, PT, PT, UP0, 0x80, 0x0 ;  /* 0x000000000000781c */ /* 0x000fca0003f0f008 */
[----:B------:R-:W-:Y:S01]  /*9f80*/  @UP0 UIMAD.WIDE UR4, UR10, UR6, UR4 ;  /* 0x000000060a0402a5 */ /* 0x000fe2000f8e0204 */
[----:B------:R-:W-:-:S05]  /*9f90*/  IMAD.MOV.U32 R6, RZ, RZ, c[0x0][0x2f0] ;  /* 0x0000bc00ff067624 */ /* 0x000fca00078e00ff */
[----:B------:R-:W-:Y:S02]  /*9fa0*/  IMAD.U32 R2, RZ, RZ, UR4 ;  /* 0x00000004ff027e24 */ /* 0x000fe4000f8e00ff */
        /* <DEDUP_REMOVED lines=13> */
.L_x_965:
[-C--:B-1----:R-:W-:Y:S01]  /*a080*/  LEA.HI R2, R176, R248.reuse, RZ, 0x3 ;  /* 0x000000f8b0027211 */ /* 0x082fe200078f18ff */
[----:B------:R-:W1:Y:S01]  /*a090*/  S2R R55, SR_CTAID.Y ;  /* 0x0000000000377919 */ /* 0x000e620000002600 */
[----:B------:R-:W-:Y:S01]  /*a0a0*/  ISETP.GT.AND P2, PT, R248, 0x27f, PT ;  /* 0x0000027ff800780c */ /* 0x000fe20003f44270 */
[----:B------:R-:W-:Y:S01]  /*a0b0*/  CS2R R18, SRZ ;  /* 0x0000000000127805 */ /* 0x000fe2000001ff00 */
[----:B------:R-:W-:Y:S01]  /*a0c0*/  LOP3.LUT R0, R2, 0x1ffffff8, RZ, 0xc0, !PT ;  /* 0x1ffffff802007812 */ /* 0x000fe200078ec0ff */
[----:B------:R-:W2:Y:S01]  /*a0d0*/  S2R R7, SR_CTAID.X ;  /* 0x0000000000077919 */ /* 0x000ea20000002500 */
[----:B------:R-:W-:Y:S01]  /*a0e0*/  SHF.R.S32.HI R14, RZ, 0x3, R2 ;  /* 0x00000003ff0e7819 */ /* 0x000fe20000011402 */
[----:B------:R-:W-:Y:S01]  /*a0f0*/  CS2R R16, SRZ ;  /* 0x0000000000107805 */ /* 0x000fe2000001ff00 */
        /* <DEDUP_REMOVED lines=10> */
[----:B------:R-:W-:Y:S01]  /*a1a0*/  LEA.HI R2, R176, R248, RZ, 0x6 ;  /* 0x000000f8b0027211 */ /* 0x000fe200078f30ff */
[----:B------:R-:W-:Y:S01]  /*a1b0*/  CS2R R30, SRZ ;  /* 0x00000000001e7805 */ /* 0x000fe2000001ff00 */
[----:B------:R-:W-:Y:S01]  /*a1c0*/  LOP3.LUT R3, R0, 0x38, R12, 0xf8, !PT ;  /* 0x0000003800037812 */ /* 0x000fe200078ef80c */
[----:B------:R-:W-:Y:S01]  /*a1d0*/  CS2R R28, SRZ ;  /* 0x00000000001c7805 */ /* 0x000fe2000001ff00 */
[----:B------:R-:W-:Y:S01]  /*a1e0*/  SHF.R.U32.HI R0, RZ, 0x3, R0 ;  /* 0x00000003ff007819 */ /* 0x000fe20000011600 */
[----:B------:R-:W-:Y:S01]  /*a1f0*/  IMAD.SHL.U32 R2, R2, 0x8, RZ ;  /* 0x0000000802027824 */ /* 0x000fe200078e00ff */
        /* <DEDUP_REMOVED lines=32> */
[----:B--2--5:R-:W-:Y:S01]  /*a400*/  IMAD R6, R7, -0x50, R6 ;  /* 0xffffffb007067824 */ /* 0x024fe200078e0206 */
[----:B------:R-:W-:Y:S01]  /*a410*/  USHF.R.S32.HI UR6, URZ, 0x1f, UR10 ;  /* 0x0000001f3f067899 */ /* 0x000fe2000801140a */
[--C-:B------:R-:W-:Y:S01]  /*a420*/  SHF.R.S32.HI R13, RZ, 0x1f, R12.reuse ;  /* 0x0000001fff0d7819 */ /* 0x100fe2000001140c */
[----:B------:R-:W1:Y:S01]  /*a430*/  @!P2 LDS.128 R16, [R0+0x7880] ;  /* 0x007880000010a984 */ /* 0x000e620000000c00 */
[----:B------:R-:W-:Y:S01]  /*a440*/  USEL UR10, UR10, URZ, !UP1 ;  /* 0x0000003f0a0a7287 */ /* 0x000fe2000c800000 */
[----:B------:R-:W-:Y:S01]  /*a450*/  IMNMX R53, R6, 0x50, PT ;  /* 0x0000005006357817 */ /* 0x000fe20003800200 */
[----:B------:R-:W-:Y:S01]  /*a460*/  USEL UR6, UR6, URZ, !UP1 ;  /* 0x0000003f06067287 */ /* 0x000fe2000c800000 */
[----:B------:R-:W2:Y:S01]  /*a470*/  @!P2 LDS.128 R20, [R0+0xa080] ;  /* 0x00a080000014a984 */ /* 0x000ea20000000c00 */
[----:B------:R-:W-:Y:S01]  /*a480*/  IMAD.WIDE.U32 R2, R55, c[0x0][0x338], R12 ;  /* 0x0000ce0037027a25 */ /* 0x000fe200078e000c */
[----:B------:R-:W-:Y:S01]  /*a490*/  ULDC.64 UR4, c[0x0][0x340] ;  /* 0x0000d00000047ab9 */ /* 0x000fe20000000a00 */
[----:B------:R-:W-:Y:S01]  /*a4a0*/  ISETP.GE.AND P5, PT, R14, R53, PT ;  /* 0x000000350e00720c */ /* 0x000fe20003fa6270 */
[----:B------:R-:W3:Y:S01]  /*a4b0*/  @!P2 LDS.128 R24, [R0+0xc880] ;  /* 0x00c880000018a984 */ /* 0x000ee20000000c00 */
[----:B------:R-:W-:Y:S01]  /*a4c0*/  UIMAD UR4, UR6, UR4, URZ ;  /* 0x00000004060472a4 */ /* 0x000fe2000f8e023f */
[----:B------:R-:W-:Y:S01]  /*a4d0*/  IMAD.U32 R54, RZ, RZ, UR10 ;  /* 0x0000000aff367e24 */ /* 0x000fe2000f8e00ff */
[----:B------:R-:W-:Y:S01]  /*a4e0*/  BSSY B0, `(.L_x_966) ;  /* 0x0000029000007945 */ /* 0x000fe20003800000 */
[----:B------:R-:W4:Y:S01]  /*a4f0*/  @!P1 LDS.128 R28, [R0+0x8880] ;  /* 0x00888000001c9984 */ /* 0x000f220000000c00 */
[----:B------:R-:W-:Y:S01]  /*a500*/  UIMAD UR4, UR10, UR5, UR4 ;  /* 0x000000050a0472a4 */ /* 0x000fe2000f8e0204 */
[----:B------:R-:W-:-:S02]  /*a510*/  IADD3 R15, R12, 0x40, RZ ;  /* 0x000000400c0f7810 */ /* 0x000fc40007ffe0ff */
[----:B------:R-:W1:Y:S01]  /*a520*/  @!P1 LDS.128 R32, [R0+0xb080] ;  /* 0x00b0800000209984 */ /* 0x000e620000000c00 */
[----:B------:R-:W-:-:S03]  /*a530*/  IADD3 R52, R12, 0x80, RZ ;  /* 0x000000800c347810 */ /* 0x000fc60007ffe0ff */
        /* <DEDUP_REMOVED lines=12> */
[----:B------:R2:W1:Y:S01]  /*a600*/  @!P0 LDS.128 R88, [R0+0x7080] ;  /* 0x0070800000588984 */ /* 0x0004620000000c00 */
[----:B------:R-:W-:-:S04]  /*a610*/  IADD3 R4, P0, R14, UR8, RZ ;  /* 0x000000080e047c10 */ /* 0x000fc8000ff1e0ff */
[----:B------:R-:W-:Y:S01]  /*a620*/  LEA.HI.X.SX32 R5, R14, UR9, 0x1, P0 ;  /* 0x000000090e057c11 */ /* 0x000fe200080f0eff */
[----:B--2---:R-:W-:-:S04]  /*a630*/  IMAD R0, R92, c[0x0][0x338], RZ ;  /* 0x0000ce005c007a24 */ /* 0x004fc800078e02ff */
[----:B------:R-:W-:-:S04]  /*a640*/  IMAD R0, R55, c[0x0][0x33c], R0 ;  /* 0x0000cf0037007a24 */ /* 0x000fc800078e0200 */
[----:B------:R-:W-:-:S04]  /*a650*/  IMAD.IADD R3, R3, 0x1, R0 ;  /* 0x0000000103037824 */ /* 0x000fc800078e0200 */
[----:B------:R-:W-:-:S04]  /*a660*/  IMAD.WIDE.U32 R10, R54, c[0x0][0x340], R2 ;  /* 0x0000d000360a7a25 */ /* 0x000fc800078e0002 */
[----:B------:R-:W-:Y:S01]  /*a670*/  IMAD.WIDE R2, R7, 0x50, R4 ;  /* 0x0000005007027825 */ /* 0x000fe200078e0204 */
[----:B------:R-:W-:Y:S01]  /*a680*/  IADD3 R7, R11, UR4, RZ ;  /* 0x000000040b077c10 */ /* 0x000fe2000fffe0ff */
[----:B------:R-:W-:Y:S05]  /*a690*/  @P5 BRA `(.L_x_967) ;  /* 0x000000d000005947 */ /* 0x000fea0003800000 */
[----:B-1-34-:R-:W-:Y:S01]  /*a6a0*/  IMAD R0, R3, c[0x0][0x330], RZ ;  /* 0x0000cc0003007a24 */ /* 0x01afe200078e02ff */
        /* <DEDUP_REMOVED lines=12> */
.L_x_967:
[----:B-1-34-:R-:W-:Y:S05]  /*a770*/  BSYNC B0 ;  /* 0x0000000000007941 */ /* 0x01afea0003800000 */
.L_x_966:
        /* <DEDUP_REMOVED lines=20> */
.L_x_969:
[----:B------:R-:W-:Y:S05]  /*a8c0*/  BSYNC B0 ;  /* 0x0000000000007941 */ /* 0x000fea0003800000 */
.L_x_968:
        /* <DEDUP_REMOVED lines=19> */
.L_x_971:
[----:B------:R-:W-:Y:S05]  /*aa00*/  BSYNC B0 ;  /* 0x0000000000007941 */ /* 0x000fea0003800000 */
.L_x_970:
        /* <DEDUP_REMOVED lines=24> */
.L_x_973:
[----:B------:R-:W-:Y:S05]  /*ab90*/  BSYNC B0 ;  /* 0x0000000000007941 */ /* 0x000fea0003800000 */
.L_x_972:
[----:B------:R-:W-:Y:S01]  /*aba0*/  BSSY B0, `(.L_x_974) ;  /* 0x0000012000007945 */ /* 0x000fe20003800000 */
[----:B------:R-:W-:Y:S05]  /*abb0*/  @P4 BRA `(.L_x_975) ;  /* 0x0000010000004947 */ /* 0x000fea0003800000 */
[----:B------:R-:W-:Y:S02]  /*abc0*/  IADD3 R0, P0, R2, 0x20, RZ ;  /* 0x0000002002007810 */ /* 0x000fe40007f1e0ff */
[----:B-1----:R-:W-:-:S02]  /*abd0*/  MOV R5, R7 ;  /* 0x0000000700057202 */ /* 0x002fc40000000f00 */
        /* <DEDUP_REMOVED lines=14> */
.L_x_975:
[----:B------:R-:W-:Y:S05]  /*acc0*/  BSYNC B0 ;  /* 0x0000000000007941 */ /* 0x000fea0003800000 */
.L_x_974:
        /* <DEDUP_REMOVED lines=19> */
.L_x_964:
        /* <DEDUP_REMOVED lines=8> */
[----:B------:R-:W-:Y:S01]  /*ae80*/  MOV R5, UR5 ;  /* 0x0000000500057c02 */ /* 0x000fe20008000f00 */
[----:B------:R-:W-:-:S06]  /*ae90*/  ULDC.64 UR4, c[0x0][0x360] ;  /* 0x0000d80000047ab9 */ /* 0x000fcc0000000a00 */
[----:B----4-:R-:W2:Y:S01]  /*aea0*/  @P1 LDG.E R0, [R4.64] ;  /* 0x0000000e04001981 */ /* 0x010ea2000c1e1900 */
        /* <DEDUP_REMOVED lines=20> */
.L_x_976:
[----:B-1----:R-:W1:Y:S01]  /*aff0*/  S2R R19, SR_CTAID.Y ;  /* 0x0000000000137919 */ /* 0x002e620000002600 */
[----:B------:R-:W-:Y:S01]  /*b000*/  SHF.R.S32.HI R2, RZ, 0x1f, R248 ;  /* 0x0000001fff027819 */ /* 0x000fe200000114f8 */
[----:B------:R-:W-:Y:S01]  /*b010*/  USHF.R.S32.HI UR6, URZ, 0x1f, UR10 ;  /* 0x0000001f3f067899 */ /* 0x000fe2000801140a */
[----:B------:R-:W-:Y:S01]  /*b020*/  BSSY B0, `(.L_x_977) ;  /* 0x000002a000007945 */ /* 0x000fe20003800000 */
[----:B------:R-:W2:Y:S01]  /*b030*/  S2R R7, SR_CTAID.X ;  /* 0x0000000000077919 */ /* 0x000ea20000002500 */
[----:B------:R-:W-:Y:S01]  /*b040*/  LEA.HI R2, R2, R248, RZ, 0x3 ;  /* 0x000000f802027211 */ /* 0x000fe200078f18ff */
[----:B------:R-:W-:-:S02]  /*b050*/  USEL UR10, UR10, URZ, !UP1 ;  /* 0x0000003f0a0a7287 */ /* 0x000fc4000c800000 */
[----:B------:R-:W-:Y:S01]  /*b060*/  USEL UR6, UR6, URZ, !UP1 ;  /* 0x0000003f06067287 */ /* 0x000fe2000c800000 */
[----:B------:R-:W-:Y:S01]  /*b070*/  LOP3.LUT R0, R2, 0x1ffffff8, RZ, 0xc0, !PT ;  /* 0x1ffffff802007812 */ /* 0x000fe200078ec0ff */
[----:B------:R-:W-:Y:S01]  /*b080*/  ULDC.64 UR4, c[0x0][0x310] ;  /* 0x0000c40000047ab9 */ /* 0x000fe20000000a00 */
[----:B------:R-:W-:Y:S01]  /*b090*/  SHF.R.S32.HI R14, RZ, 0x3, R2 ;  /* 0x00000003ff0e7819 */ /* 0x000fe20000011402 */
[----:B------:R-:W-:Y:S01]  /*b0a0*/  UIMAD UR4, UR6, UR4, URZ ;  /* 0x00000004060472a4 */ /* 0x000fe2000f8e023f */
[----:B------:R-:W-:Y:S02]  /*b0b0*/  IMAD.U32 R18, RZ, RZ, UR10 ;  /* 0x0000000aff127e24 */ /* 0x000fe4000f8e00ff */
[----:B------:R-:W-:Y:S01]  /*b0c0*/  IMAD.IADD R0, R248, 0x1, -R0 ;  /* 0x00000001f8007824 */ /* 0x000fe200078e0a00 */
[----:B------:R-:W-:Y:S01]  /*b0d0*/  IADD3 R4, P0, R14, UR8, RZ ;  /* 0x000000080e047c10 */ /* 0x000fe2000ff1e0ff */
[----:B------:R-:W-:Y:S02]  /*b0e0*/  UIMAD UR4, UR10, UR5, UR4 ;  /* 0x000000050a0472a4 */ /* 0x000fe4000f8e0204 */
[----:B------:R-:W-:Y:S01]  /*b0f0*/  IMAD.SHL.U32 R10, R0, 0x8, RZ ;  /* 0x00000008000a7824 */ /* 0x000fe200078e00ff */
[----:B------:R-:W-:-:S02]  /*b100*/  LEA.HI.X.SX32 R5, R14, UR9, 0x1, P0 ;  /* 0x000000090e057c11 */ /* 0x000fc400080f0eff */
[----:B-1----:R-:W-:Y:S02]  /*b110*/  SHF.R.S32.HI R20, RZ, 0x1f, R19 ;  /* 0x0000001fff147819 */ /* 0x002fe40000011413 */
[----:B------:R-:W-:Y:S01]  /*b120*/  SHF.R.S32.HI R11, RZ, 0x1f, R10 ;  /* 0x0000001fff0b7819 */ /* 0x000fe2000001140a */
[----:B--2--5:R-:W-:Y:S01]  /*b130*/  IMAD R15, R7, -0x50, R6 ;  /* 0xffffffb0070f7824 */ /* 0x024fe200078e0206 */
[----:B------:R-:W-:Y:S01]  /*b140*/  IADD3 R16, R10, 0x40, RZ ;  /* 0x000000400a107810 */ /* 0x000fe20007ffe0ff */
[----:B------:R-:W-:Y:S01]  /*b150*/  IMAD R0, R20, c[0x0][0x308], RZ ;  /* 0x0000c20014007a24 */ /* 0x000fe200078e02ff */
[----:B------:R-:W-:Y:S01]  /*b160*/  IADD3 R17, R10, 0x80, RZ ;  /* 0x000000800a117810 */ /* 0x000fe20007ffe0ff */
[----:B------:R-:W-:Y:S01]  /*b170*/  IMAD.WIDE.U32 R2, R19, c[0x0][0x308], R10 ;  /* 0x0000c20013027a25 */ /* 0x000fe200078e000a */
[----:B------:R-:W-:-:S03]  /*b180*/  ISETP.GE.AND P5, PT, R14, R15, PT ;  /* 0x0000000f0e00720c */ /* 0x000fc60003fa6270 */
[----:B------:R-:W-:Y:S02]  /*b190*/  IMAD R0, R19, c[0x0][0x30c], R0 ;  /* 0x0000c30013007a24 */ /* 0x000fe400078e0200 */
[----:B------:R-:W-:-:S04]  /*b1a0*/  IMAD.WIDE R4, R7, 0x50, R4 ;  /* 0x0000005007047825 */ /* 0x000fc800078e0204 */
[----:B------:R-:W-:-:S04]  /*b1b0*/  IMAD.IADD R3, R3, 0x1, R0 ;  /* 0x0000000103037824 */ /* 0x000fc800078e0200 */
        /* <DEDUP_REMOVED lines=16> */
.L_x_978:
[----:B------:R-:W-:Y:S05]  /*b2c0*/  BSYNC B0 ;  /* 0x0000000000007941 */ /* 0x000fea0003800000 */
.L_x_977:
        /* <DEDUP_REMOVED lines=20> */
.L_x_980:
[----:B------:R-:W-:Y:S05]  /*b410*/  BSYNC B0 ;  /* 0x0000000000007941 */ /* 0x000fea0003800000 */
.L_x_979:
        /* <DEDUP_REMOVED lines=19> */
.L_x_982:
[----:B------:R-:W-:Y:S05]  /*b550*/  BSYNC B0 ;  /* 0x0000000000007941 */ /* 0x000fea0003800000 */
.L_x_981:
        /* <DEDUP_REMOVED lines=24> */
.L_x_984:
[----:B------:R-:W-:Y:S05]  /*b6e0*/  BSYNC B0 ;  /* 0x0000000000007941 */ /* 0x000fea0003800000 */
.L_x_983:
        /* <DEDUP_REMOVED lines=18> */
.L_x_986:
[----:B------:R-:W-:Y:S05]  /*b810*/  BSYNC B0 ;  /* 0x0000000000007941 */ /* 0x000fea0003800000 */
.L_x_985:
[----:B------:R-:W-:Y:S05]  /*b820*/  @P3 EXIT ;  /* 0x000000000000394d */ /* 0x000fea0003800000 */
[----:B------:R-:W-:Y:S01]  /*b830*/  IADD3 R0, P0, R4, 0x40, RZ ;  /* 0x0000004004007810 */ /* 0x000fe20007f1e0ff */
[----:B-1----:R-:W-:Y:S01]  /*b840*/  IMAD.MOV.U32 R2, RZ, RZ, R12 ;  /* 0x000000ffff027224 */ /* 0x002fe200078e000c */
[----:B------:R-:W-:-:S02]  /*b850*/  MOV R3, R7 ;  /* 0x0000000700037202 */ /* 0x000fc40000000f00 */
[----:B------:R-:W-:Y:S01]  /*b860*/  ISETP.GE.AND P1, PT, R10, c[0x0][0x324], PT ;  /* 0x0000c9000a007a0c */ /* 0x000fe20003f26270 */
[----:B------:R-:W-:Y:S01]  /*b870*/  IMAD.X R4, RZ, RZ, R5, P0 ;  /* 0x000000ffff047224 */ /* 0x000fe200000e0605 */
[----:B------:R-:W-:-:S03]  /*b880*/  ISETP.GE.AND P0, PT, R16, c[0x0][0x324], PT ;  /* 0x0000c90010007a0c */ /* 0x000fc60003f06270 */
[----:B------:R-:W-:Y:S02]  /*b890*/  IMAD R6, R4, c[0x0][0x330], RZ ;  /* 0x0000cc0004067a24 */ /* 0x000fe400078e02ff */
[----:B------:R-:W-:-:S04]  /*b8a0*/  IMAD.WIDE.U32 R4, R0, c[0x0][0x330], R2 ;  /* 0x0000cc0000047a25 */ /* 0x000fc800078e0002 */
        /* <DEDUP_REMOVED lines=10> */
.L_x_987:
        /* <DEDUP_REMOVED lines=11> */
.L_x_1416:


//--------------------- .text._ZN7cutlass13device_kernelIN5flash19enable_sm80_to_sm89INS1_16FlashAttnBwdSm80INS1_25CollectiveMainloopBwdSm80ILi2ELi1EN4cute5tupleIJNS5_1CILi64EEENS7_ILi80EEENS7_ILi192EEEEEENS_10bfloat16_tEfNS_4arch4Sm80ELb0ELb1ELb1ELb1ELb1ELb0ELb1ELb0ELi2ELi4ELi2ELi2ELb0EEENS1_21CollectiveEpilogueBwdISB_SC_SE_Li256ELb1ELb1ELi4EEENS1_19SingleTileSchedulerILb1ELb0ELb0ELi80EEEEEEEEEvNT_6ParamsE --------------------------
	.section	.text._ZN7cutlass13device_kernelIN5flash19enable_sm80_to_sm89INS1_16FlashAttnBwdSm80INS1_25CollectiveMainloopBwdSm80ILi2ELi1EN4cute5tupleIJNS5_1CILi64EEENS7_ILi80EEENS7_ILi192EEEEEENS_10bfloat16_tEfNS_4arch4Sm80ELb0ELb1ELb1ELb1ELb1ELb0ELb1ELb0ELi2ELi4ELi2ELi2ELb0EEENS1_21CollectiveEpilogueBwdISB_SC_SE_Li256ELb1ELb1ELi4EEENS1_19SingleTileSchedulerILb1ELb0ELb0ELi80EEEEEEEEEvNT_6ParamsE,"ax",@progbits
	.sectioninfo	@"SHI_REGISTERS=255"
	.align	128
.text._ZN7cutlass13device_kernelIN5flash19enable_sm80_to_sm89INS1_16FlashAttnBwdSm80INS1_25CollectiveMainloopBwdSm80ILi2ELi1EN4cute5tupleIJNS5_1CILi64EEENS7_ILi80EEENS7_ILi192EEEEEENS_10bfloat16_tEfNS_4arch4Sm80ELb0ELb1ELb1ELb1ELb1ELb0ELb1ELb0ELi2ELi4ELi2ELi2ELb0EEENS1_21CollectiveEpilogueBwdISB_SC_SE_Li256ELb1ELb1ELi4EEENS1_19SingleTileSchedulerILb1ELb0ELb0ELi80EEEEEEEEEvNT_6ParamsE:
        .type           _ZN7cutlass13device_kernelIN5flash19enable_sm80_to_sm89INS1_16FlashAttnBwdSm80INS1_25CollectiveMainloopBwdSm80ILi2ELi1EN4cute5tupleIJNS5_1CILi64EEENS7_ILi80EEENS7_ILi192EEEEEENS_10bfloat16_tEfNS_4arch4Sm80ELb0ELb1ELb1ELb1ELb1ELb0ELb1ELb0ELi2ELi4ELi2ELi2ELb0EEENS1_21CollectiveEpilogueBwdISB_SC_SE_Li256ELb1ELb1ELi4EEENS1_19SingleTileSchedulerILb1ELb0ELb0ELi80EEEEEEEEEvNT_6ParamsE,@function
        .size           _ZN7cutlass13device_kernelIN5flash19enable_sm80_to_sm89INS1_16FlashAttnBwdSm80INS1_25CollectiveMainloopBwdSm80ILi2ELi1EN4cute5tupleIJNS5_1CILi64EEENS7_ILi80EEENS7_ILi192EEEEEENS_10bfloat16_tEfNS_4arch4Sm80ELb0ELb1ELb1ELb1ELb1ELb0ELb1ELb0ELi2ELi4ELi2ELi2ELb0EEENS1_21CollectiveEpilogueBwdISB_SC_SE_Li256ELb1ELb1ELi4EEENS1_19SingleTileSchedulerILb1ELb0ELb0ELi80EEEEEEEEEvNT_6ParamsE,(.L_x_1417 - _ZN7cutlass13device_kernelIN5flash19enable_sm80_to_sm89INS1_16FlashAttnBwdSm80INS1_25CollectiveMainloopBwdSm80ILi2ELi1EN4cute5tupleIJNS5_1CILi64EEENS7_ILi80EEENS7_ILi192EEEEEENS_10bfloat16_tEfNS_4arch4Sm80ELb0ELb1ELb1ELb1ELb1ELb0ELb1ELb0ELi2ELi4ELi2ELi2ELb0EEENS1_21CollectiveEpilogueBwdISB_SC_SE_Li256ELb1ELb1ELi4EEENS1_19SingleTileSchedulerILb1ELb0ELb0ELi80EEEEEEEEEvNT_6ParamsE)
        .other          _ZN7cutlass13device_kernelIN5flash19enable_sm80_to_sm89INS1_16FlashAttnBwdSm80INS1_25CollectiveMainloopBwdSm80ILi2ELi1EN4cute5tupleIJNS5_1CILi64EEENS7_ILi80EEENS7_ILi192EEEEEENS_10bfloat16_tEfNS_4arch4Sm80ELb0ELb1ELb1ELb1ELb1ELb0ELb1ELb0ELi2ELi4ELi2ELi2ELb0EEENS1_21CollectiveEpilogueBwdISB_SC_SE_Li256ELb1ELb1ELi4EEENS1_19SingleTileSchedulerILb1ELb0ELb0ELi80EEEEEEEEEvNT_6ParamsE,@"STO_CUDA_ENTRY STV_DEFAULT"
_ZN7cutlass13device_kernelIN5flash19enable_sm80_to_sm89INS1_16FlashAttnBwdSm80INS1_25CollectiveMainloopBwdSm80ILi2ELi1EN4cute5tupleIJNS5_1CILi64EEENS7_ILi80EEENS7_ILi192EEEEEENS_10bfloat16_tEfNS_4arch4Sm80ELb0ELb1ELb1ELb1ELb1ELb0ELb1ELb0ELi2ELi4ELi2ELi2ELb0EEENS1_21CollectiveEpilogueBwdISB_SC_SE_Li256ELb1ELb1ELi4EEENS1_19SingleTileSchedulerILb1ELb0ELb0ELi80EEEEEEEEEvNT_6ParamsE:
        /* <DEDUP_REMOVED lines=21> */
.L_x_989:
        /* <DEDUP_REMOVED lines=13> */
.L_x_991:
[----:B------:R-:W-:Y:S02]  /*0220*/  ULDC UR5, c[0x0][0x3a4] ;  /* 0x0000e90000057ab9 */ /* 0x000fe40000000800 */
.L_x_990:
[----:B------:R-:W-:-:S04]  /*0230*/  UIMAD UR4, UR17, 0x50, URZ ;  /* 0x00000050110478a4 */ /* 0x000fc8000f8e023f */
[----:B------:R-:W-:-:S04]  /*0240*/  UISETP.GE.AND UP0, UPT, UR4, UR5, UPT ;  /* 0x000000050400728c */ /* 0x000fc8000bf06270 */
[----:B------:R-:W-:Y:S01]  /*0250*/  USEL UR10, UR10, 0xffffffff, !UP0 ;  /* 0xffffffff0a0a7887 */ /* 0x000fe2000c000000 */
[----:B------:R-:W-:Y:S05]  /*0260*/  BRA `(.L_x_992) ;  /* 0x0000019000007947 */ /* 0x000fea0003800000 */
.L_x_988:
        /* <DEDUP_REMOVED lines=8> */
.L_x_993:
        /* <DEDUP_REMOVED lines=13> */
.L_x_995:
[----:B------:R-:W-:Y:S02]  /*03c0*/  ULDC UR5, c[0x0][0x3a4] ;  /* 0x0000e90000057ab9 */ /* 0x000fe40000000800 */
.L_x_994:
[----:B------:R-:W-:-:S04]  /*03d0*/  UIMAD UR4, UR17, 0x50, URZ ;  /* 0x00000050110478a4 */ /* 0x000fc8000f8e023f */
[----:B------:R-:W-:-:S04]  /*03e0*/  UISETP.GE.AND UP0, UPT, UR4, UR5, UPT ;  /* 0x000000050400728c */ /* 0x000fc8000bf06270 */
[----:B------:R-:W-:-:S06]  /*03f0*/  USEL UR10, UR10, 0xffffffff, !UP0 ;  /* 0xffffffff0a0a7887 */ /* 0x000fcc000c000000 */
.L_x_992:
        /* <DEDUP_REMOVED lines=48> */
.L_x_996:
        /* <DEDUP_REMOVED lines=10> */
.L_x_997:
[----:B------:R-:W-:Y:S05]  /*07a0*/  @!P1 BRA `(.L_x_998) ;  /* 0x0000005000009947 */ /* 0x000fea0003800000 */
[----:B----4-:R2:W3:Y:S04]  /*07b0*/  LDG.E R0, [R2.64] ;  /* 0x0000000e02007981 */ /* 0x0104e8000c1e1900 */
[----:B--2---:R-:W2:Y:S01]  /*07c0*/  LDG.E R2, [R2.64+0x4] ;  /* 0x0000040e02027981 */ /* 0x004ea2000c1e1900 */
[----:B---3--:R-:W3:Y:S08]  /*07d0*/  R2UR UR8, R0 ;  /* 0x00000000000873c2 */ /* 0x008ef000000e0000 */
[----:B--2---:R-:W3:Y:S02]  /*07e0*/  R2UR UR4, R2 ;  /* 0x00000000020473c2 */ /* 0x004ee400000e0000 */
[----:B---3--:R-:W-:-:S06]  /*07f0*/  UIADD3 UR8, -UR8, UR4, URZ ;  /* 0x0000000408087290 */ /* 0x008fcc000fffe13f */
.L_x_998:
        /* <DEDUP_REMOVED lines=15> */
.L_x_999:
        /* <DEDUP_REMOVED lines=586> */
.L_x_1011:
        /* <DEDUP_REMOVED lines=212> */
.L_x_1003:
[----:B------:R-:W-:Y:S11]  /*3ad0*/  ISETP.NE.AND P0, PT, R249, c[0x0][0x2a8], PT ;  /* 0x0000aa00f9007a0c */ /* 0x000ff60003f05270 */
[----:B------:R-:W-:Y:S02]  /*3ae0*/  @!UPT UIADD3 URZ, URZ, URZ, URZ ;  /* 0x0000003f3f3ff290 */ /* 0x000fe4000fffe03f */
[----:B------:R-:W-:Y:S05]  /*3af0*/  @P0 IMAD.HI.U32 R4, R2, c[0x0][0x2ac], RZ ;  /* 0x0000ab0002040a27 */ /* 0x000fea00078e00ff */
[----:B------:R-:W-:Y:S02]  /*3b00*/  @P0 SHF.R.U32.HI R2, RZ, c[0x0][0x2b0], R4 ;  /* 0x0000ac00ff020a19 */ /* 0x000fe40000011604 */
.L_x_1004:
[----:B------:R-:W-:Y:S05]  /*3b10*/  BSYNC B0 ;  /* 0x0000000000007941 */ /* 0x000fea0003800000 */
.L_x_1002:
[----:B------:R-:W-:Y:S05]  /*3b20*/  IMAD R2, R2, c[0x0][0x2a8], R236 ;  /* 0x0000aa0002027a24 */ /* 0x000fea00078e02ec */
[----:B------:R-:W-:Y:S02]  /*3b30*/  IADD3 R4, R2, c[0x0][0x2a8], RZ ;  /* 0x0000aa0002047a10 */ /* 0x000fe40007ffe0ff */
[----:B------:R-:W-:Y:S02]  /*3b40*/  IMNMX R109, R109, R2, !PT ;  /* 0x000000026d6d7217 */ /* 0x000fe40007800200 */
[----:B------:R-:W-:Y:S02]  /*3b50*/  IMNMX R110, R110, R4, PT ;  /* 0x000000046e6e7217 */ /* 0x000fe40003800200 */
.L_x_1001:
        /* <DEDUP_REMOVED lines=16> */
.L_x_1007:
[----:B------:R-:W-:Y:S11]  /*3c60*/  ISETP.NE.AND P0, PT, R249, c[0x0][0x2a8], PT ;  /* 0x0000aa00f9007a0c */ /* 0x000ff60003f05270 */
[----:B------:R-:W-:Y:S02]  /*3c70*/  @!UPT UIADD3 URZ, URZ, URZ, URZ ;  /* 0x0000003f3f3ff290 */ /* 0x000fe4000fffe03f */
[----:B------:R-:W-:Y:S05]  /*3c80*/  @P0 IMAD.HI.U32 R3, R2, c[0x0][0x2ac], RZ ;  /* 0x0000ab0002030a27 */ /* 0x000fea00078e00ff */
[----:B------:R-:W-:Y:S02]  /*3c90*/  @P0 SHF.R.U32.HI R2, RZ, c[0x0][0x2b0], R3 ;  /* 0x0000ac00ff020a19 */ /* 0x000fe40000011603 */
.L_x_1008:
[----:B------:R-:W-:Y:S05]  /*3ca0*/  BSYNC B0 ;  /* 0x0000000000007941 */ /* 0x000fea0003800000 */
.L_x_1006:
[----:B------:R-:W-:Y:S05]  /*3cb0*/  IMAD R2, R2, c[0x0][0x2a8], R236 ;  /* 0x0000aa0002027a24 */ /* 0x000fea00078e02ec */
[----:B------:R-:W-:Y:S02]  /*3cc0*/  IADD3 R3, R2, c[0x0][0x2a8], RZ ;  /* 0x0000aa0002037a10 */ /* 0x000fe40007ffe0ff */
[----:B------:R-:W-:Y:S02]  /*3cd0*/  IMNMX R107, R107, R2, !PT ;  /* 0x000000026b6b7217 */ /* 0x000fe40007800200 */
[----:B------:R-:W-:Y:S02]  /*3ce0*/  IMNMX R108, R108, R3, PT ;  /* 0x000000036c6c7217 */ /* 0x000fe40003800200 */
.L_x_1005:
        /* <DEDUP_REMOVED lines=70> */
.L_x_1009:
        /* <DEDUP_REMOVED lines=537> */
.L_x_1010:
        /* <DEDUP_REMOVED lines=295> */
.L_x_1000:
        /* <DEDUP_REMOVED lines=691> */
.L_x_1013:
        /* <DEDUP_REMOVED lines=111> */
.L_x_1015:
[----:B-1-34-:R-:W-:Y:S05]  /*a770*/  BSYNC B0 ;  /* 0x0000000000007941 */ /* 0x01afea0003800000 */
.L_x_1014:
        /* <DEDUP_REMOVED lines=20> */
.L_x_1017:
[----:B------:R-:W-:Y:S05]  /*a8c0*/  BSYNC B0 ;  /* 0x0000000000007941 */ /* 0x000fea0003800000 */
.L_x_1016:
        /* <DEDUP_REMOVED lines=19> */
.L_x_1019:
[----:B------:R-:W-:Y:S05]  /*aa00*/  BSYNC B0 ;  /* 0x0000000000007941 */ /* 0x000fea0003800000 */
.L_x_1018:
        /* <DEDUP_REMOVED lines=24> */
.L_x_1021:
[----:B------:R-:W-:Y:S05]  /*ab90*/  BSYNC B0 ;  /* 0x0000000000007941 */ /* 0x000fea0003800000 */
.L_x_1020:
        /* <DEDUP_REMOVED lines=18> */
.L_x_1023:
[----:B------:R-:W-:Y:S05]  /*acc0*/  BSYNC B0 ;  /* 0x0000000000007941 */ /* 0x000fea0003800000 */
.L_x_1022:
        /* <DEDUP_REMOVED lines=19> */
.L_x_1012:
        /* <DEDUP_REMOVED lines=31> */
.L_x_1024:
        /* <DEDUP_REMOVED lines=45> */
.L_x_1026:
[----:B------:R-:W-:Y:S05]  /*b2c0*/  BSYNC B0 ;  /* 0x0000000000007941 */ /* 0x000fea0003800000 */
.L_x_1025:
        /* <DEDUP_REMOVED lines=20> */
.L_x_1028:
[----:B------:R-:W-:Y:S05]  /*b410*/  BSYNC B0 ;  /* 0x0000000000007941 */ /* 0x000fea0003800000 */
.L_x_1027:
        /* <DEDUP_REMOVED lines=19> */
.L_x_1030:
[----:B------:R-:W-:Y:S05]  /*b550*/  BSYNC B0 ;  /* 0x0000000000007941 */ /* 0x000fea0003800000 */
.L_x_1029:
        /* <DEDUP_REMOVED lines=24> */
.L_x_1032:
[----:B------:R-:W-:Y:S05]  /*b6e0*/  BSYNC B0 ;  /* 0x0000000000007941 */ /* 0x000fea0003800000 */
.L_x_1031:
        /* <DEDUP_REMOVED lines=18> */
.L_x_1034:
[----:B------:R-:W-:Y:S05]  /*b810*/  BSYNC B0 ;  /* 0x0000000000007941 */ /* 0x000fea0003800000 */
.L_x_1033:
        /* <DEDUP_REMOVED lines=19> */
.L_x_1035:
        /* <DEDUP_REMOVED lines=11> */
.L_x_1417:


//--------------------- .text._ZN7cutlass13device_kernelIN5flash19enable_sm80_to_sm89INS1_16FlashAttnBwdSm80INS1_25CollectiveMainloopBwdSm80ILi2ELi1EN4cute5tupleIJNS5_1CILi64EEENS7_ILi80EEENS7_ILi192EEEEEENS_10bfloat16_tEfNS_4arch4Sm80ELb0ELb1ELb1ELb1ELb0ELb0ELb1ELb0ELi2ELi4ELi2ELi2ELb0EEENS1_24CollectiveEpilogueBwdGQAISB_fSE_Li256ELb1ELb0EEENS1_19SingleTileSchedulerILb1ELb0ELb0ELi80EEEEEEEEEvNT_6ParamsE --------------------------
	.section	.text._ZN7cutlass13device_kernelIN5flash19enable_sm80_to_sm89INS1_16FlashAttnBwdSm80INS1_25CollectiveMainloopBwdSm80ILi2ELi1EN4cute5tupleIJNS5_1CILi64EEENS7_ILi80EEENS7_ILi192EEEEEENS_10bfloat16_tEfNS_4arch4Sm80ELb0ELb1ELb1ELb1ELb0ELb0ELb1ELb0ELi2ELi4ELi2ELi2ELb0EEENS1_24CollectiveEpilogueBwdGQAISB_fSE_Li256ELb1ELb0EEENS1_19SingleTileSchedulerILb1ELb0ELb0ELi80EEEEEEEEEvNT_6ParamsE,"ax",@progbits
	.sectioninfo	@"SHI_REGISTERS=255"
	.align	128
.text._ZN7cutlass13device_kernelIN5flash19enable_sm80_to_sm89INS1_16FlashAttnBwdSm80INS1_25CollectiveMainloopBwdSm80ILi2ELi1EN4cute5tupleIJNS5_1CILi64EEENS7_ILi80EEENS7_ILi192EEEEEENS_10bfloat16_tEfNS_4arch4Sm80ELb0ELb1ELb1ELb1ELb0ELb0ELb1ELb0ELi2ELi4ELi2ELi2ELb0EEENS1_24CollectiveEpilogueBwdGQAISB_fSE_Li256ELb1ELb0EEENS1_19SingleTileSchedulerILb1ELb0ELb0ELi80EEEEEEEEEvNT_6ParamsE:
        .type           _ZN7cutlass13device_kernelIN5flash19enable_sm80_to_sm89INS1_16FlashAttnBwdSm80INS1_25CollectiveMainloopBwdSm80ILi2ELi1EN4cute5tupleIJNS5_1CILi64EEENS7_ILi80EEENS7_ILi192EEEEEENS_10bfloat16_tEfNS_4arch4Sm80ELb0ELb1ELb1ELb1ELb0ELb0ELb1ELb0ELi2ELi4ELi2ELi2ELb0EEENS1_24CollectiveEpilogueBwdGQAISB_fSE_Li256ELb1ELb0EEENS1_19SingleTileSchedulerILb1ELb0ELb0ELi80EEEEEEEEEvNT_6ParamsE,@function
        .size           _ZN7cutlass13device_kernelIN5flash19enable_sm80_to_sm89INS1_16FlashAttnBwdSm80INS1_25CollectiveMainloopBwdSm80ILi2ELi1EN4cute5tupleIJNS5_1CILi64EEENS7_ILi80EEENS7_ILi192EEEEEENS_10bfloat16_tEfNS_4arch4Sm80ELb0ELb1ELb1ELb1ELb0ELb0ELb1ELb0ELi2ELi4ELi2ELi2ELb0EEENS1_24CollectiveEpilogueBwdGQAISB_fSE_Li256ELb1ELb0EEENS1_19SingleTileSchedulerILb1ELb0ELb0ELi80EEEEEEEEEvNT_6ParamsE,(.L_x_1418 - _ZN7cutlass13device_kernelIN5flash19enable_sm80_to_sm89INS1_16FlashAttnBwdSm80INS1_25CollectiveMainloopBwdSm80ILi2ELi1EN4cute5tupleIJNS5_1CILi64EEENS7_ILi80EEENS7_ILi192EEEEEENS_10bfloat16_tEfNS_4arch4Sm80ELb0ELb1ELb1ELb1ELb0ELb0ELb1ELb0ELi2ELi4ELi2ELi2ELb0EEENS1_24CollectiveEpilogueBwdGQAISB_fSE_Li256ELb1ELb0EEENS1_19SingleTileSchedulerILb1ELb0ELb0ELi80EEEEEEEEEvNT_6ParamsE)
        .other          _ZN7cutlass13device_kernelIN5flash19enable_sm80_to_sm89INS1_16FlashAttnBwdSm80INS1_25CollectiveMainloopBwdSm80ILi2ELi1EN4cute5tupleIJNS5_1CILi64EEENS7_ILi80EEENS7_ILi192EEEEEENS_10bfloat16_tEfNS_4arch4Sm80ELb0ELb1ELb1ELb1ELb0ELb0ELb1ELb0ELi2ELi4ELi2ELi2ELb0EEENS1_24CollectiveEpilogueBwdGQAISB_fSE_Li256ELb1ELb0EEENS1_19SingleTileSchedulerILb1ELb0ELb0ELi80EEEEEEEEEvNT_6ParamsE,@"STO_CUDA_ENTRY STV_DEFAULT"
_ZN7cutlass13device_kernelIN5flash19enable_sm80_to_sm89INS1_16FlashAttnBwdSm80INS1_25CollectiveMainloopBwdSm80ILi2ELi1EN4cute5tupleIJNS5_1CILi64EEENS7_ILi80EEENS7_ILi192EEEEEENS_10bfloat16_tEfNS_4arch4Sm80ELb0ELb1ELb1ELb1ELb0ELb0ELb1ELb0ELi2ELi4ELi2ELi2ELb0EEENS1_24CollectiveEpilogueBwdGQAISB_fSE_Li256ELb1ELb0EEENS1_19SingleTileSchedulerILb1ELb0ELb0ELi80EEEEEEEEEvNT_6ParamsE:
        /* <DEDUP_REMOVED lines=21> */
.L_x_1037:
        /* <DEDUP_REMOVED lines=13> */
.L_x_1039:
[----:B------:R-:W-:Y:S02]  /*0220*/  ULDC UR6, c[0x0][0x3ac] ;  /* 0x0000eb0000067ab9 */ /* 0x000fe40000000800 */
.L_x_1038:
[----:B------:R-:W-:-:S04]  /*0230*/  UIMAD UR5, UR14, 0x50, URZ ;  /* 0x000000500e0578a4 */ /* 0x000fc8000f8e023f */
[----:B------:R-:W-:-:S04]  /*0240*/  UISETP.GE.AND UP0, UPT, UR5, UR6, UPT ;  /* 0x000000060500728c */ /* 0x000fc8000bf06270 */
[----:B------:R-:W-:Y:S01]  /*0250*/  USEL UR12, UR12, 0xffffffff, !UP0 ;  /* 0xffffffff0c0c7887 */ /* 0x000fe2000c000000 */
[----:B------:R-:W-:Y:S05]  /*0260*/  BRA `(.L_x_1040) ;  /* 0x0000019000007947 */ /* 0x000fea0003800000 */
.L_x_1036:
        /* <DEDUP_REMOVED lines=8> */
.L_x_1041:
        /* <DEDUP_REMOVED lines=13> */
.L_x_1043:
[----:B------:R-:W-:Y:S02]  /*03c0*/  ULDC UR6, c[0x0][0x3ac] ;  /* 0x0000eb0000067ab9 */ /* 0x000fe40000000800 */
.L_x_1042:
[----:B------:R-:W-:-:S04]  /*03d0*/  UIMAD UR5, UR14, 0x50, URZ ;  /* 0x000000500e0578a4 */ /* 0x000fc8000f8e023f */
[----:B------:R-:W-:-:S04]  /*03e0*/  UISETP.GE.AND UP0, UPT, UR5, UR6, UPT ;  /* 0x000000060500728c */ /* 0x000fc8000bf06270 */
[----:B------:R-:W-:-:S06]  /*03f0*/  USEL UR12, UR12, 0xffffffff, !UP0 ;  /* 0xffffffff0c0c7887 */ /* 0x000fcc000c000000 */
.L_x_1040:
        /* <DEDUP_REMOVED lines=8> */
[----:B------:R-:W-:Y:S01]  /*0480*/  UISETP.NE.U32.AND UP1, UPT, URZ, UR6, UPT ;  /* 0x000000063f00728c */ /* 0x000fe2000bf25070 */
[----:B------:R-:W-:Y:S01]  /*0490*/  PLOP3.LUT P2, PT, PT, PT, UP2, 0x80, 0x0 ;  /* 0x000000000000781c */ /* 0x000fe20003f4f028 */
[----:B------:R-:W-:Y:S01]  /*04a0*/  IMAD.U32 R8, RZ, RZ, UR8 ;  /* 0x00000008ff087e24 */ /* 0x000fe2000f8e00ff */
[----:B------:R-:W-:Y:S01]  /*04b0*/  ULDC.64 UR10, c[0x0][0x2d0] ;  /* 0x0000b400000a7ab9 */ /* 0x000fe20000000a00 */
[----:B------:R-:W-:Y:S01]  /*04c0*/  IMAD.U32 R9, RZ, RZ, UR9 ;  /* 0x00000009ff097e24 */ /* 0x000fe2000f8e00ff */
[----:B------:R-:W-:Y:S02]  /*04d0*/  UISETP.NE.AND.EX UP1, UPT, URZ, UR7, UPT, UP1 ;  /* 0x000000073f00728c */ /* 0x000fe4000bf25310 */
[----:B------:R-:W-:Y:S02]  /*04e0*/  UIMAD.WIDE UR10, UR12, UR4, UR10 ;  /* 0x000000040c0a72a5 */ /* 0x000fe4000f8e020a */
[----:B------:R-:W-:Y:S02]  /*04f0*/  ULDC.64 UR6, c[0x0][0x2d8] ;  /* 0x0000b60000067ab9 */ /* 0x000fe40000000a00 */
[----:B------:R-:W-:Y:S01]  /*0500*/  PLOP3.LUT P1, PT, PT, PT, UP1, 0x80, 0x0 ;  /* 0x000000000000781c */ /* 0x000fe20003f2f018 */
[----:B------:R-:W-:-:S02]  /*0510*/  UISETP.NE.U32.AND UP0, UPT, URZ, UR6, UPT ;  /* 0x000000063f00728c */ /* 0x000fc4000bf05070 */
[----:B------:R-:W2:Y:S01]  /*0520*/  @P2 LDG.E R0, [R8.64] ;  /* 0x0000001008002981 */ /* 0x000ea2000c1e1900 */
[----:B------:R-:W-:Y:S01]  /*0530*/  MOV R2, UR10 ;  /* 0x0000000a00027c02 */ /* 0x000fe20008000f00 */
[----:B------:R-:W-:Y:S01]  /*0540*/  IMAD.U32 R3, RZ, RZ, UR11 ;  /* 0x0000000bff037e24 */ /* 0x000fe2000f8e00ff */
[----:B------:R-:W-:Y:S01]  /*0550*/  UISETP.NE.AND.EX UP0, UPT, URZ, UR7, UPT, UP0 ;  /* 0x000000073f00728c */ /* 0x000fe2000bf05300 */
[----:B------:R-:W3:Y:S02]  /*0560*/  @P2 LDG.E R5, [R8.64] ;  /* 0x0000001008052981 */ /* 0x000ee4000c1e1900 */
[----:B------:R-:W-:-:S03]  /*0570*/  ULDC.64 UR6, c[0x0][0x2d8] ;  /* 0x0000b60000067ab9 */ /* 0x000fc60000000a00 */
[----:B------:R-:W-:Y:S01]  /*0580*/  PLOP3.LUT P0, PT, PT, PT, UP0, 0x80, 0x0 ;  /* 0x000000000000781c */ /* 0x000fe20003f0f008 */
[----:B------:R-:W4:Y:S04]  /*0590*/  @P1 LDG.E R4, [R2.64] ;  /* 0x0000001002041981 */ /* 0x000f28000c1e1900 */
        /* <DEDUP_REMOVED lines=9> */
[----:B------:R-:W-:Y:S01]  /*0630*/  UMOV UR21, URZ ;  /* 0x0000003f00157c82 */ /* 0x000fe20008000000 */
        /* <DEDUP_REMOVED lines=11> */
[----:B------:R-:W-:-:S02]  /*06f0*/  ULDC UR10, c[0x0][0x198] ;  /* 0x00006600000a7ab9 */ /* 0x000fc40000000800 */
[----:B------:R-:W-:Y:S02]  /*0700*/  @UP2 UMOV UR21, UR7 ;  /* 0x0000000700152c82 */ /* 0x000fe40008000000 */
[----:B------:R-:W-:Y:S02]  /*0710*/  @UP1 UMOV UR18, UR8 ;  /* 0x0000000800121c82 */ /* 0x000fe40008000000 */
[----:B------:R-:W-:Y:S01]  /*0720*/  @UP1 UMOV UR19, UR5 ;  /* 0x0000000500131c82 */ /* 0x000fe20008000000 */
[----:B------:R-:W-:Y:S05]  /*0730*/  @P0 BRA `(.L_x_1044) ;  /* 0x0000006000000947 */ /* 0x000fea0003800000 */
[----:B------:R-:W-:Y:S05]  /*0740*/  @!P2 BRA `(.L_x_1044) ;  /* 0x000000500000a947 */ /* 0x000fea0003800000 */
[----:B------:R-:W3:Y:S04]  /*0750*/  LDG.E R4, [R8.64] ;  /* 0x0000001008047981 */ /* 0x000ee8000c1e1900 */
[----:B------:R-:W4:Y:S01]  /*0760*/  LDG.E R0, [R8.64+0x4] ;  /* 0x0000041008007981 */ /* 0x000f22000c1e1900 */
[----:B--23--:R-:W2:Y:S08]  /*0770*/  R2UR UR11, R4 ;  /* 0x00000000040b73c2 */ /* 0x00ceb000000e0000 */
[----:B----4-:R-:W2:Y:S02]  /*0780*/  R2UR UR5, R0 ;  /* 0x00000000000573c2 */ /* 0x010ea400000e0000 */
[----:B--2---:R-:W-:-:S06]  /*0790*/  UIADD3 UR11, -UR11, UR5, URZ ;  /* 0x000000050b0b7290 */ /* 0x004fcc000fffe13f */
.L_x_1044:
[----:B------:R-:W-:-:S04]  /*07a0*/  ISETP.NE.U32.AND P0, PT, RZ, c[0x0][0x2e0], PT ;  /* 0x0000b800ff007a0c */ /* 0x000fc80003f05070 */
[----:B------:R-:W-:-:S13]  /*07b0*/  ISETP.NE.AND.EX P0, PT, RZ, c[0x0][0x2e4], PT, P0 ;  /* 0x0000b900ff007a0c */ /* 0x000fda0003f05300 */
[----:B------:R-:W-:Y:S05]  /*07c0*/  @!P0 BRA `(.L_x_1045) ;  /* 0x0000007000008947 */ /* 0x000fea0003800000 */
[----:B------:R-:W-:Y:S02]  /*07d0*/  ULDC.64 UR8, c[0x0][0x2e0] ;  /* 0x0000b80000087ab9 */ /* 0x000fe40000000a00 */
[----:B------:R-:W-:-:S06]  /*07e0*/  UIMAD.WIDE UR8, UR12, UR4, UR8 ;  /* 0x000000040c0872a5 */ /* 0x000fcc000f8e0208 */
[----:B------:R-:W-:Y:S02]  /*07f0*/  MOV R2, UR8 ;  /* 0x0000000800027c02 */ /* 0x000fe40008000f00 */
[----:B------:R-:W-:-:S05]  /*0800*/  MOV R3, UR9 ;  /* 0x0000000900037c02 */ /* 0x000fca0008000f00 */
[----:B------:R-:W3:Y:S02]  /*0810*/  LDG.E R2, [R2.64] ;  /* 0x0000001002027981 */ /* 0x000ee4000c1e1900 */
[----:B---3--:R3:W4:Y:S02]  /*0820*/  R2UR UR10, R2 ;  /* 0x00000000020a73c2 */ /* 0x00872400000e0000 */
[----:B---34-:R-:W-:Y:S05]  /*0830*/  BRA `(.L_x_1046) ;  /* 0x0000006000007947 */ /* 0x018fea0003800000 */
.L_x_1045:
[----:B------:R-:W-:Y:S05]  /*0840*/  @!P1 BRA `(.L_x_1046) ;  /* 0x0000005000009947 */ /* 0x000fea0003800000 */
[----:B------:R-:W3:Y:S04]  /*0850*/  LDG.E R4, [R2.64] ;  /* 0x0000001002047981 */ /* 0x000ee8000c1e1900 */
[----:B------:R-:W4:Y:S01]  /*0860*/  LDG.E R0, [R2.64+0x4] ;  /* 0x0000041002007981 */ /* 0x000f22000c1e1900 */
[----:B---3--:R-:W3:Y:S08]  /*0870*/  R2UR UR10, R4 ;  /* 0x00000000040a73c2 */ /* 0x008ef000000e0000 */
[----:B----4-:R-:W3:Y:S02]  /*0880*/  R2UR UR4, R0 ;  /* 0x00000000000473c2 */ /* 0x010ee400000e0000 */
[----:B---3--:R-:W-:-:S06]  /*0890*/  UIADD3 UR10, -UR10, UR4, URZ ;  /* 0x000000040a0a7290 */ /* 0x008fcc000fffe13f */
.L_x_1046:
        /* <DEDUP_REMOVED lines=15> */
.L_x_1047:
        /* <DEDUP_REMOVED lines=76> */
[----:B------:R-:W2:Y:S01]  /*0e50*/  S2R R9, SR_CTAID.X ;  /* 0x0000000000097919 */ /* 0x000ea20000002500 */
        /* <DEDUP_REMOVED lines=13> */
[----:B------:R-:W-:Y:S01]  /*0f30*/  SHF.R.S32.HI R7, RZ, 0x1f, R235 ;  /* 0x0000001fff077819 */ /* 0x000fe200000114eb */
[----:B------:R-:W-:Y:S01]  /*0f40*/  @P0 IMAD.HI.U32 R2, R84, c[0x0][0x24c], RZ ;  /* 0x0000930054020a27 */ /* 0x000fe200078e00ff */
[----:B------:R-:W-:Y:S01]  /*0f50*/  USEL UR13, UR13, URZ, !UP2 ;  /* 0x0000003f0d0d7287 */ /* 0x000fe2000d000000 */
[----:B------:R-:W-:Y:S01]  /*0f60*/  CS2R R170, SRZ ;  /* 0x0000000000aa7805 */ /* 0x000fe2000001ff00 */
[----:B------:R-:W-:Y:S01]  /*0f70*/  CS2R R168, SRZ ;  /* 0x0000000000a87805 */ /* 0x000fe2000001ff00 */
[----:B------:R-:W-:Y:S01]  /*0f80*/  IMAD.SHL.U32 R12, R21, 0x8, RZ ;  /* 0x00000008150c7824 */ /* 0x000fe200078e00ff */
[----:B------:R-:W-:Y:S01]  /*0f90*/  @P0 SHF.R.U32.HI R4, RZ, c[0x0][0x250], R2 ;  /* 0x00009400ff040a19 */ /* 0x000fe20000011602 */
[----:B------:R-:W-:Y:S01]  /*0fa0*/  IMAD.MOV.U32 R30, RZ, RZ, 0x6 ;  /* 0x00000006ff1e7424 */ /* 0x000fe200078e00ff */
[----:B------:R-:W-:Y:S01]  /*0fb0*/  IADD3 R10, P0, R235, UR18, RZ ;  /* 0x00000012eb0a7c10 */ /* 0x000fe2000ff1e0ff */
[----:B------:R-:W-:Y:S01]  /*0fc0*/  UIMAD UR18, UR8, UR5, UR4 ;  /* 0x00000005081272a4 */ /* 0x000fe2000f8e0204 */
[----:B------:R-:W-:Y:S01]  /*0fd0*/  SHF.R.S32.HI R0, RZ, 0x1f, R4 ;  /* 0x0000001fff007819 */ /* 0x000fe20000011404 */
[----:B------:R-:W-:Y:S01]  /*0fe0*/  IMAD.SHL.U32 R31, R248, 0x4, RZ ;  /* 0x00000004f81f7824 */ /* 0x000fe200078e00ff */
[----:B------:R-:W-:Y:S01]  /*0ff0*/  SHF.R.S32.HI R13, RZ, 0x1f, R12 ;  /* 0x0000001fff0d7819 */ /* 0x000fe2000001140c */
[----:B------:R-:W-:Y:S01]  /*1000*/  ULDC.64 UR4, c[0x0][0x1b8] ;  /* 0x00006e0000047ab9 */ /* 0x000fe20000000a00 */
[----:B------:R-:W-:Y:S01]  /*1010*/  IADD3.X R11, R7, UR19, RZ, P0, !PT ;  /* 0x00000013070b7c10 */ /* 0x000fe200087fe4ff */
[C---:B------:R-:W-:Y:S01]  /*1020*/  IMAD R2, R0.reuse, c[0x0][0x1e0], RZ ;  /* 0x0000780000027a24 */ /* 0x040fe200078e02ff */
[----:B------:R-:W-:Y:S01]  /*1030*/  IADD3 R14, P0, R235, UR20, RZ ;  /* 0x00000014eb0e7c10 */ /* 0x000fe2000ff1e0ff */
[----:B------:R-:W-:Y:S01]  /*1040*/  IMAD R5, R0, c[0x0][0x1b0], RZ ;  /* 0x00006c0000057a24 */ /* 0x000fe200078e02ff */
[----:B------:R-:W-:Y:S01]  /*1050*/  UIMAD UR4, UR7, UR4, URZ ;  /* 0x00000004070472a4 */ /* 0x000fe2000f8e023f */
[----:B------:R-:W-:Y:S01]  /*1060*/  IMAD R0, R4, c[0x0][0x1e4], R2 ;  /* 0x0000790004007a24 */ /* 0x000fe200078e0202 */
[----:B------:R-:W-:Y:S01]  /*1070*/  IADD3 R23, R12, 0x40, RZ ;  /* 0x000000400c177810 */ /* 0x000fe20007ffe0ff */
[----:B------:R-:W-:Y:S01]  /*1080*/  IMAD.WIDE.U32 R2, R4, c[0x0][0x1e0], R12 ;  /* 0x0000780004027a25 */ /* 0x000fe200078e000c */
[----:B------:R-:W-:Y:S01]  /*1090*/  UIMAD UR4, UR8, UR5, UR4 ;  /* 0x00000005080472a4 */ /* 0x000fe2000f8e0204 */
[----:B------:R-:W-:Y:S01]  /*10a0*/  IADD3 R25, R12, 0x80, RZ ;  /* 0x000000800c197810 */ /* 0x000fe20007ffe0ff */
[----:B------:R-:W-:Y:S01]  /*10b0*/  UIMAD UR8, UR14, -0x50, URZ ;  /* 0xffffffb00e0878a4 */ /* 0x000fe2000f8e023f */
[----:B-1----:R-:W-:Y:S01]  /*10c0*/  IMAD R6, R4, c[0x0][0x1b4], R5 ;  /* 0x00006d0004067a24 */ /* 0x002fe200078e0205 */
[----:B------:R-:W-:Y:S01]  /*10d0*/  ISETP.GE.AND P5, PT, R12, c[0x0][0x1cc], PT ;  /* 0x000073000c007a0c */ /* 0x000fe20003fa6270 */
[----:B------:R-:W-:Y:S01]  /*10e0*/  IMAD.WIDE.U32 R4, R4, c[0x0][0x1b0], R12 ;  /* 0x00006c0004047a25 */ /* 0x000fe200078e000c */
[----:B------:R-:W-:Y:S01]  /*10f0*/  ISETP.GE.AND P4, PT, R23, c[0x0][0x1cc], PT ;  /* 0x0000730017007a0c */ /* 0x000fe20003f86270 */
[----:B------:R-:W-:Y:S01]  /*1100*/  USEL UR14, UR12, URZ, !UP2 ;  /* 0x0000003f0c0e7287 */ /* 0x000fe2000d000000 */
[----:B------:R-:W-:Y:S01]  /*1110*/  ISETP.GE.AND P6, PT, R25, c[0x0][0x1cc], PT ;  /* 0x0000730019007a0c */ /* 0x000fe20003fc6270 */
[----:B------:R-:W-:Y:S01]  /*1120*/  IMAD.IADD R3, R3, 0x1, R0 ;  /* 0x0000000103037824 */ /* 0x000fe200078e0200 */
[----:B------:R-:W-:Y:S01]  /*1130*/  USHF.R.S32.HI UR19, URZ, 0x1f, UR15 ;  /* 0x0000001f3f137899 */ /* 0x000fe2000801140f */
[----:B------:R-:W-:Y:S01]  /*1140*/  IMAD.IADD R5, R5, 0x1, R6 ;  /* 0x0000000105057824 */ /* 0x000fe200078e0206 */
[----:B------:R-:W-:Y:S01]  /*1150*/  IADD3.X R6, R7, UR21, RZ, P0, !PT ;  /* 0x0000001507067c10 */ /* 0x000fe200087fe4ff */
[----:B------:R-:W-:Y:S01]  /*1160*/  IMAD.SHL.U32 R0, R235, 0x40, RZ ;  /* 0x00000040eb007824 */ /* 0x000fe200078e00ff */
[----:B------:R-:W-:Y:S01]  /*1170*/  UIADD3 UR21, UR8, UR10, URZ ;  /* 0x0000000a08157290 */ /* 0x000fe2000fffe03f */
[----:B------:R-:W-:Y:S01]  /*1180*/  IMAD.WIDE.U32 R2, R8, c[0x0][0x1e8], R2 ;  /* 0x00007a0008027a25 */ /* 0x000fe200078e0002 */
[----:B------:R-:W-:Y:S01]  /*1190*/  UISETP.GE.AND UP1, UPT, UR8, 0x1, UPT ;  /* 0x000000010800788c */ /* 0x000fe2000bf26270 */
[----:B------:R-:W-:Y:S01]  /*11a0*/  CS2R R166, SRZ ;  /* 0x0000000000a67805 */ /* 0x000fe2000001ff00 */
[----:B------:R-:W-:Y:S01]  /*11b0*/  LOP3.LUT R0, R0, 0x1c0, RZ, 0xc0, !PT ;  /* 0x000001c000007812 */ /* 0x000fe200078ec0ff */
[----:B--2---:R-:W-:Y:S01]  /*11c0*/  IMAD.WIDE R10, R9, 0x50, R10 ;  /* 0x00000050090a7825 */ /* 0x004fe200078e020a */
[----:B------:R-:W-:Y:S01]  /*11d0*/  IADD3 R3, R3, UR18, RZ ;  /* 0x0000001203037c10 */ /* 0x000fe2000fffe0ff */
[----:B------:R-:W-:Y:S01]  /*11e0*/  USHF.L.U32 UR18, UR15, 0x6, URZ ;  /* 0x000000060f127899 */ /* 0x000fe2000800063f */
[----:B------:R-:W-:Y:S01]  /*11f0*/  LOP3.LUT R17, R0, 0x38, R12, 0xf8, !PT ;  /* 0x0000003800117812 */ /* 0x000fe200078ef80c */
[----:B------:R-:W-:Y:S01]  /*1200*/  IMAD.WIDE.U32 R8, R8, c[0x0][0x1b8], R4 ;  /* 0x00006e0008087a25 */ /* 0x000fe200078e0004 */
[----:B------:R-:W-:Y:S01]  /*1210*/  SHF.R.U32.HI R0, RZ, 0x3, R0 ;  /* 0x00000003ff007819 */ /* 0x000fe20000011600 */
[----:B------:R-:W-:Y:S01]  /*1220*/  UIADD3 UR20, -UR11, 0x1, UR21 ;  /* 0x000000010b147890 */ /* 0x000fe2000fffe115 */
[----:B------:R-:W-:Y:S01]  /*1230*/  CS2R R164, SRZ ;  /* 0x0000000000a47805 */ /* 0x000fe2000001ff00 */
[----:B------:R-:W-:Y:S01]  /*1240*/  IMAD R4, R6, c[0x0][0x178], RZ ;  /* 0x00005e0006047a24 */ /* 0x000fe200078e02ff */
[----:B------:R-:W-:Y:S01]  /*1250*/  LOP3.LUT R17, R17, R0, RZ, 0x3c, !PT ;  /* 0x0000000011117212 */ /* 0x000fe200078e3cff */
[----:B------:R-:W-:Y:S01]  /*1260*/  IMAD R5, R11, c[0x0][0x1d8], RZ ;  /* 0x000076000b057a24 */ /* 0x000fe200078e02ff */
[----:B------:R-:W-:Y:S01]  /*1270*/  IADD3 R9, R9, UR4, RZ ;  /* 0x0000000409097c10 */ /* 0x000fe2000fffe0ff */
[----:B------:R-:W-:Y:S01]  /*1280*/  IMAD R15, R14, c[0x0][0x17c], R4 ;  /* 0x00005f000e0f7a24 */ /* 0x000fe200078e0204 */
[----:B------:R-:W-:Y:S01]  /*1290*/  ULDC.64 UR4, c[0x0][0x188] ;  /* 0x0000620000047ab9 */ /* 0x000fe20000000a00 */
[C---:B------:R-:W-:Y:S01]  /*12a0*/  IMAD R18, R10.reuse, c[0x0][0x1dc], R5 ;  /* 0x000077000a127a24 */ /* 0x040fe200078e0205 */
[----:B------:R-:W-:Y:S01]  /*12b0*/  UIMAD UR4, UR13, UR4, URZ ;  /* 0x000000040d0472a4 */ /* 0x000fe2000f8e023f */
[----:B------:R-:W-:Y:S01]  /*12c0*/  IMAD.WIDE.U32 R4, R10, c[0x0][0x1d8], R2 ;  /* 0x000076000a047a25 */ /* 0x000fe200078e0002 */
[----:B------:R-:W-:Y:S01]  /*12d0*/  UISETP.GE.AND UP0, UPT, UR8, 0x2, UPT ;  /* 0x000000020800788c */ /* 0x000fe2000bf06270 */
[----:B------:R-:W-:Y:S01]  /*12e0*/  CS2R R162, SRZ ;  /* 0x0000000000a27805 */ /* 0x000fe2000001ff00 */
[----:B------:R-:W-:Y:S01]  /*12f0*/  UIMAD UR5, UR14, UR5, UR4 ;  /* 0x000000050e0572a4 */ /* 0x000fe2000f8e0204 */
[----:B------:R-:W-:Y:S01]  /*1300*/  IMAD.IADD R0, R5, 0x1, R18 ;  /* 0x0000000105007824 */ /* 0x000fe200078e0212 */
[----:B------:R-:W-:Y:S01]  /*1310*/  LEA R2, P0, R4, c[0x0][0x1c0], 0x1 ;  /* 0x0000700004027a11 */ /* 0x000fe200078008ff */
[----:B------:R-:W-:Y:S01]  /*1320*/  IMAD R16, R6, c[0x0][0x208], RZ ;  /* 0x0000820006107a24 */ /* 0x000fe200078e02ff */
[----:B------:R-:W-:Y:S01]  /*1330*/  USHF.R.S32.HI UR4, URZ, 0x1f, UR6 ;  /* 0x0000001f3f047899 */ /* 0x000fe20008011406 */
[----:B------:R-:W-:Y:S01]  /*1340*/  IMAD.WIDE.U32 R6, R14, c[0x0][0x178], R12 ;  /* 0x00005e000e067a25 */ /* 0x000fe200078e000c */
[----:B------:R-:W-:Y:S01]  /*1350*/  LEA.HI.X R3, R4, c[0x0][0x1c4], R0, 0x1, P0 ;  /* 0x0000710004037a11 */ /* 0x000fe200000f0c00 */
[----:B------:R-:W-:Y:S01]  /*1360*/  CS2R R160, SRZ ;  /* 0x0000000000a07805 */ /* 0x000fe2000001ff00 */
[----:B------:R-:W-:Y:S01]  /*1370*/  LEA.HI R4, R27, R248, RZ, 0x6 ;  /* 0x000000f81b047211 */ /* 0x000fe200078f30ff */
[----:B------:R-:W-:Y:S01]  /*1380*/  IMAD.U32 R0, RZ, RZ, UR10 ;  /* 0x0000000aff007e24 */ /* 0x000fe2000f8e00ff */
[----:B------:R-:W-:Y:S01]  /*1390*/  CS2R R158, SRZ ;  /* 0x00000000009e7805 */ /* 0x000fe2000001ff00 */
[----:B------:R-:W-:Y:S01]  /*13a0*/  IMAD R22, R14, c[0x0][0x20c], R16 ;  /* 0x000083000e167a24 */ /* 0x000fe200078e0210 */
[----:B------:R-:W-:Y:S01]  /*13b0*/  SHF.R.S32.HI R24, RZ, 0x6, R4 ;  /* 0x00000006ff187819 */ /* 0x000fe20000011404 */
[----:B------:R-:W-:Y:S01]  /*13c0*/  IMAD.MOV.U32 R16, RZ, RZ, c[0x0][0x1d8] ;  /* 0x00007600ff107624 */ /* 0x000fe200078e00ff */
[----:B------:R-:W-:Y:S01]  /*13d0*/  IADD3 R0, R0, UR8, -R235 ;  /* 0x0000000800007c10 */ /* 0x000fe2000fffe8eb */
[----:B------:R-:W-:Y:S01]  /*13e0*/  IMAD.IADD R15, R7, 0x1, R15 ;  /* 0x00000001070f7824 */ /* 0x000fe200078e020f */
[----:B------:R-:W-:Y:S01]  /*13f0*/  CS2R R156, SRZ ;  /* 0x00000000009c7805 */ /* 0x000fe2000001ff00 */
[----:B------:R-:W-:Y:S01]  /*1400*/  IMAD R4, R24, 0x200, R17 ;  /* 0x0000020018047824 */ /* 0x000fe200078e0211 */
[----:B------:R-:W-:Y:S01]  /*1410*/  ISETP.LT.OR P3, PT, R0, 0x1, P5 ;  /* 0x000000010000780c */ /* 0x000fe20002f61670 */
[----:B------:R-:W-:Y:S01]  /*1420*/  IMAD.WIDE.U32 R18, R14, c[0x0][0x208], R12 ;  /* 0x000082000e127a25 */ /* 0x000fe200078e000c */
[C---:B------:R-:W-:Y:S01]  /*1430*/  ISETP.LT.OR P2, PT, R0.reuse, 0x1, P4 ;  /* 0x000000010000780c */ /* 0x040fe20002741670 */
[----:B------:R-:W-:Y:S01]  /*1440*/  CS2R R154, SRZ ;  /* 0x00000000009a7805 */ /* 0x000fe2000001ff00 */
[----:B------:R-:W-:Y:S01]  /*1450*/  ISETP.LT.OR P0, PT, R0, 0x1, P6 ;  /* 0x000000010000780c */ /* 0x000fe20003701670 */
[----:B------:R-:W-:Y:S01]  /*1460*/  IMAD.SHL.U32 R222, R4, 0x2, RZ ;  /* 0x0000000204de7824 */ /* 0x000fe200078e00ff */
[----:B------:R-:W-:Y:S01]  /*1470*/  ISETP.LT.OR P5, PT, R0, 0x21, P5 ;  /* 0x000000210000780c */ /* 0x000fe20002fa1670 */
[----:B------:R-:W-:Y:S01]  /*1480*/  IMAD.MOV.U32 R14, RZ, RZ, R6 ;  /* 0x000000ffff0e7224 */ /* 0x000fe200078e0006 */
[----:B------:R-:W-:Y:S01]  /*1490*/  LEA R6, P1, R16, R2, 0x6 ;  /* 0x0000000210067211 */ /* 0x000fe200078230ff */
[----:B------:R-:W-:Y:S01]  /*14a0*/  IMAD.MOV.U32 R7, RZ, RZ, c[0x0][0x1dc] ;  /* 0x00007700ff077624 */ /* 0x000fe200078e00ff */
[----:B------:R-:W-:Y:S01]  /*14b0*/  ISETP.LT.OR P6, PT, R0, 0x21, P6 ;  /* 0x000000210000780c */ /* 0x000fe200037c1670 */
[----:B------:R-:W-:Y:S01]  /*14c0*/  IMAD R5, R11, c[0x0][0x1a8], RZ ;  /* 0x00006a000b057a24 */ /* 0x000fe200078e02ff */
[C---:B------:R-:W-:Y:S01]  /*14d0*/  SHF.L.U64.HI R11, R16.reuse, R28, c[0x0][0x1dc] ;  /* 0x00007700100b7619 */ /* 0x040fe2000001021c */
[----:B------:R-:W-:Y:S01]  /*14e0*/  @!PT LDS RZ, [RZ] ;  /* 0x00000000fffff984 */ /* 0x000fe20000000800 */
[----:B------:R-:W-:Y:S01]  /*14f0*/  @!PT LDS RZ, [RZ] ;  /* 0x00000000fffff984 */ /* 0x000fe20000000800 */
[----:B------:R-:W-:Y:S01]  /*1500*/  @!PT LDS RZ, [RZ] ;  /* 0x00000000fffff984 */ /* 0x000fe20000000800 */
[----:B------:R1:W-:Y:S01]  /*1510*/  LDGSTS.E.BYPASS.LTC128B.128 [R222+0x7880], [R2.64], !P3 ;  /* 0x0788000002de7fae */ /* 0x0003e2000d901d50 */
[C---:B------:R-:W-:Y:S01]  /*1520*/  LEA.HI.X R7, R16.reuse, R3, R7, 0x6, P1 ;  /* 0x0000000310077211 */ /* 0x040fe200008f3407 */
[----:B------:R-:W-:Y:S01]  /*1530*/  IMAD.SHL.U32 R13, R16, 0x20, RZ ;  /* 0x00000020100d7824 */ /* 0x000fe200078e00ff */
[----:B------:R-:W-:Y:S01]  /*1540*/  ISETP.GT.AND P1, PT, R248, 0x7f, PT ;  /* 0x0000007ff800780c */ /* 0x000fe20003f24270 */
[----:B------:R1:W-:Y:S01]  /*1550*/  LDGSTS.E.BYPASS.LTC128B.128 [R222+0xa080], [R2.64+0x80], !P2 ;  /* 0x0a08008002de7fae */ /* 0x0003e2000d101d50 */
[----:B------:R-:W-:Y:S01]  /*1560*/  ISETP.GE.AND P3, PT, R23, c[0x0][0x16c], PT ;  /* 0x00005b0017007a0c */ /* 0x000fe20003f66270 */
[----:B------:R-:W-:Y:S01]  /*1570*/  IMAD R5, R10, c[0x0][0x1ac], R5 ;  /* 0x00006b000a057a24 */ /* 0x000fe200078e0205 */
[----:B------:R-:W-:Y:S01]  /*1580*/  ISETP.GE.AND P2, PT, R12, c[0x0][0x16c], PT ;  /* 0x00005b000c007a0c */ /* 0x000fe20003f46270 */
[----:B------:R1:W-:Y:S01]  /*1590*/  LDGSTS.E.BYPASS.LTC128B.128 [R222+0xc880], [R2.64+0x100], !P0 ;  /* 0x0c88010002de7fae */ /* 0x0003e2000c101d50 */
[----:B------:R-:W-:Y:S01]  /*15a0*/  ISETP.LT.OR P0, PT, R0, 0x21, P4 ;  /* 0x000000210000780c */ /* 0x000fe20002701670 */
[----:B------:R-:W-:Y:S01]  /*15b0*/  IMAD.WIDE.U32 R8, R10, c[0x0][0x1a8], R8 ;  /* 0x00006a000a087a25 */ /* 0x000fe200078e0008 */
[----:B------:R-:W-:Y:S01]  /*15c0*/  CS2R R152, SRZ ;  /* 0x0000000000987805 */ /* 0x000fe2000001ff00 */
[----:B------:R2:W-:Y:S01]  /*15d0*/  LDGSTS.E.BYPASS.LTC128B.128 [R222+0x8880], [R6.64], !P5 ;  /* 0x0888000006de7fae */ /* 0x0005e2000e901d50 */
[----:B------:R-:W-:Y:S01]  /*15e0*/  CS2R R150, SRZ ;  /* 0x0000000000967805 */ /* 0x000fe2000001ff00 */
[----:B------:R-:W-:Y:S01]  /*15f0*/  IMAD.IADD R5, R9, 0x1, R5 ;  /* 0x0000000109057824 */ /* 0x000fe200078e0205 */
[----:B------:R-:W-:Y:S01]  /*1600*/  CS2R R148, SRZ ;  /* 0x0000000000947805 */ /* 0x000fe2000001ff00 */
[C---:B------:R-:W-:Y:S01]  /*1610*/  @!P1 ISETP.LT.OR P4, PT, R0.reuse, 0x41, P4 ;  /* 0x000000410000980c */ /* 0x040fe20002781670 */
[----:B------:R-:W-:Y:S01]  /*1620*/  IMAD.MOV.U32 R9, RZ, RZ, c[0x0][0x1a8] ;  /* 0x00006a00ff097624 */ /* 0x000fe200078e00ff */
[----:B------:R-:W-:Y:S01]  /*1630*/  CS2R R146, SRZ ;  /* 0x0000000000927805 */ /* 0x000fe2000001ff00 */
[----:B------:R-:W-:Y:S01]  /*1640*/  IMAD.U32 R20, RZ, RZ, UR14 ;  /* 0x0000000eff147e24 */ /* 0x000fe2000f8e00ff */
[----:B------:R-:W-:Y:S01]  /*1650*/  CS2R R144, SRZ ;  /* 0x0000000000907805 */ /* 0x000fe2000001ff00 */
[----:B------:R-:W-:Y:S01]  /*1660*/  IMAD.MOV.U32 R217, RZ, RZ, 0x10 ;  /* 0x00000010ffd97424 */ /* 0x000fe200078e00ff */
[----:B------:R2:W-:Y:S01]  /*1670*/  LDGSTS.E.BYPASS.LTC128B.128 [R222+0xb080], [R6.64+0x80], !P0 ;  /* 0x0b08008006de7fae */ /* 0x0005e2000c101d50 */
[----:B------:R-:W-:Y:S01]  /*1680*/  IMAD.MOV.U32 R208, RZ, RZ, 0x120 ;  /* 0x00000120ffd07424 */ /* 0x000fe200078e00ff */
[----:B------:R-:W-:Y:S01]  /*1690*/  CS2R R142, SRZ ;  /* 0x00000000008e7805 */ /* 0x000fe2000001ff00 */
[----:B------:R-:W-:Y:S01]  /*16a0*/  IMAD.MOV.U32 R249, RZ, RZ, 0x1 ;  /* 0x00000001fff97424 */ /* 0x000fe200078e00ff */
        /* <DEDUP_REMOVED lines=9> */
[----:B-1----:R-:W-:Y:S01]  /*1740*/  SEL R2, RZ, 0xffffffff, P3 ;  /* 0xffffffffff027807 */ /* 0x002fe20001800000 */
[----:B------:R-:W-:Y:S01]  /*1750*/  CS2R R126, SRZ ;  /* 0x00000000007e7805 */ /* 0x000fe2000001ff00 */
[----:B------:R-:W-:Y:S01]  /*1760*/  SEL R3, RZ, 0x1, P2 ;  /* 0x00000001ff037807 */ /* 0x000fe20001000000 */
[----:B------:R-:W-:Y:S01]  /*1770*/  CS2R R124, SRZ ;  /* 0x00000000007c7805 */ /* 0x000fe2000001ff00 */
[----:B------:R-:W-:Y:S01]  /*1780*/  @!P1 ISETP.GE.AND P2, PT, R0, 0x41, PT ;  /* 0x000000410000980c */ /* 0x000fe20003f46270 */
[----:B------:R-:W-:Y:S01]  /*1790*/  IMAD.SHL.U32 R10, R2, 0x2, RZ ;  /* 0x00000002020a7824 */ /* 0x000fe200078e00ff */
[C---:B------:R-:W-:Y:S01]  /*17a0*/  @!P1 LEA R2, P0, R13.reuse, R6, 0x1 ;  /* 0x000000060d029211 */ /* 0x040fe200078008ff */
[----:B------:R-:W-:Y:S01]  /*17b0*/  CS2R R122, SRZ ;  /* 0x00000000007a7805 */ /* 0x000fe2000001ff00 */
[----:B------:R-:W-:Y:S01]  /*17c0*/  LEA R4, P3, R8, c[0x0][0x190], 0x1 ;  /* 0x0000640008047a11 */ /* 0x000fe200078608ff */
[----:B------:R-:W-:Y:S01]  /*17d0*/  CS2R R120, SRZ ;  /* 0x0000000000787805 */ /* 0x000fe2000001ff00 */
[----:B------:R-:W-:Y:S01]  /*17e0*/  LOP3.LUT R10, R10, 0x2, R3, 0xe2, !PT ;  /* 0x000000020a0a7812 */ /* 0x000fe200078ee203 */
[----:B------:R-:W-:Y:S01]  /*17f0*/  CS2R R118, SRZ ;  /* 0x0000000000767805 */ /* 0x000fe2000001ff00 */
[----:B------:R-:W-:Y:S01]  /*1800*/  @!P1 LEA.HI.X R3, R13, R7, R11, 0x1, P0 ;  /* 0x000000070d039211 */ /* 0x000fe200000f0c0b */
[----:B------:R-:W-:Y:S01]  /*1810*/  IMAD.SHL.U32 R11, R9, 0x20, RZ ;  /* 0x00000020090b7824 */ /* 0x000fe200078e00ff */
[C---:B------:R-:W-:Y:S01]  /*1820*/  @!P1 ISETP.GE.OR P5, PT, R12.reuse, c[0x0][0x1cc], !P2 ;  /* 0x000073000c009a0c */ /* 0x040fe200057a6670 */
[----:B------:R-:W-:Y:S01]  /*1830*/  IMAD.MOV.U32 R13, RZ, RZ, c[0x0][0x178] ;  /* 0x00005e00ff0d7624 */ /* 0x000fe200078e00ff */
[----:B------:R-:W-:Y:S01]  /*1840*/  ISETP.GE.AND P0, PT, R12, c[0x0][0x19c], PT ;  /* 0x000067000c007a0c */ /* 0x000fe20003f06270 */
[----:B------:R-:W-:Y:S01]  /*1850*/  CS2R R116, SRZ ;  /* 0x0000000000747805 */ /* 0x000fe2000001ff00 */
[----:B------:R-:W-:Y:S01]  /*1860*/  @!P1 ISETP.GE.OR P2, PT, R25, c[0x0][0x1cc], !P2 ;  /* 0x0000730019009a0c */ /* 0x000fe20005746670 */
[----:B--2---:R-:W-:Y:S01]  /*1870*/  IMAD.WIDE.U32 R6, R84, c[0x0][0x180], R14 ;  /* 0x0000600054067a25 */ /* 0x004fe200078e000e */
[----:B------:R-:W-:Y:S01]  /*1880*/  LEA.HI.X R5, R8, c[0x0][0x194], R5, 0x1, P3 ;  /* 0x0000650008057a11 */ /* 0x000fe200018f0c05 */
[----:B------:R-:W-:Y:S01]  /*1890*/  CS2R R114, SRZ ;  /* 0x0000000000727805 */ /* 0x000fe2000001ff00 */
[----:B------:R-:W-:Y:S01]  /*18a0*/  ISETP.LT.OR P3, PT, R0, 0x1, P0 ;  /* 0x000000010000780c */ /* 0x000fe20000761670 */
[----:B------:R-:W-:Y:S01]  /*18b0*/  IMAD R8, R29, c[0x0][0x180], RZ ;  /* 0x000060001d087a24 */ /* 0x000fe200078e02ff */
[----:B------:R-:W-:Y:S01]  /*18c0*/  SHF.L.U64.HI R251, R13, R28, c[0x0][0x17c] ;  /* 0x00005f000dfb7619 */ /* 0x000fe2000001021c */
[----:B------:R-:W-:Y:S01]  /*18d0*/  CS2R R112, SRZ ;  /* 0x0000000000707805 */ /* 0x000fe2000001ff00 */
[----:B------:R-:W-:Y:S01]  /*18e0*/  CS2R R82, SRZ ;  /* 0x0000000000527805 */ /* 0x000fe2000001ff00 */
[----:B------:R1:W-:Y:S01]  /*18f0*/  @!P1 LDGSTS.E.BYPASS.LTC128B.128 [R222+0x9880], [R2.64], !P5 ;  /* 0x0988000002de9fae */ /* 0x0003e2000e901d50 */
[----:B------:R-:W-:Y:S01]  /*1900*/  ISETP.GE.AND P5, PT, R25, c[0x0][0x19c], PT ;  /* 0x0000670019007a0c */ /* 0x000fe20003fa6270 */
[----:B------:R-:W-:Y:S01]  /*1910*/  IMAD R8, R84, c[0x0][0x184], R8 ;  /* 0x0000610054087a24 */ /* 0x000fe200078e0208 */
[----:B------:R-:W-:Y:S01]  /*1920*/  CS2R R80, SRZ ;  /* 0x0000000000507805 */ /* 0x000fe2000001ff00 */
[----:B------:R1:W-:Y:S01]  /*1930*/  @!P1 LDGSTS.E.BYPASS.LTC128B.128 [R222+0xc080], [R2.64+0x80], !P4 ;  /* 0x0c08008002de9fae */ /* 0x0003e2000e101d50 */
[----:B------:R-:W-:Y:S01]  /*1940*/  ISETP.LT.OR P4, PT, R0, 0x1, P6 ;  /* 0x000000010000780c */ /* 0x000fe20003781670 */
[----:B------:R-:W-:Y:S01]  /*1950*/  IMAD.IADD R7, R7, 0x1, R8 ;  /* 0x0000000107077824 */ /* 0x000fe200078e0208 */
[----:B------:R-:W-:Y:S01]  /*1960*/  CS2R R78, SRZ ;  /* 0x00000000004e7805 */ /* 0x000fe2000001ff00 */
[----:B------:R1:W-:Y:S01]  /*1970*/  @!P1 LDGSTS.E.BYPASS.LTC128B.128 [R222+0xe880], [R2.64+0x100], !P2 ;  /* 0x0e88010002de9fae */ /* 0x0003e2000d101d50 */
[----:B------:R-:W-:Y:S01]  /*1980*/  CS2R R76, SRZ ;  /* 0x00000000004c7805 */ /* 0x000fe2000001ff00 */
[----:B------:R-:W-:Y:S01]  /*1990*/  IMAD.WIDE.U32 R236, R20, c[0x0][0x188], R6 ;  /* 0x0000620014ec7a25 */ /* 0x000fe200078e0006 */
[----:B------:R-:W-:Y:S01]  /*19a0*/  CS2R R74, SRZ ;  /* 0x00000000004a7805 */ /* 0x000fe2000001ff00 */
[----:B------:R2:W-:Y:S01]  /*19b0*/  LDGSTS.E.BYPASS.LTC128B.128 [R222+0x80], [R4.64], !P3 ;  /* 0x0008000004de7fae */ /* 0x0005e2000d901d50 */
[C---:B------:R-:W-:Y:S01]  /*19c0*/  ISETP.LT.OR P3, PT, R0.reuse, 0x1, P5 ;  /* 0x000000010000780c */ /* 0x040fe20002f61670 */
[----:B------:R-:W-:Y:S01]  /*19d0*/  IMAD.MOV.U32 R228, RZ, RZ, R236 ;  /* 0x000000ffffe47224 */ /* 0x000fe200078e00ec */
[----:B------:R-:W-:Y:S01]  /*19e0*/  IADD3 R229, R237, UR5, RZ ;  /* 0x00000005ede57c10 */ /* 0x000fe2000fffe0ff */
[----:B------:R-:W-:Y:S01]  /*19f0*/  UIMAD UR5, UR6, 0xc0, URZ ;  /* 0x000000c0060578a4 */ /* 0x000fe2000f8e023f */
[----:B------:R-:W-:Y:S01]  /*1a00*/  CS2R R72, SRZ ;  /* 0x0000000000487805 */ /* 0x000fe2000001ff00 */
[----:B------:R2:W-:Y:S01]  /*1a10*/  LDGSTS.E.BYPASS.LTC128B.128 [R222+0x2880], [R4.64+0x80], !P4 ;  /* 0x0288008004de7fae */ /* 0x0005e2000e101d50 */
[C---:B------:R-:W-:Y:S01]  /*1a20*/  ISETP.LT.OR P4, PT, R0.reuse, 0x21, P0 ;  /* 0x000000210000780c */ /* 0x040fe20000781670 */
[----:B------:R-:W-:Y:S01]  /*1a30*/  CS2R R70, SRZ ;  /* 0x0000000000467805 */ /* 0x000fe2000001ff00 */
[C---:B------:R-:W-:Y:S01]  /*1a40*/  @!P1 ISETP.LT.OR P0, PT, R0.reuse, 0x41, P0 ;  /* 0x000000410000980c */ /* 0x040fe20000701670 */
[----:B------:R-:W-:Y:S01]  /*1a50*/  CS2R R68, SRZ ;  /* 0x0000000000447805 */ /* 0x000fe2000001ff00 */
[----:B------:R-:W-:Y:S01]  /*1a60*/  CS2R R66, SRZ ;  /* 0x0000000000427805 */ /* 0x000fe2000001ff00 */
[----:B------:R-:W-:Y:S01]  /*1a70*/  CS2R R64, SRZ ;  /* 0x0000000000407805 */ /* 0x000fe2000001ff00 */
        /* <DEDUP_REMOVED lines=9> */
[----:B------:R-:W-:Y:S01]  /*1b10*/  CS2R R50, SRZ ;  /* 0x0000000000327805 */ /* 0x000fe2000001ff00 */
[----:B-1----:R-:W-:Y:S01]  /*1b20*/  IMAD.MOV.U32 R3, RZ, RZ, c[0x0][0x1ac] ;  /* 0x00006b00ff037624 */ /* 0x002fe200078e00ff */
[C---:B------:R-:W-:Y:S01]  /*1b30*/  LEA R2, P2, R9.reuse, R4, 0x6 ;  /* 0x0000000409027211 */ /* 0x040fe200078430ff */
[----:B------:R-:W-:Y:S01]  /*1b40*/  CS2R R48, SRZ ;  /* 0x0000000000307805 */ /* 0x000fe2000001ff00 */
[----:B------:R-:W-:Y:S01]  /*1b50*/  CS2R R46, SRZ ;  /* 0x00000000002e7805 */ /* 0x000fe2000001ff00 */
[----:B------:R-:W-:Y:S01]  /*1b60*/  CS2R R44, SRZ ;  /* 0x00000000002c7805 */ /* 0x000fe2000001ff00 */
[C---:B------:R-:W-:Y:S01]  /*1b70*/  LEA.HI.X R3, R9.reuse, R5, R3, 0x6, P2 ;  /* 0x0000000509037211 */ /* 0x040fe200010f3403 */
[----:B------:R-:W-:Y:S01]  /*1b80*/  CS2R R42, SRZ ;  /* 0x00000000002a7805 */ /* 0x000fe2000001ff00 */
[----:B------:R-:W-:Y:S01]  /*1b90*/  SHF.L.U64.HI R9, R9, R28, c[0x0][0x1ac] ;  /* 0x00006b0009097619 */ /* 0x000fe2000001021c */
[----:B------:R-:W-:Y:S01]  /*1ba0*/  CS2R R40, SRZ ;  /* 0x0000000000287805 */ /* 0x000fe2000001ff00 */
[C---:B------:R-:W-:Y:S01]  /*1bb0*/  @!P1 LEA R8, P2, R11.reuse, R2, 0x1 ;  /* 0x000000020b089211 */ /* 0x040fe200078408ff */
[----:B------:R1:W-:Y:S01]  /*1bc0*/  LDGSTS.E.BYPASS.LTC128B.128 [R222+0x1080], [R2.64], !P4 ;  /* 0x0108000002de7fae */ /* 0x0003e2000e101d50 */
[----:B------:R-:W-:Y:S01]  /*1bd0*/  CS2R R38, SRZ ;  /* 0x0000000000267805 */ /* 0x000fe2000001ff00 */
[----:B------:R-:W-:Y:S01]  /*1be0*/  CS2R R36, SRZ ;  /* 0x0000000000247805 */ /* 0x000fe2000001ff00 */
[----:B------:R-:W-:Y:S01]  /*1bf0*/  @!P1 LEA.HI.X R9, R11, R3, R9, 0x1, P2 ;  /* 0x000000030b099211 */ /* 0x000fe200010f0c09 */
[----:B------:R-:W-:Y:S01]  /*1c00*/  IMAD.SHL.U32 R11, R13, 0x40, RZ ;  /* 0x000000400d0b7824 */ /* 0x000fe200078e00ff */
[----:B------:R-:W-:Y:S01]  /*1c10*/  ISETP.GE.AND P2, PT, R25, c[0x0][0x16c], PT ;  /* 0x00005b0019007a0c */ /* 0x000fe20003f46270 */
[----:B------:R1:W-:Y:S01]  /*1c20*/  LDGSTS.E.BYPASS.LTC128B.128 [R222+0x3880], [R2.64+0x80], !P3 ;  /* 0x0388008002de7fae */ /* 0x0003e2000d901d50 */
[----:B------:R-:W-:Y:S01]  /*1c30*/  CS2R R34, SRZ ;  /* 0x0000000000227805 */ /* 0x000fe2000001ff00 */
[----:B--2---:R-:W-:Y:S01]  /*1c40*/  SHF.L.U64.HI R4, R13, R30, c[0x0][0x17c] ;  /* 0x00005f000d047619 */ /* 0x004fe2000001021e */
[C---:B------:R-:W-:Y:S01]  /*1c50*/  IMAD.WIDE.U32 R6, R11.reuse, UR15, R228 ;  /* 0x0000000f0b067c25 */ /* 0x040fe2000f8e00e4 */
[----:B------:R-:W-:Y:S01]  /*1c60*/  SEL R5, RZ, 0x4, P2 ;  /* 0x00000004ff057807 */ /* 0x000fe20001000000 */
[----:B------:R-:W-:Y:S01]  /*1c70*/  CS2R R32, SRZ ;  /* 0x0000000000207805 */ /* 0x000fe2000001ff00 */
[----:B------:R-:W-:Y:S01]  /*1c80*/  ISETP.LT.OR P2, PT, R0, 0x21, P5 ;  /* 0x000000210000780c */ /* 0x000fe20002f41670 */
[----:B------:R-:W-:Y:S01]  /*1c90*/  IMAD R4, R4, UR15, RZ ;  /* 0x0000000f04047c24 */ /* 0x000fe2000f8e02ff */
[----:B------:R-:W-:Y:S01]  /*1ca0*/  @!P1 ISETP.LT.OR P5, PT, R0, 0x41, P5 ;  /* 0x000000410000980c */ /* 0x000fe20002fa1670 */
[----:B------:R-:W-:Y:S01]  /*1cb0*/  UISETP.GE.AND UP6, UPT, UR8, 0x21, UPT ;  /* 0x000000210800788c */ /* 0x000fe2000bfc6270 */
[----:B------:R-:W-:Y:S01]  /*1cc0*/  LOP3.LUT R0, R10, R5, RZ, 0xfc, !PT ;  /* 0x000000050a007212 */ /* 0x000fe200078efcff */
[----:B------:R-:W-:Y:S01]  /*1cd0*/  IMAD R4, R11, UR19, R4 ;  /* 0x000000130b047c24 */ /* 0x000fe2000f8e0204 */
[----:B------:R-:W-:Y:S01]  /*1ce0*/  IADD3 R245, R222, 0xf080, RZ ;  /* 0x0000f080def57810 */ /* 0x000fe20007ffe0ff */
[----:B------:R-:W-:Y:S01]  /*1cf0*/  IMAD.U32 R10, RZ, RZ, UR18 ;  /* 0x00000012ff0a7e24 */ /* 0x000fe2000f8e00ff */
[C---:B------:R-:W-:Y:S01]  /*1d00*/  LOP3.LUT P4, RZ, R0.reuse, 0x1, RZ, 0xc0, !PT ;  /* 0x0000000100ff7812 */ /* 0x040fe2000788c0ff */
[----:B------:R-:W-:Y:S01]  /*1d10*/  UISETP.GE.AND UP5, UPT, UR8, 0x22, UPT ;  /* 0x000000220800788c */ /* 0x000fe2000bfa6270 */
[C---:B------:R-:W-:Y:S01]  /*1d20*/  LOP3.LUT P3, RZ, R0.reuse, 0x2, RZ, 0xc0, !PT ;  /* 0x0000000200ff7812 */ /* 0x040fe2000786c0ff */
[----:B------:R-:W-:Y:S01]  /*1d30*/  UISETP.GE.AND UP4, UPT, UR8, 0x31, UPT ;  /* 0x000000310800788c */ /* 0x000fe2000bf86270 */
[----:B------:R-:W-:Y:S01]  /*1d40*/  P2R R11, PR, RZ, 0x10 ;  /* 0x00000010ff0b7803 */ /* 0x000fe20000000000 */
[----:B------:R1:W-:Y:S01]  /*1d50*/  LDGSTS.E.BYPASS.LTC128B.128 [R222+0x6080], [R2.64+0x100], !P2 ;  /* 0x0608010002de7fae */ /* 0x0003e2000d101d50 */
[----:B------:R-:W-:Y:S01]  /*1d60*/  LOP3.LUT P2, RZ, R0, 0x4, RZ, 0xc0, !PT ;  /* 0x0000000400ff7812 */ /* 0x000fe2000784c0ff */
[----:B------:R-:W-:Y:S01]  /*1d70*/  IMAD.IADD R0, R7, 0x1, R4 ;  /* 0x0000000107007824 */ /* 0x000fe200078e0204 */
[----:B------:R-:W-:Y:S01]  /*1d80*/  UISETP.GE.AND UP3, UPT, UR8, 0x32, UPT ;  /* 0x000000320800788c */ /* 0x000fe2000bf66270 */
[----:B------:R2:W-:Y:S01]  /*1d90*/  @!P1 LDGSTS.E.BYPASS.LTC128B.128 [R222+0x2080], [R8.64], !P0 ;  /* 0x0208000008de9fae */ /* 0x0005e2000c101d50 */
[----:B------:R-:W-:Y:S01]  /*1da0*/  LEA R4, P0, R6, c[0x0][0x160], 0x1 ;  /* 0x0000580006047a11 */ /* 0x000fe200078008ff */
[----:B------:R-:W-:-:S02]  /*1db0*/  UISETP.GE.AND UP2, UPT, UR8, 0x41, UPT ;  /* 0x000000410800788c */ /* 0x000fc4000bf46270 */
[----:B------:R2:W-:Y:S01]  /*1dc0*/  @!P1 LDGSTS.E.BYPASS.LTC128B.128 [R222+0x4880], [R8.64+0x80], !P6 ;  /* 0x0488008008de9fae */ /* 0x0005e2000f101d50 */
[----:B------:R-:W-:Y:S01]  /*1dd0*/  LEA.HI.X R5, R6, c[0x0][0x164], R0, 0x1, P0 ;  /* 0x0000590006057a11 */ /* 0x000fe200000f0c00 */
[----:B------:R-:W-:Y:S01]  /*1de0*/  IMAD R6, R29, c[0x0][0x270], RZ ;  /* 0x00009c001d067a24 */ /* 0x000fe200078e02ff */
[----:B------:R-:W-:Y:S01]  /*1df0*/  IADD3 R0, -R235, UR11, -R10 ;  /* 0x0000000beb007c10 */ /* 0x000fe2000fffe90a */
[----:B------:R2:W-:Y:S01]  /*1e00*/  @!P1 LDGSTS.E.BYPASS.LTC128B.128 [R222+0x7080], [R8.64+0x100], !P5 ;  /* 0x0708010008de9fae */ /* 0x0005e2000e901d50 */
[C---:B------:R-:W-:Y:S01]  /*1e10*/  IADD3 R14, P0, R31.reuse, UR6, RZ ;  /* 0x000000061f0e7c10 */ /* 0x040fe2000ff1e0ff */
[----:B------:R-:W-:Y:S01]  /*1e20*/  IMAD R6, R84, c[0x0][0x274], R6 ;  /* 0x00009d0054067a24 */ /* 0x000fe200078e0206 */
[C---:B------:R-:W-:Y:S01]  /*1e30*/  ISETP.LT.OR P6, PT, R0.reuse, 0x1, !P4 ;  /* 0x000000010000780c */ /* 0x040fe200067c1670 */
[----:B------:R-:W0:Y:S01]  /*1e40*/  LDGDEPBAR ;  /* 0x00000000000079af */ /* 0x000e220000000000 */
[C---:B------:R-:W-:Y:S01]  /*1e50*/  ISETP.LT.OR P5, PT, R0.reuse, 0x1, !P3 ;  /* 0x000000010000780c */ /* 0x040fe20005fa1670 */
[----:B------:R-:W-:Y:S01]  /*1e60*/  ULDC.64 UR6, c[0x0][0x278] ;  /* 0x00009e0000067ab9 */ /* 0x000fe20000000a00 */
[----:B------:R-:W-:Y:S01]  /*1e70*/  ISETP.LT.OR P1, PT, R0, 0x1, !P2 ;  /* 0x000000010000780c */ /* 0x000fe20005721670 */
[----:B------:R-:W-:Y:S01]  /*1e80*/  UIMAD UR6, UR13, UR6, URZ ;  /* 0x000000060d0672a4 */ /* 0x000fe2000f8e023f */
[----:B------:R-:W-:Y:S01]  /*1e90*/  LEA.HI.X.SX32 R15, R31, UR4, 0x1, P0 ;  /* 0x000000041f0f7c11 */ /* 0x000fe200080f0eff */
[----:B------:R-:W-:Y:S01]  /*1ea0*/  IMAD.SHL.U32 R31, R13, 0x20, RZ ;  /* 0x000000200d1f7824 */ /* 0x000fe200078e00ff */
[----:B------:R-:W-:Y:S01]  /*1eb0*/  IADD3 R16, P0, R248, UR5, RZ ;  /* 0x00000005f8107c10 */ /* 0x000fe2000ff1e0ff */
[----:B------:R-:W-:Y:S01]  /*1ec0*/  IMAD.MOV.U32 R13, RZ, RZ, c[0x0][0x208] ;  /* 0x00008200ff0d7624 */ /* 0x000fe200078e00ff */
[----:B------:R-:W-:Y:S01]  /*1ed0*/  UIMAD UR7, UR14, UR7, UR6 ;  /* 0x000000070e0772a4 */ /* 0x000fe2000f8e0206 */
[----:B------:R-:W-:Y:S01]  /*1ee0*/  IADD3 R10, -R10, UR11, -R235 ;  /* 0x0000000b0a0a7c10 */ /* 0x000fe2000fffe9eb */
[----:B-1----:R-:W-:Y:S01]  /*1ef0*/  IMAD.WIDE.U32 R2, R84, c[0x0][0x270], R14 ;  /* 0x00009c0054027a25 */ /* 0x002fe200078e000e */
[----:B------:R1:W-:Y:S01]  /*1f00*/  LDGSTS.E.BYPASS.LTC128B.128 [R222+0xf080], [R4.64], !P6 ;  /* 0x0f08000004de7fae */ /* 0x0003e2000f101d50 */
[C---:B------:R-:W-:Y:S01]  /*1f10*/  ISETP.LT.OR P6, PT, R0.reuse, 0x21, !P3 ;  /* 0x000000210000780c */ /* 0x040fe20005fc1670 */
[----:B------:R-:W-:Y:S01]  /*1f20*/  USHF.R.S32.HI UR6, URZ, 0x1f, UR18 ;  /* 0x0000001f3f067899 */ /* 0x000fe20008011412 */
[----:B------:R-:W-:Y:S01]  /*1f30*/  IMAD.IADD R7, R3, 0x1, R6 ;  /* 0x0000000103077824 */ /* 0x000fe200078e0206 */
[----:B------:R1:W-:Y:S01]  /*1f40*/  LDGSTS.E.BYPASS.LTC128B.128 [R222+0x11080], [R4.64+0x80], !P5 ;  /* 0x1108008004de7fae */ /* 0x0003e2000e901d50 */
[----:B------:R-:W-:Y:S01]  /*1f50*/  IMAD.MOV.U32 R6, RZ, RZ, R2 ;  /* 0x000000ffff067224 */ /* 0x000fe200078e0002 */
[----:B------:R-:W-:Y:S01]  /*1f60*/  ISETP.LT.OR P5, PT, R0, 0x21, !P2 ;  /* 0x000000210000780c */ /* 0x000fe200057a1670 */
[----:B------:R-:W-:Y:S01]  /*1f70*/  IMAD.IADD R3, R19, 0x1, R22 ;  /* 0x0000000113037824 */ /* 0x000fe200078e0216 */
[----:B------:R1:W-:Y:S01]  /*1f80*/  LDGSTS.E.BYPASS.LTC128B.128 [R222+0x13080], [R4.64+0x100], !P1 ;  /* 0x1308010004de7fae */ /* 0x0003e2000c901d50 */
[----:B------:R-:W-:Y:S01]  /*1f90*/  IMAD.MOV.U32 R2, RZ, RZ, R18 ;  /* 0x000000ffff027224 */ /* 0x000fe200078e0012 */
[----:B------:R-:W-:Y:S01]  /*1fa0*/  SHF.L.U64.HI R250, R13, R28, c[0x0][0x20c] ;  /* 0x000083000dfa7619 */ /* 0x000fe2000001021c */
[----:B--2---:R-:W-:Y:S01]  /*1fb0*/  IMAD.U32 R8, RZ, RZ, UR5 ;  /* 0x00000005ff087e24 */ /* 0x004fe2000f8e00ff */
[----:B------:R-:W-:Y:S01]  /*1fc0*/  SHF.R.S32.HI R9, RZ, 0x1f, R248 ;  /* 0x0000001fff097819 */ /* 0x000fe200000114f8 */
[----:B------:R-:W-:Y:S01]  /*1fd0*/  IMAD.WIDE.U32 R2, R84, c[0x0][0x210], R2 ;  /* 0x0000840054027a25 */ /* 0x000fe200078e0002 */
[----:B------:R-:W-:Y:S01]  /*1fe0*/  ULDC.64 UR4, c[0x0][0x218] ;  /* 0x0000860000047ab9 */ /* 0x000fe20000000a00 */
[----:B------:R-:W-:Y:S01]  /*1ff0*/  LEA.HI R19, R27, R248, RZ, 0x2 ;  /* 0x000000f81b137211 */ /* 0x000fe200078f10ff */
[----:B------:R-:W-:Y:S01]  /*2000*/  UIMAD UR4, UR13, UR4, URZ ;  /* 0x000000040d0472a4 */ /* 0x000fe2000f8e023f */
[----:B------:R-:W-:Y:S01]  /*2010*/  LEA.HI.X.SX32 R17, R8, R9, 0x1, P0 ;  /* 0x0000000908117211 */ /* 0x000fe200000f0eff */
[----:B------:R-:W-:Y:S01]  /*2020*/  IMAD R9, R29, c[0x0][0x210], RZ ;  /* 0x000084001d097a24 */ /* 0x000fe200078e02ff */
[----:B------:R-:W-:Y:S01]  /*2030*/  LEA R8, P1, R31, R4, 0x1 ;  /* 0x000000041f087211 */ /* 0x000fe200078208ff */
[----:B------:R-:W-:Y:S01]  /*2040*/  IMAD.WIDE.U32 R240, R20, c[0x0][0x278], R6 ;  /* 0x00009e0014f07a25 */ /* 0x000fe200078e0006 */
[----:B------:R-:W-:Y:S01]  /*2050*/  ISETP.LT.OR P0, PT, R0, 0x21, !P4 ;  /* 0x000000210000780c */ /* 0x000fe20006701670 */
[----:B------:R-:W-:Y:S01]  /*2060*/  UIMAD UR4, UR14, UR5, UR4 ;  /* 0x000000050e0472a4 */ /* 0x000fe2000f8e0204 */
[C---:B------:R-:W-:Y:S01]  /*2070*/  SHF.L.U64.HI R0, R13.reuse, R30, c[0x0][0x20c] ;  /* 0x000083000d007619 */ /* 0x040fe2000001021e */
[----:B------:R-:W-:Y:S01]  /*2080*/  IMAD.SHL.U32 R252, R13, 0x20, RZ ;  /* 0x000000200dfc7824 */ /* 0x000fe200078e00ff */
[----:B------:R-:W-:Y:S01]  /*2090*/  IADD3 R247, R241, UR7, RZ ;  /* 0x00000007f1f77c10 */ /* 0x000fe2000fffe0ff */
[----:B------:R-:W-:Y:S01]  /*20a0*/  ULDC UR7, c[0x0][0x2a0] ;  /* 0x0000a80000077ab9 */ /* 0x000fe20000000800 */
[----:B------:R-:W-:Y:S01]  /*20b0*/  ISETP.GE.AND P4, PT, R12, c[0x0][0x1fc], PT ;  /* 0x00007f000c007a0c */ /* 0x000fe20003f86270 */
[----:B------:R-:W-:Y:S01]  /*20c0*/  IMAD R0, R0, UR15, RZ ;  /* 0x0000000f00007c24 */ /* 0x000fe2000f8e02ff */
[----:B------:R-:W-:Y:S01]  /*20d0*/  LEA.HI R18, R27, R248, RZ, 0x4 ;  /* 0x000000f81b127211 */ /* 0x000fe200078f20ff */
[----:B------:R-:W-:Y:S01]  /*20e0*/  ULOP3.LUT UR7, URZ, UR7, URZ, 0x33, !UPT ;  /* 0x000000073f077292 */ /* 0x000fe2000f8e333f */
[----:B-1----:R-:W-:Y:S01]  /*20f0*/  IMAD R4, R84, c[0x0][0x214], R9 ;  /* 0x0000850054047a24 */ /* 0x002fe200078e0209 */
[----:B------:R-:W-:-:S02]  /*2100*/  LEA.HI.X R9, R31, R5, R251, 0x1, P1 ;  /* 0x000000051f097211 */ /* 0x000fc400008f0cfb */
[----:B------:R-:W-:Y:S01]  /*2110*/  ISETP.GT.AND P1, PT, R248, 0xf, PT ;  /* 0x0000000ff800780c */ /* 0x000fe20003f24270 */
[----:B------:R-:W-:Y:S01]  /*2120*/  IMAD.IADD R3, R3, 0x1, R4 ;  /* 0x0000000103037824 */ /* 0x000fe200078e0204 */
[----:B------:R-:W-:Y:S01]  /*2130*/  CS2R R30, SRZ ;  /* 0x00000000001e7805 */ /* 0x000fe2000001ff00 */
[----:B------:R1:W-:Y:S02]  /*2140*/  LDGSTS.E.BYPASS.LTC128B.128 [R222+0x10080], [R8.64], !P0 ;  /* 0x1008000008de7fae */ /* 0x0003e4000c101d50 */
[----:B------:R-:W-:Y:S02]  /*2150*/  IMAD.WIDE.U32 R230, R20, c[0x0][0x218], R2 ;  /* 0x0000860014e67a25 */ /* 0x000fe400078e0002 */
[----:B------:R1:W-:Y:S01]  /*2160*/  LDGSTS.E.BYPASS.LTC128B.128 [R222+0x12080], [R8.64+0x80], !P6 ;  /* 0x1208008008de7fae */ /* 0x0003e2000f101d50 */
[----:B------:R-:W-:Y:S01]  /*2170*/  ISETP.GE.AND P6, PT, R23, c[0x0][0x1fc], PT ;  /* 0x00007f0017007a0c */ /* 0x000fe20003fc6270 */
[----:B------:R-:W-:Y:S01]  /*2180*/  IMAD.SHL.U32 R2, R13, 0x40, RZ ;  /* 0x000000400d027824 */ /* 0x000fe200078e00ff */
[----:B------:R-:W-:Y:S01]  /*2190*/  IADD3 R227, R231, UR4, RZ ;  /* 0x00000004e7e37c10 */ /* 0x000fe2000fffe0ff */
[----:B------:R-:W-:Y:S01]  /*21a0*/  IMAD.MOV.U32 R226, RZ, RZ, R230 ;  /* 0x000000ffffe27224 */ /* 0x000fe200078e00e6 */
[----:B------:R1:W-:Y:S01]  /*21b0*/  LDGSTS.E.BYPASS.LTC128B.128 [R222+0x14080], [R8.64+0x100], !P5 ;  /* 0x1408010008de7fae */ /* 0x0003e2000e901d50 */
[----:B------:R-:W-:Y:S01]  /*21c0*/  @!P1 IADD3 R4, P0, R240, UR18, RZ ;  /* 0x00000012f0049c10 */ /* 0x000fe2000ff1e0ff */
[C---:B------:R-:W-:Y:S01]  /*21d0*/  IMAD R0, R2.reuse, UR19, R0 ;  /* 0x0000001302007c24 */ /* 0x040fe2000f8e0200 */
[----:B------:R-:W-:Y:S01]  /*21e0*/  ULDC.64 UR4, c[0x0][0x290] ;  /* 0x0000a40000047ab9 */ /* 0x000fe20000000a00 */
[----:B------:R-:W-:Y:S01]  /*21f0*/  IMAD.WIDE.U32 R2, R2, UR15, R226 ;  /* 0x0000000f02027c25 */ /* 0x000fe2000f8e00e2 */
[----:B------:R-:W-:Y:S01]  /*2200*/  @!P1 IADD3.X R5, R247, UR6, RZ, P0, !PT ;  /* 0x00000006f7059c10 */ /* 0x000fe200087fe4ff */
[----:B------:R-:W-:Y:S01]  /*2210*/  UIMAD UR4, UR13, UR4, URZ ;  /* 0x000000040d0472a4 */ /* 0x000fe2000f8e023f */
[----:B------:R-:W-:Y:S01]  /*2220*/  @!P1 LEA R6, P0, R4, c[0x0][0x258], 0x2 ;  /* 0x0000960004069a11 */ /* 0x000fe200078010ff */
[----:B------:R-:W-:Y:S01]  /*2230*/  IMAD.IADD R0, R3, 0x1, R0 ;  /* 0x0000000103007824 */ /* 0x000fe200078e0200 */
[----:B------:R-:W-:Y:S01]  /*2240*/  UP2UR UR19, UPR, URZ, 0x2 ;  /* 0x000000023f137883 */ /* 0x000fe20008000000 */
[----:B------:R-:W-:Y:S01]  /*2250*/  @!P1 IMAD.SHL.U32 R3, R248, 0x10, RZ ;  /* 0x00000010f8039824 */ /* 0x000fe200078e00ff */
[----:B------:R-:W-:Y:S01]  /*2260*/  @!P1 LEA.HI.X R7, R4, c[0x0][0x25c], R5, 0x2, P0 ;  /* 0x0000970004079a11 */ /* 0x000fe200000f1405 */
[----:B------:R-:W-:Y:S01]  /*2270*/  IMAD R13, R29, c[0x0][0x238], RZ ;  /* 0x00008e001d0d7a24 */ /* 0x000fe200078e02ff */
[----:B------:R-:W-:Y:S01]  /*2280*/  ISETP.LT.OR P0, PT, R10, 0x1, P4 ;  /* 0x000000010a00780c */ /* 0x000fe20002701670 */
[----:B------:R-:W-:Y:S01]  /*2290*/  UIMAD UR4, UR14, UR5, UR4 ;  /* 0x000000050e0472a4 */ /* 0x000fe2000f8e0204 */
[----:B------:R-:W-:Y:S01]  /*22a0*/  LEA R4, P5, R2, c[0x0][0x1f0], 0x1 ;  /* 0x00007c0002047a11 */ /* 0x000fe200078a08ff */
[----:B------:R2:W-:Y:S01]  /*22b0*/  @!P1 LDGSTS.E.BYPASS.LTC128B.128 [R3+0x21080], [R6.64] ;  /* 0x2108000006039fae */ /* 0x0005e2000b901d50 */
[----:B------:R-:W-:Y:S01]  /*22c0*/  IMAD R13, R84, c[0x0][0x23c], R13 ;  /* 0x00008f00540d7a24 */ /* 0x000fe200078e020d */
[----:B------:R-:W-:Y:S01]  /*22d0*/  UISETP.GE.AND UP1, UPT, UR8, 0x11, UPT ;  /* 0x000000110800788c */ /* 0x000fe2000bf26270 */
[----:B------:R-:W-:Y:S01]  /*22e0*/  LEA.HI.X R5, R2, c[0x0][0x1f4], R0, 0x1, P5 ;  /* 0x00007d0002057a11 */ /* 0x000fe200028f0c00 */
[----:B------:R-:W0:Y:S01]  /*22f0*/  LDGDEPBAR ;  /* 0x00000000000079af */ /* 0x000e220000000000 */
[----:B------:R-:W-:-:S02]  /*2300*/  ISETP.GE.AND P5, PT, R25, c[0x0][0x1fc], PT ;  /* 0x00007f0019007a0c */ /* 0x000fc40003fa6270 */
[----:B------:R-:W-:-:S03]  /*2310*/  SHF.R.S32.HI R0, RZ, 0x1f, R19 ;  /* 0x0000001fff007819 */ /* 0x000fc60000011413 */
[----:B------:R3:W-:Y:S01]  /*2320*/  LDGSTS.E.BYPASS.LTC128B.128 [R222+0x1b080], [R4.64], !P0 ;  /* 0x1b08000004de7fae */ /* 0x0007e2000c101d50 */
[C---:B------:R-:W-:Y:S01]  /*2330*/  ISETP.LT.OR P0, PT, R10.reuse, 0x1, P6 ;  /* 0x000000010a00780c */ /* 0x040fe20003701670 */
[----:B-1----:R-:W-:Y:S01]  /*2340*/  IMAD R9, R29, c[0x0][0x288], RZ ;  /* 0x0000a2001d097a24 */ /* 0x002fe200078e02ff */
[----:B------:R-:W-:Y:S01]  /*2350*/  ISETP.LT.OR P6, PT, R10, 0x21, P6 ;  /* 0x000000210a00780c */ /* 0x000fe200037c1670 */
[----:B------:R-:W-:Y:S02]  /*2360*/  CS2R R28, SRZ ;  /* 0x00000000001c7805 */ /* 0x000fe4000001ff00 */
[----:B------:R-:W-:-:S08]  /*2370*/  IMAD R9, R84, c[0x0][0x28c], R9 ;  /* 0x0000a30054097a24 */ /* 0x000fd000078e0209 */
[----:B------:R3:W-:Y:S01]  /*2380*/  LDGSTS.E.BYPASS.LTC128B.128 [R222+0x1d080], [R4.64+0x80], !P0 ;  /* 0x1d08008004de7fae */ /* 0x0007e2000c101d50 */
[----:B--2---:R-:W-:Y:S01]  /*2390*/  LEA R6, P0, R252, R4, 0x1 ;  /* 0x00000004fc067211 */ /* 0x004fe200078008ff */
[----:B------:R-:W-:Y:S01]  /*23a0*/  IMAD.WIDE.U32 R2, R84, c[0x0][0x288], R14 ;  /* 0x0000a20054027a25 */ /* 0x000fe200078e000e */
[----:B------:R-:W-:Y:S02]  /*23b0*/  SHF.R.S32.HI R15, RZ, 0x2, R19 ;  /* 0x00000002ff0f7819 */ /* 0x000fe40000011413 */
[----:B------:R-:W-:Y:S01]  /*23c0*/  LEA.HI.X R7, R252, R5, R250, 0x1, P0 ;  /* 0x00000005fc077211 */ /* 0x000fe200000f0cfa */
[----:B------:R-:W-:Y:S01]  /*23d0*/  IMAD.IADD R3, R3, 0x1, R9 ;  /* 0x0000000103037824 */ /* 0x000fe200078e0209 */
[----:B------:R-:W-:Y:S02]  /*23e0*/  ISETP.LT.OR P0, PT, R10, 0x1, P5 ;  /* 0x000000010a00780c */ /* 0x000fe40002f01670 */
[----:B------:R-:W-:Y:S01]  /*23f0*/  LEA.HI R0, R0, R15, RZ, 0x3 ;  /* 0x0000000f00007211 */ /* 0x000fe200078f18ff */
[----:B------:R-:W-:Y:S01]  /*2400*/  IMAD.WIDE.U32 R238, R20, c[0x0][0x290], R2 ;  /* 0x0000a40014ee7a25 */ /* 0x000fe200078e0002 */
[----:B------:R-:W-:-:S02]  /*2410*/  LEA.HI R14, R27, R248, RZ, 0x7 ;  /* 0x000000f81b0e7211 */ /* 0x000fc400078f38ff */
[----:B------:R-:W-:Y:S02]  /*2420*/  LOP3.LUT R0, R0, 0xfffffff8, RZ, 0xc0, !PT ;  /* 0xfffffff800007812 */ /* 0x000fe400078ec0ff */
[----:B------:R-:W-:Y:S02]  /*2430*/  SHF.R.S32.HI R14, RZ, 0x7, R14 ;  /* 0x00000007ff0e7819 */ /* 0x000fe4000001140e */
[C---:B------:R-:W-:Y:S01]  /*2440*/  ISETP.LT.OR P5, PT, R10.reuse, 0x21, P5 ;  /* 0x000000210a00780c */ /* 0x040fe20002fa1670 */
[----:B------:R-:W-:Y:S01]  /*2450*/  IMAD.IADD R15, R15, 0x1, -R0 ;  /* 0x000000010f0f7824 */ /* 0x000fe200078e0a00 */
[----:B------:R-:W-:Y:S01]  /*2460*/  LOP3.LUT R3, R19, 0x3ffffffc, RZ, 0xc0, !PT ;  /* 0x3ffffffc13037812 */ /* 0x000fe200078ec0ff */
[----:B------:R3:W-:Y:S01]  /*2470*/  LDGSTS.E.BYPASS.LTC128B.128 [R222+0x1f080], [R4.64+0x100], !P0 ;  /* 0x1f08010004de7fae */ /* 0x0007e2000c101d50 */
[----:B------:R-:W-:Y:S01]  /*2480*/  ISETP.LT.OR P0, PT, R10, 0x21, P4 ;  /* 0x000000210a00780c */ /* 0x000fe20002701670 */
[----:B------:R-:W-:Y:S01]  /*2490*/  IMAD.SHL.U32 R9, R14, 0x8, RZ ;  /* 0x000000080e097824 */ /* 0x000fe200078e00ff */
[----:B------:R-:W-:-:S02]  /*24a0*/  ISETP.NE.AND P4, PT, R11, RZ, PT ;  /* 0x000000ff0b00720c */ /* 0x000fc40003f85270 */
[----:B------:R-:W-:Y:S02]  /*24b0*/  SHF.R.S32.HI R11, RZ, 0x4, R18 ;  /* 0x00000004ff0b7819 */ /* 0x000fe40000011412 */
[----:B------:R-:W-:Y:S01]  /*24c0*/  IADD3 R244, R239, UR4, RZ ;  /* 0x00000004eff47c10 */ /* 0x000fe2000fffe0ff */
[----:B------:R-:W-:Y:S01]  /*24d0*/  ULDC.64 UR4, c[0x0][0x240] ;  /* 0x0000900000047ab9 */ /* 0x000fe20000000a00 */
[----:B------:R-:W-:Y:S01]  /*24e0*/  LEA.HI R8, R18, R11, RZ, 0x1 ;  /* 0x0000000b12087211 */ /* 0x000fe200078f08ff */
[----:B------:R-:W-:-:S03]  /*24f0*/  UIMAD UR4, UR13, UR4, URZ ;  /* 0x000000040d0472a4 */ /* 0x000fc6000f8e023f */
[----:B------:R-:W-:Y:S01]  /*2500*/  LOP3.LUT R8, R8, 0xfffffffe, RZ, 0xc0, !PT ;  /* 0xfffffffe08087812 */ /* 0x000fe200078ec0ff */
[----:B------:R1:W-:Y:S01]  /*2510*/  LDGSTS.E.BYPASS.LTC128B.128 [R222+0x1c080], [R6.64], !P0 ;  /* 0x1c08000006de7fae */ /* 0x0003e2000c101d50 */
[----:B------:R-:W-:Y:S01]  /*2520*/  ISETP.GE.AND P0, PT, R12, c[0x0][0x1fc], PT ;  /* 0x00007f000c007a0c */ /* 0x000fe20003f06270 */
[----:B------:R-:W-:Y:S02]  /*2530*/  UMOV UR13, 0x1 ;  /* 0x00000001000d7882 */ /* 0x000fe40000000000 */
[----:B------:R-:W-:Y:S01]  /*2540*/  IMAD.IADD R0, R11, 0x1, -R8 ;  /* 0x000000010b007824 */ /* 0x000fe200078e0a08 */
[----:B------:R1:W-:Y:S01]  /*2550*/  LDGSTS.E.BYPASS.LTC128B.128 [R222+0x1e080], [R6.64+0x80], !P6 ;  /* 0x1e08008006de7fae */ /* 0x0003e2000f101d50 */
[----:B------:R-:W-:Y:S02]  /*2560*/  ISETP.GE.AND P6, PT, R23, c[0x0][0x1fc], PT ;  /* 0x00007f0017007a0c */ /* 0x000fe40003fc6270 */
[----:B------:R-:W-:Y:S01]  /*2570*/  SEL R23, RZ, 0x1, P0 ;  /* 0x00000001ff177807 */ /* 0x000fe20000000000 */
[----:B------:R1:W-:Y:S01]  /*2580*/  LDGSTS.E.BYPASS.LTC128B.128 [R222+0x20080], [R6.64+0x100], !P5 ;  /* 0x2008010006de7fae */ /* 0x0003e2000e901d50 */
[----:B------:R-:W-:Y:S01]  /*2590*/  ISETP.GE.AND P5, PT, R248, 0x10, PT ;  /* 0x00000010f800780c */ /* 0x000fe20003fa6270 */
[----:B---3--:R-:W-:Y:S01]  /*25a0*/  IMAD.WIDE.U32 R4, R84, c[0x0][0x238], R16 ;  /* 0x00008e0054047a25 */ /* 0x008fe200078e0010 */
[----:B------:R-:W-:-:S03]  /*25b0*/  LEA.HI R17, R27, R248, RZ, 0x5 ;  /* 0x000000f81b117211 */ /* 0x000fc600078f28ff */
[----:B------:R-:W-:Y:S01]  /*25c0*/  IMAD.IADD R11, R5, 0x1, R13 ;  /* 0x00000001050b7824 */ /* 0x000fe200078e020d */
[--C-:B------:R-:W-:Y:S01]  /*25d0*/  SHF.R.S32.HI R12, RZ, 0x1f, R17.reuse ;  /* 0x0000001fff0c7819 */ /* 0x100fe20000011411 */
[----:B------:R-:W-:Y:S01]  /*25e0*/  IMAD.MOV.U32 R10, RZ, RZ, R4 ;  /* 0x000000ffff0a7224 */ /* 0x000fe200078e0004 */
[----:B------:R-:W-:Y:S02]  /*25f0*/  SHF.R.S32.HI R22, RZ, 0x5, R17 ;  /* 0x00000005ff167819 */ /* 0x000fe40000011411 */
[----:B------:R-:W-:Y:S01]  /*2600*/  LOP3.LUT R13, R9, 0x8, RZ, 0xc0, !PT ;  /* 0x00000008090d7812 */ /* 0x000fe200078ec0ff */
[----:B------:R-:W-:Y:S01]  /*2610*/  IMAD.WIDE.U32 R242, R20, c[0x0][0x240], R10 ;  /* 0x0000900014f27a25 */ /* 0x000fe200078e000a */
[----:B------:R-:W-:Y:S02]  /*2620*/  LEA.HI R8, R12, R22, RZ, 0x2 ;  /* 0x000000160c087211 */ /* 0x000fe400078f10ff */
[----:B------:R-:W-:Y:S02]  /*2630*/  LOP3.LUT R12, R18, 0xfffffff0, RZ, 0xc0, !PT ;  /* 0xfffffff0120c7812 */ /* 0x000fe400078ec0ff */
[----:B------:R-:W-:-:S05]  /*2640*/  LOP3.LUT R8, R8, 0xfffffffc, RZ, 0xc0, !PT ;  /* 0xfffffffc08087812 */ /* 0x000fca00078ec0ff */
[----:B------:R-:W-:Y:S02]  /*2650*/  IMAD.IADD R16, R22, 0x1, -R8 ;  /* 0x0000000116107824 */ /* 0x000fe400078e0a08 */
[----:B------:R-:W-:Y:S02]  /*2660*/  IMAD.SHL.U32 R8, R15, 0x10, RZ ;  /* 0x000000100f087824 */ /* 0x000fe400078e00ff */
[----:B------:R-:W-:-:S03]  /*2670*/  IMAD.SHL.U32 R5, R16, 0x100, RZ ;  /* 0x0000010010057824 */ /* 0x000fc600078e00ff */
[----:B------:R-:W-:Y:S01]  /*2680*/  LOP3.LUT R4, R13, 0x70, R8, 0xf8, !PT ;  /* 0x000000700d047812 */ /* 0x000fe200078ef808 */
[----:B------:R-:W-:-:S03]  /*2690*/  IMAD.IADD R8, R248, 0x1, -R3 ;  /* 0x00000001f8087824 */ /* 0x000fc600078e0a03 */
[----:B------:R-:W-:Y:S02]  /*26a0*/  LOP3.LUT R9, R4, 0x100, R5, 0xf8, !PT ;  /* 0x0000010004097812 */ /* 0x000fe400078ef805 */
[----:B------:R-:W-:Y:S02]  /*26b0*/  LEA.HI R4, R16, R16, RZ, 0x1 ;  /* 0x0000001010047211 */ /* 0x000fe400078f08ff */
[----:B------:R-:W-:Y:S01]  /*26c0*/  IADD3 R5, P0, R238, UR18, RZ ;  /* 0x00000012ee057c10 */ /* 0x000fe2000ff1e0ff */
[----:B------:R-:W-:Y:S01]  /*26d0*/  UP2UR UR18, UPR, URZ, 0x1 ;  /* 0x000000013f127883 */ /* 0x000fe20008000000 */
[----:B-1----:R-:W-:Y:S01]  /*26e0*/  SHF.R.U32.HI R6, RZ, 0x3, R9 ;  /* 0x00000003ff067819 */ /* 0x002fe20000011609 */
[----:B------:R-:W-:Y:S01]  /*26f0*/  IMAD.SHL.U32 R2, R4, 0x100, RZ ;  /* 0x0000010004027824 */ /* 0x000fe200078e00ff */
[----:B------:R-:W-:Y:S01]  /*2700*/  IADD3.X R3, R244, UR6, RZ, P0, !PT ;  /* 0x00000006f4037c10 */ /* 0x000fe200087fe4ff */
[----:B------:R-:W-:Y:S01]  /*2710*/  UIMAD UR6, UR14, UR5, UR4 ;  /* 0x000000050e0672a4 */ /* 0x000fe2000f8e0204 */
[C---:B------:R-:W-:Y:S01]  /*2720*/  LEA R4, P0, R5.reuse, c[0x0][0x280], 0x2 ;  /* 0x0000a00005047a11 */ /* 0x040fe200078010ff */
[----:B------:R-:W-:Y:S01]  /*2730*/  UISETP.GE.AND UP0, UPT, UR8, 0x12, UPT ;  /* 0x000000120800788c */ /* 0x000fe2000bf06270 */
[----:B------:R-:W-:Y:S01]  /*2740*/  LOP3.LUT R7, R2, 0x7ffffe00, RZ, 0xc0, !PT ;  /* 0x7ffffe0002077812 */ /* 0x000fe200078ec0ff */
[----:B------:R-:W-:Y:S01]  /*2750*/  IMAD.IADD R2, R248, 0x1, -R12 ;  /* 0x00000001f8027824 */ /* 0x000fe200078e0a0c */
[----:B------:R-:W-:Y:S01]  /*2760*/  LEA.HI.X R5, R5, c[0x0][0x284], R3, 0x2, P0 ;  /* 0x0000a10005057a11 */ /* 0x000fe200000f1403 */
[----:B------:R-:W-:Y:S01]  /*2770*/  UIADD3 UR5, UR10, -UR11, URZ ;  /* 0x8000000b0a057290 */ /* 0x000fe2000fffe03f */
[----:B------:R-:W-:Y:S01]  /*2780*/  LOP3.LUT R3, R9, 0x28, R6, 0x78, !PT ;  /* 0x0000002809037812 */ /* 0x000fe200078e7806 */
[----:B------:R-:W-:Y:S01]  /*2790*/  IMAD R7, R8, 0x2, R7 ;  /* 0x0000000208077824 */ /* 0x000fe200078e0207 */
[----:B------:R-:W-:Y:S01]  /*27a0*/  LOP3.LUT P0, RZ, R15, 0x1, RZ, 0xc0, !PT ;  /* 0x000000010fff7812 */ /* 0x000fe2000780c0ff */
[----:B------:R-:W-:Y:S01]  /*27b0*/  IMAD.SHL.U32 R6, R2, 0x10, RZ ;  /* 0x0000001002067824 */ /* 0x000fe200078e00ff */
[----:B------:R-:W-:Y:S01]  /*27c0*/  LEA.HI R9, R14, R14, RZ, 0x1 ;  /* 0x0000000e0e097211 */ /* 0x000fe200078f08ff */
[----:B------:R-:W-:Y:S01]  /*27d0*/  IMAD.IADD R7, R7, 0x1, R3 ;  /* 0x0000000107077824 */ /* 0x000fe200078e0203 */
[----:B------:R-:W-:Y:S01]  /*27e0*/  IADD3 R246, R243, UR6, RZ ;  /* 0x00000006f3f67c10 */ /* 0x000fe2000fffe0ff */
[----:B------:R-:W-:Y:S01]  /*27f0*/  IMAD.SHL.U32 R3, R22, 0x100, RZ ;  /* 0x0000010016037824 */ /* 0x000fe200078e00ff */
[----:B------:R-:W-:Y:S01]  /*2800*/  LOP3.LUT R6, R6, 0xf0, RZ, 0xc0, !PT ;  /* 0x000000f006067812 */ /* 0x000fe200078ec0ff */
[----:B------:R-:W-:Y:S01]  /*2810*/  @!P5 IMAD.SHL.U32 R8, R248, 0x10, RZ ;  /* 0x00000010f808d824 */ /* 0x000fe200078e00ff */
[----:B------:R-:W-:Y:S01]  /*2820*/  UP2UR UR14, UPR, URZ, 0x2 ;  /* 0x000000023f0e7883 */ /* 0x000fe20008000000 */
[----:B------:R-:W-:Y:S01]  /*2830*/  IMAD.SHL.U32 R220, R7, 0x2, RZ ;  /* 0x0000000207dc7824 */ /* 0x000fe200078e00ff */
[----:B------:R-:W-:Y:S01]  /*2840*/  LOP3.LUT R12, R6, 0x100, R3, 0xf8, !PT ;  /* 0x00000100060c7812 */ /* 0x000fe200078ef803 */
[----:B------:R-:W-:Y:S01]  /*2850*/  IMAD.SHL.U32 R207, R2, 0x2, RZ ;  /* 0x0000000202cf7824 */ /* 0x000fe200078e00ff */
[----:B------:R-:W-:Y:S01]  /*2860*/  LOP3.LUT R3, R17, 0xffffffe0, RZ, 0xc0, !PT ;  /* 0xffffffe011037812 */ /* 0x000fe200078ec0ff */
[----:B------:R1:W-:Y:S01]  /*2870*/  @!P5 LDGSTS.E.BYPASS.LTC128B.128 [R8+0x21280], [R4.64] ;  /* 0x212800000408dfae */ /* 0x0003e2000b901d50 */
[----:B------:R-:W-:Y:S01]  /*2880*/  IADD3 R221, R220, 0x215a0, RZ ;  /* 0x000215a0dcdd7810 */ /* 0x000fe20007ffe0ff */
[----:B------:R-:W-:Y:S01]  /*2890*/  UMOV UR4, URZ ;  /* 0x0000003f00047c82 */ /* 0x000fe20008000000 */
[----:B------:R-:W-:Y:S01]  /*28a0*/  ISETP.GE.AND P5, PT, R25, c[0x0][0x1fc], PT ;  /* 0x00007f0019007a0c */ /* 0x000fe20003fa6270 */
[----:B------:R-:W-:Y:S01]  /*28b0*/  IMAD.IADD R3, R248, 0x1, -R3 ;  /* 0x00000001f8037824 */ /* 0x000fe200078e0a03 */
[----:B------:R-:W0:Y:S01]  /*28c0*/  LDGDEPBAR ;  /* 0x00000000000079af */ /* 0x000e220000000000 */
[----:B------:R-:W-:Y:S01]  /*28d0*/  SHF.R.U32.HI R210, RZ, 0x3, R12 ;  /* 0x00000003ffd27819 */ /* 0x000fe2000001160c */
[----:B------:R-:W-:-:S02]  /*28e0*/  UP2UR UR10, UPR, URZ, 0x1 ;  /* 0x000000013f0a7883 */ /* 0x000fc40008000000 */
[----:B------:R-:W0:Y:S01]  /*28f0*/  LDGDEPBAR ;  /* 0x00000000000079af */ /* 0x000e220000000000 */
[----:B------:R-:W-:Y:S01]  /*2900*/  LOP3.LUT R210, R210, 0x38, RZ, 0xc0, !PT ;  /* 0x00000038d2d27812 */ /* 0x000fe200078ec0ff */
[----:B------:R-:W-:Y:S01]  /*2910*/  UISETP.GE.AND UP1, UPT, UR8, 0x42, UPT ;  /* 0x000000420800788c */ /* 0x000fe2000bf26270 */
[----:B-1----:R-:W-:Y:S02]  /*2920*/  SHF.R.S32.HI R5, RZ, 0x1f, R2 ;  /* 0x0000001fff057819 */ /* 0x002fe40000011402 */
[----:B------:R-:W-:Y:S02]  /*2930*/  IADD3 R4, R220, 0x21480, RZ ;  /* 0x00021480dc047810 */ /* 0x000fe40007ffe0ff */
[----:B------:R-:W-:Y:S02]  /*2940*/  LEA.HI R209, R5, R2, RZ, 0x3 ;  /* 0x0000000205d17211 */ /* 0x000fe400078f18ff */
[----:B------:R-:W-:Y:S02]  /*2950*/  SHF.R.S32.HI R5, RZ, 0x1f, R3 ;  /* 0x0000001fff057819 */ /* 0x000fe40000011403 */
[----:B------:R-:W-:-:S02]  /*2960*/  @P0 IADD3 R221, R4, 0xe0, RZ ;  /* 0x000000e004dd0810 */ /* 0x000fc40007ffe0ff */
[C---:B------:R-:W-:Y:S01]  /*2970*/  LOP3.LUT R4, R209.reuse, 0xfffffff8, RZ, 0xc0, !PT ;  /* 0xfffffff8d1047812 */ /* 0x040fe200078ec0ff */
[----:B------:R-:W-:Y:S01]  /*2980*/  IMAD.SHL.U32 R209, R209, 0x40, RZ ;  /* 0x00000040d1d17824 */ /* 0x000fe200078e00ff */
[----:B------:R-:W-:Y:S02]  /*2990*/  LEA.HI R5, R5, R3, RZ, 0x2 ;  /* 0x0000000305057211 */ /* 0x000fe400078f10ff */
[----:B------:R-:W-:Y:S01]  /*29a0*/  LOP3.LUT R8, R6, R13, RZ, 0xfc, !PT ;  /* 0x0000000d06087212 */ /* 0x000fe200078efcff */
[C---:B------:R-:W-:Y:S01]  /*29b0*/  IMAD.IADD R7, R2.reuse, 0x1, -R4 ;  /* 0x0000000102077824 */ /* 0x040fe200078e0a04 */
[----:B------:R-:W-:Y:S01]  /*29c0*/  SEL R13, RZ, 0xffffffff, P6 ;  /* 0xffffffffff0d7807 */ /* 0x000fe20003000000 */
[----:B------:R-:W-:Y:S01]  /*29d0*/  IMAD.SHL.U32 R4, R21, 0x40, RZ ;  /* 0x0000004015047824 */ /* 0x000fe200078e00ff */
[----:B------:R-:W-:Y:S01]  /*29e0*/  LOP3.LUT P6, RZ, R2, 0x2, RZ, 0xc0, !PT ;  /* 0x0000000202ff7812 */ /* 0x000fe200078cc0ff */
[----:B------:R-:W-:Y:S01]  /*29f0*/  IMAD.SHL.U32 R6, R24, 0x8, RZ ;  /* 0x0000000818067824 */ /* 0x000fe200078e00ff */
[----:B------:R-:W-:Y:S01]  /*2a00*/  LOP3.LUT R2, R5, 0x7ffffffc, RZ, 0xc0, !PT ;  /* 0x7ffffffc05027812 */ /* 0x000fe200078ec0ff */
[----:B------:R-:W-:Y:S01]  /*2a10*/  CS2R R24, SRZ ;  /* 0x0000000000187805 */ /* 0x000fe2000001ff00 */
[----:B------:R-:W-:-:S02]  /*2a20*/  LOP3.LUT R207, R8, 0x18, R207, 0x78, !PT ;  /* 0x0000001808cf7812 */ /* 0x000fc400078e78cf */
[----:B------:R-:W-:Y:S01]  /*2a30*/  LOP3.LUT P0, RZ, R21, 0x2, RZ, 0xc0, !PT ;  /* 0x0000000215ff7812 */ /* 0x000fe2000780c0ff */
[----:B------:R-:W-:Y:S01]  /*2a40*/  IMAD.IADD R10, R3, 0x1, -R2 ;  /* 0x00000001030a7824 */ /* 0x000fe200078e0a02 */
[----:B------:R-:W-:Y:S01]  /*2a50*/  LOP3.LUT R2, R4, 0x1c0, RZ, 0xc0, !PT ;  /* 0x000001c004027812 */ /* 0x000fe200078ec0ff */
[----:B------:R-:W-:Y:S01]  /*2a60*/  IMAD.SHL.U32 R4, R0, 0x20, RZ ;  /* 0x0000002000047824 */ /* 0x000fe200078e00ff */
[----:B------:R-:W-:Y:S01]  /*2a70*/  LOP3.LUT R209, R209, 0xfffffe00, RZ, 0xc0, !PT ;  /* 0xfffffe00d1d17812 */ /* 0x000fe200078ec0ff */
[----:B------:R-:W-:Y:S01]  /*2a80*/  IMAD.SHL.U32 R3, R16, 0x10, RZ ;  /* 0x0000001010037824 */ /* 0x000fe200078e00ff */
[----:B------:R-:W-:Y:S01]  /*2a90*/  LOP3.LUT R8, R2, 0x8, R26, 0xf8, !PT ;  /* 0x0000000802087812 */ /* 0x000fe200078ef81a */
[----:B------:R-:W-:Y:S01]  /*2aa0*/  IMAD.SHL.U32 R207, R207, 0x2, RZ ;  /* 0x00000002cfcf7824 */ /* 0x000fe200078e00ff */
[----:B------:R-:W-:Y:S02]  /*2ab0*/  LOP3.LUT R4, R4, 0x20, RZ, 0xc0, !PT ;  /* 0x0000002004047812 */ /* 0x000fe400078ec0ff */
[----:B------:R-:W-:-:S02]  /*2ac0*/  LEA.HI.SX32 R223, R5, R3, 0x1e ;  /* 0x0000000305df7211 */ /* 0x000fc400078ff2ff */
[----:B------:R-:W-:Y:S01]  /*2ad0*/  LOP3.LUT R11, R4, 0x18, R6, 0xf8, !PT ;  /* 0x00000018040b7812 */ /* 0x000fe200078ef806 */
[----:B------:R-:W-:Y:S01]  /*2ae0*/  IMAD.SHL.U32 R4, R0, 0x8, RZ ;  /* 0x0000000800047824 */ /* 0x000fe200078e00ff */
[----:B------:R-:W-:Y:S02]  /*2af0*/  LOP3.LUT R3, R2, 0x30, R3, 0xf8, !PT ;  /* 0x0000003002037812 */ /* 0x000fe400078ef803 */
[----:B------:R-:W-:Y:S02]  /*2b00*/  SHF.R.U32.HI R5, RZ, 0x3, R2 ;  /* 0x00000003ff057819 */ /* 0x000fe40000011602 */
[----:B------:R-:W-:Y:S01]  /*2b10*/  LOP3.LUT R6, R4, 0x8, RZ, 0xc0, !PT ;  /* 0x0000000804067812 */ /* 0x000fe200078ec0ff */
[----:B------:R-:W-:Y:S01]  /*2b20*/  IMAD.SHL.U32 R4, R13, 0x2, RZ ;  /* 0x000000020d047824 */ /* 0x000fe200078e00ff */
[----:B------:R-:W-:Y:S02]  /*2b30*/  LOP3.LUT R2, R9, 0x1ffffffe, RZ, 0xc0, !PT ;  /* 0x1ffffffe09027812 */ /* 0x000fe400078ec0ff */
[----:B------:R-:W-:-:S02]  /*2b40*/  LOP3.LUT R9, R3, 0x8, R26, 0xf8, !PT ;  /* 0x0000000803097812 */ /* 0x000fc400078ef81a */
        /* <DEDUP_REMOVED lines=17> */
[C---:B------:R-:W-:Y:S02]  /*2c60*/  LOP3.LUT P0, RZ, R7.reuse, 0x2, RZ, 0xc0, !PT ;  /* 0x0000000207ff7812 */ /* 0x040fe4000780c0ff */
[----:B------:R-:W-:Y:S01]  /*2c70*/  SEL R10, RZ, 0x4, P5 ;  /* 0x00000004ff0a7807 */ /* 0x000fe20002800000 */
        /* <DEDUP_REMOVED lines=10> */
[----:B------:R-:W-:Y:S01]  /*2d20*/  IMAD.SHL.U32 R218, R217, 0x2, RZ ;  /* 0x00000002d9da7824 */ /* 0x000fe200078e00ff */
[----:B------:R-:W-:Y:S01]  /*2d30*/  SEL R2, R14, 0xffffffe0, !P5 ;  /* 0xffffffe00e027807 */ /* 0x000fe20006800000 */
[C---:B------:R-:W-:Y:S01]  /*2d40*/  IMAD R206, R205.reuse, 0x2, R0 ;  /* 0x00000002cdce7824 */ /* 0x040fe200078e0200 */
[----:B------:R-:W-:Y:S01]  /*2d50*/  IADD3 R211, R212, 0x1b080, RZ ;  /* 0x0001b080d4d37810 */ /* 0x000fe20007ffe0ff */
[----:B------:R-:W-:Y:S01]  /*2d60*/  IMAD R208, R208, 0x2, R207 ;  /* 0x00000002d0d07824 */ /* 0x000fe200078e02cf */
[----:B------:R-:W-:Y:S01]  /*2d70*/  LOP3.LUT R210, R210, R12, R6, 0x1e, !PT ;  /* 0x0000000cd2d27212 */ /* 0x000fe200078e1e06 */
[----:B------:R-:W-:Y:S01]  /*2d80*/  IMAD R205, R205, 0x2, R204 ;  /* 0x00000002cdcd7824 */ /* 0x000fe200078e02cc */
[C---:B------:R-:W-:Y:S01]  /*2d90*/  IADD3 R4, -R3.reuse, UR20, RZ ;  /* 0x0000001403047c10 */ /* 0x040fe2000fffe1ff */
[----:B------:R-:W-:Y:S01]  /*2da0*/  IMAD R211, R2, 0x2, R211 ;  /* 0x0000000202d37824 */ /* 0x000fe200078e02d3 */
[----:B------:R-:W-:Y:S01]  /*2db0*/  LOP3.LUT R224, R8, R10, RZ, 0xfc, !PT ;  /* 0x0000000a08e07212 */ /* 0x000fe200078efcff */
[----:B------:R-:W-:Y:S01]  /*2dc0*/  IMAD.IADD R215, R214, 0x1, R2 ;  /* 0x00000001d6d77824 */ /* 0x000fe200078e0202 */
[----:B------:R-:W-:Y:S01]  /*2dd0*/  LEA R210, R210, 0x23c80, 0x1 ;  /* 0x00023c80d2d27811 */ /* 0x000fe200078e08ff */
[----:B------:R-:W-:Y:S01]  /*2de0*/  IMAD.IADD R213, R212, 0x1, R218 ;  /* 0x00000001d4d57824 */ /* 0x000fe200078e02da */
[C---:B------:R-:W-:Y:S01]  /*2df0*/  IADD3 R234, -R3.reuse, UR21, RZ ;  /* 0x0000001503ea7c10 */ /* 0x040fe2000fffe1ff */
[----:B------:R-:W-:Y:S01]  /*2e00*/  IMAD.IADD R219, R214, 0x1, R217 ;  /* 0x00000001d6db7824 */ /* 0x000fe200078e02d9 */
[----:B------:R-:W-:-:S02]  /*2e10*/  IADD3 R233, -R3, UR8, RZ ;  /* 0x0000000803e97c10 */ /* 0x000fc4000fffe1ff */
[C---:B------:R-:W-:Y:S02]  /*2e20*/  IADD3 R225, R4.reuse, c[0x0][0x2a4], RZ ;  /* 0x0000a90004e17a10 */ /* 0x040fe40007ffe0ff */
[----:B------:R-:W-:Y:S02]  /*2e30*/  IADD3 R232, R4, UR7, RZ ;  /* 0x0000000704e87c10 */ /* 0x000fe4000fffe0ff */
[----:B------:R-:W-:Y:S02]  /*2e40*/  LEA R209, R209, 0x80, 0x1 ;  /* 0x00000080d1d17811 */ /* 0x000fe400078e08ff */
[----:B------:R-:W-:Y:S02]  /*2e50*/  ISETP.LE.AND P0, PT, R249, c[0x0][0x2a8], PT ;  /* 0x0000aa00f9007a0c */ /* 0x000fe40003f03270 */
.L_x_1059:
        /* <DEDUP_REMOVED lines=171> */
[-C--:B------:R-:W-:Y:S03]  /*3910*/  IADD3 R108, R225, R3.reuse, RZ ;  /* 0x00000003e16c7210 */ /* 0x080fe60007ffe0ff */
        /* <DEDUP_REMOVED lines=10> */
[----:B------:R3:W1:Y:S03]  /*39c0*/  MUFU.TANH R196, R12 ;  /* 0x0000000c00c47308 */ /* 0x0006660000002400 */
[----:B------:R-:W-:Y:S07]  /*39d0*/  IADD3 R107, R232, R3, RZ ;  /* 0x00000003e86b7210 */ /* 0x000fee0007ffe0ff */
        /* <DEDUP_REMOVED lines=27> */
.L_x_1051:
[----:B------:R-:W-:Y:S11]  /*3b90*/  ISETP.NE.AND P0, PT, R249, c[0x0][0x2a8], PT ;  /* 0x0000aa00f9007a0c */ /* 0x000ff60003f05270 */
[----:B------:R-:W-:Y:S02]  /*3ba0*/  @!UPT UIADD3 URZ, URZ, URZ, URZ ;  /* 0x0000003f3f3ff290 */ /* 0x000fe4000fffe03f */
[----:B------:R-:W-:Y:S05]  /*3bb0*/  @P0 IMAD.HI.U32 R4, R2, c[0x0][0x2ac], RZ ;  /* 0x0000ab0002040a27 */ /* 0x000fea00078e00ff */
[----:B------:R-:W-:Y:S02]  /*3bc0*/  @P0 SHF.R.U32.HI R2, RZ, c[0x0][0x2b0], R4 ;  /* 0x0000ac00ff020a19 */ /* 0x000fe40000011604 */
.L_x_1052:
[----:B------:R-:W-:Y:S05]  /*3bd0*/  BSYNC B0 ;  /* 0x0000000000007941 */ /* 0x000fea0003800000 */
.L_x_1050:
[----:B------:R-:W-:Y:S05]  /*3be0*/  IMAD R2, R2, c[0x0][0x2a8], R233 ;  /* 0x0000aa0002027a24 */ /* 0x000fea00078e02e9 */
[----:B------:R-:W-:Y:S02]  /*3bf0*/  IADD3 R4, R2, c[0x0][0x2a8], RZ ;  /* 0x0000aa0002047a10 */ /* 0x000fe40007ffe0ff */
[----:B------:R-:W-:Y:S02]  /*3c00*/  IMNMX R107, R107, R2, !PT ;  /* 0x000000026b6b7217 */ /* 0x000fe40007800200 */
[----:B------:R-:W-:Y:S02]  /*3c10*/  IMNMX R108, R108, R4, PT ;  /* 0x000000046c6c7217 */ /* 0x000fe40003800200 */
.L_x_1049:
        /* <DEDUP_REMOVED lines=16> */
.L_x_1055:
[----:B------:R-:W-:Y:S11]  /*3d20*/  ISETP.NE.AND P0, PT, R249, c[0x0][0x2a8], PT ;  /* 0x0000aa00f9007a0c */ /* 0x000ff60003f05270 */
[----:B------:R-:W-:Y:S02]  /*3d30*/  @!UPT UIADD3 URZ, URZ, URZ, URZ ;  /* 0x0000003f3f3ff290 */ /* 0x000fe4000fffe03f */
[----:B------:R-:W-:Y:S05]  /*3d40*/  @P0 IMAD.HI.U32 R3, R2, c[0x0][0x2ac], RZ ;  /* 0x0000ab0002030a27 */ /* 0x000fea00078e00ff */
[----:B------:R-:W-:Y:S02]  /*3d50*/  @P0 SHF.R.U32.HI R2, RZ, c[0x0][0x2b0], R3 ;  /* 0x0000ac00ff020a19 */ /* 0x000fe40000011603 */
.L_x_1056:
[----:B------:R-:W-:Y:S05]  /*3d60*/  BSYNC B0 ;  /* 0x0000000000007941 */ /* 0x000fea0003800000 */
.L_x_1054:
[----:B------:R-:W-:Y:S05]  /*3d70*/  IMAD R2, R2, c[0x0][0x2a8], R233 ;  /* 0x0000aa0002027a24 */ /* 0x000fea00078e02e9 */
[----:B------:R-:W-:Y:S02]  /*3d80*/  IADD3 R3, R2, c[0x0][0x2a8], RZ ;  /* 0x0000aa0002037a10 */ /* 0x000fe40007ffe0ff */
[----:B------:R-:W-:Y:S02]  /*3d90*/  IMNMX R105, R105, R2, !PT ;  /* 0x0000000269697217 */ /* 0x000fe40007800200 */
[----:B------:R-:W-:Y:S02]  /*3da0*/  IMNMX R106, R106, R3, PT ;  /* 0x000000036a6a7217 */ /* 0x000fe40003800200 */
.L_x_1053:
[----:B------:R-:W-:Y:S04]  /*3db0*/  DEPBAR.LE SB0, 0x0 ;  /* 0x000080000000791a */ /* 0x000fe80000000000 */
[----:B------:R-:W-:Y:S01]  /*3dc0*/  BAR.SYNC.DEFER_BLOCKING 0x0 ;  /* 0x0000000000007b1d */ /* 0x000fe20000010000 */
[----:B------:R-:W-:Y:S04]  /*3dd0*/  UIADD3 UR8, UR15, 0x1, URZ ;  /* 0x000000010f087890 */ /* 0x000fe8000fffe03f */
        /* <DEDUP_REMOVED lines=19> */
[----:B------:R-:W-:Y:S01]  /*3f10*/  UIMAD UR20, UR20, UR6, URZ ;  /* 0x00000006141472a4 */ /* 0x000fe2000f8e023f */
[----:B------:R-:W-:Y:S01]  /*3f20*/  IMAD.SHL.U32 R100, R248, 0x4, RZ ;  /* 0x00000004f8647824 */ /* 0x000fe200078e00ff */
        /* <DEDUP_REMOVED lines=17> */
[----:B------:R-:W-:Y:S02]  /*4040*/  IADD3 R5, -R235, UR7, RZ ;  /* 0x00000007eb057c10 */ /* 0x000fe4000fffe1ff */
[C---:B------:R-:W-:Y:S02]  /*4050*/  LEA R6, P5, R18.reuse, c[0x0][0x160], 0x1 ;  /* 0x0000580012067a11 */ /* 0x040fe400078a08ff */
[----:B------:R-:W-:Y:S01]  /*4060*/  LEA.HI.X R11, R7, c[0x0][0x164], R4, 0x1, P0 ;  /* 0x00005900070b7a11 */ /* 0x000fe200000f0c04 */
[----:B------:R-:W-:Y:S01]  /*4070*/  IMAD.U32 R4, RZ, RZ, UR13 ;  /* 0x0000000dff047e24 */ /* 0x000fe2000f8e00ff */
[C---:B------:R-:W-:Y:S02]  /*4080*/  ISETP.LT.OR P0, PT, R5.reuse, 0x1, !P4 ;  /* 0x000000010500780c */ /* 0x040fe40006701670 */
[----:B------:R-:W-:Y:S01]  /*4090*/  LEA.HI.X R7, R18, c[0x0][0x164], R19, 0x1, P5 ;  /* 0x0000590012077a11 */ /* 0x000fe200028f0c13 */
[----:B------:R-:W-:Y:S01]  /*40a0*/  IMAD R4, R4, 0x6000, R245 ;  /* 0x0000600004047824 */ /* 0x000fe200078e02f5 */
[C---:B------:R-:W-:Y:S09]  /*40b0*/  ISETP.LT.OR P5, PT, R5.reuse, 0x1, !P3 ;  /* 0x000000010500780c */ /* 0x040ff20005fa1670 */
        /* <DEDUP_REMOVED lines=11> */
[----:B------:R-:W-:Y:S04]  /*4170*/  IMAD.U32 R5, RZ, RZ, UR13 ;  /* 0x0000000dff057e24 */ /* 0x000fe8000f8e00ff */
[----:B------:R-:W-:Y:S04]  /*4180*/  @!P1 IMAD R5, R5, 0x40, R100 ;  /* 0x0000004005059824 */ /* 0x000fe800078e0264 */
[----:B------:R2:W-:Y:S01]  /*4190*/  LDGSTS.E.BYPASS.LTC128B.128 [R4+0x3000], [R6.64+0x80], !P0 ;  /* 0x0300008006047fae */ /* 0x0005e2000c101d50 */
[----:B------:R-:W-:Y:S03]  /*41a0*/  @!P1 IMAD.SHL.U32 R5, R5, 0x4, RZ ;  /* 0x0000000405059824 */ /* 0x000fe600078e00ff */
[----:B------:R2:W-:Y:S04]  /*41b0*/  LDGSTS.E.BYPASS.LTC128B.128 [R4+0x5000], [R6.64+0x100], !P5 ;  /* 0x0500010006047fae */ /* 0x0005e8000e901d50 */
[----:B------:R2:W-:Y:S02]  /*41c0*/  @!P1 LDGSTS.E.BYPASS.LTC128B.128 [R5+0x21080], [R14.64] ;  /* 0x210800000e059fae */ /* 0x0005e4000b901d50 */
.L_x_1057:
        /* <DEDUP_REMOVED lines=120> */
[C---:B----4-:R-:W-:Y:S03]  /*4950*/  HMMA.16816.F32.BF16 R4, R92.reuse, R88, R4 ;  /* 0x000000585c04723c */ /* 0x050fe60000041804 */
[----:B------:R-:W4:Y:S02]  /*4960*/  LDSM.16.M88.2 R88, [R0+0xc880] ;  /* 0x00c880000058783b */ /* 0x000f240000000100 */
[----:B------:R-:W-:Y:S02]  /*4970*/  FSEL R103, R188, -INF , !P5 ;  /* 0xff800000bc677808 */ /* 0x000fe40006800000 */
[----:B------:R-:W-:Y:S01]  /*4980*/  PLOP3.LUT P5, PT, PT, PT, UP4, 0x40, 0x0 ;  /* 0x000000000000781c */ /* 0x000fe20003fae848 */
[C---:B-1----:R-:W-:Y:S01]  /*4990*/  HMMA.16816.F32.BF16 R8, R92.reuse, R2, R8 ;  /* 0x000000025c08723c */ /* 0x042fe20000041808 */
[----:B------:R-:W1:Y:S02]  /*49a0*/  LDSM.16.M88.2 R2, [R0+0xd080] ;  /* 0x00d080000002783b */ /* 0x000e640000000100 */
[----:B------:R-:W-:Y:S04]  /*49b0*/  ISETP.GT.AND P5, PT, R105, 0x30, P5 ;  /* 0x000000306900780c */ /* 0x000fe80002fa4270 */
[----:B------:R-:W-:Y:S01]  /*49c0*/  ISETP.LT.OR P5, PT, R106, 0x31, P5 ;  /* 0x000000316a00780c */ /* 0x000fe20002fa1670 */
[C---:B--2---:R-:W-:Y:S01]  /*49d0*/  HMMA.16816.F32.BF16 R12, R92.reuse, R84, R12 ;  /* 0x000000545c0c723c */ /* 0x044fe2000004180c */
[----:B------:R-:W2:Y:S03]  /*49e0*/  LDSM.16.M88.2 R84, [R0+0xd880] ;  /* 0x00d880000054783b */ /* 0x000ea60000000100 */
[----:B------:R-:W-:Y:S01]  /*49f0*/  FSEL R174, R185, -INF , !P5 ;  /* 0xff800000b9ae7808 */ /* 0x000fe20006800000 */
[--C-:B------:R-:W-:Y:S01]  /*4a00*/  FFMA.FTZ R100, R176, c[0x0][0x29c], -R109.reuse ;  /* 0x0000a700b0647a23 */ /* 0x100fe2000001086d */
[----:B------:R-:W-:Y:S02]  /*4a10*/  PLOP3.LUT P5, PT, PT, PT, UP3, 0x40, 0x0 ;  /* 0x000000000000781c */ /* 0x000fe40003fae838 */
[C---:B---3--:R-:W-:Y:S01]  /*4a20*/  HMMA.16816.F32.BF16 R16, R92.reuse, R86, R16 ;  /* 0x000000565c10723c */ /* 0x048fe20000041810 */
[----:B------:R-:W3:Y:S01]  /*4a30*/  LDSM.16.M88.2 R86, [R0+0xe080] ;  /* 0x00e080000056783b */ /* 0x000ee20000000100 */
        /* <DEDUP_REMOVED lines=13> */
[C---:B------:R-:W-:Y:S01]  /*4b10*/  ISETP.LT.OR P5, PT, R106.reuse, 0x41, P5 ;  /* 0x000000416a00780c */ /* 0x040fe20002fa1670 */
[--C-:B------:R-:W-:Y:S03]  /*4b20*/  FFMA.FTZ R100, R103, c[0x0][0x29c], -R109.reuse ;  /* 0x0000a70067647a23 */ /* 0x100fe6000001086d */
[----:B------:R-:W-:Y:S01]  /*4b30*/  FSEL R173, R183, -INF , !P5 ;  /* 0xff800000b7ad7808 */ /* 0x000fe20006800000 */
[C---:B--2---:R-:W-:Y:S01]  /*4b40*/  HMMA.16816.F32.BF16 R12, R96.reuse, R84, R12 ;  /* 0x00000054600c723c */ /* 0x044fe2000004180c */
[----:B------:R-:W2:Y:S01]  /*4b50*/  LDSM.16.M88.2 R84, [R204+0xd880] ;  /* 0x00d88000cc54783b */ /* 0x000ea20000000100 */
[----:B------:R4:W-:Y:S01]  /*4b60*/  MUFU.EX2 R175, R100 ;  /* 0x0000006400af7308 */ /* 0x0009e20000000800 */
[----:B------:R-:W-:Y:S04]  /*4b70*/  PLOP3.LUT P5, PT, PT, PT, UP1, 0x40, 0x0 ;  /* 0x000000000000781c */ /* 0x000fe80003fae818 */
[----:B------:R-:W-:Y:S01]  /*4b80*/  ISETP.GT.AND P5, PT, R105, 0x41, P5 ;  /* 0x000000416900780c */ /* 0x000fe20002fa4270 */
[C---:B---3--:R-:W-:Y:S01]  /*4b90*/  HMMA.16816.F32.BF16 R16, R96.reuse, R86, R16 ;  /* 0x000000566010723c */ /* 0x048fe20000041810 */
[----:B------:R-:W3:Y:S02]  /*4ba0*/  LDSM.16.M88.2 R86, [R204+0xe080] ;  /* 0x00e08000cc56783b */ /* 0x000ee40000000100 */
        /* <DEDUP_REMOVED lines=8> */
[C---:B----4-:R-:W-:Y:S03]  /*4c30*/  HMMA.16816.F32.BF16 R4, R92.reuse, R88, R4 ;  /* 0x000000585c04723c */ /* 0x050fe60000041804 */
[----:B------:R4:W4:Y:S01]  /*4c40*/  MUFU.EX2 R180, R96 ;  /* 0x0000006000b47308 */ /* 0x0009220000000800 */
        /* <DEDUP_REMOVED lines=8> */
[C---:B--2---:R-:W-:Y:S01]  /*4cd0*/  HMMA.16816.F32.BF16 R12, R92.reuse, R84, R12 ;  /* 0x000000545c0c723c */ /* 0x044fe2000004180c */
[----:B------:R-:W-:Y:S02]  /*4ce0*/  LDSM.16.M88.2 R84, [R206+0xd880] ;  /* 0x00d88000ce54783b */ /* 0x000fe40000000100 */
[----:B------:R-:W-:Y:S04]  /*4cf0*/  ISETP.GT.AND P5, PT, R107, RZ, P5 ;  /* 0x000000ff6b00720c */ /* 0x000fe80002fa4270 */
        /* <DEDUP_REMOVED lines=334> */
[----:B------:R-:W-:Y:S02]  /*61e0*/  LEA R4, P0, R3, c[0x0][0x1f0], 0x1 ;  /* 0x00007c0003047a11 */ /* 0x000fe400078008ff */
[----:B------:R-:W-:Y:S02]  /*61f0*/  IADD3 R2, -R235, UR11, -R2 ;  /* 0x0000000beb027c10 */ /* 0x000fe4000fffe902 */
        /* <DEDUP_REMOVED lines=21> */
.L_x_1058:
[-C--:B-1234-:R-:W-:Y:S01]  /*6350*/  HMMA.16816.F32.BF16 R4, R108, R16.reuse, RZ ;  /* 0x000000106c04723c */ /* 0x09efe200000418ff */
[----:B------:R-:W-:Y:S01]  /*6360*/  LDSM.16.M88.4 R196, [R210+0x1400] ;  /* 0x00140000d2c4783b */ /* 0x000fe20000000200 */
[----:B------:R-:W-:Y:S02]  /*6370*/  UIMAD UR15, UR15, 0x3000, URZ ;  /* 0x000030000f0f78a4 */ /* 0x000fe4000f8e023f */
[----:B------:R-:W-:Y:S01]  /*6380*/  IMAD.U32 R2, RZ, RZ, UR4 ;  /* 0x00000004ff027e24 */ /* 0x000fe2000f8e00ff */
[----:B------:R-:W-:Y:S01]  /*6390*/  LDSM.16.MT88.4 R200, [R209+0x3800] ;  /* 0x00380000d1c8783b */ /* 0x000fe20000004200 */
[----:B------:R-:W-:Y:S02]  /*63a0*/  UIADD3 UR6, UR4, 0x1, URZ ;  /* 0x0000000104067890 */ /* 0x000fe4000fffe03f */
[C---:B------:R-:W-:Y:S01]  /*63b0*/  HMMA.16816.F32.BF16 R8, R104.reuse, R16, RZ ;  /* 0x000000106808723c */ /* 0x040fe200000418ff */
[----:B------:R-:W0:Y:S01]  /*63c0*/  LDGDEPBAR ;  /* 0x00000000000079af */ /* 0x000e220000000000 */
[----:B------:R-:W-:Y:S02]  /*63d0*/  UISETP.GE.AND UP0, UPT, UR4, 0x1, UPT ;  /* 0x000000010400788c */ /* 0x000fe4000bf06270 */
[----:B------:R-:W-:Y:S01]  /*63e0*/  IADD3 R3, P5, R242, UR15, RZ ;  /* 0x0000000ff2037c10 */ /* 0x000fe2000ffbe0ff */
[----:B------:R-:W-:Y:S01]  /*63f0*/  IMAD R2, R2, 0x3000, R216 ;  /* 0x0000300002027824 */ /* 0x000fe200078e02d8 */
[----:B------:R-:W-:Y:S02]  /*6400*/  USEL UR4, UR6, URZ, !UP0 ;  /* 0x0000003f06047287 */ /* 0x000fe4000c000000 */
        /* <DEDUP_REMOVED lines=29> */
[----:B------:R-:W-:Y:S07]  /*65e0*/  LDSM.16.M88.4 R184, [R210+0x1c00] ;  /* 0x001c0000d2b8783b */ /* 0x000fee0000000200 */
[----:B------:R-:W-:Y:S01]  /*65f0*/  HMMA.16816.F32.BF16 R108, R176, R194, R108 ;  /* 0x000000c2b06c723c */ /* 0x000fe2000004186c */
[----:B------:R-:W-:Y:S04]  /*6600*/  LDSM.16.M88.4 R176, [R210+0x1800] ;  /* 0x00180000d2b0783b */ /* 0x000fe80000000200 */
[----:B------:R-:W-:Y:S03]  /*6610*/  LDSM.16.MT88.4 R192, [R209+0x4000] ;  /* 0x00400000d1c0783b */ /* 0x000fe60000004200 */
[-C--:B-1----:R-:W-:Y:S08]  /*6620*/  HMMA.16816.F32.BF16 R4, R172, R180.reuse, R4 ;  /* 0x000000b4ac04723c */ /* 0x082ff00000041804 */
        /* <DEDUP_REMOVED lines=8> */
[----:B------:R-:W3:Y:S07]  /*66b0*/  LDSM.16.MT88.4 R200, [R209+0x6800] ;  /* 0x00680000d1c8783b */ /* 0x000eee0000004200 */
[-C--:B--2---:R-:W-:Y:S08]  /*66c0*/  HMMA.16816.F32.BF16 R96, R172, R188.reuse, R96 ;  /* 0x000000bcac60723c */ /* 0x084ff00000041860 */
[C---:B------:R-:W-:Y:S08]  /*66d0*/  HMMA.16816.F32.BF16 R100, R196.reuse, R188, R100 ;  /* 0x000000bcc464723c */ /* 0x040ff00000041864 */
[-C--:B------:R-:W-:Y:S01]  /*66e0*/  HMMA.16816.F32.BF16 R104, R196, R190.reuse, R104 ;  /* 0x000000bec468723c */ /* 0x080fe20000041868 */
[----:B------:R-:W-:Y:S07]  /*66f0*/  LDSM.16.MT88.4 R196, [R209+0x4800] ;  /* 0x00480000d1c4783b */ /* 0x000fee0000004200 */
[----:B------:R-:W-:Y:S01]  /*6700*/  HMMA.16816.F32.BF16 R108, R172, R190, R108 ;  /* 0x000000beac6c723c */ /* 0x000fe2000004186c */
[----:B------:R-:W-:Y:S04]  /*6710*/  LDSM.16.M88.4 R172, [R210+0x2000] ;  /* 0x00200000d2ac783b */ /* 0x000fe80000000200 */
[----:B------:R-:W-:Y:S03]  /*6720*/  LDSM.16.M88.4 R188, [R210+0x2400] ;  /* 0x00240000d2bc783b */ /* 0x000fe60000000200 */
        /* <DEDUP_REMOVED lines=12> */
[-C--:B------:R-:W-:Y:S08]  /*67f0*/  HMMA.16816.F32.BF16 R104, R184, R202.reuse, R104 ;  /* 0x000000cab868723c */ /* 0x080ff00000041868 */
[----:B------:R-:W-:Y:S07]  /*6800*/  HMMA.16816.F32.BF16 R108, R176, R202, R108 ;  /* 0x000000cab06c723c */ /* 0x000fee000004186c */
[----:B------:R-:W-:Y:S01]  /*6810*/  IMAD.U32 R177, RZ, RZ, UR15 ;  /* 0x0000000fffb17e24 */ /* 0x000fe2000f8e00ff */
[-C--:B-1----:R-:W-:Y:S01]  /*6820*/  HMMA.16816.F32.BF16 R4, R172, R180.reuse, R4 ;  /* 0x000000b4ac04723c */ /* 0x082fe20000041804 */
[----:B------:R-:W-:Y:S04]  /*6830*/  UMOV UR15, UR8 ;  /* 0x00000008000f7c82 */ /* 0x000fe80008000000 */
[----:B------:R-:W-:Y:S02]  /*6840*/  LEA.HI.X.SX32 R177, R177, R246, 0x1, P5 ;  /* 0x000000f6b1b17211 */ /* 0x000fe400028f0eff */
[C---:B------:R-:W-:Y:S01]  /*6850*/  LEA R176, P5, R3.reuse, c[0x0][0x220], 0x2 ;  /* 0x0000880003b07a11 */ /* 0x040fe200078a10ff */
[C---:B------:R-:W-:Y:S04]  /*6860*/  HMMA.16816.F32.BF16 R8, R188.reuse, R180, R8 ;  /* 0x000000b4bc08723c */ /* 0x040fe80000041808 */
[----:B------:R-:W-:Y:S04]  /*6870*/  LEA.HI.X R177, R3, c[0x0][0x224], R177, 0x2, P5 ;  /* 0x0000890003b17a11 */ /* 0x000fe800028f14b1 */
        /* <DEDUP_REMOVED lines=213> */
.L_x_1048:
[----:B------:R-:W-:Y:S05]  /*75d0*/  @P1 EXIT ;  /* 0x000000000000194d */ /* 0x000fea0003800000 */
[----:B------:R-:W-:Y:S02]  /*75e0*/  ULDC.64 UR4, c[0x0][0x360] ;  /* 0x0000d80000047ab9 */ /* 0x000fe40000000a00 */
[----:B------:R-:W-:Y:S02]  /*75f0*/  UISETP.NE.U32.AND UP0, UPT, URZ, UR4, UPT ;  /* 0x000000043f00728c */ /* 0x000fe4000bf05070 */
[----:B------:R-:W-:-:S02]  /*7600*/  ULDC.64 UR6, c[0x0][0x360] ;  /* 0x0000d80000067ab9 */ /* 0x000fc40000000a00 */
[----:B------:R-:W-:-:S06]  /*7610*/  UISETP.NE.AND.EX UP0, UPT, URZ, UR5, UPT, UP0 ;  /* 0x000000053f00728c */ /* 0x000fcc000bf05300 */
[----:B------:R-:W-:-:S05]  /*7620*/  PLOP3.LUT P0, PT, PT, PT, UP0, 0x80, 0x0 ;  /* 0x000000000000781c */ /* 0x000fca0003f0f008 */
[----:B------:R-:W-:Y:S02]  /*7630*/  @UP0 UMOV UR4, 0x4 ;  /* 0x0000000400040882 */ /* 0x000fe40000000000 */
[----:B------:R-:W-:-:S06]  /*7640*/  @UP0 UIMAD.WIDE UR4, UR12, UR4, UR6 ;  /* 0x000000040c0402a5 */ /* 0x000fcc000f8e0206 */
[----:B------:R-:W-:Y:S02]  /*7650*/  IMAD.U32 R2, RZ, RZ, UR4 ;  /* 0x00000004ff027e24 */ /* 0x000fe4000f8e00ff */
[----:B------:R-:W-:-:S05]  /*7660*/  IMAD.U32 R3, RZ, RZ, UR5 ;  /* 0x00000005ff037e24 */ /* 0x000fca000f8e00ff */
[----:B------:R2:W3:Y:S01]  /*7670*/  @P0 LDG.E R0, [R2.64] ;  /* 0x0000001002000981 */ /* 0x0004e2000c1e1900 */
[----:B------:R-:W4:Y:S01]  /*7680*/  S2UR UR6, SR_CTAID.X ;  /* 0x00000000000679c3 */ /* 0x000f220000002500 */
[----:B--2---:R-:W-:Y:S01]  /*7690*/  MOV R2, 0x1 ;  /* 0x0000000100027802 */ /* 0x004fe20000000f00 */
[----:B----4-:R-:W-:Y:S01]  /*76a0*/  UIMAD UR6, UR6, 0x3c00, URZ ;  /* 0x00003c00060678a4 */ /* 0x010fe2000f8e023f */
[----:B------:R-:W-:Y:S06]  /*76b0*/  BAR.SYNC.DEFER_BLOCKING 0x1, 0x100 ;  /* 0x0044000000007b1d */ /* 0x000fec0000010000 */
[----:B---3--:R2:W3:Y:S01]  /*76c0*/  @P0 R2UR UR4, R0 ;  /* 0x00000000000403c2 */ /* 0x0084e200000e0000 */
[----:B------:R-:W-:Y:S01]  /*76d0*/  ISETP.NE.AND P0, PT, R2, c[0x0][0x338], PT ;  /* 0x0000ce0002007a0c */ /* 0x000fe20003f05270 */
[----:B--2---:R-:W2:Y:S01]  /*76e0*/  S2R R0, SR_CTAID.Y ;  /* 0x0000000000007919 */ /* 0x004ea20000002600 */
[----:B---3--:R-:W-:-:S04]  /*76f0*/  @UP0 UIMAD UR4, UR12, 0x50, UR4 ;  /* 0x000000500c0408a4 */ /* 0x008fc8000f8e0204 */
[----:B------:R-:W-:-:S04]  /*7700*/  UIMAD.WIDE UR4, UR4, 0x66666667, URZ ;  /* 0x66666667040478a5 */ /* 0x000fc8000f8e023f */
[----:B------:R-:W-:-:S04]  /*7710*/  @UP0 USHF.R.U32.HI UR4, URZ, 0x1f, UR5 ;  /* 0x0000001f3f040899 */ /* 0x000fc80008011605 */
[----:B------:R-:W-:-:S04]  /*7720*/  @UP0 ULEA.HI.SX32 UR4, UR5, UR4, 0x1b ;  /* 0x0000000405040291 */ /* 0x000fc8000f8fda3f */
[----:B------:R-:W-:Y:S02]  /*7730*/  @UP0 UIMAD UR8, UR4, 0x3c00, URZ ;  /* 0x00003c00040808a4 */ /* 0x000fe4000f8e023f */
[----:B------:R-:W-:Y:S02]  /*7740*/  USHF.R.S32.HI UR4, URZ, 0x1f, UR6 ;  /* 0x0000001f3f047899 */ /* 0x000fe40008011406 */
[----:B------:R-:W-:Y:S01]  /*7750*/  @UP0 USHF.R.S32.HI UR5, URZ, 0x1f, UR8 ;  /* 0x0000001f3f050899 */ /* 0x000fe20008011408 */
[----:B--2---:R-:W-:Y:S02]  /*7760*/  @P0 IMAD.HI.U32 R2, R0, c[0x0][0x33c], RZ ;  /* 0x0000cf0000020a27 */ /* 0x004fe400078e00ff */
[----:B------:R-:W-:Y:S01]  /*7770*/  @!UP0 UMOV UR8, URZ ;  /* 0x0000003f00088c82 */ /* 0x000fe20008000000 */
[----:B------:R-:W-:-:S03]  /*7780*/  MOV R3, UR4 ;  /* 0x0000000400037c02 */ /* 0x000fc60008000f00 */
[----:B------:R-:W-:Y:S01]  /*7790*/  @UP0 UMOV UR9, UR5 ;  /* 0x0000000500090c82 */ /* 0x000fe20008000000 */
[----:B------:R-:W-:Y:S01]  /*77a0*/  @P0 SHF.R.U32.HI R0, RZ, c[0x0][0x340], R2 ;  /* 0x0000d000ff000a19 */ /* 0x000fe20000011602 */
[----:B------:R-:W-:Y:S01]  /*77b0*/  IMAD.U32 R2, RZ, RZ, UR6 ;  /* 0x00000006ff027e24 */ /* 0x000fe2000f8e00ff */
[----:B------:R-:W-:Y:S02]  /*77c0*/  @!UP0 UMOV UR9, URZ ;  /* 0x0000003f00098c82 */ /* 0x000fe40008000000 */
[----:B-1----:R-:W-:Y:S01]  /*77d0*/  SHF.R.S32.HI R6, RZ, 0x1f, R0 ;  /* 0x0000001fff067819 */ /* 0x002fe20000011400 */
[----:B------:R-:W-:Y:S01]  /*77e0*/  ULDC.64 UR6, c[0x0][0x330] ;  /* 0x0000cc0000067ab9 */ /* 0x000fe20000000a00 */
[--C-:B------:R-:W-:Y:S01]  /*77f0*/  IADD3 R2, P1, P0, R2, UR8, R248.reuse ;  /* 0x0000000802027c10 */ /* 0x100fe2000f83e0f8 */
[----:B------:R-:W-:Y:S01]  /*7800*/  USHF.R.S32.HI UR8, URZ, 0x1f, UR12 ;  /* 0x0000001f3f087899 */ /* 0x000fe2000801140c */
[----:B------:R-:W-:Y:S01]  /*7810*/  SHF.R.S32.HI R248, RZ, 0x1f, R248 ;  /* 0x0000001ffff87819 */ /* 0x000fe200000114f8 */
[C---:B------:R-:W-:Y:S01]  /*7820*/  IMAD R4, R6.reuse, c[0x0][0x328], RZ ;  /* 0x0000ca0006047a24 */ /* 0x040fe200078e02ff */
[----:B------:R-:W-:Y:S01]  /*7830*/  ULDC.64 UR4, c[0x0][0x308] ;  /* 0x0000c20000047ab9 */ /* 0x000fe20000000a00 */
[----:B------:R-:W-:Y:S01]  /*7840*/  IMAD R6, R6, c[0x0][0x300], RZ ;  /* 0x0000c00006067a24 */ /* 0x000fe200078e02ff */
[----:B------:R-:W-:Y:S01]  /*7850*/  IADD3.X R3, R3, UR9, R248, P1, P0 ;  /* 0x0000000903037c10 */ /* 0x000fe20008fe04f8 */
[----:B------:R-:W-:Y:S01]  /*7860*/  USEL UR9, UR12, URZ, !UP0 ;  /* 0x0000003f0c097287 */ /* 0x000fe2000c000000 */
[C---:B------:R-:W-:Y:S01]  /*7870*/  IMAD R7, R0.reuse, c[0x0][0x32c], R4 ;  /* 0x0000cb0000077a24 */ /* 0x040fe200078e0204 */
[----:B------:R-:W-:Y:S01]  /*7880*/  USEL UR8, UR8, URZ, !UP0 ;  /* 0x0000003f08087287 */ /* 0x000fe2000c000000 */
[----:B------:R-:W-:-:S02]  /*7890*/  IMAD R6, R0, c[0x0][0x304], R6 ;  /* 0x0000c10000067a24 */ /* 0x000fc400078e0206 */
[C---:B------:R-:W-:Y:S01]  /*78a0*/  IMAD.WIDE.U32 R4, R0.reuse, c[0x0][0x328], R2 ;  /* 0x0000ca0000047a25 */ /* 0x040fe200078e0002 */
[----:B------:R-:W-:Y:S02]  /*78b0*/  UIMAD UR6, UR8, UR6, URZ ;  /* 0x00000006080672a4 */ /* 0x000fe4000f8e023f */
[----:B------:R-:W-:Y:S01]  /*78c0*/  UIMAD UR4, UR8, UR4, URZ ;  /* 0x00000004080472a4 */ /* 0x000fe2000f8e023f */
[----:B------:R-:W-:Y:S01]  /*78d0*/  IMAD.IADD R5, R5, 0x1, R7 ;  /* 0x0000000105057824 */ /* 0x000fe200078e0207 */
[----:B------:R-:W-:Y:S01]  /*78e0*/  UIMAD UR6, UR9, UR7, UR6 ;  /* 0x00000007090672a4 */ /* 0x000fe2000f8e0206 */
[----:B------:R-:W-:Y:S01]  /*78f0*/  IMAD.U32 R8, RZ, RZ, UR9 ;  /* 0x00000009ff087e24 */ /* 0x000fe2000f8e00ff */
[----:B------:R-:W-:Y:S01]  /*7900*/  UIMAD UR4, UR9, UR5, UR4 ;  /* 0x00000005090472a4 */ /* 0x000fe2000f8e0204 */
[----:B------:R-:W-:-:S04]  /*7910*/  IMAD.WIDE.U32 R2, R0, c[0x0][0x300], R2 ;  /* 0x0000c00000027a25 */ /* 0x000fc800078e0002 */
[----:B------:R-:W-:Y:S01]  /*7920*/  IMAD.WIDE.U32 R8, R8, c[0x0][0x330], R4 ;  /* 0x0000cc0008087a25 */ /* 0x000fe200078e0004 */
[----:B------:R-:W-:Y:S02]  /*7930*/  IADD3 R3, R3, R6, RZ ;  /* 0x0000000603037210 */ /* 0x000fe40007ffe0ff */
[----:B------:R-:W-:Y:S02]  /*7940*/  MOV R6, UR9 ;  /* 0x0000000900067c02 */ /* 0x000fe40008000f00 */
[----:B------:R-:W-:Y:S02]  /*7950*/  IADD3 R0, R9, UR6, RZ ;  /* 0x0000000609007c10 */ /* 0x000fe4000fffe0ff */
[----:B------:R-:W-:Y:S01]  /*7960*/  LEA R4, P1, R8, c[0x0][0x310], 0x2 ;  /* 0x0000c40008047a11 */ /* 0x000fe200078210ff */
[----:B------:R-:W-:-:S03]  /*7970*/  IMAD.WIDE.U32 R6, R6, c[0x0][0x308], R2 ;  /* 0x0000c20006067a25 */ /* 0x000fc600078e0002 */
[----:B------:R-:W-:Y:S02]  /*7980*/  LEA.HI.X R5, R8, c[0x0][0x314], R0, 0x2, P1 ;  /* 0x0000c50008057a11 */ /* 0x000fe400008f1400 */
[C---:B------:R-:W-:Y:S02]  /*7990*/  LEA R2, P0, R6.reuse, c[0x0][0x2e8], 0x2 ;  /* 0x0000ba0006027a11 */ /* 0x040fe400078010ff */
[----:B------:R-:W-:Y:S01]  /*79a0*/  IADD3 R3, R7, UR4, RZ ;  /* 0x0000000407037c10 */ /* 0x000fe2000fffe0ff */
        /* <DEDUP_REMOVED lines=122> */
.L_x_1060:
        /* <DEDUP_REMOVED lines=11> */
.L_x_1418:


//--------------------- .text._ZN7cutlass13device_kernelIN5flash19enable_sm80_to_sm89INS1_16FlashAttnBwdSm80INS1_25CollectiveMainloopBwdSm80ILi2ELi1EN4cute5tupleIJNS5_1CILi64EEENS7_ILi80EEENS7_ILi192EEEEEENS_10bfloat16_tEfNS_4arch4Sm80ELb0ELb1ELb1ELb1ELb1ELb0ELb1ELb0ELi2ELi4ELi2ELi2ELb0EEENS1_24CollectiveEpilogueBwdGQAISB_fSE_Li256ELb1ELb1EEENS1_19SingleTileSchedulerILb1ELb0ELb0ELi80EEEEEEEEEvNT_6ParamsE --------------------------
	.section	.text._ZN7cutlass13device_kernelIN5flash19enable_sm80_to_sm89INS1_16FlashAttnBwdSm80INS1_25CollectiveMainloopBwdSm80ILi2ELi1EN4cute5tupleIJNS5_1CILi64EEENS7_ILi80EEENS7_ILi192EEEEEENS_10bfloat16_tEfNS_4arch4Sm80ELb0ELb1ELb1ELb1ELb1ELb0ELb1ELb0ELi2ELi4ELi2ELi2ELb0EEENS1_24CollectiveEpilogueBwdGQAISB_fSE_Li256ELb1ELb1EEENS1_19SingleTileSchedulerILb1ELb0ELb0ELi80EEEEEEEEEvNT_6ParamsE,"ax",@progbits
	.sectioninfo	@"SHI_REGISTERS=255"
	.align	128
.text._ZN7cutlass13device_kernelIN5flash19enable_sm80_to_sm89INS1_16FlashAttnBwdSm80INS1_25CollectiveMainloopBwdSm80ILi2ELi1EN4cute5tupleIJNS5_1CILi64EEENS7_ILi80EEENS7_ILi192EEEEEENS_10bfloat16_tEfNS_4arch4Sm80ELb0ELb1ELb1ELb1ELb1ELb0ELb1ELb0ELi2ELi4ELi2ELi2ELb0EEENS1_24CollectiveEpilogueBwdGQAISB_fSE_Li256ELb1ELb1EEENS1_19SingleTileSchedulerILb1ELb0ELb0ELi80EEEEEEEEEvNT_6ParamsE:
        .type           _ZN7cutlass13device_kernelIN5flash19enable_sm80_to_sm89INS1_16FlashAttnBwdSm80INS1_25CollectiveMainloopBwdSm80ILi2ELi1EN4cute5tupleIJNS5_1CILi64EEENS7_ILi80EEENS7_ILi192EEEEEENS_10bfloat16_tEfNS_4arch4Sm80ELb0ELb1ELb1ELb1ELb1ELb0ELb1ELb0ELi2ELi4ELi2ELi2ELb0EEENS1_24CollectiveEpilogueBwdGQAISB_fSE_Li256ELb1ELb1EEENS1_19SingleTileSchedulerILb1ELb0ELb0ELi80EEEEEEEEEvNT_6ParamsE,@function
        .size           _ZN7cutlass13device_kernelIN5flash19enable_sm80_to_sm89INS1_16FlashAttnBwdSm80INS1_25CollectiveMainloopBwdSm80ILi2ELi1EN4cute5tupleIJNS5_1CILi64EEENS7_ILi80EEENS7_ILi192EEEEEENS_10bfloat16_tEfNS_4arch4Sm80ELb0ELb1ELb1ELb1ELb1ELb0ELb1ELb0ELi2ELi4ELi2ELi2ELb0EEENS1_24CollectiveEpilogueBwdGQAISB_fSE_Li256ELb1ELb1EEENS1_19SingleTileSchedulerILb1ELb0ELb0ELi80EEEEEEEEEvNT_6ParamsE,(.L_x_1419 - _ZN7cutlass13device_kernelIN5flash19enable_sm80_to_sm89INS1_16FlashAttnBwdSm80INS1_25CollectiveMainloopBwdSm80ILi2ELi1EN4cute5tupleIJNS5_1CILi64EEENS7_ILi80EEENS7_ILi192EEEEEENS_10bfloat16_tEfNS_4arch4Sm80ELb0ELb1ELb1ELb1ELb1ELb0ELb1ELb0ELi2ELi4ELi2ELi2ELb0EEENS1_24CollectiveEpilogueBwdGQAISB_fSE_Li256ELb1ELb1EEENS1_19SingleTileSchedulerILb1ELb0ELb0ELi80EEEEEEEEEvNT_6ParamsE)
        .other          _ZN7cutlass13device_kernelIN5flash19enable_sm80_to_sm89INS1_16FlashAttnBwdSm80INS1_25CollectiveMainloopBwdSm80ILi2ELi1EN4cute5tupleIJNS5_1CILi64EEENS7_ILi80EEENS7_ILi192EEEEEENS_10bfloat16_tEfNS_4arch4Sm80ELb0ELb1ELb1ELb1ELb1ELb0ELb1ELb0ELi2ELi4ELi2ELi2ELb0EEENS1_24CollectiveEpilogueBwdGQAISB_fSE_Li256ELb1ELb1EEENS1_19SingleTileSchedulerILb1ELb0ELb0ELi80EEEEEEEEEvNT_6ParamsE,@"STO_CUDA_ENTRY STV_DEFAULT"
_ZN7cutlass13device_kernelIN5flash19enable_sm80_to_sm89INS1_16FlashAttnBwdSm80INS1_25CollectiveMainloopBwdSm80ILi2ELi1EN4cute5tupleIJNS5_1CILi64EEENS7_ILi80EEENS7_ILi192EEEEEENS_10bfloat16_tEfNS_4arch4Sm80ELb0ELb1ELb1ELb1ELb1ELb0ELb1ELb0ELi2ELi4ELi2ELi2ELb0EEENS1_24CollectiveEpilogueBwdGQAISB_fSE_Li256ELb1ELb1EEENS1_19SingleTileSchedulerILb1ELb0ELb0ELi80EEEEEEEEEvNT_6ParamsE:
        /* <DEDUP_REMOVED lines=21> */
.L_x_1062:
        /* <DEDUP_REMOVED lines=13> */
.L_x_1064:
[----:B------:R-:W-:Y:S02]  /*0220*/  ULDC UR6, c[0x0][0x3ac] ;  /* 0x0000eb0000067ab9 */ /* 0x000fe40000000800 */
.L_x_1063:
[----:B------:R-:W-:-:S04]  /*0230*/  UIMAD UR5, UR17, 0x50, URZ ;  /* 0x00000050110578a4 */ /* 0x000fc8000f8e023f */
[----:B------:R-:W-:-:S04]  /*0240*/  UISETP.GE.AND UP0, UPT, UR5, UR6, UPT ;  /* 0x000000060500728c */ /* 0x000fc8000bf06270 */
[----:B------:R-:W-:Y:S01]  /*0250*/  USEL UR10, UR10, 0xffffffff, !UP0 ;  /* 0xffffffff0a0a7887 */ /* 0x000fe2000c000000 */
[----:B------:R-:W-:Y:S05]  /*0260*/  BRA `(.L_x_1065) ;  /* 0x0000019000007947 */ /* 0x000fea0003800000 */
.L_x_1061:
        /* <DEDUP_REMOVED lines=8> */
.L_x_1066:
        /* <DEDUP_REMOVED lines=13> */
.L_x_1068:
[----:B------:R-:W-:Y:S02]  /*03c0*/  ULDC UR6, c[0x0][0x3ac] ;  /* 0x0000eb0000067ab9 */ /* 0x000fe40000000800 */
.L_x_1067:
[----:B------:R-:W-:-:S04]  /*03d0*/  UIMAD UR5, UR17, 0x50, URZ ;  /* 0x00000050110578a4 */ /* 0x000fc8000f8e023f */
[----:B------:R-:W-:-:S04]  /*03e0*/  UISETP.GE.AND UP0, UPT, UR5, UR6, UPT ;  /* 0x000000060500728c */ /* 0x000fc8000bf06270 */
[----:B------:R-:W-:-:S06]  /*03f0*/  USEL UR10, UR10, 0xffffffff, !UP0 ;  /* 0xffffffff0a0a7887 */ /* 0x000fcc000c000000 */
.L_x_1065:
        /* <DEDUP_REMOVED lines=58> */
.L_x_1069:
        /* <DEDUP_REMOVED lines=10> */
.L_x_1070:
[----:B------:R-:W-:Y:S05]  /*0840*/  @!P1 BRA `(.L_x_1071) ;  /* 0x0000005000009947 */ /* 0x000fea0003800000 */
[----:B------:R3:W4:Y:S04]  /*0850*/  LDG.E R0, [R2.64] ;  /* 0x0000000e02007981 */ /* 0x000728000c1e1900 */
[----:B---3--:R-:W3:Y:S01]  /*0860*/  LDG.E R2, [R2.64+0x4] ;  /* 0x0000040e02027981 */ /* 0x008ee2000c1e1900 */
[----:B----4-:R-:W4:Y:S08]  /*0870*/  R2UR UR8, R0 ;  /* 0x00000000000873c2 */ /* 0x010f3000000e0000 */
[----:B---3--:R-:W4:Y:S02]  /*0880*/  R2UR UR4, R2 ;  /* 0x00000000020473c2 */ /* 0x008f2400000e0000 */
[----:B----4-:R-:W-:-:S06]  /*0890*/  UIADD3 UR8, -UR8, UR4, URZ ;  /* 0x0000000408087290 */ /* 0x010fcc000fffe13f */
.L_x_1071:
        /* <DEDUP_REMOVED lines=15> */
.L_x_1072:
        /* <DEDUP_REMOVED lines=75> */
[----:B------:R-:W2:Y:S01]  /*0e40*/  S2R R8, SR_CTAID.X ;  /* 0x0000000000087919 */ /* 0x000ea20000002500 */
[----:B------:R-:W-:Y:S01]  /*0e50*/  IMAD.MOV.U32 R4, RZ, RZ, R84 ;  /* 0x000000ffff047224 */ /* 0x000fe200078e0054 */
        /* <DEDUP_REMOVED lines=15> */
[----:B------:R-:W-:Y:S01]  /*0f50*/  UIMAD UR4, UR12, UR5, UR4 ;  /* 0x000000050c0472a4 */ /* 0x000fe2000f8e0204 */
[----:B------:R-:W-:Y:S01]  /*0f60*/  CS2R R170, SRZ ;  /* 0x0000000000aa7805 */ /* 0x000fe2000001ff00 */
[----:B------:R-:W-:Y:S01]  /*0f70*/  USEL UR11, UR11, URZ, !UP2 ;  /* 0x0000003f0b0b7287 */ /* 0x000fe2000d000000 */
[----:B------:R-:W-:Y:S01]  /*0f80*/  IMAD.SHL.U32 R12, R21, 0x8, RZ ;  /* 0x00000008150c7824 */ /* 0x000fe200078e00ff */
[----:B------:R-:W-:Y:S01]  /*0f90*/  @P0 SHF.R.U32.HI R4, RZ, c[0x0][0x250], R2 ;  /* 0x00009400ff040a19 */ /* 0x000fe20000011602 */
[----:B------:R-:W-:Y:S01]  /*0fa0*/  IMAD.MOV.U32 R18, RZ, RZ, c[0x0][0x178] ;  /* 0x00005e00ff127624 */ /* 0x000fe200078e00ff */
[----:B-1----:R-:W-:Y:S01]  /*0fb0*/  IADD3 R6, P0, R238, UR20, RZ ;  /* 0x00000014ee067c10 */ /* 0x002fe2000ff1e0ff */
[----:B------:R-:W-:Y:S01]  /*0fc0*/  IMAD.MOV.U32 R28, RZ, RZ, 0x6 ;  /* 0x00000006ff1c7424 */ /* 0x000fe200078e00ff */
[----:B------:R-:W-:Y:S01]  /*0fd0*/  SHF.R.S32.HI R5, RZ, 0x1f, R4 ;  /* 0x0000001fff057819 */ /* 0x000fe20000011404 */
[----:B------:R-:W-:Y:S01]  /*0fe0*/  IMAD.SHL.U32 R30, R18, 0x20, RZ ;  /* 0x00000020121e7824 */ /* 0x000fe200078e00ff */
[--C-:B------:R-:W-:Y:S01]  /*0ff0*/  SHF.R.S32.HI R13, RZ, 0x1f, R12.reuse ;  /* 0x0000001fff0d7819 */ /* 0x100fe2000001140c */
[----:B------:R-:W-:Y:S01]  /*1000*/  IMAD R29, R19, c[0x0][0x210], RZ ;  /* 0x00008400131d7a24 */ /* 0x000fe200078e02ff */
[----:B------:R-:W-:Y:S01]  /*1010*/  IADD3.X R7, R16, UR21, RZ, P0, !PT ;  /* 0x0000001510077c10 */ /* 0x000fe200087fe4ff */
[----:B------:R-:W-:Y:S01]  /*1020*/  IMAD R0, R5, c[0x0][0x1e0], RZ ;  /* 0x0000780005007a24 */ /* 0x000fe200078e02ff */
[----:B------:R-:W-:Y:S01]  /*1030*/  ISETP.GE.AND P2, PT, R12, c[0x0][0x1cc], PT ;  /* 0x000073000c007a0c */ /* 0x000fe20003f46270 */
[----:B------:R-:W-:Y:S01]  /*1040*/  IMAD.WIDE.U32 R2, R4, c[0x0][0x1e0], R12 ;  /* 0x0000780004027a25 */ /* 0x000fe200078e000c */
[C---:B------:R-:W-:Y:S01]  /*1050*/  IADD3 R23, R12.reuse, 0x40, RZ ;  /* 0x000000400c177810 */ /* 0x040fe20007ffe0ff */
[----:B------:R-:W-:Y:S01]  /*1060*/  CS2R R168, SRZ ;  /* 0x0000000000a87805 */ /* 0x000fe2000001ff00 */
[----:B------:R-:W-:Y:S01]  /*1070*/  IADD3 R25, R12, 0x80, RZ ;  /* 0x000000800c197810 */ /* 0x000fe20007ffe0ff */
[----:B------:R-:W-:Y:S01]  /*1080*/  IMAD R0, R4, c[0x0][0x1e4], R0 ;  /* 0x0000790004007a24 */ /* 0x000fe200078e0200 */
[----:B------:R-:W-:Y:S01]  /*1090*/  ISETP.GE.AND P3, PT, R23, c[0x0][0x1cc], PT ;  /* 0x0000730017007a0c */ /* 0x000fe20003f66270 */
[----:B--2---:R-:W-:Y:S01]  /*10a0*/  IMAD.WIDE R6, R8, 0x50, R6 ;  /* 0x0000005008067825 */ /* 0x004fe200078e0206 */
[----:B------:R-:W-:Y:S01]  /*10b0*/  ISETP.GE.AND P5, PT, R25, c[0x0][0x1cc], PT ;  /* 0x0000730019007a0c */ /* 0x000fe20003fa6270 */
[----:B------:R-:W-:Y:S01]  /*10c0*/  CS2R R166, SRZ ;  /* 0x0000000000a67805 */ /* 0x000fe2000001ff00 */
[----:B------:R-:W-:Y:S01]  /*10d0*/  SHF.L.U64.HI R251, R18, R27, c[0x0][0x17c] ;  /* 0x00005f0012fb7619 */ /* 0x000fe2000001021b */
[----:B------:R-:W-:Y:S01]  /*10e0*/  IMAD.IADD R3, R3, 0x1, R0 ;  /* 0x0000000103037824 */ /* 0x000fe200078e0200 */
[----:B------:R-:W-:Y:S01]  /*10f0*/  CS2R R164, SRZ ;  /* 0x0000000000a47805 */ /* 0x000fe2000001ff00 */
[----:B------:R-:W-:Y:S01]  /*1100*/  IMAD.SHL.U32 R0, R238, 0x40, RZ ;  /* 0x00000040ee007824 */ /* 0x000fe200078e00ff */
[----:B------:R-:W-:Y:S01]  /*1110*/  CS2R R162, SRZ ;  /* 0x0000000000a27805 */ /* 0x000fe2000001ff00 */
[----:B------:R-:W-:Y:S01]  /*1120*/  IMAD.WIDE.U32 R2, R15, c[0x0][0x1e8], R2 ;  /* 0x00007a000f027a25 */ /* 0x000fe200078e0002 */
[----:B------:R-:W-:Y:S01]  /*1130*/  CS2R R160, SRZ ;  /* 0x0000000000a07805 */ /* 0x000fe2000001ff00 */
[----:B------:R-:W-:Y:S01]  /*1140*/  CS2R R158, SRZ ;  /* 0x00000000009e7805 */ /* 0x000fe2000001ff00 */
[----:B------:R-:W-:Y:S01]  /*1150*/  LOP3.LUT R0, R0, 0x1c0, RZ, 0xc0, !PT ;  /* 0x000001c000007812 */ /* 0x000fe200078ec0ff */
[----:B------:R-:W-:Y:S01]  /*1160*/  IMAD R5, R5, c[0x0][0x1b0], RZ ;  /* 0x00006c0005057a24 */ /* 0x000fe200078e02ff */
[----:B------:R-:W-:Y:S01]  /*1170*/  IADD3 R3, R3, UR4, RZ ;  /* 0x0000000403037c10 */ /* 0x000fe2000fffe0ff */
[----:B------:R-:W-:Y:S01]  /*1180*/  IMAD R10, R7, c[0x0][0x1d8], RZ ;  /* 0x00007600070a7a24 */ /* 0x000fe200078e02ff */
[----:B------:R-:W-:Y:S01]  /*1190*/  LOP3.LUT R14, R0, 0x38, R12, 0xf8, !PT ;  /* 0x00000038000e7812 */ /* 0x000fe200078ef80c */
[C---:B------:R-:W-:Y:S01]  /*11a0*/  IMAD R5, R4.reuse, c[0x0][0x1b4], R5 ;  /* 0x00006d0004057a24 */ /* 0x040fe200078e0205 */
[----:B------:R-:W-:Y:S01]  /*11b0*/  SHF.R.U32.HI R0, RZ, 0x3, R0 ;  /* 0x00000003ff007819 */ /* 0x000fe20000011600 */
[----:B------:R-:W-:Y:S01]  /*11c0*/  IMAD.WIDE.U32 R8, R4, c[0x0][0x1b0], R12 ;  /* 0x00006c0004087a25 */ /* 0x000fe200078e000c */
[----:B------:R-:W-:Y:S01]  /*11d0*/  ULDC.64 UR4, c[0x0][0x1b8] ;  /* 0x00006e0000047ab9 */ /* 0x000fe20000000a00 */
[----:B------:R-:W-:Y:S01]  /*11e0*/  CS2R R156, SRZ ;  /* 0x00000000009c7805 */ /* 0x000fe2000001ff00 */
[----:B------:R-:W-:Y:S01]  /*11f0*/  UIMAD UR4, UR6, UR4, URZ ;  /* 0x00000004060472a4 */ /* 0x000fe2000f8e023f */
[C---:B------:R-:W-:Y:S01]  /*1200*/  IMAD R4, R6.reuse, c[0x0][0x1dc], R10 ;  /* 0x0000770006047a24 */ /* 0x040fe200078e020a */
[----:B------:R-:W-:Y:S01]  /*1210*/  UIMAD UR6, UR17, -0x50, URZ ;  /* 0xffffffb0110678a4 */ /* 0x000fe2000f8e023f */
[----:B------:R-:W-:Y:S01]  /*1220*/  IMAD.WIDE.U32 R10, R6, c[0x0][0x1d8], R2 ;  /* 0x00007600060a7a25 */ /* 0x000fe200078e0002 */
[----:B------:R-:W-:Y:S01]  /*1230*/  UIMAD UR4, UR12, UR5, UR4 ;  /* 0x000000050c0472a4 */ /* 0x000fe2000f8e0204 */
[----:B------:R-:W-:Y:S01]  /*1240*/  CS2R R154, SRZ ;  /* 0x00000000009a7805 */ /* 0x000fe2000001ff00 */
[----:B------:R-:W-:Y:S01]  /*1250*/  USEL UR12, UR10, URZ, !UP2 ;  /* 0x0000003f0a0c7287 */ /* 0x000fe2000d000000 */
[----:B------:R-:W-:Y:S01]  /*1260*/  IMAD.IADD R3, R9, 0x1, R5 ;  /* 0x0000000109037824 */ /* 0x000fe200078e0205 */
[----:B------:R-:W-:Y:S01]  /*1270*/  LOP3.LUT R9, R14, R0, RZ, 0x3c, !PT ;  /* 0x000000000e097212 */ /* 0x000fe200078e3cff */
[----:B------:R-:W-:Y:S01]  /*1280*/  IMAD.IADD R0, R11, 0x1, R4 ;  /* 0x000000010b007824 */ /* 0x000fe200078e0204 */
[C---:B------:R-:W-:Y:S01]  /*1290*/  LEA R4, P0, R10.reuse, c[0x0][0x1c0], 0x1 ;  /* 0x000070000a047a11 */ /* 0x040fe200078008ff */
[----:B------:R-:W-:Y:S01]  /*12a0*/  IMAD.MOV.U32 R2, RZ, RZ, R8 ;  /* 0x000000ffff027224 */ /* 0x000fe200078e0008 */
[----:B------:R-:W-:Y:S01]  /*12b0*/  USHF.R.S32.HI UR17, URZ, 0x1f, UR13 ;  /* 0x0000001f3f117899 */ /* 0x000fe2000801140d */
[----:B------:R-:W-:Y:S01]  /*12c0*/  IMAD R7, R7, c[0x0][0x1a8], RZ ;  /* 0x00006a0007077a24 */ /* 0x000fe200078e02ff */
        /* <DEDUP_REMOVED lines=11> */
[C---:B------:R-:W-:Y:S01]  /*1380*/  IMAD.SHL.U32 R17, R10.reuse, 0x20, RZ ;  /* 0x000000200a117824 */ /* 0x040fe200078e00ff */
[----:B------:R-:W-:Y:S01]  /*1390*/  LEA R2, P4, R10, R4, 0x6 ;  /* 0x000000040a027211 */ /* 0x000fe200078830ff */
[----:B------:R-:W-:Y:S01]  /*13a0*/  IMAD R8, R24, 0x200, R9 ;  /* 0x0000020018087824 */ /* 0x000fe200078e0209 */
[----:B------:R-:W-:Y:S01]  /*13b0*/  ISETP.LT.OR P6, PT, R0, 0x1, P3 ;  /* 0x000000010000780c */ /* 0x000fe20001fc1670 */
[----:B------:R-:W-:Y:S01]  /*13c0*/  IMAD.U32 R20, RZ, RZ, UR12 ;  /* 0x0000000cff147e24 */ /* 0x000fe2000f8e00ff */
[----:B------:R-:W-:Y:S01]  /*13d0*/  LEA.HI.X R3, R10, R5, R3, 0x6, P4 ;  /* 0x000000050a037211 */ /* 0x000fe200020f3403 */
[----:B------:R-:W-:Y:S01]  /*13e0*/  IMAD.SHL.U32 R223, R8, 0x2, RZ ;  /* 0x0000000208df7824 */ /* 0x000fe200078e00ff */
[----:B------:R-:W-:Y:S01]  /*13f0*/  ISETP.LT.OR P4, PT, R0, 0x1, P5 ;  /* 0x000000010000780c */ /* 0x000fe20002f81670 */
[----:B------:R-:W-:Y:S01]  /*1400*/  IMAD.MOV.U32 R217, RZ, RZ, 0x10 ;  /* 0x00000010ffd97424 */ /* 0x000fe200078e00ff */
[----:B------:R-:W-:Y:S01]  /*1410*/  SHF.L.U64.HI R9, R10, R27, c[0x0][0x1dc] ;  /* 0x000077000a097619 */ /* 0x000fe2000001021b */
[----:B------:R-:W-:Y:S01]  /*1420*/  IMAD.MOV.U32 R10, RZ, RZ, R14 ;  /* 0x000000ffff0a7224 */ /* 0x000fe200078e000e */
[----:B------:R-:W-:Y:S01]  /*1430*/  ISETP.LT.OR P2, PT, R0, 0x21, P2 ;  /* 0x000000210000780c */ /* 0x000fe20001741670 */
[----:B------:R-:W-:Y:S01]  /*1440*/  @!PT LDS RZ, [RZ] ;  /* 0x00000000fffff984 */ /* 0x000fe20000000800 */
[----:B------:R-:W-:Y:S01]  /*1450*/  @!PT LDS RZ, [RZ] ;  /* 0x00000000fffff984 */ /* 0x000fe20000000800 */
[----:B------:R-:W-:Y:S01]  /*1460*/  @!PT LDS RZ, [RZ] ;  /* 0x00000000fffff984 */ /* 0x000fe20000000800 */
[----:B------:R1:W-:Y:S01]  /*1470*/  LDGSTS.E.BYPASS.LTC128B.128 [R223+0x7880], [R4.64], !P1 ;  /* 0x0788000004df7fae */ /* 0x0003e2000c901d4e */
[C---:B------:R-:W-:Y:S01]  /*1480*/  @!P0 LEA R8, P1, R17.reuse, R2, 0x1 ;  /* 0x0000000211088211 */ /* 0x040fe200078208ff */
[----:B------:R-:W-:Y:S01]  /*1490*/  IMAD R14, R6, c[0x0][0x1ac], R7 ;  /* 0x00006b00060e7a24 */ /* 0x000fe200078e0207 */
[C---:B------:R-:W-:Y:S01]  /*14a0*/  ISETP.LT.OR P5, PT, R0.reuse, 0x21, P5 ;  /* 0x000000210000780c */ /* 0x040fe20002fa1670 */
[----:B------:R1:W-:Y:S01]  /*14b0*/  LDGSTS.E.BYPASS.LTC128B.128 [R223+0xa080], [R4.64+0x80], !P6 ;  /* 0x0a08008004df7fae */ /* 0x0003e2000f101d4e */
[----:B------:R-:W-:Y:S01]  /*14c0*/  @!P0 LEA.HI.X R9, R17, R3, R9, 0x1, P1 ;  /* 0x0000000311098211 */ /* 0x000fe200008f0c09 */
[----:B------:R-:W-:Y:S01]  /*14d0*/  IMAD.MOV.U32 R212, RZ, RZ, 0x120 ;  /* 0x00000120ffd47424 */ /* 0x000fe200078e00ff */
[C---:B------:R-:W-:Y:S01]  /*14e0*/  @!P0 ISETP.GE.AND P1, PT, R0.reuse, 0x41, PT ;  /* 0x000000410000880c */ /* 0x040fe20003f26270 */
[----:B------:R1:W-:Y:S01]  /*14f0*/  LDGSTS.E.BYPASS.LTC128B.128 [R223+0xc880], [R4.64+0x100], !P4 ;  /* 0x0c88010004df7fae */ /* 0x0003e2000e101d4e */
[----:B------:R-:W-:Y:S01]  /*1500*/  ISETP.LT.OR P6, PT, R0, 0x21, P3 ;  /* 0x000000210000780c */ /* 0x000fe20001fc1670 */
[----:B------:R-:W-:Y:S01]  /*1510*/  UIADD3 UR20, -UR9, 0x1, UR21 ;  /* 0x0000000109147890 */ /* 0x000fe2000fffe115 */
[----:B------:R-:W-:Y:S01]  /*1520*/  IADD3 R11, R15, UR4, RZ ;  /* 0x000000040f0b7c10 */ /* 0x000fe2000fffe0ff */
[----:B------:R2:W-:Y:S01]  /*1530*/  LDGSTS.E.BYPASS.LTC128B.128 [R223+0x8880], [R2.64], !P2 ;  /* 0x0888000002df7fae */ /* 0x0005e2000d101d4e */
[----:B------:R-:W-:Y:S01]  /*1540*/  @!P0 ISETP.GE.OR P4, PT, R12, c[0x0][0x1cc], !P1 ;  /* 0x000073000c008a0c */ /* 0x000fe20004f86670 */
[----:B------:R-:W-:Y:S01]  /*1550*/  UIMAD UR4, UR16, 0xc0, URZ ;  /* 0x000000c0100478a4 */ /* 0x000fe2000f8e023f */
[----:B------:R-:W-:Y:S01]  /*1560*/  @!P0 ISETP.LT.OR P3, PT, R0, 0x41, P3 ;  /* 0x000000410000880c */ /* 0x000fe20001f61670 */
[----:B------:R-:W-:Y:S01]  /*1570*/  IMAD.WIDE.U32 R6, R6, c[0x0][0x1a8], R10 ;  /* 0x00006a0006067a25 */ /* 0x000fe200078e000a */
[C---:B------:R-:W-:Y:S01]  /*1580*/  @!P0 ISETP.GE.OR P1, PT, R25.reuse, c[0x0][0x1cc], !P1 ;  /* 0x0000730019008a0c */ /* 0x040fe20004f26670 */
[----:B------:R-:W-:Y:S01]  /*1590*/  UISETP.GE.AND UP1, UPT, UR6, 0x1, UPT ;  /* 0x000000010600788c */ /* 0x000fe2000bf26270 */
[----:B------:R-:W-:Y:S01]  /*15a0*/  CS2R R152, SRZ ;  /* 0x0000000000987805 */ /* 0x000fe2000001ff00 */
[----:B------:R-:W-:Y:S01]  /*15b0*/  UISETP.GE.AND UP0, UPT, UR6, 0x2, UPT ;  /* 0x000000020600788c */ /* 0x000fe2000bf06270 */
[----:B------:R-:W-:Y:S01]  /*15c0*/  IMAD.MOV.U32 R249, RZ, RZ, 0x1 ;  /* 0x00000001fff97424 */ /* 0x000fe200078e00ff */
        /* <DEDUP_REMOVED lines=13> */
[----:B-1----:R-:W-:Y:S01]  /*16a0*/  IMAD.IADD R5, R7, 0x1, R14 ;  /* 0x0000000107057824 */ /* 0x002fe200078e020e */
[C---:B------:R-:W-:Y:S01]  /*16b0*/  LEA R4, P2, R6.reuse, c[0x0][0x190], 0x1 ;  /* 0x0000640006047a11 */ /* 0x040fe200078408ff */
[----:B------:R-:W-:Y:S01]  /*16c0*/  IMAD.MOV.U32 R7, RZ, RZ, c[0x0][0x1a8] ;  /* 0x00006a00ff077624 */ /* 0x000fe200078e00ff */
[----:B------:R3:W-:Y:S01]  /*16d0*/  @!P0 LDGSTS.E.BYPASS.LTC128B.128 [R223+0xe880], [R8.64+0x100], !P1 ;  /* 0x0e88010008df8fae */ /* 0x0007e2000c901d4e */
[----:B------:R-:W-:Y:S01]  /*16e0*/  CS2R R136, SRZ ;  /* 0x0000000000887805 */ /* 0x000fe2000001ff00 */
[----:B------:R-:W-:Y:S01]  /*16f0*/  LEA.HI.X R5, R6, c[0x0][0x194], R5, 0x1, P2 ;  /* 0x0000650006057a11 */ /* 0x000fe200010f0c05 */
[----:B------:R-:W-:Y:S01]  /*1700*/  CS2R R134, SRZ ;  /* 0x0000000000867805 */ /* 0x000fe2000001ff00 */
[----:B------:R-:W-:Y:S01]  /*1710*/  ISETP.GE.AND P2, PT, R12, c[0x0][0x19c], PT ;  /* 0x000067000c007a0c */ /* 0x000fe20003f46270 */
[----:B------:R-:W-:Y:S01]  /*1720*/  CS2R R132, SRZ ;  /* 0x0000000000847805 */ /* 0x000fe2000001ff00 */
[----:B------:R-:W-:Y:S01]  /*1730*/  IADD3 R6, P4, R238, UR18, RZ ;  /* 0x00000012ee067c10 */ /* 0x000fe2000ff9e0ff */
[----:B------:R-:W-:Y:S01]  /*1740*/  CS2R R130, SRZ ;  /* 0x0000000000827805 */ /* 0x000fe2000001ff00 */
[C---:B------:R-:W-:Y:S01]  /*1750*/  ISETP.LT.OR P1, PT, R0.reuse, 0x1, P2 ;  /* 0x000000010000780c */ /* 0x040fe20001721670 */
[----:B------:R-:W-:Y:S01]  /*1760*/  CS2R R128, SRZ ;  /* 0x0000000000807805 */ /* 0x000fe2000001ff00 */
[----:B------:R-:W-:Y:S01]  /*1770*/  CS2R R126, SRZ ;  /* 0x00000000007e7805 */ /* 0x000fe2000001ff00 */
[----:B------:R-:W-:Y:S01]  /*1780*/  CS2R R124, SRZ ;  /* 0x00000000007c7805 */ /* 0x000fe2000001ff00 */
[----:B------:R-:W-:Y:S01]  /*1790*/  CS2R R122, SRZ ;  /* 0x00000000007a7805 */ /* 0x000fe2000001ff00 */
[----:B------:R-:W-:Y:S01]  /*17a0*/  CS2R R120, SRZ ;  /* 0x0000000000787805 */ /* 0x000fe2000001ff00 */
[----:B------:R-:W-:Y:S01]  /*17b0*/  CS2R R118, SRZ ;  /* 0x0000000000767805 */ /* 0x000fe2000001ff00 */
[----:B--2---:R-:W-:Y:S01]  /*17c0*/  IMAD.MOV.U32 R3, RZ, RZ, c[0x0][0x1ac] ;  /* 0x00006b00ff037624 */ /* 0x004fe200078e00ff */
[C---:B------:R-:W-:Y:S01]  /*17d0*/  LEA R2, P3, R7.reuse, R4, 0x6 ;  /* 0x0000000407027211 */ /* 0x040fe200078630ff */
[----:B------:R-:W-:Y:S01]  /*17e0*/  CS2R R116, SRZ ;  /* 0x0000000000747805 */ /* 0x000fe2000001ff00 */
[----:B------:R-:W-:Y:S01]  /*17f0*/  CS2R R114, SRZ ;  /* 0x0000000000727805 */ /* 0x000fe2000001ff00 */
[----:B------:R-:W-:Y:S01]  /*1800*/  CS2R R112, SRZ ;  /* 0x0000000000707805 */ /* 0x000fe2000001ff00 */
[C---:B------:R-:W-:Y:S01]  /*1810*/  LEA.HI.X R3, R7.reuse, R5, R3, 0x6, P3 ;  /* 0x0000000507037211 */ /* 0x040fe200018f3403 */
[----:B------:R1:W-:Y:S01]  /*1820*/  LDGSTS.E.BYPASS.LTC128B.128 [R223+0x80], [R4.64], !P1 ;  /* 0x0008000004df7fae */ /* 0x0003e2000c901d4e */
[----:B------:R-:W-:Y:S01]  /*1830*/  ISETP.LT.OR P3, PT, R0, 0x1, P6 ;  /* 0x000000010000780c */ /* 0x000fe20003761670 */
[----:B------:R-:W-:Y:S01]  /*1840*/  CS2R R82, SRZ ;  /* 0x0000000000527805 */ /* 0x000fe2000001ff00 */
[----:B------:R-:W-:Y:S01]  /*1850*/  CS2R R80, SRZ ;  /* 0x0000000000507805 */ /* 0x000fe2000001ff00 */
[----:B------:R-:W-:Y:S01]  /*1860*/  CS2R R78, SRZ ;  /* 0x00000000004e7805 */ /* 0x000fe2000001ff00 */
[----:B------:R-:W-:Y:S01]  /*1870*/  CS2R R76, SRZ ;  /* 0x00000000004c7805 */ /* 0x000fe2000001ff00 */
[C---:B---3--:R-:W-:Y:S01]  /*1880*/  SHF.L.U64.HI R8, R7.reuse, R27, c[0x0][0x1ac] ;  /* 0x00006b0007087619 */ /* 0x048fe2000001021b */
[----:B------:R-:W-:Y:S01]  /*1890*/  IMAD.SHL.U32 R9, R7, 0x20, RZ ;  /* 0x0000002007097824 */ /* 0x000fe200078e00ff */
[----:B------:R-:W-:Y:S01]  /*18a0*/  IADD3.X R7, R16, UR19, RZ, P4, !PT ;  /* 0x0000001310077c10 */ /* 0x000fe2000a7fe4ff */
[----:B------:R-:W-:Y:S01]  /*18b0*/  CS2R R74, SRZ ;  /* 0x00000000004a7805 */ /* 0x000fe2000001ff00 */
[----:B------:R-:W-:Y:S01]  /*18c0*/  ISETP.LT.OR P4, PT, R0, 0x1, P5 ;  /* 0x000000010000780c */ /* 0x000fe20002f81670 */
        /* <DEDUP_REMOVED lines=8> */
[----:B------:R-:W-:Y:S01]  /*1950*/  CS2R R64, SRZ ;  /* 0x0000000000407805 */ /* 0x000fe2000001ff00 */
[----:B------:R-:W-:Y:S01]  /*1960*/  IADD3 R16, P1, R248, UR4, RZ ;  /* 0x00000004f8107c10 */ /* 0x000fe2000ff3e0ff */
[----:B------:R-:W-:Y:S01]  /*1970*/  ULDC.64 UR4, c[0x0][0x188] ;  /* 0x0000620000047ab9 */ /* 0x000fe20000000a00 */
[----:B------:R-:W-:Y:S01]  /*1980*/  CS2R R62, SRZ ;  /* 0x00000000003e7805 */ /* 0x000fe2000001ff00 */
[----:B------:R1:W-:Y:S01]  /*1990*/  LDGSTS.E.BYPASS.LTC128B.128 [R223+0x2880], [R4.64+0x80], !P4 ;  /* 0x0288008004df7fae */ /* 0x0003e2000e101d4e */
[----:B------:R-:W-:Y:S01]  /*19a0*/  ISETP.LT.OR P4, PT, R0, 0x21, P2 ;  /* 0x000000210000780c */ /* 0x000fe20001781670 */
[----:B------:R-:W-:Y:S01]  /*19b0*/  UIMAD UR4, UR11, UR4, URZ ;  /* 0x000000040b0472a4 */ /* 0x000fe2000f8e023f */
[----:B------:R-:W-:Y:S01]  /*19c0*/  LEA.HI.X.SX32 R17, R8, R9, 0x1, P1 ;  /* 0x0000000908117211 */ /* 0x000fe200008f0eff */
[----:B------:R1:W-:Y:S01]  /*19d0*/  LDGSTS.E.BYPASS.LTC128B.128 [R223+0x5080], [R4.64+0x100], !P3 ;  /* 0x0508010004df7fae */ /* 0x0003e2000d901d4e */
[----:B------:R-:W-:Y:S01]  /*19e0*/  ISETP.GE.AND P3, PT, R12, c[0x0][0x16c], PT ;  /* 0x00005b000c007a0c */ /* 0x000fe20003f66270 */
[----:B------:R-:W-:Y:S01]  /*19f0*/  UIMAD UR5, UR12, UR5, UR4 ;  /* 0x000000050c0572a4 */ /* 0x000fe2000f8e0204 */
[----:B------:R-:W-:Y:S01]  /*1a00*/  ISETP.GE.AND P1, PT, R23, c[0x0][0x16c], PT ;  /* 0x00005b0017007a0c */ /* 0x000fe20003f26270 */
[----:B------:R-:W-:Y:S01]  /*1a10*/  USHF.R.S32.HI UR4, URZ, 0x1f, UR16 ;  /* 0x0000001f3f047899 */ /* 0x000fe20008011410 */
[C---:B------:R-:W-:Y:S01]  /*1a20*/  @!P0 ISETP.LT.OR P2, PT, R0.reuse, 0x41, P2 ;  /* 0x000000410000880c */ /* 0x040fe20001741670 */
[----:B------:R-:W-:Y:S01]  /*1a30*/  CS2R R60, SRZ ;  /* 0x00000000003c7805 */ /* 0x000fe2000001ff00 */
[----:B------:R-:W-:Y:S01]  /*1a40*/  SEL R14, RZ, 0xffffffff, P1 ;  /* 0xffffffffff0e7807 */ /* 0x000fe20000800000 */
[----:B------:R-:W-:Y:S01]  /*1a50*/  CS2R R58, SRZ ;  /* 0x00000000003a7805 */ /* 0x000fe2000001ff00 */
[C---:B------:R-:W-:Y:S01]  /*1a60*/  @!P0 ISETP.LT.OR P1, PT, R0.reuse, 0x41, P6 ;  /* 0x000000410000880c */ /* 0x040fe20003721670 */
[----:B------:R2:W-:Y:S01]  /*1a70*/  LDGSTS.E.BYPASS.LTC128B.128 [R223+0x1080], [R2.64], !P4 ;  /* 0x0108000002df7fae */ /* 0x0005e2000e101d4e */
[----:B------:R-:W-:Y:S01]  /*1a80*/  ISETP.LT.OR P4, PT, R0, 0x21, P6 ;  /* 0x000000210000780c */ /* 0x000fe20003781670 */
[----:B------:R-:W-:Y:S01]  /*1a90*/  CS2R R56, SRZ ;  /* 0x0000000000387805 */ /* 0x000fe2000001ff00 */
        /* <DEDUP_REMOVED lines=13> */
[----:B------:R-:W-:Y:S01]  /*1b70*/  UISETP.GE.AND UP6, UPT, UR6, 0x21, UPT ;  /* 0x000000210600788c */ /* 0x000fe2000bfc6270 */
[C---:B-1----:R-:W-:Y:S01]  /*1b80*/  IMAD R4, R7.reuse, c[0x0][0x178], RZ ;  /* 0x00005e0007047a24 */ /* 0x042fe200078e02ff */
[----:B------:R-:W-:Y:S01]  /*1b90*/  UISETP.GE.AND UP5, UPT, UR6, 0x22, UPT ;  /* 0x000000220600788c */ /* 0x000fe2000bfa6270 */
[----:B------:R-:W-:Y:S01]  /*1ba0*/  IMAD R7, R7, c[0x0][0x208], RZ ;  /* 0x0000820007077a24 */ /* 0x000fe200078e02ff */
[----:B------:R-:W-:Y:S01]  /*1bb0*/  UISETP.GE.AND UP4, UPT, UR6, 0x31, UPT ;  /* 0x000000310600788c */ /* 0x000fe2000bf86270 */
[C---:B------:R-:W-:Y:S01]  /*1bc0*/  IMAD R8, R6.reuse, c[0x0][0x17c], R4 ;  /* 0x00005f0006087a24 */ /* 0x040fe200078e0204 */
[----:B------:R-:W-:Y:S01]  /*1bd0*/  UISETP.GE.AND UP3, UPT, UR6, 0x32, UPT ;  /* 0x000000320600788c */ /* 0x000fe2000bf66270 */
[C---:B------:R-:W-:Y:S01]  /*1be0*/  IMAD R9, R6.reuse, c[0x0][0x20c], R7 ;  /* 0x0000830006097a24 */ /* 0x040fe200078e0207 */
[----:B------:R-:W-:Y:S01]  /*1bf0*/  UISETP.GE.AND UP2, UPT, UR6, 0x41, UPT ;  /* 0x000000410600788c */ /* 0x000fe2000bf46270 */
[----:B------:R-:W-:-:S04]  /*1c00*/  IMAD.WIDE.U32 R4, R6, c[0x0][0x178], R12 ;  /* 0x00005e0006047a25 */ /* 0x000fc800078e000c */
[----:B------:R-:W-:Y:S01]  /*1c10*/  IMAD.WIDE.U32 R6, R6, c[0x0][0x208], R12 ;  /* 0x0000820006067a25 */ /* 0x000fe200078e000c */
[----:B------:R-:W-:Y:S02]  /*1c20*/  SEL R13, RZ, 0x1, P3 ;  /* 0x00000001ff0d7807 */ /* 0x000fe40001800000 */
[C---:B------:R-:W-:Y:S01]  /*1c30*/  ISETP.LT.OR P3, PT, R0.reuse, 0x21, P5 ;  /* 0x000000210000780c */ /* 0x040fe20002f61670 */
[----:B------:R-:W-:Y:S01]  /*1c40*/  IMAD.IADD R5, R5, 0x1, R8 ;  /* 0x0000000105057824 */ /* 0x000fe200078e0208 */
[----:B------:R-:W-:Y:S01]  /*1c50*/  @!P0 ISETP.LT.OR P5, PT, R0, 0x41, P5 ;  /* 0x000000410000880c */ /* 0x000fe20002fa1670 */
[----:B------:R-:W-:Y:S02]  /*1c60*/  IMAD.SHL.U32 R0, R14, 0x2, RZ ;  /* 0x000000020e007824 */ /* 0x000fe400078e00ff */
[----:B------:R-:W-:Y:S01]  /*1c70*/  IMAD.IADD R9, R7, 0x1, R9 ;  /* 0x0000000107097824 */ /* 0x000fe200078e0209 */
[----:B------:R-:W-:Y:S01]  /*1c80*/  SEL R7, RZ, 0x4, P6 ;  /* 0x00000004ff077807 */ /* 0x000fe20003000000 */
[----:B------:R-:W-:Y:S01]  /*1c90*/  IMAD.MOV.U32 R8, RZ, RZ, R6 ;  /* 0x000000ffff087224 */ /* 0x000fe200078e0006 */
[----:B------:R-:W-:Y:S01]  /*1ca0*/  LOP3.LUT R0, R0, 0x2, R13, 0xe2, !PT ;  /* 0x0000000200007812 */ /* 0x000fe200078ee20d */
[----:B------:R-:W-:-:S02]  /*1cb0*/  IMAD R6, R19, c[0x0][0x180], RZ ;  /* 0x0000600013067a24 */ /* 0x000fc400078e02ff */
[----:B------:R-:W-:Y:S01]  /*1cc0*/  IMAD.WIDE.U32 R8, R84, c[0x0][0x210], R8 ;  /* 0x0000840054087a25 */ /* 0x000fe200078e0008 */
[----:B------:R-:W-:Y:S01]  /*1cd0*/  LOP3.LUT R0, R0, R7, RZ, 0xfc, !PT ;  /* 0x0000000700007212 */ /* 0x000fe200078efcff */
[----:B------:R2:W-:Y:S02]  /*1ce0*/  LDGSTS.E.BYPASS.LTC128B.128 [R223+0x3880], [R2.64+0x80], !P3 ;  /* 0x0388008002df7fae */ /* 0x0005e4000d901d4e */
[----:B------:R-:W-:Y:S01]  /*1cf0*/  IMAD R6, R84, c[0x0][0x184], R6 ;  /* 0x0000610054067a24 */ /* 0x000fe200078e0206 */
[C---:B------:R-:W-:Y:S01]  /*1d00*/  LOP3.LUT P3, RZ, R0.reuse, 0x2, RZ, 0xc0, !PT ;  /* 0x0000000200ff7812 */ /* 0x040fe2000786c0ff */
[----:B------:R2:W-:Y:S01]  /*1d10*/  LDGSTS.E.BYPASS.LTC128B.128 [R223+0x6080], [R2.64+0x100], !P4 ;  /* 0x0608010002df7fae */ /* 0x0005e2000e101d4e */
[----:B------:R-:W-:-:S03]  /*1d20*/  LOP3.LUT P4, RZ, R0, 0x1, RZ, 0xc0, !PT ;  /* 0x0000000100ff7812 */ /* 0x000fc6000788c0ff */
[----:B------:R1:W-:Y:S01]  /*1d30*/  @!P0 LDGSTS.E.BYPASS.LTC128B.128 [R223+0x2080], [R10.64], !P2 ;  /* 0x020800000adf8fae */ /* 0x0003e2000d101d4e */
[----:B------:R-:W-:Y:S02]  /*1d40*/  LOP3.LUT P2, RZ, R0, 0x4, RZ, 0xc0, !PT ;  /* 0x0000000400ff7812 */ /* 0x000fe4000784c0ff */
[----:B------:R-:W-:Y:S01]  /*1d50*/  SHF.L.U64.HI R0, R18, R28, c[0x0][0x17c] ;  /* 0x00005f0012007619 */ /* 0x000fe2000001021c */
[----:B------:R1:W-:Y:S04]  /*1d60*/  @!P0 LDGSTS.E.BYPASS.LTC128B.128 [R223+0x4880], [R10.64+0x80], !P5 ;  /* 0x048800800adf8fae */ /* 0x0003e8000e901d4e */
[----:B------:R-:W-:Y:S01]  /*1d70*/  IMAD R0, R0, UR13, RZ ;  /* 0x0000000d00007c24 */ /* 0x000fe2000f8e02ff */
[----:B------:R1:W-:Y:S04]  /*1d80*/  @!P0 LDGSTS.E.BYPASS.LTC128B.128 [R223+0x7080], [R10.64+0x100], !P1 ;  /* 0x070801000adf8fae */ /* 0x0003e8000c901d4e */
[----:B------:R-:W0:Y:S01]  /*1d90*/  LDGDEPBAR ;  /* 0x00000000000079af */ /* 0x000e220000000000 */
[----:B--2---:R-:W-:-:S04]  /*1da0*/  IMAD.WIDE.U32 R2, R84, c[0x0][0x180], R4 ;  /* 0x0000600054027a25 */ /* 0x004fc800078e0004 */
[----:B------:R-:W-:Y:S02]  /*1db0*/  IMAD.SHL.U32 R5, R248, 0x4, RZ ;  /* 0x00000004f8057824 */ /* 0x000fe400078e00ff */
[----:B------:R-:W-:Y:S02]  /*1dc0*/  IMAD.IADD R3, R3, 0x1, R6 ;  /* 0x0000000103037824 */ /* 0x000fe400078e0206 */
[----:B------:R-:W-:Y:S01]  /*1dd0*/  IMAD.SHL.U32 R4, R18, 0x40, RZ ;  /* 0x0000004012047824 */ /* 0x000fe200078e00ff */
[C---:B------:R-:W-:Y:S01]  /*1de0*/  IADD3 R14, P6, R5.reuse, UR16, RZ ;  /* 0x00000010050e7c10 */ /* 0x040fe2000ffde0ff */
        /* <DEDUP_REMOVED lines=25> */
[----:B-1----:R-:W-:Y:S01]  /*1f80*/  IMAD R10, R84, c[0x0][0x214], R29 ;  /* 0x00008500540a7a24 */ /* 0x002fe200078e021d */
[----:B------:R-:W-:Y:S01]  /*1f90*/  USHF.R.S32.HI UR18, URZ, 0x1f, UR16 ;  /* 0x0000001f3f127899 */ /* 0x000fe20008011410 */
[----:B------:R-:W-:Y:S01]  /*1fa0*/  IMAD.MOV.U32 R11, RZ, RZ, c[0x0][0x208] ;  /* 0x00008200ff0b7624 */ /* 0x000fe200078e00ff */
[----:B------:R-:W-:Y:S01]  /*1fb0*/  LEA.HI.X R3, R4, c[0x0][0x164], R3, 0x1, P0 ;  /* 0x0000590004037a11 */ /* 0x000fe200000f0c03 */
[----:B------:R-:W-:Y:S01]  /*1fc0*/  IMAD.IADD R5, R9, 0x1, R10 ;  /* 0x0000000109057824 */ /* 0x000fe200078e020a */
[----:B------:R-:W-:Y:S01]  /*1fd0*/  ISETP.LT.OR P0, PT, R0, 0x21, !P4 ;  /* 0x000000210000780c */ /* 0x000fe20006701670 */
[----:B------:R-:W-:Y:S01]  /*1fe0*/  IMAD.MOV.U32 R4, RZ, RZ, R8 ;  /* 0x000000ffff047224 */ /* 0x000fe200078e0008 */
[----:B------:R-:W-:Y:S01]  /*1ff0*/  P2R R10, PR, RZ, 0x10 ;  /* 0x00000010ff0a7803 */ /* 0x000fe20000000000 */
[----:B------:R1:W-:Y:S01]  /*2000*/  LDGSTS.E.BYPASS.LTC128B.128 [R223+0xf080], [R2.64], !P6 ;  /* 0x0f08000002df7fae */ /* 0x0003e2000f101d4e */
[----:B------:R-:W-:Y:S01]  /*2010*/  IMAD.WIDE.U32 R242, R20, c[0x0][0x278], R6 ;  /* 0x00009e0014f27a25 */ /* 0x000fe200078e0006 */
[----:B------:R-:W-:-:S02]  /*2020*/  ISETP.LT.OR P6, PT, R0, 0x21, !P3 ;  /* 0x000000210000780c */ /* 0x000fc40005fc1670 */
[----:B------:R1:W-:Y:S01]  /*2030*/  LDGSTS.E.BYPASS.LTC128B.128 [R223+0x11080], [R2.64+0x80], !P5 ;  /* 0x1108008002df7fae */ /* 0x0003e2000e901d4e */
[----:B------:R-:W-:Y:S01]  /*2040*/  IMAD.WIDE.U32 R232, R20, c[0x0][0x218], R4 ;  /* 0x0000860014e87a25 */ /* 0x000fe200078e0004 */
[----:B------:R-:W-:Y:S01]  /*2050*/  IADD3 R247, R243, UR19, RZ ;  /* 0x00000013f3f77c10 */ /* 0x000fe2000fffe0ff */
[----:B------:R-:W-:Y:S01]  /*2060*/  UP2UR UR19, UPR, URZ, 0x2 ;  /* 0x000000023f137883 */ /* 0x000fe20008000000 */
[----:B------:R1:W-:Y:S01]  /*2070*/  LDGSTS.E.BYPASS.LTC128B.128 [R223+0x13080], [R2.64+0x100], !P1 ;  /* 0x1308010002df7fae */ /* 0x0003e2000c901d4e */
[----:B------:R-:W-:Y:S01]  /*2080*/  ISETP.GT.AND P1, PT, R248, 0xf, PT ;  /* 0x0000000ff800780c */ /* 0x000fe20003f24270 */
[----:B------:R-:W-:Y:S01]  /*2090*/  IMAD.SHL.U32 R4, R11, 0x40, RZ ;  /* 0x000000400b047824 */ /* 0x000fe200078e00ff */
[----:B------:R-:W-:Y:S01]  /*20a0*/  IADD3 R229, R233, UR5, RZ ;  /* 0x00000005e9e57c10 */ /* 0x000fe2000fffe0ff */
[----:B------:R-:W-:Y:S01]  /*20b0*/  IMAD.MOV.U32 R228, RZ, RZ, R232 ;  /* 0x000000ffffe47224 */ /* 0x000fe200078e00e8 */
[----:B------:R-:W-:Y:S01]  /*20c0*/  IADD3 R8, -R13, UR9, -R238 ;  /* 0x000000090d087c10 */ /* 0x000fe2000fffe9ee */
[----:B------:R-:W-:Y:S01]  /*20d0*/  IMAD.SHL.U32 R252, R11, 0x20, RZ ;  /* 0x000000200bfc7824 */ /* 0x000fe200078e00ff */
[----:B------:R-:W-:Y:S01]  /*20e0*/  ISETP.GE.AND P4, PT, R12, c[0x0][0x1fc], PT ;  /* 0x00007f000c007a0c */ /* 0x000fe20003f86270 */
[----:B------:R-:W-:Y:S01]  /*20f0*/  IMAD R13, R19, c[0x0][0x238], RZ ;  /* 0x00008e00130d7a24 */ /* 0x000fe200078e02ff */
[----:B------:R-:W-:Y:S01]  /*2100*/  SHF.L.U64.HI R250, R11, R27, c[0x0][0x20c] ;  /* 0x000083000bfa7619 */ /* 0x000fe2000001021b */
[----:B------:R-:W-:-:S02]  /*2110*/  ULDC.64 UR4, c[0x0][0x290] ;  /* 0x0000a40000047ab9 */ /* 0x000fc40000000a00 */
[----:B------:R-:W-:Y:S01]  /*2120*/  IMAD R13, R84, c[0x0][0x23c], R13 ;  /* 0x00008f00540d7a24 */ /* 0x000fe200078e020d */
[----:B------:R-:W-:Y:S02]  /*2130*/  UIMAD UR4, UR11, UR4, URZ ;  /* 0x000000040b0472a4 */ /* 0x000fe4000f8e023f */
[----:B------:R-:W-:Y:S02]  /*2140*/  UISETP.GE.AND UP1, UPT, UR6, 0x11, UPT ;  /* 0x000000110600788c */ /* 0x000fe4000bf26270 */
[----:B------:R-:W-:Y:S01]  /*2150*/  UIMAD UR4, UR12, UR5, UR4 ;  /* 0x000000050c0472a4 */ /* 0x000fe2000f8e0204 */
        /* <DEDUP_REMOVED lines=31> */
[-C--:B------:R-:W-:Y:S01]  /*2350*/  LEA.HI R19, R22, R248.reuse, RZ, 0x2 ;  /* 0x000000f816137211 */ /* 0x080fe200078f10ff */
[----:B------:R1:W-:Y:S01]  /*2360*/  LDGSTS.E.BYPASS.LTC128B.128 [R223+0x1b080], [R2.64], !P0 ;  /* 0x1b08000002df7fae */ /* 0x0003e2000c101d4e */
[----:B------:R-:W-:Y:S01]  /*2370*/  ISETP.LT.OR P0, PT, R8, 0x1, P6 ;  /* 0x000000010800780c */ /* 0x000fe20003701670 */
[----:B--2---:R-:W-:Y:S01]  /*2380*/  IMAD.WIDE.U32 R6, R84, c[0x0][0x238], R16 ;  /* 0x00008e0054067a25 */ /* 0x004fe200078e0010 */
[----:B------:R-:W-:Y:S02]  /*2390*/  LEA.HI R17, R22, R248, RZ, 0x5 ;  /* 0x000000f816117211 */ /* 0x000fe400078f28ff */
[----:B------:R-:W-:-:S09]  /*23a0*/  ISETP.LT.OR P6, PT, R8, 0x21, P6 ;  /* 0x000000210800780c */ /* 0x000fd200037c1670 */
        /* <DEDUP_REMOVED lines=26> */
[----:B------:R-:W-:Y:S02]  /*2550*/  SHF.R.S32.HI R14, RZ, 0x7, R14 ;  /* 0x00000007ff0e7819 */ /* 0x000fe4000001140e */
[----:B------:R-:W-:Y:S01]  /*2560*/  LOP3.LUT R3, R19, 0x3ffffffc, RZ, 0xc0, !PT ;  /* 0x3ffffffc13037812 */ /* 0x000fe200078ec0ff */
[----:B------:R-:W-:Y:S01]  /*2570*/  IMAD.IADD R15, R15, 0x1, -R0 ;  /* 0x000000010f0f7824 */ /* 0x000fe200078e0a00 */
[----:B------:R-:W-:Y:S01]  /*2580*/  IADD3 R239, R241, UR4, RZ ;  /* 0x00000004f1ef7c10 */ /* 0x000fe2000fffe0ff */
[----:B------:R-:W-:Y:S01]  /*2590*/  IMAD.IADD R0, R11, 0x1, -R9 ;  /* 0x000000010b007824 */ /* 0x000fe200078e0a09 */
[----:B------:R-:W-:Y:S01]  /*25a0*/  LEA.HI R9, R12, R22, RZ, 0x2 ;  /* 0x000000160c097211 */ /* 0x000fe200078f10ff */
[----:B------:R-:W-:Y:S01]  /*25b0*/  IMAD.SHL.U32 R10, R14, 0x8, RZ ;  /* 0x000000080e0a7824 */ /* 0x000fe200078e00ff */
[----:B------:R-:W-:Y:S01]  /*25c0*/  LOP3.LUT R12, R18, 0xfffffff0, RZ, 0xc0, !PT ;  /* 0xfffffff0120c7812 */ /* 0x000fe200078ec0ff */
[----:B------:R-:W-:Y:S01]  /*25d0*/  IMAD.IADD R11, R7, 0x1, R13 ;  /* 0x00000001070b7824 */ /* 0x000fe200078e020d */
[----:B------:R-:W-:Y:S01]  /*25e0*/  LOP3.LUT R8, R9, 0xfffffffc, RZ, 0xc0, !PT ;  /* 0xfffffffc09087812 */ /* 0x000fe200078ec0ff */
[----:B------:R-:W-:Y:S01]  /*25f0*/  ULDC.64 UR4, c[0x0][0x240] ;  /* 0x0000900000047ab9 */ /* 0x000fe20000000a00 */
[----:B------:R-:W-:Y:S01]  /*2600*/  LOP3.LUT R13, R10, 0x8, RZ, 0xc0, !PT ;  /* 0x000000080a0d7812 */ /* 0x000fe200078ec0ff */
[----:B------:R-:W-:Y:S01]  /*2610*/  IMAD.MOV.U32 R10, RZ, RZ, R6 ;  /* 0x000000ffff0a7224 */ /* 0x000fe200078e0006 */
[----:B--2---:R-:W-:Y:S01]  /*2620*/  IADD3 R5, P0, R240, UR16, RZ ;  /* 0x00000010f0057c10 */ /* 0x004fe2000ff1e0ff */
[----:B------:R-:W-:Y:S01]  /*2630*/  IMAD.IADD R16, R22, 0x1, -R8 ;  /* 0x0000000116107824 */ /* 0x000fe200078e0a08 */
[----:B------:R-:W-:Y:S01]  /*2640*/  UIMAD UR4, UR11, UR4, URZ ;  /* 0x000000040b0472a4 */ /* 0x000fe2000f8e023f */
[----:B------:R-:W-:-:S02]  /*2650*/  IMAD.SHL.U32 R8, R15, 0x10, RZ ;  /* 0x000000100f087824 */ /* 0x000fc400078e00ff */
[C---:B------:R-:W-:Y:S01]  /*2660*/  IMAD.SHL.U32 R7, R16.reuse, 0x100, RZ ;  /* 0x0000010010077824 */ /* 0x040fe200078e00ff */
[----:B------:R-:W-:Y:S01]  /*2670*/  LEA.HI R4, R16, R16, RZ, 0x1 ;  /* 0x0000001010047211 */ /* 0x000fe200078f08ff */
[----:B------:R-:W-:Y:S01]  /*2680*/  IMAD.WIDE.U32 R244, R20, c[0x0][0x240], R10 ;  /* 0x0000900014f47a25 */ /* 0x000fe200078e000a */
[----:B------:R-:W-:Y:S01]  /*2690*/  LOP3.LUT R6, R13, 0x70, R8, 0xf8, !PT ;  /* 0x000000700d067812 */ /* 0x000fe200078ef808 */
[----:B------:R-:W-:Y:S02]  /*26a0*/  UIMAD UR16, UR12, UR5, UR4 ;  /* 0x000000050c1072a4 */ /* 0x000fe4000f8e0204 */
[----:B------:R-:W-:Y:S01]  /*26b0*/  IMAD.SHL.U32 R2, R4, 0x100, RZ ;  /* 0x0000010004027824 */ /* 0x000fe200078e00ff */
[----:B------:R-:W-:Y:S01]  /*26c0*/  LOP3.LUT R9, R6, 0x100, R7, 0xf8, !PT ;  /* 0x0000010006097812 */ /* 0x000fe200078ef807 */
[----:B------:R-:W-:Y:S01]  /*26d0*/  IMAD.IADD R8, R248, 0x1, -R3 ;  /* 0x00000001f8087824 */ /* 0x000fe200078e0a03 */
[----:B------:R-:W-:Y:S01]  /*26e0*/  IADD3.X R3, R239, UR18, RZ, P0, !PT ;  /* 0x00000012ef037c10 */ /* 0x000fe200087fe4ff */
[----:B------:R-:W-:Y:S01]  /*26f0*/  UP2UR UR18, UPR, URZ, 0x1 ;  /* 0x000000013f127883 */ /* 0x000fe20008000000 */
[C---:B------:R-:W-:Y:S01]  /*2700*/  LEA R4, P0, R5.reuse, c[0x0][0x280], 0x2 ;  /* 0x0000a00005047a11 */ /* 0x040fe200078010ff */
[----:B------:R-:W-:Y:S01]  /*2710*/  UISETP.GE.AND UP0, UPT, UR6, 0x12, UPT ;  /* 0x000000120600788c */ /* 0x000fe2000bf06270 */
[----:B------:R-:W-:Y:S01]  /*2720*/  LOP3.LUT R7, R2, 0x7ffffe00, RZ, 0xc0, !PT ;  /* 0x7ffffe0002077812 */ /* 0x000fe200078ec0ff */
[----:B------:R-:W-:Y:S01]  /*2730*/  IMAD.IADD R2, R248, 0x1, -R12 ;  /* 0x00000001f8027824 */ /* 0x000fe200078e0a0c */
[----:B------:R-:W-:Y:S01]  /*2740*/  SHF.R.U32.HI R6, RZ, 0x3, R9 ;  /* 0x00000003ff067819 */ /* 0x000fe20000011609 */
[----:B------:R-:W-:Y:S01]  /*2750*/  UIADD3 UR5, UR8, -UR9, URZ ;  /* 0x8000000908057290 */ /* 0x000fe2000fffe03f */
        /* <DEDUP_REMOVED lines=23> */
[----:B------:R-:W-:Y:S01]  /*28d0*/  UMOV UR4, URZ ;  /* 0x0000003f00047c82 */ /* 0x000fe20008000000 */
[----:B------:R-:W-:Y:S01]  /*28e0*/  LOP3.LUT R214, R214, 0x38, RZ, 0xc0, !PT ;  /* 0x00000038d6d67812 */ /* 0x000fe200078ec0ff */
[----:B------:R-:W-:-:S02]  /*28f0*/  UMOV UR11, 0x1 ;  /* 0x00000001000b7882 */ /* 0x000fc40000000000 */
[----:B------:R-:W-:Y:S02]  /*2900*/  UP2UR UR8, UPR, URZ, 0x1 ;  /* 0x000000013f087883 */ /* 0x000fe40008000000 */
        /* <DEDUP_REMOVED lines=83> */
.L_x_1084:
        /* <DEDUP_REMOVED lines=211> */
.L_x_1076:
[----:B------:R-:W-:Y:S11]  /*3b70*/  ISETP.NE.AND P0, PT, R249, c[0x0][0x2a8], PT ;  /* 0x0000aa00f9007a0c */ /* 0x000ff60003f05270 */
[----:B------:R-:W-:Y:S02]  /*3b80*/  @!UPT UIADD3 URZ, URZ, URZ, URZ ;  /* 0x0000003f3f3ff290 */ /* 0x000fe4000fffe03f */
[----:B------:R-:W-:Y:S05]  /*3b90*/  @P0 IMAD.HI.U32 R4, R2, c[0x0][0x2ac], RZ ;  /* 0x0000ab0002040a27 */ /* 0x000fea00078e00ff */
[----:B------:R-:W-:Y:S02]  /*3ba0*/  @P0 SHF.R.U32.HI R2, RZ, c[0x0][0x2b0], R4 ;  /* 0x0000ac00ff020a19 */ /* 0x000fe40000011604 */
.L_x_1077:
[----:B------:R-:W-:Y:S05]  /*3bb0*/  BSYNC B0 ;  /* 0x0000000000007941 */ /* 0x000fea0003800000 */
.L_x_1075:
[----:B------:R-:W-:Y:S05]  /*3bc0*/  IMAD R2, R2, c[0x0][0x2a8], R236 ;  /* 0x0000aa0002027a24 */ /* 0x000fea00078e02ec */
[----:B------:R-:W-:Y:S02]  /*3bd0*/  IADD3 R4, R2, c[0x0][0x2a8], RZ ;  /* 0x0000aa0002047a10 */ /* 0x000fe40007ffe0ff */
[----:B------:R-:W-:Y:S02]  /*3be0*/  IMNMX R109, R109, R2, !PT ;  /* 0x000000026d6d7217 */ /* 0x000fe40007800200 */
[----:B------:R-:W-:Y:S02]  /*3bf0*/  IMNMX R110, R110, R4, PT ;  /* 0x000000046e6e7217 */ /* 0x000fe40003800200 */
.L_x_1074:
        /* <DEDUP_REMOVED lines=16> */
.L_x_1080:
[----:B------:R-:W-:Y:S11]  /*3d00*/  ISETP.NE.AND P0, PT, R249, c[0x0][0x2a8], PT ;  /* 0x0000aa00f9007a0c */ /* 0x000ff60003f05270 */
[----:B------:R-:W-:Y:S02]  /*3d10*/  @!UPT UIADD3 URZ, URZ, URZ, URZ ;  /* 0x0000003f3f3ff290 */ /* 0x000fe4000fffe03f */
[----:B------:R-:W-:Y:S05]  /*3d20*/  @P0 IMAD.HI.U32 R3, R2, c[0x0][0x2ac], RZ ;  /* 0x0000ab0002030a27 */ /* 0x000fea00078e00ff */
[----:B------:R-:W-:Y:S02]  /*3d30*/  @P0 SHF.R.U32.HI R2, RZ, c[0x0][0x2b0], R3 ;  /* 0x0000ac00ff020a19 */ /* 0x000fe40000011603 */
.L_x_1081:
[----:B------:R-:W-:Y:S05]  /*3d40*/  BSYNC B0 ;  /* 0x0000000000007941 */ /* 0x000fea0003800000 */
.L_x_1079:
[----:B------:R-:W-:Y:S05]  /*3d50*/  IMAD R2, R2, c[0x0][0x2a8], R236 ;  /* 0x0000aa0002027a24 */ /* 0x000fea00078e02ec */
[----:B------:R-:W-:Y:S02]  /*3d60*/  IADD3 R3, R2, c[0x0][0x2a8], RZ ;  /* 0x0000aa0002037a10 */ /* 0x000fe40007ffe0ff */
[----:B------:R-:W-:Y:S02]  /*3d70*/  IMNMX R107, R107, R2, !PT ;  /* 0x000000026b6b7217 */ /* 0x000fe40007800200 */
[----:B------:R-:W-:Y:S02]  /*3d80*/  IMNMX R108, R108, R3, PT ;  /* 0x000000036c6c7217 */ /* 0x000fe40003800200 */
.L_x_1078:
        /* <DEDUP_REMOVED lines=33> */
[----:B------:R-:W-:Y:S03]  /*3fa0*/  @!P1 LEA.HI.X.SX32 R5, R5, R247, 0x1, P0 ;  /* 0x000000f705059211 */ /* 0x000fe600000f0eff */
[C---:B------:R-:W-:Y:S01]  /*3fb0*/  IADD3 R18, P5, P0, R234.reuse, UR16, R6 ;  /* 0x00000010ea127c10 */ /* 0x040fe2000f8be006 */
[----:B------:R-:W-:Y:S06]  /*3fc0*/  USHF.L.U64.HI UR20, UR22, 0x6, UR20 ;  /* 0x0000000616147899 */ /* 0x000fec0008010214 */
[----:B------:R-:W-:Y:S02]  /*3fd0*/  IADD3.X R19, R231, UR20, R251, P5, P0 ;  /* 0x00000014e7137c10 */ /* 0x000fe4000afe04fb */
[----:B------:R-:W-:Y:S01]  /*3fe0*/  IADD3 R7, P5, R234, UR16, RZ ;  /* 0x00000010ea077c10 */ /* 0x000fe2000ffbe0ff */
[----:B------:R-:W-:Y:S01]  /*3ff0*/  UIMAD UR16, UR6, -0x40, UR9 ;  /* 0xffffffc0061078a4 */ /* 0x000fe2000f8e0209 */
[C---:B------:R-:W-:Y:S04]  /*4000*/  @!P1 LEA R14, P0, R4.reuse, c[0x0][0x258], 0x2 ;  /* 0x00009600040e9a11 */ /* 0x040fe800078010ff */
        /* <DEDUP_REMOVED lines=30> */
.L_x_1082:
        /* <DEDUP_REMOVED lines=536> */
.L_x_1083:
        /* <DEDUP_REMOVED lines=296> */
.L_x_1073:
        /* <DEDUP_REMOVED lines=12> */
[----:B------:R-:W3:Y:S01]  /*76b0*/  S2UR UR6, SR_CTAID.X ;  /* 0x00000000000679c3 */ /* 0x000ee20000002500 */
[----:B------:R-:W-:Y:S02]  /*76c0*/  UMOV UR5, 0x1 ;  /* 0x0000000100057882 */ /* 0x000fe40000000000 */
[----:B------:R-:W-:Y:S01]  /*76d0*/  BAR.SYNC.DEFER_BLOCKING 0x1, 0x100 ;  /* 0x0044000000007b1d */ /* 0x000fe20000010000 */
[----:B------:R-:W-:Y:S01]  /*76e0*/  UISETP.NE.AND UP0, UPT, UR5, UR12, UPT ;  /* 0x0000000c0500728c */ /* 0x000fe2000bf05270 */
[----:B------:R-:W-:-:S04]  /*76f0*/  ISETP.NE.AND P2, PT, R248, RZ, PT ;  /* 0x000000fff800720c */ /* 0x000fc80003f45270 */
[----:B------:R-:W4:Y:S01]  /*7700*/  S2UR UR4, SR_CTAID.Y ;  /* 0x00000000000479c3 */ /* 0x000f220000002600 */
[----:B------:R-:W-:Y:S01]  /*7710*/  ULDC UR7, c[0x0][0x358] ;  /* 0x0000d60000077ab9 */ /* 0x000fe20000000800 */
[----:B------:R-:W-:Y:S01]  /*7720*/  BSSY B0, `(.L_x_1085) ;  /* 0x0000029000007945 */ /* 0x000fe20003800000 */
[----:B------:R-:W-:Y:S02]  /*7730*/  ULDC UR8, c[0x0][0x2f4] ;  /* 0x0000bd0000087ab9 */ /* 0x000fe40000000800 */
[----:B------:R-:W-:Y:S02]  /*7740*/  ULDC UR5, c[0x0][0x340] ;  /* 0x0000d00000057ab9 */ /* 0x000fe40000000800 */
[----:B------:R-:W-:Y:S02]  /*7750*/  UIMAD UR17, UR10, UR8, URZ ;  /* 0x000000080a1172a4 */ /* 0x000fe4000f8e023f */
[----:B---3--:R-:W-:-:S04]  /*7760*/  UIMAD UR7, UR6, UR7, URZ ;  /* 0x00000007060772a4 */ /* 0x008fc8000f8e023f */
[----:B------:R-:W-:-:S04]  /*7770*/  UIMAD UR8, UR7, UR8, URZ ;  /* 0x00000008070872a4 */ /* 0x000fc8000f8e023f */
[----:B------:R-:W-:Y:S02]  /*7780*/  USHF.R.S32.HI UR9, URZ, 0x1f, UR8 ;  /* 0x0000001f3f097899 */ /* 0x000fe40008011408 */
[----:B----4-:R-:W-:-:S03]  /*7790*/  UIMAD.WIDE.U32 UR18, UR4, UR13, URZ ;  /* 0x0000000d041272a5 */ /* 0x010fc6000f8e003f */
[----:B------:R-:W-:Y:S02]  /*77a0*/  UMOV UR13, UR4 ;  /* 0x00000004000d7c82 */ /* 0x000fe40008000000 */
[----:B------:R-:W-:Y:S02]  /*77b0*/  @UP0 USHF.R.U32.HI UR13, URZ, UR5, UR19 ;  /* 0x000000053f0d0299 */ /* 0x000fe40008011613 */
[----:B------:R-:W-:Y:S02]  /*77c0*/  USHF.R.S32.HI UR5, URZ, 0x1f, UR17 ;  /* 0x0000001f3f057899 */ /* 0x000fe40008011411 */
[----:B------:R-:W-:Y:S02]  /*77d0*/  UIADD3 UR8, UP1, UP0, UR8, UR17, UR13 ;  /* 0x0000001108087290 */ /* 0x000fe4000f83e00d */
[----:B------:R-:W-:Y:S02]  /*77e0*/  UIADD3 UR7, -UR13, URZ, URZ ;  /* 0x0000003f0d077290 */ /* 0x000fe4000fffe13f */
[----:B------:R-:W-:-:S02]  /*77f0*/  USHF.R.S32.HI UR11, URZ, 0x1f, UR13 ;  /* 0x0000001f3f0b7899 */ /* 0x000fc4000801140d */
[----:B------:R-:W-:Y:S02]  /*7800*/  UIMAD UR12, UR7, UR12, UR4 ;  /* 0x0000000c070c72a4 */ /* 0x000fe4000f8e0204 */
[----:B------:R-:W-:Y:S02]  /*7810*/  UIADD3.X UR9, UR9, UR5, UR11, UP1, UP0 ;  /* 0x0000000509097290 */ /* 0x000fe40008fe040b */
[----:B------:R-:W-:Y:S02]  /*7820*/  USHF.L.U32 UR7, UR8, 0x2, URZ ;  /* 0x0000000208077899 */ /* 0x000fe4000800063f */
[----:B------:R-:W-:Y:S02]  /*7830*/  ULDC.64 UR4, c[0x0][0x350] ;  /* 0x0000d40000047ab9 */ /* 0x000fe40000000a00 */
[----:B------:R-:W-:Y:S02]  /*7840*/  USHF.L.U64.HI UR8, UR8, 0x2, UR9 ;  /* 0x0000000208087899 */ /* 0x000fe40008010209 */
[----:B------:R-:W-:-:S02]  /*7850*/  UIADD3 UR4, UP0, UR7, UR4, URZ ;  /* 0x0000000407047290 */ /* 0x000fc4000ff1e03f */
[----:B------:R-:W-:Y:S02]  /*7860*/  USHF.R.S32.HI UR9, URZ, 0x1f, UR10 ;  /* 0x0000001f3f097899 */ /* 0x000fe4000801140a */
[----:B------:R-:W-:Y:S02]  /*7870*/  UIADD3.X UR5, UR8, UR5, URZ, UP0, !UPT ;  /* 0x0000000508057290 */ /* 0x000fe400087fe43f */
[----:B------:R-:W-:Y:S01]  /*7880*/  USEL UR9, UR9, URZ, !UP2 ;  /* 0x0000003f09097287 */ /* 0x000fe2000d000000 */
[----:B------:R-:W-:-:S03]  /*7890*/  MOV R4, UR4 ;  /* 0x0000000400047c02 */ /* 0x000fc60008000f00 */
[----:B------:R-:W-:Y:S01]  /*78a0*/  IMAD.U32 R5, RZ, RZ, UR5 ;  /* 0x00000005ff057e24 */ /* 0x000fe2000f8e00ff */
[----:B--2---:R-:W2:Y:S02]  /*78b0*/  @P0 R2UR UR16, R0 ;  /* 0x00000000001003c2 */ /* 0x004ea400000e0000 */
[----:B--2---:R-:W-:Y:S02]  /*78c0*/  @UP2 UIMAD UR16, UR10, 0x50, UR16 ;  /* 0x000000500a1028a4 */ /* 0x004fe4000f8e0210 */
[----:B------:R-:W-:Y:S02]  /*78d0*/  USEL UR10, UR10, URZ, !UP2 ;  /* 0x0000003f0a0a7287 */ /* 0x000fe4000d000000 */
[----:B------:R-:W-:-:S04]  /*78e0*/  UIMAD.WIDE UR16, UR16, 0x66666667, URZ ;  /* 0x66666667101078a5 */ /* 0x000fc8000f8e023f */
[----:B------:R-:W-:-:S04]  /*78f0*/  @UP2 USHF.R.U32.HI UR16, URZ, 0x1f, UR17 ;  /* 0x0000001f3f102899 */ /* 0x000fc80008011611 */
[----:B------:R-:W-:-:S04]  /*7900*/  @UP2 ULEA.HI.SX32 UR16, UR17, UR16, 0x1b ;  /* 0x0000001011102291 */ /* 0x000fc8000f8fda3f */
[----:B------:R-:W-:-:S04]  /*7910*/  @UP2 UIMAD UR16, UR16, 0x3c00, URZ ;  /* 0x00003c00101028a4 */ /* 0x000fc8000f8e023f */
[----:B------:R-:W-:-:S03]  /*7920*/  @UP2 USHF.R.S32.HI UR17, URZ, 0x1f, UR16 ;  /* 0x0000001f3f112899 */ /* 0x000fc60008011410 */
[----:B------:R-:W-:-:S04]  /*7930*/  @!UP2 UMOV UR16, URZ ;  /* 0x0000003f0010ac82 */ /* 0x000fc80008000000 */
[----:B------:R-:W-:Y:S01]  /*7940*/  @!UP2 UMOV UR17, URZ ;  /* 0x0000003f0011ac82 */ /* 0x000fe20008000000 */
[----:B------:R-:W-:Y:S05]  /*7950*/  @P2 BRA `(.L_x_1086) ;  /* 0x0000005000002947 */ /* 0x000fea0003800000 */
.L_x_1087:
[----:B------:R-:W2:Y:S01]  /*7960*/  LDG.E.STRONG.GPU R0, [R4.64] ;  /* 0x0000000e04007981 */ /* 0x000ea2000c1ef900 */
[----:B------:R-:W-:Y:S01]  /*7970*/  YIELD ;  /* 0x0000000000007946 */ /* 0x000fe20003800000 */
[----:B--2---:R-:W-:Y:S01]  /*7980*/  ISETP.NE.AND P0, PT, R0, UR12, PT ;  /* 0x0000000c00007c0c */ /* 0x004fe2000bf05270 */
[----:B------:R-:W-:-:S12]  /*7990*/  CCTL.IVALL ;  /* 0x00000000ff00798f */ /* 0x000fd80002000000 */
[----:B------:R-:W-:Y:S05]  /*79a0*/  @P0 BRA `(.L_x_1087) ;  /* 0xffffffb000000947 */ /* 0x000fea000383ffff */
.L_x_1086:
[----:B------:R-:W-:Y:S05]  /*79b0*/  BSYNC B0 ;  /* 0x0000000000007941 */ /* 0x000fea0003800000 */
.L_x_1085:
[----:B------:R-:W-:Y:S01]  /*79c0*/  MOV R11, 0xffffffff ;  /* 0xffffffff000b7802 */ /* 0x000fe20000000f00 */
[----:B------:R-:W-:Y:S05]  /*79d0*/  BRA.CONV ~URZ, `(.L_x_1088) ;  /* 0x000000237f007947 */ /* 0x000fea000b800000 */
[----:B------:R-:W-:Y:S02]  /*79e0*/  MOV R2, 0x7a00 ;  /* 0x00007a0000027802 */ /* 0x000fe40000000f00 */
[----:B-1----:R-:W-:Y:S05]  /*79f0*/  CALL.REL.NOINC `($__internal_9_$__cuda_sm70_warpsync) ;  /* 0x00000cd000007944 */ /* 0x002fea0003c00000 */
.L_x_1088:
[----:B------:R-:W-:Y:S01]  /*7a00*/  UIMAD UR5, UR6, 0x3c00, URZ ;  /* 0x00003c00060578a4 */ /* 0x000fe2000f8e023f */
[----:B------:R-:W-:Y:S01]  /*7a10*/  SHF.R.S32.HI R2, RZ, 0x1f, R248 ;  /* 0x0000001fff027819 */ /* 0x000fe200000114f8 */
[----:B------:R-:W-:Y:S01]  /*7a20*/  IMAD.U32 R10, RZ, RZ, UR10 ;  /* 0x0000000aff0a7e24 */ /* 0x000fe2000f8e00ff */
[----:B------:R-:W-:-:S06]  /*7a30*/  NOP ;  /* 0x0000000000007918 */ /* 0x000fcc0000000000 */
[----:B------:R-:W-:Y:S01]  /*7a40*/  USHF.R.S32.HI UR4, URZ, 0x1f, UR5 ;  /* 0x0000001f3f047899 */ /* 0x000fe20008011405 */
[----:B------:R-:W-:-:S05]  /*7a50*/  IMAD.U32 R8, RZ, RZ, UR5 ;  /* 0x00000005ff087e24 */ /* 0x000fca000f8e00ff */
[----:B------:R-:W-:Y:S01]  /*7a60*/  IMAD.U32 R0, RZ, RZ, UR4 ;  /* 0x00000004ff007e24 */ /* 0x000fe2000f8e00ff */
[----:B------:R-:W-:Y:S01]  /*7a70*/  IADD3 R8, P1, P0, R8, UR16, R248 ;  /* 0x0000001008087c10 */ /* 0x000fe2000f83e0f8 */
[----:B------:R-:W-:Y:S02]  /*7a80*/  ULDC.64 UR4, c[0x0][0x328] ;  /* 0x0000ca0000047ab9 */ /* 0x000fe40000000a00 */
[----:B------:R-:W-:Y:S01]  /*7a90*/  UIMAD UR4, UR11, UR4, URZ ;  /* 0x000000040b0472a4 */ /* 0x000fe2000f8e023f */
[----:B------:R-:W-:Y:S01]  /*7aa0*/  IADD3.X R9, R0, UR17, R2, P1, P0 ;  /* 0x0000001100097c10 */ /* 0x000fe20008fe0402 */
[----:B------:R-:W-:Y:S02]  /*7ab0*/  IMAD.U32 R2, RZ, RZ, UR13 ;  /* 0x0000000dff027e24 */ /* 0x000fe4000f8e00ff */
[----:B------:R-:W-:Y:S02]  /*7ac0*/  UIMAD UR18, UR13, UR5, UR4 ;  /* 0x000000050d1272a4 */ /* 0x000fe4000f8e0204 */
[----:B------:R-:W-:Y:S01]  /*7ad0*/  IMAD.WIDE.U32 R2, R2, c[0x0][0x328], R8 ;  /* 0x0000ca0002027a25 */ /* 0x000fe200078e0008 */
[----:B------:R-:W-:-:S02]  /*7ae0*/  ULDC.64 UR4, c[0x0][0x330] ;  /* 0x0000cc0000047ab9 */ /* 0x000fc40000000a00 */
        /* <DEDUP_REMOVED lines=69> */
[----:B------:R-:W-:Y:S05]  /*7f40*/  CALL.REL.NOINC `($__internal_9_$__cuda_sm70_warpsync) ;  /* 0x0000078000007944 */ /* 0x000fea0003c00000 */
.L_x_1089:
        /* <DEDUP_REMOVED lines=12> */
.L_x_1091:
[----:B------:R-:W-:Y:S05]  /*8010*/  BSYNC B0 ;  /* 0x0000000000007941 */ /* 0x000fea0003800000 */
.L_x_1090:
[----:B------:R-:W-:Y:S01]  /*8020*/  ULDC.64 UR4, c[0x0][0x348] ;  /* 0x0000d20000047ab9 */ /* 0x000fe20000000a00 */
[----:B------:R-:W-:Y:S01]  /*8030*/  BSSY B0, `(.L_x_1092) ;  /* 0x000000b000007945 */ /* 0x000fe20003800000 */
[----:B------:R-:W-:-:S04]  /*8040*/  UIADD3 UR4, UP0, UR7, UR4, URZ ;  /* 0x0000000407047290 */ /* 0x000fc8000ff1e03f */
[----:B------:R-:W-:Y:S02]  /*8050*/  UIADD3.X UR5, UR8, UR5, URZ, UP0, !UPT ;  /* 0x0000000508057290 */ /* 0x000fe400087fe43f */
[----:B--2---:R-:W-:-:S04]  /*8060*/  MOV R4, UR4 ;  /* 0x0000000400047c02 */ /* 0x004fc80008000f00 */
[----:B------:R-:W-:Y:S01]  /*8070*/  MOV R5, UR5 ;  /* 0x0000000500057c02 */ /* 0x000fe20008000f00 */
[----:B------:R-:W-:Y:S05]  /*8080*/  @P2 BRA `(.L_x_1093) ;  /* 0x0000005000002947 */ /* 0x000fea0003800000 */
.L_x_1094:
[----:B------:R-:W2:Y:S01]  /*8090*/  LDG.E.STRONG.GPU R0, [R4.64] ;  /* 0x0000000e04007981 */ /* 0x000ea2000c1ef900 */
[----:B------:R-:W-:Y:S01]  /*80a0*/  YIELD ;  /* 0x0000000000007946 */ /* 0x000fe20003800000 */
[----:B--2---:R-:W-:Y:S01]  /*80b0*/  ISETP.NE.AND P0, PT, R0, UR12, PT ;  /* 0x0000000c00007c0c */ /* 0x004fe2000bf05270 */
[----:B------:R-:W-:-:S12]  /*80c0*/  CCTL.IVALL ;  /* 0x00000000ff00798f */ /* 0x000fd80002000000 */
[----:B------:R-:W-:Y:S05]  /*80d0*/  @P0 BRA `(.L_x_1094) ;  /* 0xffffffb000000947 */ /* 0x000fea000383ffff */
.L_x_1093:
[----:B------:R-:W-:Y:S05]  /*80e0*/  BSYNC B0 ;  /* 0x0000000000007941 */ /* 0x000fea0003800000 */
.L_x_1092:
[----:B------:R-:W-:Y:S05]  /*80f0*/  BRA.CONV ~URZ, `(.L_x_1095) ;  /* 0x000000237f007947 */ /* 0x000fea000b800000 */
[----:B-1----:R-:W-:Y:S02]  /*8100*/  MOV R2, 0x8120 ;  /* 0x0000812000027802 */ /* 0x002fe40000000f00 */
[----:B------:R-:W-:Y:S05]  /*8110*/  CALL.REL.NOINC `($__internal_9_$__cuda_sm70_warpsync) ;  /* 0x000005b000007944 */ /* 0x000fea0003c00000 */
.L_x_1095:
        /* <DEDUP_REMOVED lines=79> */
.L_x_1096:
        /* <DEDUP_REMOVED lines=12> */
        .weak           $__internal_9_$__cuda_sm70_warpsync
        .type           $__internal_9_$__cuda_sm70_warpsync,@function
        .size           $__internal_9_$__cuda_sm70_warpsync,(.L_x_1419 - $__internal_9_$__cuda_sm70_warpsync)
$__internal_9_$__cuda_sm70_warpsync:
[----:B------:R-:W-:Y:S01]  /*86d0*/  MOV R3, 0x0 ;  /* 0x0000000000037802 */ /* 0x000fe20000000f00 */
[----:B------:R-:W-:Y:S04]  /*86e0*/  WARPSYNC R11 ;  /* 0x0000000b00007348 */ /* 0x000fe80003800000 */
[----:B------:R-:W-:Y:S05]  /*86f0*/  RET.REL.NODEC R2 `(_ZN7cutlass13device_kernelIN5flash19enable_sm80_to_sm89INS1_16FlashAttnBwdSm80INS1_25CollectiveMainloopBwdSm80ILi2ELi1EN4cute5tupleIJNS5_1CILi64EEENS7_ILi80EEENS7_ILi192EEEEEENS_10bfloat16_tEfNS_4arch4Sm80ELb0ELb1ELb1ELb1ELb1ELb0ELb1ELb0ELi2ELi4ELi2ELi2ELb0EEENS1_24CollectiveEpilogueBwdGQAISB_fSE_Li256ELb1ELb1EEENS1_19SingleTileSchedulerILb1ELb0ELb0ELi80EEEEEEEEEvNT_6ParamsE) ;  /* 0xffff790002007950 */ /* 0x000fea0003c3ffff */
.L_x_1097:
        /* <DEDUP_REMOVED lines=16> */
.L_x_1419:


//--------------------- .text._ZN7cutlass13device_kernelIN5flash19enable_sm80_to_sm89INS1_16FlashAttnBwdSm80INS1_25CollectiveMainloopBwdSm80ILi2ELi1EN4cute5tupleIJNS5_1CILi64EEENS7_ILi80EEENS7_ILi192EEEEEENS_10bfloat16_tEfNS_4arch4Sm80ELb1ELb0ELb1ELb0ELb0ELb0ELb1ELb0ELi2ELi4ELi2ELi2ELb0EEENS1_21CollectiveEpilogueBwdISB_SC_SE_Li256ELb0ELb1ELi4EEENS1_25SingleTileBwdLPTSchedulerILb0ELi80ELb0EEEEEEEEEvNT_6ParamsE --------------------------
	.section	.text._ZN7cutlass13device_kernelIN5flash19enable_sm80_to_sm89INS1_16FlashAttnBwdSm80INS1_25CollectiveMainloopBwdSm80ILi2ELi1EN4cute5tupleIJNS5_1CILi64EEENS7_ILi80EEENS7_ILi192EEEEEENS_10bfloat16_tEfNS_4arch4Sm80ELb1ELb0ELb1ELb0ELb0ELb0ELb1ELb0ELi2ELi4ELi2ELi2ELb0EEENS1_21CollectiveEpilogueBwdISB_SC_SE_Li256ELb0ELb1ELi4EEENS1_25SingleTileBwdLPTSchedulerILb0ELi80ELb0EEEEEEEEEvNT_6ParamsE,"ax",@progbits
	.sectioninfo	@"SHI_REGISTERS=255"
	.align	128
.text._ZN7cutlass13device_kernelIN5flash19enable_sm80_to_sm89INS1_16FlashAttnBwdSm80INS1_25CollectiveMainloopBwdSm80ILi2ELi1EN4cute5tupleIJNS5_1CILi64EEENS7_ILi80EEENS7_ILi192EEEEEENS_10bfloat16_tEfNS_4arch4Sm80ELb1ELb0ELb1ELb0ELb0ELb0ELb1ELb0ELi2ELi4ELi2ELi2ELb0EEENS1_21CollectiveEpilogueBwdISB_SC_SE_Li256ELb0ELb1ELi4EEENS1_25SingleTileBwdLPTSchedulerILb0ELi80ELb0EEEEEEEEEvNT_6ParamsE:
        .type           _ZN7cutlass13device_kernelIN5flash19enable_sm80_to_sm89INS1_16FlashAttnBwdSm80INS1_25CollectiveMainloopBwdSm80ILi2ELi1EN4cute5tupleIJNS5_1CILi64EEENS7_ILi80EEENS7_ILi192EEEEEENS_10bfloat16_tEfNS_4arch4Sm80ELb1ELb0ELb1ELb0ELb0ELb0ELb1ELb0ELi2ELi4ELi2ELi2ELb0EEENS1_21CollectiveEpilogueBwdISB_SC_SE_Li256ELb0ELb1ELi4EEENS1_25SingleTileBwdLPTSchedulerILb0ELi80ELb0EEEEEEEEEvNT_6ParamsE,@function
        .size           _ZN7cutlass13device_kernelIN5flash19enable_sm80_to_sm89INS1_16FlashAttnBwdSm80INS1_25CollectiveMainloopBwdSm80ILi2ELi1EN4cute5tupleIJNS5_1CILi64EEENS7_ILi80EEENS7_ILi192EEEEEENS_10bfloat16_tEfNS_4arch4Sm80ELb1ELb0ELb1ELb0ELb0ELb0ELb1ELb0ELi2ELi4ELi2ELi2ELb0EEENS1_21CollectiveEpilogueBwdISB_SC_SE_Li256ELb0ELb1ELi4EEENS1_25SingleTileBwdLPTSchedulerILb0ELi80ELb0EEEEEEEEEvNT_6ParamsE,(.L_x_1421 - _ZN7cutlass13device_kernelIN5flash19enable_sm80_to_sm89INS1_16FlashAttnBwdSm80INS1_25CollectiveMainloopBwdSm80ILi2ELi1EN4cute5tupleIJNS5_1CILi64EEENS7_ILi80EEENS7_ILi192EEEEEENS_10bfloat16_tEfNS_4arch4Sm80ELb1ELb0ELb1ELb0ELb0ELb0ELb1ELb0ELi2ELi4ELi2ELi2ELb0EEENS1_21CollectiveEpilogueBwdISB_SC_SE_Li256ELb0ELb1ELi4EEENS1_25SingleTileBwdLPTSchedulerILb0ELi80ELb0EEEEEEEEEvNT_6ParamsE)
        .other          _ZN7cutlass13device_kernelIN5flash19enable_sm80_to_sm89INS1_16FlashAttnBwdSm80INS1_25CollectiveMainloopBwdSm80ILi2ELi1EN4cute5tupleIJNS5_1CILi64EEENS7_ILi80EEENS7_ILi192EEEEEENS_10bfloat16_tEfNS_4arch4Sm80ELb1ELb0ELb1ELb0ELb0ELb0ELb1ELb0ELi2ELi4ELi2ELi2ELb0EEENS1_21CollectiveEpilogueBwdISB_SC_SE_Li256ELb0ELb1ELi4EEENS1_25SingleTileBwdLPTSchedulerILb0ELi80ELb0EEEEEEEEEvNT_6ParamsE,@"STO_CUDA_ENTRY STV_DEFAULT"
_ZN7cutlass13device_kernelIN5flash19enable_sm80_to_sm89INS1_16FlashAttnBwdSm80INS1_25CollectiveMainloopBwdSm80ILi2ELi1EN4cute5tupleIJNS5_1CILi64EEENS7_ILi80EEENS7_ILi192EEEEEENS_10bfloat16_tEfNS_4arch4Sm80ELb1ELb0ELb1ELb0ELb0ELb0ELb1ELb0ELi2ELi4ELi2ELi2ELb0EEENS1_21CollectiveEpilogueBwdISB_SC_SE_Li256ELb0ELb1ELi4EEENS1_25SingleTileBwdLPTSchedulerILb0ELi80ELb0EEEEEEEEEvNT_6ParamsE:
[----:B------:R-:W-:Y:S02]  /*0000*/  MOV R1, c[0x0][0x28] ;  /* 0x00000a0000017a02 */ /* 0x000fe40000000f00 */
[----:B------:R-:W1:Y:S04]  /*0010*/  S2R R226, SR_TID.X ;  /* 0x0000000000e27919 */ /* 0x000e680000002100 */
[----:B------:R-:W2:Y:S01]  /*0020*/  S2R R3, SR_CTAID.X ;  /* 0x0000000000037919 */ /* 0x000ea20000002500 */
[----:B-1----:R-:W-:-:S06]  /*0030*/  SHF.R.U32.HI R0, RZ, 0x5, R226 ;  /* 0x00000005ff007819 */ /* 0x002fcc00000116e2 */
[----:B------:R-:W1:Y:S02]  /*0040*/  SHFL.IDX PT, R0, R0, RZ, 0x1f ;  /* 0x00001fff00007589 */ /* 0x000e6400000e0000 */
[----:B-1----:R-:W-:-:S13]  /*0050*/  ISETP.NE.AND P0, PT, R0, RZ, PT ;  /* 0x000000ff0000720c */ /* 0x002fda0003f05270 */
[----:B------:R-:W-:Y:S05]  /*0060*/  @!P0 BRA `(.L_x_1098) ;  /* 0x0000020000008947 */ /* 0x000fea0003800000 */
[----:B--2---:R-:W-:Y:S01]  /*0070*/  IMAD.MOV.U32 R0, RZ, RZ, c[0x0][0x3b8] ;  /* 0x0000ee00ff007624 */ /* 0x004fe200078e00ff */
[----:B------:R-:W-:-:S04]  /*0080*/  MOV R2, R3 ;  /* 0x0000000300027202 */ /* 0x000fc80000000f00 */
[----:B------:R-:W-:-:S13]  /*0090*/  ISETP.NE.AND P0, PT, R0, 0x1, PT ;  /* 0x000000010000780c */ /* 0x000fda0003f05270 */
[----:B------:R-:W-:-:S05]  /*00a0*/  @P0 IMAD.HI.U32 R0, R3, c[0x0][0x3bc], RZ ;  /* 0x0000ef0003000a27 */ /* 0x000fca00078e00ff */
[----:B------:R-:W-:-:S04]  /*00b0*/  @P0 SHF.R.U32.HI R2, RZ, c[0x0][0x3c0], R0 ;  /* 0x0000f000ff020a19 */ /* 0x000fc80000011600 */
[----:B------:R-:W-:Y:S01]  /*00c0*/  ISETP.GE.AND P0, PT, R2, c[0x0][0x3d0], PT ;  /* 0x0000f40002007a0c */ /* 0x000fe20003f06270 */
[----:B------:R-:W-:-:S04]  /*00d0*/  IMAD.MOV R0, RZ, RZ, -R2 ;  /* 0x000000ffff007224 */ /* 0x000fc800078e0a02 */
[----:B------:R-:W-:-:S08]  /*00e0*/  IMAD R0, R0, c[0x0][0x3b8], R3 ;  /* 0x0000ee0000007a24 */ /* 0x000fd000078e0203 */
[----:B------:R-:W-:Y:S05]  /*00f0*/  @!P0 BRA `(.L_x_1099) ;  /* 0x0000007000008947 */ /* 0x000fea0003800000 */
[----:B------:R-:W-:Y:S02]  /*0100*/  MOV R3, c[0x0][0x3c4] ;  /* 0x0000f10000037a02 */ /* 0x000fe40000000f00 */
[----:B------:R-:W-:Y:S02]  /*0110*/  MOV R245, R0 ;  /* 0x0000000000f57202 */ /* 0x000fe40000000f00 */
[----:B------:R-:W-:-:S13]  /*0120*/  ISETP.NE.AND P0, PT, R3, 0x1, PT ;  /* 0x000000010300780c */ /* 0x000fda0003f05270 */
[----:B------:R-:W-:-:S05]  /*0130*/  @P0 IMAD.HI.U32 R3, R0, c[0x0][0x3c8], RZ ;  /* 0x0000f20000030a27 */ /* 0x000fca00078e00ff */
[----:B------:R-:W-:-:S05]  /*0140*/  @P0 SHF.R.U32.HI R245, RZ, c[0x0][0x3cc], R3 ;  /* 0x0000f300fff50a19 */ /* 0x000fca0000011603 */
[----:B------:R-:W-:Y:S01]  /*0150*/  IMAD R3, R245, c[0x0][0x3c4], RZ ;  /* 0x0000f100f5037a24 */ /* 0x000fe200078e02ff */
[----:B------:R-:W-:Y:S05]  /*0160*/  BRA `(.L_x_1100) ;  /* 0x0000006000007947 */ /* 0x000fea0003800000 */
.L_x_1099:
[----:B------:R-:W-:Y:S02]  /*0170*/  MOV R3, c[0x0][0x3ac] ;  /* 0x0000eb0000037a02 */ /* 0x000fe40000000f00 */
[----:B------:R-:W-:Y:S02]  /*0180*/  MOV R245, R0 ;  /* 0x0000000000f57202 */ /* 0x000fe40000000f00 */
[----:B------:R-:W-:-:S13]  /*0190*/  ISETP.NE.AND P0, PT, R3, 0x1, PT ;  /* 0x000000010300780c */ /* 0x000fda0003f05270 */
[----:B------:R-:W-:-:S05]  /*01a0*/  @P0 IMAD.HI.U32 R3, R0, c[0x0][0x3b0], RZ ;  /* 0x0000ec0000030a27 */ /* 0x000fca00078e00ff */
[----:B------:R-:W-:-:S05]  /*01b0*/  @P0 SHF.R.U32.HI R245, RZ, c[0x0][0x3b4], R3 ;  /* 0x0000ed00fff50a19 */ /* 0x000fca0000011603 */
[----:B------:R-:W-:-:S03]  /*01c0*/  IMAD R3, R245, c[0x0][0x3ac], RZ ;  /* 0x0000eb00f5037a24 */ /* 0x000fc600078e02ff */
.L_x_1100:
[----:B------:R-:W-:Y:S02]  /*01d0*/  MOV R4, c[0x0][0x3a0] ;  /* 0x0000e80000047a02 */ /* 0x000fe40000000f00 */
[----:B------:R-:W-:Y:S02]  /*01e0*/  IADD3 R0, R0, -R3, RZ ;  /* 0x8000000300007210 */ /* 0x000fe40007ffe0ff */
[----:B------:R-:W-:-:S03]  /*01f0*/  ISETP.NE.AND P0, PT, R4, 0x1, PT ;  /* 0x000000010400780c */ /* 0x000fc60003f05270 */
[----:B------:R-:W-:-:S05]  /*0200*/  IMAD R0, R2, c[0x0][0x3ac], R0 ;  /* 0x0000eb0002007a24 */ /* 0x000fca00078e0200 */
[----:B------:R-:W-:-:S05]  /*0210*/  MOV R229, R0 ;  /* 0x0000000000e57202 */ /* 0x000fca0000000f00 */
[----:B------:R-:W-:-:S05]  /*0220*/  @P0 IMAD.HI.U32 R2, R0, c[0x0][0x3a4], RZ ;  /* 0x0000e90000020a27 */ /* 0x000fca00078e00ff */
[----:B------:R-:W-:-:S04]  /*0230*/  @P0 SHF.R.U32.HI R229, RZ, c[0x0][0x3a8], R2 ;  /* 0x0000ea00ffe50a19 */ /* 0x000fc80000011602 */
[----:B------:R-:W-:-:S05]  /*0240*/  IADD3 R2, -R229, RZ, RZ ;  /* 0x000000ffe5027210 */ /* 0x000fca0007ffe1ff */
[----:B------:R-:W-:Y:S01]  /*0250*/  IMAD R230, R2, c[0x0][0x3a0], R0 ;  /* 0x0000e80002e67a24 */ /* 0x000fe200078e0200 */
[----:B------:R-:W-:Y:S05]  /*0260*/  BRA `(.L_x_1101) ;  /* 0x000001f000007947 */ /* 0x000fea0003800000 */
.L_x_1098:
        /* <DEDUP_REMOVED lines=16> */
.L_x_1102:
[----:B------:R-:W-:Y:S02]  /*0370*/  MOV R3, c[0x0][0x3ac] ;  /* 0x0000eb0000037a02 */ /* 0x000fe40000000f00 */
[----:B------:R-:W-:Y:S02]  /*0380*/  MOV R245, R0 ;  /* 0x0000000000f57202 */ /* 0x000fe40000000f00 */
[----:B------:R-:W-:-:S13]  /*0390*/  ISETP.NE.AND P0, PT, R3, 0x1, PT ;  /* 0x000000010300780c */ /* 0x000fda0003f05270 */
[----:B------:R-:W-:-:S05]  /*03a0*/  @P0 IMAD.HI.U32 R3, R0, c[0x0][0x3b0], RZ ;  /* 0x0000ec0000030a27 */ /* 0x000fca00078e00ff */
[----:B------:R-:W-:-:S05]  /*03b0*/  @P0 SHF.R.U32.HI R245, RZ, c[0x0][0x3b4], R3 ;  /* 0x0000ed00fff50a19 */ /* 0x000fca0000011603 */
[----:B------:R-:W-:-:S03]  /*03c0*/  IMAD R3, R245, c[0x0][0x3ac], RZ ;  /* 0x0000eb00f5037a24 */ /* 0x000fc600078e02ff */
.L_x_1103:
        /* <DEDUP_REMOVED lines=8> */
[----:B------:R-:W-:Y:S02]  /*0450*/  IMAD R230, R2, c[0x0][0x3a0], R0 ;  /* 0x0000e80002e67a24 */ /* 0x000fe400078e0200 */
.L_x_1101:
[----:B------:R-:W-:-:S13]  /*0460*/  ISETP.GE.AND P0, PT, R229, RZ, PT ;  /* 0x000000ffe500720c */ /* 0x000fda0003f06270 */
[----:B------:R-:W-:Y:S05]  /*0470*/  @!P0 EXIT ;  /* 0x000000000000894d */ /* 0x000fea0003800000 */
[----:B------:R-:W-:Y:S01]  /*0480*/  IMAD.MOV.U32 R3, RZ, RZ, c[0x0][0x168] ;  /* 0x00005a00ff037624 */ /* 0x000fe200078e00ff */
[----:B------:R-:W-:Y:S01]  /*0490*/  ULDC.64 UR4, c[0x0][0x118] ;  /* 0x0000460000047ab9 */ /* 0x000fe20000000a00 */
[----:B------:R-:W-:Y:S01]  /*04a0*/  PLOP3.LUT P1, PT, PT, PT, PT, 0x80, 0x0 ;  /* 0x000000000000781c */ /* 0x000fe20003f2f070 */
[----:B------:R-:W-:Y:S01]  /*04b0*/  CS2R R170, SRZ ;  /* 0x0000000000aa7805 */ /* 0x000fe2000001ff00 */
[----:B------:R-:W-:Y:S01]  /*04c0*/  IMAD R0, R245, 0x50, R3 ;  /* 0x00000050f5007824 */ /* 0x000fe200078e0203 */
[----:B------:R-:W-:Y:S01]  /*04d0*/  IADD3 R3, R3, 0x3f, RZ ;  /* 0x0000003f03037810 */ /* 0x000fe20007ffe0ff */
[----:B------:R-:W-:Y:S01]  /*04e0*/  CS2R R168, SRZ ;  /* 0x0000000000a87805 */ /* 0x000fe2000001ff00 */
[----:B------:R-:W-:Y:S01]  /*04f0*/  CS2R R166, SRZ ;  /* 0x0000000000a67805 */ /* 0x000fe2000001ff00 */
[----:B------:R-:W-:Y:S01]  /*0500*/  CS2R R164, SRZ ;  /* 0x0000000000a47805 */ /* 0x000fe2000001ff00 */
[----:B------:R-:W-:Y:S01]  /*0510*/  IADD3 R0, R0, -c[0x0][0x198], RZ ;  /* 0x8000660000007a10 */ /* 0x000fe20007ffe0ff */
[----:B------:R-:W-:Y:S01]  /*0520*/  CS2R R162, SRZ ;  /* 0x0000000000a27805 */ /* 0x000fe2000001ff00 */
[----:B------:R-:W-:Y:S01]  /*0530*/  SHF.R.S32.HI R4, RZ, 0x1f, R3 ;  /* 0x0000001fff047819 */ /* 0x000fe20000011403 */
[----:B------:R-:W-:Y:S01]  /*0540*/  CS2R R160, SRZ ;  /* 0x0000000000a07805 */ /* 0x000fe2000001ff00 */
[----:B------:R-:W-:Y:S01]  /*0550*/  IADD3 R0, R0, -c[0x0][0x2a4], RZ ;  /* 0x8000a90000007a10 */ /* 0x000fe20007ffe0ff */
[----:B------:R-:W-:Y:S01]  /*0560*/  CS2R R150, SRZ ;  /* 0x0000000000967805 */ /* 0x000fe2000001ff00 */
[----:B------:R-:W-:Y:S01]  /*0570*/  LEA.HI R3, R4, R3, RZ, 0x6 ;  /* 0x0000000304037211 */ /* 0x000fe200078f30ff */
[----:B------:R-:W-:Y:S01]  /*0580*/  CS2R R148, SRZ ;  /* 0x0000000000947805 */ /* 0x000fe2000001ff00 */
[----:B------:R-:W-:Y:S01]  /*0590*/  SHF.R.S32.HI R2, RZ, 0x1f, R0 ;  /* 0x0000001fff027819 */ /* 0x000fe20000011400 */
[----:B------:R-:W-:Y:S01]  /*05a0*/  CS2R R154, SRZ ;  /* 0x00000000009a7805 */ /* 0x000fe2000001ff00 */
[----:B------:R-:W-:Y:S01]  /*05b0*/  SHF.R.S32.HI R244, RZ, 0x6, R3 ;  /* 0x00000006fff47819 */ /* 0x000fe20000011403 */
[----:B------:R-:W-:Y:S01]  /*05c0*/  CS2R R152, SRZ ;  /* 0x0000000000987805 */ /* 0x000fe2000001ff00 */
[----:B------:R-:W-:Y:S01]  /*05d0*/  LEA.HI R2, R2, R0, RZ, 0x6 ;  /* 0x0000000002027211 */ /* 0x000fe200078f30ff */
[----:B------:R-:W-:Y:S01]  /*05e0*/  CS2R R158, SRZ ;  /* 0x00000000009e7805 */ /* 0x000fe2000001ff00 */
[----:B------:R-:W-:Y:S01]  /*05f0*/  CS2R R156, SRZ ;  /* 0x00000000009c7805 */ /* 0x000fe2000001ff00 */
[----:B------:R-:W-:Y:S01]  /*0600*/  CS2R R146, SRZ ;  /* 0x0000000000927805 */ /* 0x000fe2000001ff00 */
[----:B------:R-:W-:Y:S01]  /*0610*/  SHF.R.S32.HI R2, RZ, 0x6, R2 ;  /* 0x00000006ff027819 */ /* 0x000fe20000011402 */
[----:B------:R-:W-:Y:S01]  /*0620*/  CS2R R144, SRZ ;  /* 0x0000000000907805 */ /* 0x000fe2000001ff00 */
[----:B------:R-:W-:Y:S01]  /*0630*/  CS2R R142, SRZ ;  /* 0x00000000008e7805 */ /* 0x000fe2000001ff00 */
[----:B------:R-:W-:Y:S01]  /*0640*/  CS2R R140, SRZ ;  /* 0x00000000008c7805 */ /* 0x000fe2000001ff00 */
[----:B------:R-:W-:Y:S01]  /*0650*/  IMNMX R177, RZ, R2, !PT ;  /* 0x00000002ffb17217 */ /* 0x000fe20007800200 */
[----:B------:R-:W-:Y:S01]  /*0660*/  CS2R R138, SRZ ;  /* 0x00000000008a7805 */ /* 0x000fe2000001ff00 */
[----:B------:R-:W-:Y:S01]  /*0670*/  CS2R R136, SRZ ;  /* 0x0000000000887805 */ /* 0x000fe2000001ff00 */
[----:B------:R-:W-:Y:S01]  /*0680*/  CS2R R126, SRZ ;  /* 0x00000000007e7805 */ /* 0x000fe2000001ff00 */
[----:B------:R-:W-:Y:S01]  /*0690*/  ISETP.GT.AND P0, PT, R244, R177, PT ;  /* 0x000000b1f400720c */ /* 0x000fe20003f04270 */
        /* <DEDUP_REMOVED lines=44> */
[----:B------:R-:W-:Y:S01]  /*0960*/  IMAD.MOV.U32 R27, RZ, RZ, 0x5 ;  /* 0x00000005ff1b7424 */ /* 0x000fe200078e00ff */
[----:B------:R-:W-:Y:S01]  /*0970*/  SHF.R.S32.HI R25, RZ, 0x1f, R229 ;  /* 0x0000001fff197819 */ /* 0x000fe200000114e5 */
[----:B------:R-:W-:Y:S01]  /*0980*/  IMAD.MOV.U32 R18, RZ, RZ, c[0x0][0x178] ;  /* 0x00005e00ff127624 */ /* 0x000fe200078e00ff */
[----:B------:R-:W-:Y:S01]  /*0990*/  ISETP.NE.AND P0, PT, R0, 0x1, PT ;  /* 0x000000010000780c */ /* 0x000fe20003f05270 */
[--C-:B------:R-:W-:Y:S01]  /*09a0*/  IMAD.MOV.U32 R0, RZ, RZ, R230.reuse ;  /* 0x000000ffff007224 */ /* 0x100fe200078e00e6 */
[-C--:B------:R-:W-:Y:S01]  /*09b0*/  LEA.HI R23, R26, R226.reuse, RZ, 0x3 ;  /* 0x000000e21a177211 */ /* 0x080fe200078f18ff */
[C---:B------:R-:W-:Y:S01]  /*09c0*/  IMAD R7, R25.reuse, c[0x0][0x1e8], RZ ;  /* 0x00007a0019077a24 */ /* 0x040fe200078e02ff */
[----:B------:R-:W-:Y:S01]  /*09d0*/  SHF.R.S32.HI R17, RZ, 0x1f, R230 ;  /* 0x0000001fff117819 */ /* 0x000fe200000114e6 */
[----:B------:R-:W-:Y:S01]  /*09e0*/  IMAD R8, R25, c[0x0][0x1b8], RZ ;  /* 0x00006e0019087a24 */ /* 0x000fe200078e02ff */
[----:B------:R-:W-:Y:S01]  /*09f0*/  LOP3.LUT R3, R23, 0xfffffff8, RZ, 0xc0, !PT ;  /* 0xfffffff817037812 */ /* 0x000fe200078ec0ff */
[----:B------:R-:W-:Y:S01]  /*0a00*/  IMAD.MOV.U32 R28, RZ, RZ, 0x6 ;  /* 0x00000006ff1c7424 */ /* 0x000fe200078e00ff */
[----:B------:R-:W-:Y:S01]  /*0a10*/  SHF.R.S32.HI R234, RZ, 0x3, R23 ;  /* 0x00000003ffea7819 */ /* 0x000fe20000011417 */
[----:B------:R-:W-:Y:S01]  /*0a20*/  IMAD R8, R229, c[0x0][0x1bc], R8 ;  /* 0x00006f00e5087a24 */ /* 0x000fe200078e0208 */
[----:B------:R-:W-:Y:S01]  /*0a30*/  SHF.L.U64.HI R30, R18, R27, c[0x0][0x17c] ;  /* 0x00005f00121e7619 */ /* 0x000fe2000001021b */
[----:B------:R-:W-:Y:S01]  /*0a40*/  IMAD.IADD R20, R226, 0x1, -R3 ;  /* 0x00000001e2147824 */ /* 0x000fe200078e0a03 */
[----:B------:R-:W-:Y:S01]  /*0a50*/  SHF.R.S32.HI R235, RZ, 0x1f, R234 ;  /* 0x0000001fffeb7819 */ /* 0x000fe200000114ea */
[----:B------:R-:W-:Y:S01]  /*0a60*/  @P0 IMAD.HI.U32 R2, R230, c[0x0][0x24c], RZ ;  /* 0x00009300e6020a27 */ /* 0x000fe200078e00ff */
[----:B------:R-:W-:Y:S01]  /*0a70*/  CS2R R170, SRZ ;  /* 0x0000000000aa7805 */ /* 0x000fe2000001ff00 */
[----:B------:R-:W-:Y:S01]  /*0a80*/  CS2R R168, SRZ ;  /* 0x0000000000a87805 */ /* 0x000fe2000001ff00 */
[----:B------:R-:W-:Y:S01]  /*0a90*/  CS2R R166, SRZ ;  /* 0x0000000000a67805 */ /* 0x000fe2000001ff00 */
[----:B------:R-:W-:Y:S01]  /*0aa0*/  IMAD.SHL.U32 R12, R20, 0x8, RZ ;  /* 0x00000008140c7824 */ /* 0x000fe200078e00ff */
[----:B------:R-:W-:Y:S01]  /*0ab0*/  @P0 SHF.R.U32.HI R0, RZ, c[0x0][0x250], R2 ;  /* 0x00009400ff000a19 */ /* 0x000fe20000011602 */
[----:B------:R-:W-:Y:S01]  /*0ac0*/  IMAD.WIDE R10, R245, 0x50, R234 ;  /* 0x00000050f50a7825 */ /* 0x000fe200078e02ea */
[----:B------:R-:W-:Y:S01]  /*0ad0*/  CS2R R164, SRZ ;  /* 0x0000000000a47805 */ /* 0x000fe2000001ff00 */
[----:B------:R-:W-:Y:S01]  /*0ae0*/  CS2R R162, SRZ ;  /* 0x0000000000a27805 */ /* 0x000fe2000001ff00 */
[----:B------:R-:W-:Y:S01]  /*0af0*/  SHF.R.S32.HI R2, RZ, 0x1f, R0 ;  /* 0x0000001fff027819 */ /* 0x000fe20000011400 */
[----:B------:R-:W-:Y:S01]  /*0b00*/  IMAD R15, R11, c[0x0][0x1d8], RZ ;  /* 0x000076000b0f7a24 */ /* 0x000fe200078e02ff */
[--C-:B------:R-:W-:Y:S01]  /*0b10*/  SHF.R.S32.HI R13, RZ, 0x1f, R12.reuse ;  /* 0x0000001fff0d7819 */ /* 0x100fe2000001140c */
[----:B------:R-:W-:Y:S01]  /*0b20*/  IMAD.SHL.U32 R19, R18, 0x40, RZ ;  /* 0x0000004012137824 */ /* 0x000fe200078e00ff */
[----:B------:R-:W-:Y:S01]  /*0b30*/  ISETP.GE.AND P2, PT, R12, c[0x0][0x1cc], PT ;  /* 0x000073000c007a0c */ /* 0x000fe20003f46270 */
[----:B------:R-:W-:Y:S01]  /*0b40*/  IMAD R3, R2, c[0x0][0x1e0], RZ ;  /* 0x0000780002037a24 */ /* 0x000fe200078e02ff */
[----:B------:R-:W-:Y:S01]  /*0b50*/  IADD3 R21, R12, 0x40, RZ ;  /* 0x000000400c157810 */ /* 0x000fe20007ffe0ff */
[----:B------:R-:W-:Y:S01]  /*0b60*/  IMAD.WIDE.U32 R4, R0, c[0x0][0x1e0], R12 ;  /* 0x0000780000047a25 */ /* 0x000fe200078e000c */
[----:B------:R-:W-:Y:S01]  /*0b70*/  IADD3 R24, R12, 0x80, RZ ;  /* 0x000000800c187810 */ /* 0x000fe20007ffe0ff */
[----:B------:R-:W-:Y:S01]  /*0b80*/  CS2R R160, SRZ ;  /* 0x0000000000a07805 */ /* 0x000fe2000001ff00 */
[----:B------:R-:W-:Y:S01]  /*0b90*/  ISETP.GE.AND P6, PT, R21, c[0x0][0x1cc], PT ;  /* 0x0000730015007a0c */ /* 0x000fe20003fc6270 */
[----:B------:R-:W-:Y:S01]  /*0ba0*/  IMAD R3, R0, c[0x0][0x1e4], R3 ;  /* 0x0000790000037a24 */ /* 0x000fe200078e0203 */
[----:B------:R-:W-:Y:S01]  /*0bb0*/  ISETP.GE.AND P5, PT, R24, c[0x0][0x1cc], PT ;  /* 0x0000730018007a0c */ /* 0x000fe20003fa6270 */
[----:B------:R-:W-:Y:S01]  /*0bc0*/  IMAD R2, R2, c[0x0][0x1b0], RZ ;  /* 0x00006c0002027a24 */ /* 0x000fe200078e02ff */
[----:B------:R-:W-:Y:S01]  /*0bd0*/  CS2R R158, SRZ ;  /* 0x00000000009e7805 */ /* 0x000fe2000001ff00 */
[----:B------:R-:W-:Y:S01]  /*0be0*/  IMAD.IADD R5, R5, 0x1, R3 ;  /* 0x0000000105057824 */ /* 0x000fe200078e0203 */
[----:B------:R-:W-:Y:S01]  /*0bf0*/  CS2R R156, SRZ ;  /* 0x00000000009c7805 */ /* 0x000fe2000001ff00 */
[C---:B------:R-:W-:Y:S01]  /*0c00*/  IMAD R6, R0.reuse, c[0x0][0x1b4], R2 ;  /* 0x00006d0000067a24 */ /* 0x040fe200078e0202 */
[----:B------:R-:W-:Y:S01]  /*0c10*/  CS2R R154, SRZ ;  /* 0x00000000009a7805 */ /* 0x000fe2000001ff00 */
[----:B------:R-:W-:Y:S01]  /*0c20*/  IMAD.WIDE.U32 R2, R0, c[0x0][0x1b0], R12 ;  /* 0x00006c0000027a25 */ /* 0x000fe200078e000c */
        /* <DEDUP_REMOVED lines=11> */
[----:B------:R-:W-:Y:S01]  /*0ce0*/  IMAD.SHL.U32 R0, R234, 0x40, RZ ;  /* 0x00000040ea007824 */ /* 0x000fe200078e00ff */
[----:B------:R-:W-:Y:S01]  /*0cf0*/  CS2R R136, SRZ ;  /* 0x0000000000887805 */ /* 0x000fe2000001ff00 */
[----:B------:R-:W-:Y:S01]  /*0d00*/  IMAD.IADD R3, R3, 0x1, R6 ;  /* 0x0000000103037824 */ /* 0x000fe200078e0206 */
[----:B------:R-:W-:Y:S01]  /*0d10*/  CS2R R134, SRZ ;  /* 0x0000000000867805 */ /* 0x000fe2000001ff00 */
[----:B------:R-:W-:Y:S01]  /*0d20*/  IMAD R15, R10, c[0x0][0x1dc], R15 ;  /* 0x000077000a0f7a24 */ /* 0x000fe200078e020f */
[----:B------:R-:W-:Y:S01]  /*0d30*/  LOP3.LUT R0, R0, 0x1c0, RZ, 0xc0, !PT ;  /* 0x000001c000007812 */ /* 0x000fe200078ec0ff */
[----:B------:R-:W-:Y:S01]  /*0d40*/  IMAD.WIDE.U32 R6, R229, c[0x0][0x1b8], R2 ;  /* 0x00006e00e5067a25 */ /* 0x000fe200078e0002 */
[----:B------:R-:W-:Y:S01]  /*0d50*/  CS2R R132, SRZ ;  /* 0x0000000000847805 */ /* 0x000fe2000001ff00 */
[----:B------:R-:W-:Y:S01]  /*0d60*/  CS2R R130, SRZ ;  /* 0x0000000000827805 */ /* 0x000fe2000001ff00 */
[----:B------:R-:W-:Y:S01]  /*0d70*/  LOP3.LUT R14, R0, 0x38, R12, 0xf8, !PT ;  /* 0x00000038000e7812 */ /* 0x000fe200078ef80c */
[----:B------:R-:W-:Y:S01]  /*0d80*/  IMAD.WIDE.U32 R2, R10, c[0x0][0x1d8], R4 ;  /* 0x000076000a027a25 */ /* 0x000fe200078e0004 */
[----:B------:R-:W-:Y:S01]  /*0d90*/  SHF.R.U32.HI R5, RZ, 0x3, R0 ;  /* 0x00000003ff057819 */ /* 0x000fe20000011600 */
[----:B------:R-:W-:Y:S01]  /*0da0*/  CS2R R128, SRZ ;  /* 0x0000000000807805 */ /* 0x000fe2000001ff00 */
[----:B------:R-:W-:Y:S01]  /*0db0*/  CS2R R126, SRZ ;  /* 0x00000000007e7805 */ /* 0x000fe2000001ff00 */
[----:B------:R-:W-:Y:S01]  /*0dc0*/  IMAD.IADD R0, R3, 0x1, R15 ;  /* 0x0000000103007824 */ /* 0x000fe200078e020f */
[----:B------:R-:W-:Y:S01]  /*0dd0*/  LEA R4, P0, R2, c[0x0][0x1c0], 0x1 ;  /* 0x0000700002047a11 */ /* 0x000fe200078008ff */
[----:B------:R-:W-:Y:S01]  /*0de0*/  IMAD.MOV.U32 R15, RZ, RZ, c[0x0][0x1d8] ;  /* 0x00007600ff0f7624 */ /* 0x000fe200078e00ff */
[----:B------:R-:W-:Y:S01]  /*0df0*/  LOP3.LUT R14, R14, R5, RZ, 0x3c, !PT ;  /* 0x000000050e0e7212 */ /* 0x000fe200078e3cff */
[----:B------:R-:W-:Y:S01]  /*0e00*/  IMAD.MOV.U32 R3, RZ, RZ, c[0x0][0x1dc] ;  /* 0x00007700ff037624 */ /* 0x000fe200078e00ff */
[----:B------:R-:W-:Y:S01]  /*0e10*/  LEA.HI.X R5, R2, c[0x0][0x1c4], R0, 0x1, P0 ;  /* 0x0000710002057a11 */ /* 0x000fe200000f0c00 */
[----:B------:R-:W-:Y:S01]  /*0e20*/  IMAD.IADD R9, R7, 0x1, R8 ;  /* 0x0000000107097824 */ /* 0x000fe200078e0208 */
[----:B------:R-:W-:Y:S01]  /*0e30*/  IADD3 R0, -R234, c[0x0][0x198], RZ ;  /* 0x00006600ea007a10 */ /* 0x000fe20007ffe1ff */
[----:B------:R-:W-:Y:S01]  /*0e40*/  IMAD.MOV.U32 R8, RZ, RZ, R6 ;  /* 0x000000ffff087224 */ /* 0x000fe200078e0006 */
[----:B------:R-:W-:Y:S01]  /*0e50*/  LEA.HI R2, R26, R226, RZ, 0x6 ;  /* 0x000000e21a027211 */ /* 0x000fe200078f30ff */
[----:B------:R-:W-:Y:S01]  /*0e60*/  IMAD.SHL.U32 R16, R15, 0x20, RZ ;  /* 0x000000200f107824 */ /* 0x000fe200078e00ff */
[----:B------:R-:W-:Y:S01]  /*0e70*/  ISETP.GT.AND P0, PT, R226, 0x7f, PT ;  /* 0x0000007fe200780c */ /* 0x000fe20003f04270 */
[----:B------:R-:W-:Y:S01]  /*0e80*/  IMAD R0, R245, -0x50, R0 ;  /* 0xffffffb0f5007824 */ /* 0x000fe200078e0200 */
[----:B------:R-:W-:Y:S01]  /*0e90*/  SHF.R.S32.HI R22, RZ, 0x6, R2 ;  /* 0x00000006ff167819 */ /* 0x000fe20000011402 */
[----:B------:R-:W-:Y:S01]  /*0ea0*/  IMAD R7, R11, c[0x0][0x1a8], RZ ;  /* 0x00006a000b077a24 */ /* 0x000fe200078e02ff */
[C---:B------:R-:W-:Y:S01]  /*0eb0*/  LEA R2, P3, R15.reuse, R4, 0x6 ;  /* 0x000000040f027211 */ /* 0x040fe200078630ff */
[----:B------:R-:W-:Y:S01]  /*0ec0*/  IMAD.WIDE.U32 R8, R10, c[0x0][0x1a8], R8 ;  /* 0x00006a000a087a25 */ /* 0x000fe200078e0008 */
[C---:B------:R-:W-:Y:S01]  /*0ed0*/  ISETP.LT.OR P1, PT, R0.reuse, 0x1, P2 ;  /* 0x000000010000780c */ /* 0x040fe20001721670 */
[----:B------:R-:W-:Y:S01]  /*0ee0*/  CS2R R124, SRZ ;  /* 0x00000000007c7805 */ /* 0x000fe2000001ff00 */
[----:B------:R-:W-:Y:S01]  /*0ef0*/  ISETP.LT.OR P4, PT, R0, 0x1, P6 ;  /* 0x000000010000780c */ /* 0x000fe20003781670 */
[----:B------:R-:W-:Y:S01]  /*0f00*/  IMAD R6, R22, 0x200, R14 ;  /* 0x0000020016067824 */ /* 0x000fe200078e020e */
[----:B------:R-:W-:Y:S01]  /*0f10*/  LEA.HI.X R3, R15, R5, R3, 0x6, P3 ;  /* 0x000000050f037211 */ /* 0x000fe200018f3403 */
[----:B------:R-:W-:Y:S01]  /*0f20*/  IMAD R14, R10, c[0x0][0x1ac], R7 ;  /* 0x00006b000a0e7a24 */ /* 0x000fe200078e0207 */
[----:B------:R-:W-:Y:S01]  /*0f30*/  ISETP.LT.OR P3, PT, R0, 0x1, P5 ;  /* 0x000000010000780c */ /* 0x000fe20002f61670 */
[----:B------:R-:W-:Y:S01]  /*0f40*/  IMAD.SHL.U32 R224, R6, 0x2, RZ ;  /* 0x0000000206e07824 */ /* 0x000fe200078e00ff */
[----:B------:R-:W-:Y:S01]  /*0f50*/  ISETP.LT.OR P2, PT, R0, 0x21, P2 ;  /* 0x000000210000780c */ /* 0x000fe20001741670 */
[----:B------:R-:W-:Y:S01]  /*0f60*/  IMAD R10, R235, c[0x0][0x178], RZ ;  /* 0x00005e00eb0a7a24 */ /* 0x000fe200078e02ff */
[----:B------:R-:W-:Y:S01]  /*0f70*/  SHF.L.U64.HI R15, R15, R27, c[0x0][0x1dc] ;  /* 0x000077000f0f7619 */ /* 0x000fe2000001021b */
[----:B------:R-:W-:Y:S01]  /*0f80*/  IMAD.SHL.U32 R29, R18, 0x20, RZ ;  /* 0x00000020121d7824 */ /* 0x000fe200078e00ff */
[----:B------:R-:W-:Y:S01]  /*0f90*/  ISETP.LT.OR P5, PT, R0, 0x21, P5 ;  /* 0x000000210000780c */ /* 0x000fe20002fa1670 */
[----:B------:R-:W-:Y:S01]  /*0fa0*/  @!PT LDS RZ, [RZ] ;  /* 0x00000000fffff984 */ /* 0x000fe20000000800 */
[----:B------:R-:W-:Y:S01]  /*0fb0*/  @!PT LDS RZ, [RZ] ;  /* 0x00000000fffff984 */ /* 0x000fe20000000800 */
[----:B------:R-:W-:Y:S01]  /*0fc0*/  @!PT LDS RZ, [RZ] ;  /* 0x00000000fffff984 */ /* 0x000fe20000000800 */
[----:B------:R1:W-:Y:S01]  /*0fd0*/  LDGSTS.E.BYPASS.LTC128B.128 [R224+0x7880], [R4.64], !P1 ;  /* 0x0788000004e07fae */ /* 0x0003e2000c901d44 */
[C---:B------:R-:W-:Y:S01]  /*0fe0*/  @!P0 LEA R6, P1, R16.reuse, R2, 0x1 ;  /* 0x0000000210068211 */ /* 0x040fe200078208ff */
[----:B------:R-:W-:Y:S01]  /*0ff0*/  IMAD.MOV.U32 R218, RZ, RZ, 0x10 ;  /* 0x00000010ffda7424 */ /* 0x000fe200078e00ff */
[----:B------:R-:W-:Y:S01]  /*1000*/  CS2R R122, SRZ ;  /* 0x00000000007a7805 */ /* 0x000fe2000001ff00 */
[----:B------:R1:W-:Y:S01]  /*1010*/  LDGSTS.E.BYPASS.LTC128B.128 [R224+0xa080], [R4.64+0x80], !P4 ;  /* 0x0a08008004e07fae */ /* 0x0003e2000e101d44 */
[----:B------:R-:W-:Y:S01]  /*1020*/  @!P0 LEA.HI.X R7, R16, R3, R15, 0x1, P1 ;  /* 0x0000000310078211 */ /* 0x000fe200008f0c0f */
[----:B------:R-:W-:Y:S01]  /*1030*/  IMAD.MOV.U32 R15, RZ, RZ, c[0x0][0x1a8] ;  /* 0x00006a00ff0f7624 */ /* 0x000fe200078e00ff */
[C---:B------:R-:W-:Y:S01]  /*1040*/  @!P0 ISETP.GE.AND P1, PT, R0.reuse, 0x41, PT ;  /* 0x000000410000880c */ /* 0x040fe20003f26270 */
[----:B------:R1:W-:Y:S01]  /*1050*/  LDGSTS.E.BYPASS.LTC128B.128 [R224+0xc880], [R4.64+0x100], !P3 ;  /* 0x0c88010004e07fae */ /* 0x0003e2000d901d44 */
[C---:B------:R-:W-:Y:S01]  /*1060*/  ISETP.LT.OR P3, PT, R0.reuse, 0x21, P6 ;  /* 0x000000210000780c */ /* 0x040fe20003761670 */
[----:B------:R-:W-:Y:S01]  /*1070*/  IMAD.MOV.U32 R209, RZ, RZ, 0x120 ;  /* 0x00000120ffd17424 */ /* 0x000fe200078e00ff */
[----:B------:R-:W-:Y:S01]  /*1080*/  @!P0 ISETP.LT.OR P6, PT, R0, 0x41, P6 ;  /* 0x000000410000880c */ /* 0x000fe200037c1670 */
[----:B------:R2:W-:Y:S01]  /*1090*/  LDGSTS.E.BYPASS.LTC128B.128 [R224+0x8880], [R2.64], !P2 ;  /* 0x0888000002e07fae */ /* 0x0005e2000d101d44 */
[----:B------:R-:W-:Y:S01]  /*10a0*/  @!P0 ISETP.GE.OR P2, PT, R12, c[0x0][0x1cc], !P1 ;  /* 0x000073000c008a0c */ /* 0x000fe20004f46670 */
[----:B------:R-:W-:Y:S01]  /*10b0*/  IMAD.MOV.U32 R233, RZ, RZ, -0x50 ;  /* 0xffffffb0ffe97424 */ /* 0x000fe200078e00ff */
[----:B------:R-:W-:Y:S01]  /*10c0*/  @!P0 ISETP.GE.OR P1, PT, R24, c[0x0][0x1cc], !P1 ;  /* 0x0000730018008a0c */ /* 0x000fe20004f26670 */
[----:B------:R-:W-:Y:S01]  /*10d0*/  IMAD.MOV.U32 R212, RZ, RZ, RZ ;  /* 0x000000ffffd47224 */ /* 0x000fe200078e00ff */
[----:B------:R-:W-:Y:S01]  /*10e0*/  SHF.R.S32.HI R16, RZ, 0x1f, R177 ;  /* 0x0000001fff107819 */ /* 0x000fe200000114b1 */
[----:B------:R-:W-:Y:S01]  /*10f0*/  IMAD R233, R245, R233, c[0x0][0x198] ;  /* 0x00006600f5e97624 */ /* 0x000fe200078e02e9 */
[----:B------:R-:W-:Y:S01]  /*1100*/  CS2R R120, SRZ ;  /* 0x0000000000787805 */ /* 0x000fe2000001ff00 */
[----:B------:R-:W-:Y:S01]  /*1110*/  IMAD.MOV.U32 R225, RZ, RZ, 0x1 ;  /* 0x00000001ffe17424 */ /* 0x000fe200078e00ff */
[----:B------:R-:W-:Y:S01]  /*1120*/  CS2R R118, SRZ ;  /* 0x0000000000767805 */ /* 0x000fe2000001ff00 */
[----:B------:R2:W-:Y:S01]  /*1130*/  LDGSTS.E.BYPASS.LTC128B.128 [R224+0xb080], [R2.64+0x80], !P3 ;  /* 0x0b08008002e07fae */ /* 0x0005e2000d901d44 */
[----:B------:R-:W-:Y:S01]  /*1140*/  ISETP.GE.AND P3, PT, R12, c[0x0][0x16c], PT ;  /* 0x00005b000c007a0c */ /* 0x000fe20003f66270 */
[----:B------:R-:W-:Y:S01]  /*1150*/  CS2R R116, SRZ ;  /* 0x0000000000747805 */ /* 0x000fe2000001ff00 */
[----:B------:R-:W-:Y:S01]  /*1160*/  CS2R R114, SRZ ;  /* 0x0000000000727805 */ /* 0x000fe2000001ff00 */
[----:B------:R2:W-:Y:S01]  /*1170*/  LDGSTS.E.BYPASS.LTC128B.128 [R224+0xd880], [R2.64+0x100], !P5 ;  /* 0x0d88010002e07fae */ /* 0x0005e2000e901d44 */
[C---:B------:R-:W-:Y:S01]  /*1180*/  ISETP.GE.AND P5, PT, R21.reuse, c[0x0][0x19c], PT ;  /* 0x0000670015007a0c */ /* 0x040fe20003fa6270 */
[----:B------:R-:W-:Y:S01]  /*1190*/  CS2R R112, SRZ ;  /* 0x0000000000707805 */ /* 0x000fe2000001ff00 */
[----:B------:R-:W-:Y:S01]  /*11a0*/  CS2R R82, SRZ ;  /* 0x0000000000527805 */ /* 0x000fe2000001ff00 */
[----:B------:R3:W-:Y:S01]  /*11b0*/  @!P0 LDGSTS.E.BYPASS.LTC128B.128 [R224+0x9880], [R6.64], !P2 ;  /* 0x0988000006e08fae */ /* 0x0007e2000d101d44 */
[----:B------:R-:W-:Y:S01]  /*11c0*/  ISETP.GE.AND P2, PT, R21, c[0x0][0x16c], PT ;  /* 0x00005b0015007a0c */ /* 0x000fe20003f46270 */
[----:B------:R-:W-:Y:S01]  /*11d0*/  CS2R R80, SRZ ;  /* 0x0000000000507805 */ /* 0x000fe2000001ff00 */
[----:B------:R-:W-:Y:S01]  /*11e0*/  CS2R R78, SRZ ;  /* 0x00000000004e7805 */ /* 0x000fe2000001ff00 */
[----:B------:R3:W-:Y:S01]  /*11f0*/  @!P0 LDGSTS.E.BYPASS.LTC128B.128 [R224+0xc080], [R6.64+0x80], !P6 ;  /* 0x0c08008006e08fae */ /* 0x0007e2000f101d44 */
[C---:B-1----:R-:W-:Y:S01]  /*1200*/  IMAD R4, R234.reuse, c[0x0][0x17c], R10 ;  /* 0x00005f00ea047a24 */ /* 0x042fe200078e020a */
[----:B------:R-:W-:Y:S01]  /*1210*/  CS2R R76, SRZ ;  /* 0x00000000004c7805 */ /* 0x000fe2000001ff00 */
[----:B------:R-:W-:Y:S01]  /*1220*/  IMAD.WIDE.U32 R10, R234, c[0x0][0x178], R12 ;  /* 0x00005e00ea0a7a25 */ /* 0x000fe200078e000c */
[----:B------:R3:W-:Y:S01]  /*1230*/  @!P0 LDGSTS.E.BYPASS.LTC128B.128 [R224+0xe880], [R6.64+0x100], !P1 ;  /* 0x0e88010006e08fae */ /* 0x0007e2000c901d44 */
[----:B------:R-:W-:Y:S01]  /*1240*/  ISETP.GE.AND P1, PT, R12, c[0x0][0x19c], PT ;  /* 0x000067000c007a0c */ /* 0x000fe20003f26270 */
[----:B------:R-:W-:Y:S01]  /*1250*/  CS2R R74, SRZ ;  /* 0x00000000004a7805 */ /* 0x000fe2000001ff00 */
[----:B------:R-:W-:Y:S01]  /*1260*/  IMAD.IADD R11, R11, 0x1, R4 ;  /* 0x000000010b0b7824 */ /* 0x000fe200078e0204 */
[----:B------:R-:W-:Y:S01]  /*1270*/  LEA R4, P4, R8, c[0x0][0x190], 0x1 ;  /* 0x0000640008047a11 */ /* 0x000fe200078808ff */
[----:B------:R-:W-:Y:S01]  /*1280*/  IMAD.IADD R5, R9, 0x1, R14 ;  /* 0x0000000109057824 */ /* 0x000fe200078e020e */
[----:B------:R-:W-:Y:S01]  /*1290*/  SEL R9, RZ, 0x1, P3 ;  /* 0x00000001ff097807 */ /* 0x000fe20001800000 */
[----:B------:R-:W-:Y:S01]  /*12a0*/  CS2R R72, SRZ ;  /* 0x0000000000487805 */ /* 0x000fe2000001ff00 */
[----:B------:R-:W-:Y:S01]  /*12b0*/  ISETP.LT.OR P3, PT, R0, 0x1, P5 ;  /* 0x000000010000780c */ /* 0x000fe20002f61670 */
[----:B------:R-:W-:Y:S01]  /*12c0*/  CS2R R70, SRZ ;  /* 0x0000000000467805 */ /* 0x000fe2000001ff00 */
[----:B------:R-:W-:Y:S01]  /*12d0*/  LEA.HI.X R5, R8, c[0x0][0x194], R5, 0x1, P4 ;  /* 0x0000650008057a11 */ /* 0x000fe200020f0c05 */
[----:B------:R-:W-:Y:S01]  /*12e0*/  CS2R R68, SRZ ;  /* 0x0000000000447805 */ /* 0x000fe2000001ff00 */
[----:B------:R-:W-:Y:S01]  /*12f0*/  ISETP.LT.OR P4, PT, R0, 0x1, P1 ;  /* 0x000000010000780c */ /* 0x000fe20000f81670 */
[----:B------:R-:W-:Y:S01]  /*1300*/  CS2R R66, SRZ ;  /* 0x0000000000427805 */ /* 0x000fe2000001ff00 */
[----:B------:R-:W-:Y:S01]  /*1310*/  SEL R14, RZ, 0xffffffff, P2 ;  /* 0xffffffffff0e7807 */ /* 0x000fe20001000000 */
[----:B--2---:R-:W-:Y:S01]  /*1320*/  IMAD R2, R17, c[0x0][0x180], RZ ;  /* 0x0000600011027a24 */ /* 0x004fe200078e02ff */
[----:B------:R-:W-:Y:S01]  /*1330*/  CS2R R64, SRZ ;  /* 0x0000000000407805 */ /* 0x000fe2000001ff00 */
[----:B------:R-:W-:Y:S01]  /*1340*/  IMAD.MOV.U32 R3, RZ, RZ, c[0x0][0x1ac] ;  /* 0x00006b00ff037624 */ /* 0x000fe200078e00ff */
[----:B------:R-:W-:Y:S01]  /*1350*/  CS2R R62, SRZ ;  /* 0x00000000003e7805 */ /* 0x000fe2000001ff00 */
[----:B------:R-:W-:Y:S01]  /*1360*/  IMAD R8, R230, c[0x0][0x184], R2 ;  /* 0x00006100e6087a24 */ /* 0x000fe200078e0202 */
[C---:B------:R-:W-:Y:S01]  /*1370*/  LEA R2, P6, R15.reuse, R4, 0x6 ;  /* 0x000000040f027211 */ /* 0x040fe200078c30ff */
[----:B------:R-:W-:Y:S01]  /*1380*/  IMAD.SHL.U32 R14, R14, 0x2, RZ ;  /* 0x000000020e0e7824 */ /* 0x000fe200078e00ff */
[----:B------:R-:W-:Y:S01]  /*1390*/  CS2R R60, SRZ ;  /* 0x00000000003c7805 */ /* 0x000fe2000001ff00 */
[----:B------:R-:W-:Y:S01]  /*13a0*/  CS2R R58, SRZ ;  /* 0x00000000003a7805 */ /* 0x000fe2000001ff00 */
[C---:B------:R-:W-:Y:S01]  /*13b0*/  LEA.HI.X R3, R15.reuse, R5, R3, 0x6, P6 ;  /* 0x000000050f037211 */ /* 0x040fe200030f3403 */
[----:B------:R1:W-:Y:S01]  /*13c0*/  LDGSTS.E.BYPASS.LTC128B.128 [R224+0x80], [R4.64], !P4 ;  /* 0x0008000004e07fae */ /* 0x0003e2000e101d44 */
[----:B------:R-:W-:Y:S01]  /*13d0*/  ISETP.GE.AND P6, PT, R24, c[0x0][0x19c], PT ;  /* 0x0000670018007a0c */ /* 0x000fe20003fc6270 */
[----:B---3--:R-:W-:Y:S01]  /*13e0*/  IMAD.WIDE.U32 R6, R230, c[0x0][0x180], R10 ;  /* 0x00006000e6067a25 */ /* 0x008fe200078e000a */
[C---:B------:R-:W-:Y:S01]  /*13f0*/  SHF.L.U64.HI R10, R15.reuse, R27, c[0x0][0x1ac] ;  /* 0x00006b000f0a7619 */ /* 0x040fe2000001021b */
[----:B------:R1:W-:Y:S01]  /*1400*/  LDGSTS.E.BYPASS.LTC128B.128 [R224+0x2880], [R4.64+0x80], !P3 ;  /* 0x0288008004e07fae */ /* 0x0003e2000d901d44 */
[----:B------:R-:W-:Y:S01]  /*1410*/  ISETP.LT.OR P4, PT, R0, 0x1, P6 ;  /* 0x000000010000780c */ /* 0x000fe20003781670 */
[----:B------:R-:W-:Y:S01]  /*1420*/  IMAD.SHL.U32 R11, R15, 0x20, RZ ;  /* 0x000000200f0b7824 */ /* 0x000fe200078e00ff */
[----:B------:R-:W-:Y:S01]  /*1430*/  LOP3.LUT R15, R14, 0x2, R9, 0xe2, !PT ;  /* 0x000000020e0f7812 */ /* 0x000fe200078ee209 */
[----:B------:R-:W-:Y:S01]  /*1440*/  IMAD.IADD R7, R7, 0x1, R8 ;  /* 0x0000000107077824 */ /* 0x000fe200078e0208 */
[----:B------:R-:W-:Y:S01]  /*1450*/  ISETP.LT.OR P3, PT, R0, 0x21, P5 ;  /* 0x000000210000780c */ /* 0x000fe20002f61670 */
[----:B------:R-:W-:Y:S01]  /*1460*/  CS2R R56, SRZ ;  /* 0x0000000000387805 */ /* 0x000fe2000001ff00 */
[----:B------:R-:W-:Y:S01]  /*1470*/  @!P0 LEA R8, P2, R11, R2, 0x1 ;  /* 0x000000020b088211 */ /* 0x000fe200078408ff */
[----:B------:R-:W-:Y:S01]  /*1480*/  IMAD.WIDE.U32 R242, R229, c[0x0][0x188], R6 ;  /* 0x00006200e5f27a25 */ /* 0x000fe200078e0006 */
[----:B------:R-:W-:Y:S01]  /*1490*/  SHF.L.U64.HI R14, R18, R28, c[0x0][0x17c] ;  /* 0x00005f00120e7619 */ /* 0x000fe2000001021c */
[----:B------:R-:W-:Y:S01]  /*14a0*/  CS2R R54, SRZ ;  /* 0x0000000000367805 */ /* 0x000fe2000001ff00 */
[----:B------:R-:W-:Y:S01]  /*14b0*/  @!P0 LEA.HI.X R9, R11, R3, R10, 0x1, P2 ;  /* 0x000000030b098211 */ /* 0x000fe200010f0c0a */
[----:B------:R-:W-:Y:S01]  /*14c0*/  IMAD R11, R25, c[0x0][0x188], RZ ;  /* 0x00006200190b7a24 */ /* 0x000fe200078e02ff */
[----:B------:R-:W-:Y:S01]  /*14d0*/  ISETP.GE.AND P2, PT, R24, c[0x0][0x16c], PT ;  /* 0x00005b0018007a0c */ /* 0x000fe20003f46270 */
[----:B------:R1:W-:Y:S01]  /*14e0*/  LDGSTS.E.BYPASS.LTC128B.128 [R224+0x5080], [R4.64+0x100], !P4 ;  /* 0x0508010004e07fae */ /* 0x0003e2000e101d44 */
[C---:B------:R-:W-:Y:S01]  /*14f0*/  ISETP.LT.OR P4, PT, R0.reuse, 0x21, P1 ;  /* 0x000000210000780c */ /* 0x040fe20000f81670 */
[----:B------:R-:W-:Y:S01]  /*1500*/  IMAD R11, R229, c[0x0][0x18c], R11 ;  /* 0x00006300e50b7a24 */ /* 0x000fe200078e020b */
[----:B------:R-:W-:Y:S01]  /*1510*/  @!P0 ISETP.LT.OR P1, PT, R0, 0x41, P1 ;  /* 0x000000410000880c */ /* 0x000fe20000f21670 */
[----:B------:R-:W-:Y:S01]  /*1520*/  IMAD R14, R14, R177, RZ ;  /* 0x000000b10e0e7224 */ /* 0x000fe200078e02ff */
[----:B------:R-:W-:Y:S01]  /*1530*/  @!P0 ISETP.LT.OR P5, PT, R0, 0x41, P5 ;  /* 0x000000410000880c */ /* 0x000fe20002fa1670 */
[----:B------:R-:W-:Y:S01]  /*1540*/  IMAD.IADD R239, R243, 0x1, R11 ;  /* 0x00000001f3ef7824 */ /* 0x000fe200078e020b */
[----:B------:R-:W-:Y:S01]  /*1550*/  CS2R R52, SRZ ;  /* 0x0000000000347805 */ /* 0x000fe2000001ff00 */
[----:B------:R-:W-:Y:S01]  /*1560*/  IMAD.MOV.U32 R238, RZ, RZ, R242 ;  /* 0x000000ffffee7224 */ /* 0x000fe200078e00f2 */
        /* <DEDUP_REMOVED lines=9> */
[----:B------:R2:W-:Y:S01]  /*1600*/  LDGSTS.E.BYPASS.LTC128B.128 [R224+0x3880], [R2.64+0x80], !P3 ;  /* 0x0388008002e07fae */ /* 0x0005e2000d901d44 */
[----:B------:R-:W-:Y:S01]  /*1610*/  CS2R R34, SRZ ;  /* 0x0000000000227805 */ /* 0x000fe2000001ff00 */
[----:B------:R-:W-:Y:S01]  /*1620*/  CS2R R32, SRZ ;  /* 0x0000000000207805 */ /* 0x000fe2000001ff00 */
[----:B------:R-:W-:Y:S01]  /*1630*/  SHF.R.S32.HI R227, RZ, 0x1f, R226 ;  /* 0x0000001fffe37819 */ /* 0x000fe200000114e2 */
[----:B-1----:R-:W-:-:S04]  /*1640*/  IMAD R4, R235, c[0x0][0x208], RZ ;  /* 0x00008200eb047a24 */ /* 0x002fc800078e02ff */
[C---:B------:R-:W-:Y:S02]  /*1650*/  IMAD R10, R234.reuse, c[0x0][0x20c], R4 ;  /* 0x00008300ea0a7a24 */ /* 0x040fe400078e0204 */
[----:B------:R-:W-:Y:S01]  /*1660*/  IMAD.WIDE.U32 R4, R234, c[0x0][0x208], R12 ;  /* 0x00008200ea047a25 */ /* 0x000fe200078e000c */
[----:B------:R-:W-:Y:S02]  /*1670*/  SEL R13, RZ, 0x4, P2 ;  /* 0x00000004ff0d7807 */ /* 0x000fe40001000000 */
[C---:B------:R-:W-:Y:S01]  /*1680*/  ISETP.LT.OR P2, PT, R0.reuse, 0x21, P6 ;  /* 0x000000210000780c */ /* 0x040fe20003741670 */
[----:B------:R-:W-:Y:S01]  /*1690*/  IMAD.IADD R7, R5, 0x1, R10 ;  /* 0x0000000105077824 */ /* 0x000fe200078e020a */
[----:B------:R-:W-:Y:S01]  /*16a0*/  @!P0 ISETP.LT.OR P6, PT, R0, 0x41, P6 ;  /* 0x000000410000880c */ /* 0x000fe200037c1670 */
[----:B------:R-:W-:Y:S01]  /*16b0*/  IMAD.MOV.U32 R6, RZ, RZ, R4 ;  /* 0x000000ffff067224 */ /* 0x000fe200078e0004 */
[----:B------:R-:W-:Y:S01]  /*16c0*/  LOP3.LUT R0, R15, R13, RZ, 0xfc, !PT ;  /* 0x0000000d0f007212 */ /* 0x000fe200078efcff */
[----:B------:R-:W-:-:S02]  /*16d0*/  IMAD R10, R16, R19, R14 ;  /* 0x00000013100a7224 */ /* 0x000fc400078e020e */
[C---:B------:R-:W-:Y:S01]  /*16e0*/  IMAD.WIDE.U32 R4, R177.reuse, R19, R238 ;  /* 0x00000013b1047225 */ /* 0x040fe200078e00ee */
[C---:B------:R-:W-:Y:S02]  /*16f0*/  LOP3.LUT P4, RZ, R0.reuse, 0x1, RZ, 0xc0, !PT ;  /* 0x0000000100ff7812 */ /* 0x040fe4000788c0ff */
[C---:B------:R-:W-:Y:S01]  /*1700*/  LOP3.LUT P3, RZ, R0.reuse, 0x2, RZ, 0xc0, !PT ;  /* 0x0000000200ff7812 */ /* 0x040fe2000786c0ff */
[----:B------:R-:W-:Y:S01]  /*1710*/  IMAD.SHL.U32 R19, R177, 0x40, RZ ;  /* 0x00000040b1137824 */ /* 0x000fe200078e00ff */
[----:B------:R-:W-:Y:S01]  /*1720*/  P2R R13, PR, RZ, 0x10 ;  /* 0x00000010ff0d7803 */ /* 0x000fe20000000000 */
[----:B------:R2:W-:Y:S01]  /*1730*/  LDGSTS.E.BYPASS.LTC128B.128 [R224+0x6080], [R2.64+0x100], !P2 ;  /* 0x0608010002e07fae */ /* 0x0005e2000d101d44 */
[----:B------:R-:W-:Y:S01]  /*1740*/  LOP3.LUT P2, RZ, R0, 0x4, RZ, 0xc0, !PT ;  /* 0x0000000400ff7812 */ /* 0x000fe2000784c0ff */
[----:B------:R-:W-:Y:S01]  /*1750*/  IMAD.MOV.U32 R14, RZ, RZ, c[0x0][0x208] ;  /* 0x00008200ff0e7624 */ /* 0x000fe200078e00ff */
[--C-:B------:R-:W-:Y:S01]  /*1760*/  IADD3 R0, -R234, c[0x0][0x168], -R19.reuse ;  /* 0x00005a00ea007a10 */ /* 0x100fe20007ffe913 */
[----:B------:R1:W-:Y:S01]  /*1770*/  @!P0 LDGSTS.E.BYPASS.LTC128B.128 [R224+0x2080], [R8.64], !P1 ;  /* 0x0208000008e08fae */ /* 0x0003e2000c901d44 */
[----:B------:R-:W-:-:S02]  /*1780*/  SHF.R.S32.HI R18, RZ, 0x1f, R19 ;  /* 0x0000001fff127819 */ /* 0x000fc40000011413 */
[----:B------:R-:W-:Y:S01]  /*1790*/  SHF.L.U64.HI R11, R14, R28, c[0x0][0x20c] ;  /* 0x000083000e0b7619 */ /* 0x000fe2000001021c */
[----:B------:R1:W-:Y:S01]  /*17a0*/  @!P0 LDGSTS.E.BYPASS.LTC128B.128 [R224+0x4880], [R8.64+0x80], !P5 ;  /* 0x0488008008e08fae */ /* 0x0003e2000e901d44 */
[----:B------:R-:W-:Y:S02]  /*17b0*/  ISETP.LT.OR P5, PT, R0, 0x1, !P4 ;  /* 0x000000010000780c */ /* 0x000fe400067a1670 */
[----:B------:R-:W-:Y:S01]  /*17c0*/  SHF.L.U64.HI R15, R14, R27, c[0x0][0x20c] ;  /* 0x000083000e0f7619 */ /* 0x000fe2000001021b */
[----:B------:R1:W-:Y:S01]  /*17d0*/  @!P0 LDGSTS.E.BYPASS.LTC128B.128 [R224+0x7080], [R8.64+0x100], !P6 ;  /* 0x0708010008e08fae */ /* 0x0003e2000f101d44 */
[C---:B------:R-:W-:Y:S02]  /*17e0*/  ISETP.LT.OR P0, PT, R0.reuse, 0x1, !P2 ;  /* 0x000000010000780c */ /* 0x040fe40005701670 */
[----:B------:R-:W-:Y:S01]  /*17f0*/  ISETP.LT.OR P6, PT, R0, 0x21, !P4 ;  /* 0x000000210000780c */ /* 0x000fe200067c1670 */
[----:B------:R-:W0:Y:S01]  /*1800*/  LDGDEPBAR ;  /* 0x00000000000079af */ /* 0x000e220000000000 */
[----:B------:R-:W-:Y:S01]  /*1810*/  ISETP.GE.AND P4, PT, R12, c[0x0][0x1fc], PT ;  /* 0x00007f000c007a0c */ /* 0x000fe20003f86270 */
[----:B--2---:R-:W-:Y:S01]  /*1820*/  IMAD.IADD R3, R5, 0x1, R10 ;  /* 0x0000000105037824 */ /* 0x004fe200078e020a */
[----:B------:R-:W-:Y:S01]  /*1830*/  LEA R2, P1, R4, c[0x0][0x160], 0x1 ;  /* 0x0000580004027a11 */ /* 0x000fe200078208ff */
[----:B------:R-:W-:-:S03]  /*1840*/  IMAD R10, R17, c[0x0][0x210], RZ ;  /* 0x00008400110a7a24 */ /* 0x000fc600078e02ff */
[----:B------:R-:W-:Y:S01]  /*1850*/  LEA.HI.X R3, R4, c[0x0][0x164], R3, 0x1, P1 ;  /* 0x0000590004037a11 */ /* 0x000fe200008f0c03 */
[----:B------:R-:W-:Y:S01]  /*1860*/  IMAD R10, R230, c[0x0][0x214], R10 ;  /* 0x00008500e60a7a24 */ /* 0x000fe200078e020a */
[----:B------:R-:W-:Y:S01]  /*1870*/  ISETP.LT.OR P1, PT, R0, 0x1, !P3 ;  /* 0x000000010000780c */ /* 0x000fe20005f21670 */
[----:B------:R-:W-:Y:S02]  /*1880*/  IMAD.WIDE.U32 R4, R230, c[0x0][0x210], R6 ;  /* 0x00008400e6047a25 */ /* 0x000fe400078e0006 */
[----:B------:R2:W-:Y:S01]  /*1890*/  LDGSTS.E.BYPASS.LTC128B.128 [R224+0xf080], [R2.64], !P5 ;  /* 0x0f08000002e07fae */ /* 0x0005e2000e901d44 */
[----:B------:R-:W-:Y:S01]  /*18a0*/  ISETP.LT.OR P5, PT, R0, 0x21, !P3 ;  /* 0x000000210000780c */ /* 0x000fe20005fa1670 */
[----:B-1----:R-:W-:Y:S02]  /*18b0*/  IMAD.SHL.U32 R8, R226, 0x4, RZ ;  /* 0x00000004e2087824 */ /* 0x002fe400078e00ff */
[----:B------:R-:W-:Y:S02]  /*18c0*/  IMAD.IADD R5, R5, 0x1, R10 ;  /* 0x0000000105057824 */ /* 0x000fe400078e020a */
[----:B------:R-:W-:Y:S01]  /*18d0*/  IMAD R10, R25, c[0x0][0x218], RZ ;  /* 0x00008600190a7a24 */ /* 0x000fe200078e02ff */
[----:B------:R-:W-:Y:S01]  /*18e0*/  SHF.R.S32.HI R9, RZ, 0x1f, R8 ;  /* 0x0000001fff097819 */ /* 0x000fe20000011408 */
[----:B------:R-:W-:-:S02]  /*18f0*/  IMAD.WIDE.U32 R240, R229, c[0x0][0x218], R4 ;  /* 0x00008600e5f07a25 */ /* 0x000fc400078e0004 */
[----:B------:R2:W-:Y:S01]  /*1900*/  LDGSTS.E.BYPASS.LTC128B.128 [R224+0x11080], [R2.64+0x80], !P1 ;  /* 0x1108008002e07fae */ /* 0x0005e2000c901d44 */
[----:B------:R-:W-:Y:S01]  /*1910*/  ISETP.LT.OR P1, PT, R0, 0x21, !P2 ;  /* 0x000000210000780c */ /* 0x000fe20005721670 */
[----:B------:R-:W-:Y:S02]  /*1920*/  IMAD R0, R17, c[0x0][0x270], RZ ;  /* 0x00009c0011007a24 */ /* 0x000fe400078e02ff */
[----:B------:R2:W-:Y:S01]  /*1930*/  LDGSTS.E.BYPASS.LTC128B.128 [R224+0x13080], [R2.64+0x100], !P0 ;  /* 0x1308010002e07fae */ /* 0x0005e2000c101d44 */
[----:B------:R-:W-:-:S04]  /*1940*/  IMAD.WIDE.U32 R6, R230, c[0x0][0x270], R8 ;  /* 0x00009c00e6067a25 */ /* 0x000fc800078e0008 */
[----:B------:R-:W-:Y:S02]  /*1950*/  IMAD R0, R230, c[0x0][0x274], R0 ;  /* 0x00009d00e6007a24 */ /* 0x000fe400078e0200 */
[----:B------:R-:W-:Y:S02]  /*1960*/  IMAD R10, R229, c[0x0][0x21c], R10 ;  /* 0x00008700e50a7a24 */ /* 0x000fe400078e020a */
[----:B------:R-:W-:Y:S02]  /*1970*/  IMAD.SHL.U32 R5, R14, 0x40, RZ ;  /* 0x000000400e057824 */ /* 0x000fe400078e00ff */
[----:B------:R-:W-:Y:S02]  /*1980*/  IMAD R4, R11, R177, RZ ;  /* 0x000000b10b047224 */ /* 0x000fe400078e02ff */
[----:B------:R-:W-:Y:S02]  /*1990*/  IMAD.IADD R7, R7, 0x1, R0 ;  /* 0x0000000107077824 */ /* 0x000fe400078e0200 */
[----:B------:R-:W-:-:S02]  /*19a0*/  IMAD.IADD R237, R241, 0x1, R10 ;  /* 0x00000001f1ed7824 */ /* 0x000fc400078e020a */
[----:B------:R-:W-:Y:S02]  /*19b0*/  IMAD R0, R25, c[0x0][0x278], RZ ;  /* 0x00009e0019007a24 */ /* 0x000fe400078e02ff */
[----:B------:R-:W-:Y:S02]  /*19c0*/  IMAD.MOV.U32 R236, RZ, RZ, R240 ;  /* 0x000000ffffec7224 */ /* 0x000fe400078e00f0 */
[----:B------:R-:W-:Y:S02]  /*19d0*/  IMAD R10, R16, R5, R4 ;  /* 0x00000005100a7224 */ /* 0x000fe400078e0204 */
[----:B------:R-:W-:Y:S01]  /*19e0*/  IMAD.WIDE.U32 R4, R5, R177, R236 ;  /* 0x000000b105047225 */ /* 0x000fe200078e00ec */
[----:B--2---:R-:W-:-:S03]  /*19f0*/  LEA R2, P0, R29, R2, 0x1 ;  /* 0x000000021d027211 */ /* 0x004fc600078008ff */
[C---:B------:R-:W-:Y:S02]  /*1a00*/  IMAD R0, R229.reuse, c[0x0][0x27c], R0 ;  /* 0x00009f00e5007a24 */ /* 0x040fe400078e0200 */
[----:B------:R-:W-:Y:S01]  /*1a10*/  IMAD.WIDE.U32 R248, R229, c[0x0][0x278], R6 ;  /* 0x00009e00e5f87a25 */ /* 0x000fe200078e0006 */
[----:B------:R-:W-:Y:S02]  /*1a20*/  LEA.HI.X R3, R29, R3, R30, 0x1, P0 ;  /* 0x000000031d037211 */ /* 0x000fe400000f0c1e */
[----:B------:R-:W-:Y:S01]  /*1a30*/  CS2R R30, SRZ ;  /* 0x00000000001e7805 */ /* 0x000fe2000001ff00 */
[----:B------:R-:W-:Y:S01]  /*1a40*/  IMAD.IADD R252, R249, 0x1, R0 ;  /* 0x00000001f9fc7824 */ /* 0x000fe200078e0200 */
[----:B------:R-:W-:Y:S01]  /*1a50*/  CS2R R28, SRZ ;  /* 0x00000000001c7805 */ /* 0x000fe2000001ff00 */
[----:B------:R1:W-:Y:S01]  /*1a60*/  LDGSTS.E.BYPASS.LTC128B.128 [R224+0x10080], [R2.64], !P6 ;  /* 0x1008000002e07fae */ /* 0x0003e2000f101d44 */
[----:B------:R-:W-:Y:S01]  /*1a70*/  ISETP.GE.AND P6, PT, R21, c[0x0][0x1fc], PT ;  /* 0x00007f0015007a0c */ /* 0x000fe20003fc6270 */
[----:B------:R-:W-:Y:S01]  /*1a80*/  IMAD.SHL.U32 R11, R14, 0x20, RZ ;  /* 0x000000200e0b7824 */ /* 0x000fe200078e00ff */
[----:B------:R-:W-:Y:S01]  /*1a90*/  LEA.HI R14, R26, R226, RZ, 0x4 ;  /* 0x000000e21a0e7211 */ /* 0x000fe200078f20ff */
[----:B------:R1:W-:Y:S01]  /*1aa0*/  LDGSTS.E.BYPASS.LTC128B.128 [R224+0x12080], [R2.64+0x80], !P5 ;  /* 0x1208008002e07fae */ /* 0x0003e2000e901d44 */
[----:B------:R-:W-:-:S02]  /*1ab0*/  IADD3 R0, P5, R19, R248, RZ ;  /* 0x000000f813007210 */ /* 0x000fc40007fbe0ff */
[----:B------:R-:W-:Y:S01]  /*1ac0*/  SHF.R.S32.HI R6, RZ, 0x4, R14 ;  /* 0x00000004ff067819 */ /* 0x000fe2000001140e */
[----:B------:R1:W-:Y:S01]  /*1ad0*/  LDGSTS.E.BYPASS.LTC128B.128 [R224+0x14080], [R2.64+0x100], !P1 ;  /* 0x1408010002e07fae */ /* 0x0003e2000c901d44 */
[----:B------:R-:W-:Y:S01]  /*1ae0*/  ISETP.GT.AND P1, PT, R226, 0xf, PT ;  /* 0x0000000fe200780c */ /* 0x000fe20003f24270 */
[----:B-1----:R-:W-:Y:S01]  /*1af0*/  IMAD.IADD R3, R5, 0x1, R10 ;  /* 0x0000000105037824 */ /* 0x002fe200078e020a */
[----:B------:R-:W-:Y:S01]  /*1b00*/  LEA R2, P0, R4, c[0x0][0x1f0], 0x1 ;  /* 0x00007c0004027a11 */ /* 0x000fe200078008ff */
[----:B------:R-:W-:Y:S01]  /*1b10*/  IMAD.X R5, R18, 0x1, R252, P5 ;  /* 0x0000000112057824 */ /* 0x000fe200028e06fc */
[----:B------:R-:W-:Y:S02]  /*1b20*/  IADD3 R10, -R19, c[0x0][0x168], -R234 ;  /* 0x00005a00130a7a10 */ /* 0x000fe40007ffe9ea */
[----:B------:R-:W-:Y:S02]  /*1b30*/  LEA.HI.X R3, R4, c[0x0][0x1f4], R3, 0x1, P0 ;  /* 0x00007d0004037a11 */ /* 0x000fe400000f0c03 */
[----:B------:R-:W-:-:S02]  /*1b40*/  ISETP.LT.OR P0, PT, R10, 0x1, P4 ;  /* 0x000000010a00780c */ /* 0x000fc40002701670 */
[----:B------:R-:W-:-:S04]  /*1b50*/  LEA R4, P5, R0, c[0x0][0x258], 0x2 ;  /* 0x0000960000047a11 */ /* 0x000fc800078a10ff */
[----:B------:R-:W-:Y:S01]  /*1b60*/  LEA.HI.X R5, R0, c[0x0][0x25c], R5, 0x2, P5 ;  /* 0x0000970000057a11 */ /* 0x000fe200028f1405 */
[----:B------:R-:W-:Y:S01]  /*1b70*/  @!P1 IMAD.SHL.U32 R0, R226, 0x10, RZ ;  /* 0x00000010e2009824 */ /* 0x000fe200078e00ff */
[----:B------:R-:W-:-:S04]  /*1b80*/  ISETP.GE.AND P5, PT, R24, c[0x0][0x1fc], PT ;  /* 0x00007f0018007a0c */ /* 0x000fc80003fa6270 */
[----:B------:R1:W-:Y:S04]  /*1b90*/  @!P1 LDGSTS.E.BYPASS.LTC128B.128 [R0+0x21080], [R4.64] ;  /* 0x2108000004009fae */ /* 0x0003e8000b901d44 */
[----:B------:R-:W0:Y:S04]  /*1ba0*/  LDGDEPBAR ;  /* 0x00000000000079af */ /* 0x000e280000000000 */
[----:B------:R2:W-:Y:S01]  /*1bb0*/  LDGSTS.E.BYPASS.LTC128B.128 [R224+0x1b080], [R2.64], !P0 ;  /* 0x1b08000002e07fae */ /* 0x0005e2000c101d44 */
[C---:B------:R-:W-:Y:S02]  /*1bc0*/  ISETP.LT.OR P0, PT, R10.reuse, 0x1, P6 ;  /* 0x000000010a00780c */ /* 0x040fe40003701670 */
[----:B------:R-:W-:-:S11]  /*1bd0*/  ISETP.LT.OR P6, PT, R10, 0x21, P6 ;  /* 0x000000210a00780c */ /* 0x000fd600037c1670 */
[----:B------:R2:W-:Y:S01]  /*1be0*/  LDGSTS.E.BYPASS.LTC128B.128 [R224+0x1d080], [R2.64+0x80], !P0 ;  /* 0x1d08008002e07fae */ /* 0x0005e2000c101d44 */
[----:B-1----:R-:W-:Y:S01]  /*1bf0*/  LEA R4, P0, R11, R2, 0x1 ;  /* 0x000000020b047211 */ /* 0x002fe200078008ff */
[----:B------:R-:W-:-:S03]  /*1c00*/  IMAD R0, R17, c[0x0][0x288], RZ ;  /* 0x0000a20011007a24 */ /* 0x000fc600078e02ff */
[----:B------:R-:W-:Y:S01]  /*1c10*/  LEA.HI.X R5, R11, R3, R15, 0x1, P0 ;  /* 0x000000030b057211 */ /* 0x000fe200000f0c0f */
[----:B------:R-:W-:Y:S01]  /*1c20*/  IMAD R0, R230, c[0x0][0x28c], R0 ;  /* 0x0000a300e6007a24 */ /* 0x000fe200078e0200 */
[----:B------:R-:W-:Y:S02]  /*1c30*/  ISETP.LT.OR P0, PT, R10, 0x1, P5 ;  /* 0x000000010a00780c */ /* 0x000fe40002f01670 */
[----:B------:R-:W-:Y:S02]  /*1c40*/  LEA.HI R11, R26, R226, RZ, 0x2 ;  /* 0x000000e21a0b7211 */ /* 0x000fe400078f10ff */
[----:B------:R-:W-:Y:S02]  /*1c50*/  ISETP.LT.OR P5, PT, R10, 0x21, P5 ;  /* 0x000000210a00780c */ /* 0x000fe40002fa1670 */
[----:B------:R-:W-:-:S07]  /*1c60*/  SHF.R.S32.HI R7, RZ, 0x1f, R11 ;  /* 0x0000001fff077819 */ /* 0x000fce000001140b */
[----:B------:R2:W-:Y:S01]  /*1c70*/  LDGSTS.E.BYPASS.LTC128B.128 [R224+0x1f080], [R2.64+0x100], !P0 ;  /* 0x1f08010002e07fae */ /* 0x0005e2000c101d44 */
[----:B------:R-:W-:Y:S02]  /*1c80*/  ISETP.LT.OR P0, PT, R10, 0x21, P4 ;  /* 0x000000210a00780c */ /* 0x000fe40002701670 */
[----:B------:R-:W-:-:S11]  /*1c90*/  ISETP.NE.AND P4, PT, R13, RZ, PT ;  /* 0x000000ff0d00720c */ /* 0x000fd60003f85270 */
[----:B------:R1:W-:Y:S01]  /*1ca0*/  LDGSTS.E.BYPASS.LTC128B.128 [R224+0x1c080], [R4.64], !P0 ;  /* 0x1c08000004e07fae */ /* 0x0003e2000c101d44 */
[----:B------:R-:W-:-:S03]  /*1cb0*/  ISETP.GE.AND P0, PT, R12, c[0x0][0x1fc], PT ;  /* 0x00007f000c007a0c */ /* 0x000fc60003f06270 */
[----:B------:R1:W-:Y:S01]  /*1cc0*/  LDGSTS.E.BYPASS.LTC128B.128 [R224+0x1e080], [R4.64+0x80], !P6 ;  /* 0x1e08008004e07fae */ /* 0x0003e2000f101d44 */
[----:B------:R-:W-:Y:S02]  /*1cd0*/  ISETP.GE.AND P6, PT, R21, c[0x0][0x1fc], PT ;  /* 0x00007f0015007a0c */ /* 0x000fe40003fc6270 */
[----:B------:R-:W-:Y:S01]  /*1ce0*/  SEL R21, RZ, 0x1, P0 ;  /* 0x00000001ff157807 */ /* 0x000fe20000000000 */
[----:B------:R1:W-:Y:S01]  /*1cf0*/  LDGSTS.E.BYPASS.LTC128B.128 [R224+0x20080], [R4.64+0x100], !P5 ;  /* 0x2008010004e07fae */ /* 0x0003e2000e901d44 */
[----:B------:R-:W-:Y:S01]  /*1d00*/  ISETP.GE.AND P5, PT, R226, 0x10, PT ;  /* 0x00000010e200780c */ /* 0x000fe20003fa6270 */
[----:B--2---:R-:W-:Y:S01]  /*1d10*/  IMAD.WIDE.U32 R2, R230, c[0x0][0x288], R8 ;  /* 0x0000a200e6027a25 */ /* 0x004fe200078e0008 */
[----:B------:R-:W-:Y:S02]  /*1d20*/  LEA.HI R8, R14, R6, RZ, 0x1 ;  /* 0x000000060e087211 */ /* 0x000fe400078f08ff */
[----:B------:R-:W-:Y:S01]  /*1d30*/  LEA.HI R9, R26, R226, RZ, 0x5 ;  /* 0x000000e21a097211 */ /* 0x000fe200078f28ff */
[----:B------:R-:W-:Y:S01]  /*1d40*/  IMAD.IADD R3, R3, 0x1, R0 ;  /* 0x0000000103037824 */ /* 0x000fe200078e0200 */
[----:B------:R-:W-:-:S02]  /*1d50*/  SHF.R.S32.HI R0, RZ, 0x2, R11 ;  /* 0x00000002ff007819 */ /* 0x000fc4000001140b */
[----:B------:R-:W-:Y:S01]  /*1d60*/  LOP3.LUT R8, R8, 0xfffffffe, RZ, 0xc0, !PT ;  /* 0xfffffffe08087812 */ /* 0x000fe200078ec0ff */
[----:B------:R-:W-:Y:S01]  /*1d70*/  IMAD.WIDE.U32 R246, R229, c[0x0][0x290], R2 ;  /* 0x0000a400e5f67a25 */ /* 0x000fe200078e0002 */
[----:B------:R-:W-:Y:S02]  /*1d80*/  LEA.HI R7, R7, R0, RZ, 0x3 ;  /* 0x0000000007077211 */ /* 0x000fe400078f18ff */
[----:B------:R-:W-:Y:S02]  /*1d90*/  SHF.R.S32.HI R13, RZ, 0x5, R9 ;  /* 0x00000005ff0d7819 */ /* 0x000fe40000011409 */
[----:B------:R-:W-:Y:S02]  /*1da0*/  LOP3.LUT R7, R7, 0xfffffff8, RZ, 0xc0, !PT ;  /* 0xfffffff807077812 */ /* 0x000fe400078ec0ff */
[----:B------:R-:W-:-:S03]  /*1db0*/  IADD3 R3, P0, R19, R246, RZ ;  /* 0x000000f613037210 */ /* 0x000fc60007f1e0ff */
[----:B------:R-:W-:Y:S01]  /*1dc0*/  IMAD.IADD R12, R0, 0x1, -R7 ;  /* 0x00000001000c7824 */ /* 0x000fe200078e0a07 */
[----:B------:R-:W-:Y:S01]  /*1dd0*/  SHF.R.S32.HI R7, RZ, 0x1f, R9 ;  /* 0x0000001fff077819 */ /* 0x000fe20000011409 */
[----:B------:R-:W-:Y:S01]  /*1de0*/  IMAD.IADD R0, R6, 0x1, -R8 ;  /* 0x0000000106007824 */ /* 0x000fe200078e0a08 */
[----:B------:R-:W-:Y:S01]  /*1df0*/  LEA.HI R6, R26, R226, RZ, 0x7 ;  /* 0x000000e21a067211 */ /* 0x000fe200078f38ff */
[----:B------:R-:W-:Y:S01]  /*1e00*/  IMAD R8, R25, c[0x0][0x290], RZ ;  /* 0x0000a40019087a24 */ /* 0x000fe200078e02ff */
[----:B------:R-:W-:Y:S01]  /*1e10*/  CS2R R26, SRZ ;  /* 0x00000000001a7805 */ /* 0x000fe2000001ff00 */
[----:B------:R-:W-:Y:S01]  /*1e20*/  IMAD.SHL.U32 R2, R12, 0x10, RZ ;  /* 0x000000100c027824 */ /* 0x000fe200078e00ff */
[----:B------:R-:W-:Y:S01]  /*1e30*/  SHF.R.S32.HI R17, RZ, 0x7, R6 ;  /* 0x00000007ff117819 */ /* 0x000fe20000011406 */
[----:B-1----:R-:W-:Y:S01]  /*1e40*/  IMAD R5, R229, c[0x0][0x294], R8 ;  /* 0x0000a500e5057a24 */ /* 0x002fe200078e0208 */
[----:B------:R-:W-:Y:S02]  /*1e50*/  LEA.HI R6, R7, R13, RZ, 0x2 ;  /* 0x0000000d07067211 */ /* 0x000fe400078f10ff */
[----:B------:R-:W-:Y:S01]  /*1e60*/  LOP3.LUT R8, R11, 0x3ffffffc, RZ, 0xc0, !PT ;  /* 0x3ffffffc0b087812 */ /* 0x000fe200078ec0ff */
[----:B------:R-:W-:Y:S01]  /*1e70*/  IMAD.SHL.U32 R7, R17, 0x8, RZ ;  /* 0x0000000811077824 */ /* 0x000fe200078e00ff */
[----:B------:R-:W-:Y:S01]  /*1e80*/  LOP3.LUT R4, R6, 0xfffffffc, RZ, 0xc0, !PT ;  /* 0xfffffffc06047812 */ /* 0x000fe200078ec0ff */
[----:B------:R-:W-:-:S03]  /*1e90*/  IMAD.IADD R251, R247, 0x1, R5 ;  /* 0x00000001f7fb7824 */ /* 0x000fc600078e0205 */
[----:B------:R-:W-:Y:S01]  /*1ea0*/  LOP3.LUT R16, R7, 0x8, RZ, 0xc0, !PT ;  /* 0x0000000807107812 */ /* 0x000fe200078ec0ff */
[----:B------:R-:W-:Y:S02]  /*1eb0*/  IMAD.IADD R15, R13, 0x1, -R4 ;  /* 0x000000010d0f7824 */ /* 0x000fe400078e0a04 */
[----:B------:R-:W-:Y:S01]  /*1ec0*/  IMAD.X R4, R18, 0x1, R251, P0 ;  /* 0x0000000112047824 */ /* 0x000fe200000e06fb */
[----:B------:R-:W-:Y:S01]  /*1ed0*/  LOP3.LUT R2, R16, 0x70, R2, 0xf8, !PT ;  /* 0x0000007010027812 */ /* 0x000fe200078ef802 */
[C---:B------:R-:W-:Y:S01]  /*1ee0*/  IMAD.SHL.U32 R7, R15.reuse, 0x100, RZ ;  /* 0x000001000f077824 */ /* 0x040fe200078e00ff */
[----:B------:R-:W-:Y:S02]  /*1ef0*/  LEA.HI R5, R15, R15, RZ, 0x1 ;  /* 0x0000000f0f057211 */ /* 0x000fe400078f08ff */
[----:B------:R-:W-:Y:S02]  /*1f00*/  LEA R10, P0, R3, c[0x0][0x280], 0x2 ;  /* 0x0000a000030a7a11 */ /* 0x000fe400078010ff */
[----:B------:R-:W-:Y:S01]  /*1f10*/  LOP3.LUT R2, R2, 0x100, R7, 0xf8, !PT ;  /* 0x0000010002027812 */ /* 0x000fe200078ef807 */
[----:B------:R-:W-:Y:S01]  /*1f20*/  IMAD.SHL.U32 R6, R5, 0x100, RZ ;  /* 0x0000010005067824 */ /* 0x000fe200078e00ff */
[----:B------:R-:W-:Y:S01]  /*1f30*/  LEA.HI.X R11, R3, c[0x0][0x284], R4, 0x2, P0 ;  /* 0x0000a100030b7a11 */ /* 0x000fe200000f1404 */
[C---:B------:R-:W-:Y:S01]  /*1f40*/  IMAD.IADD R5, R226.reuse, 0x1, -R8 ;  /* 0x00000001e2057824 */ /* 0x040fe200078e0a08 */
[----:B------:R-:W-:Y:S01]  /*1f50*/  SHF.R.U32.HI R3, RZ, 0x3, R2 ;  /* 0x00000003ff037819 */ /* 0x000fe20000011602 */
[----:B------:R-:W-:Y:S01]  /*1f60*/  @!P5 IMAD.SHL.U32 R7, R226, 0x10, RZ ;  /* 0x00000010e207d824 */ /* 0x000fe200078e00ff */
[----:B------:R-:W-:-:S02]  /*1f70*/  LOP3.LUT R4, R6, 0x7ffffe00, RZ, 0xc0, !PT ;  /* 0x7ffffe0006047812 */ /* 0x000fc400078ec0ff */
[----:B------:R-:W-:Y:S02]  /*1f80*/  LOP3.LUT R6, R9, 0xffffffe0, RZ, 0xc0, !PT ;  /* 0xffffffe009067812 */ /* 0x000fe400078ec0ff */
[----:B------:R-:W-:Y:S01]  /*1f90*/  LOP3.LUT R2, R2, 0x28, R3, 0x78, !PT ;  /* 0x0000002802027812 */ /* 0x000fe200078e7803 */
[----:B------:R-:W-:Y:S01]  /*1fa0*/  IMAD R5, R5, 0x2, R4 ;  /* 0x0000000205057824 */ /* 0x000fe200078e0204 */
[----:B------:R-:W-:Y:S01]  /*1fb0*/  LOP3.LUT R4, R14, 0xfffffff0, RZ, 0xc0, !PT ;  /* 0xfffffff00e047812 */ /* 0x000fe200078ec0ff */
[----:B------:R-:W-:Y:S01]  /*1fc0*/  IMAD.IADD R3, R226, 0x1, -R6 ;  /* 0x00000001e2037824 */ /* 0x000fe200078e0a06 */
[----:B------:R1:W-:Y:S01]  /*1fd0*/  @!P5 LDGSTS.E.BYPASS.LTC128B.128 [R7+0x21280], [R10.64] ;  /* 0x212800000a07dfae */ /* 0x0003e2000b901d44 */
[----:B------:R-:W-:Y:S01]  /*1fe0*/  IMAD.IADD R6, R5, 0x1, R2 ;  /* 0x0000000105067824 */ /* 0x000fe200078e0202 */
[----:B------:R-:W-:Y:S01]  /*1ff0*/  LOP3.LUT P0, RZ, R12, 0x1, RZ, 0xc0, !PT ;  /* 0x000000010cff7812 */ /* 0x000fe2000780c0ff */
[----:B------:R-:W-:Y:S01]  /*2000*/  IMAD.IADD R2, R226, 0x1, -R4 ;  /* 0x00000001e2027824 */ /* 0x000fe200078e0a04 */
[----:B------:R-:W-:Y:S01]  /*2010*/  SHF.R.S32.HI R4, RZ, 0x1f, R3 ;  /* 0x0000001fff047819 */ /* 0x000fe20000011403 */
[----:B------:R-:W-:Y:S01]  /*2020*/  IMAD.SHL.U32 R222, R6, 0x2, RZ ;  /* 0x0000000206de7824 */ /* 0x000fe200078e00ff */
[----:B------:R-:W-:Y:S01]  /*2030*/  SEL R14, RZ, 0xffffffff, P6 ;  /* 0xffffffffff0e7807 */ /* 0x000fe20003000000 */
[----:B------:R-:W-:Y:S01]  /*2040*/  IMAD.SHL.U32 R5, R2, 0x10, RZ ;  /* 0x0000001002057824 */ /* 0x000fe200078e00ff */
[----:B------:R-:W-:Y:S01]  /*2050*/  LEA.HI R8, R4, R3, RZ, 0x2 ;  /* 0x0000000304087211 */ /* 0x000fe200078f10ff */
[----:B------:R-:W-:Y:S01]  /*2060*/  IMAD.SHL.U32 R208, R2, 0x2, RZ ;  /* 0x0000000202d07824 */ /* 0x000fe200078e00ff */
[----:B------:R-:W-:Y:S01]  /*2070*/  IADD3 R6, R222, 0x21480, RZ ;  /* 0x00021480de067810 */ /* 0x000fe20007ffe0ff */
[----:B------:R-:W0:Y:S01]  /*2080*/  LDGDEPBAR ;  /* 0x00000000000079af */ /* 0x000e220000000000 */
[----:B------:R-:W-:-:S02]  /*2090*/  LOP3.LUT R4, R5, 0xf0, RZ, 0xc0, !PT ;  /* 0x000000f005047812 */ /* 0x000fc400078ec0ff */
[----:B------:R-:W-:Y:S01]  /*20a0*/  LOP3.LUT R5, R8, 0x7ffffffc, RZ, 0xc0, !PT ;  /* 0x7ffffffc08057812 */ /* 0x000fe200078ec0ff */
[----:B------:R-:W0:Y:S01]  /*20b0*/  LDGDEPBAR ;  /* 0x00000000000079af */ /* 0x000e220000000000 */
[----:B------:R-:W-:Y:S02]  /*20c0*/  LOP3.LUT R12, R4, R16, RZ, 0xfc, !PT ;  /* 0x00000010040c7212 */ /* 0x000fe400078efcff */
[----:B------:R-:W-:Y:S02]  /*20d0*/  LOP3.LUT P6, RZ, R20, 0x2, RZ, 0xc0, !PT ;  /* 0x0000000214ff7812 */ /* 0x000fe400078cc0ff */
[----:B------:R-:W-:Y:S02]  /*20e0*/  IADD3 R223, R222, 0x215a0, RZ ;  /* 0x000215a0dedf7810 */ /* 0x000fe40007ffe0ff */
[----:B------:R-:W-:Y:S01]  /*20f0*/  LOP3.LUT R208, R12, 0x18, R208, 0x78, !PT ;  /* 0x000000180cd07812 */ /* 0x000fe200078e78d0 */
[----:B------:R-:W-:Y:S01]  /*2100*/  IMAD.MOV.U32 R12, RZ, RZ, 0x20 ;  /* 0x00000020ff0c7424 */ /* 0x000fe200078e00ff */
[----:B------:R-:W-:Y:S01]  /*2110*/  @P0 IADD3 R223, R6, 0xe0, RZ ;  /* 0x000000e006df0810 */ /* 0x000fe20007ffe0ff */
[----:B------:R-:W-:Y:S01]  /*2120*/  IMAD.SHL.U32 R6, R0, 0x20, RZ ;  /* 0x0000002000067824 */ /* 0x000fe200078e00ff */
[----:B------:R-:W-:Y:S01]  /*2130*/  LEA.HI R9, R17, R17, RZ, 0x1 ;  /* 0x0000001111097211 */ /* 0x000fe200078f08ff */
[----:B-1----:R-:W-:Y:S01]  /*2140*/  IMAD.SHL.U32 R7, R13, 0x100, RZ ;  /* 0x000001000d077824 */ /* 0x002fe200078e00ff */
[----:B------:R-:W-:Y:S01]  /*2150*/  ISETP.GE.AND P5, PT, R24, c[0x0][0x1fc], PT ;  /* 0x00007f0018007a0c */ /* 0x000fe20003fa6270 */
[----:B------:R-:W-:Y:S01]  /*2160*/  IMAD.IADD R13, R3, 0x1, -R5 ;  /* 0x00000001030d7824 */ /* 0x000fe200078e0a05 */
[----:B------:R-:W-:Y:S01]  /*2170*/  SHF.R.S32.HI R3, RZ, 0x1f, R2 ;  /* 0x0000001fff037819 */ /* 0x000fe20000011402 */
[----:B------:R-:W-:Y:S01]  /*2180*/  IMAD.SHL.U32 R10, R22, 0x8, RZ ;  /* 0x00000008160a7824 */ /* 0x000fe200078e00ff */
[----:B------:R-:W-:Y:S01]  /*2190*/  LOP3.LUT P0, RZ, R20, 0x4, RZ, 0xc0, !PT ;  /* 0x0000000414ff7812 */ /* 0x000fe2000780c0ff */
[----:B------:R-:W-:Y:S01]  /*21a0*/  IMAD.SHL.U32 R208, R208, 0x2, RZ ;  /* 0x00000002d0d07824 */ /* 0x000fe200078e00ff */
[----:B------:R-:W-:Y:S01]  /*21b0*/  LEA.HI R210, R3, R2, RZ, 0x3 ;  /* 0x0000000203d27211 */ /* 0x000fe200078f18ff */
[----:B------:R-:W-:Y:S01]  /*21c0*/  IMAD.SHL.U32 R3, R20, 0x40, RZ ;  /* 0x0000004014037824 */ /* 0x000fe200078e00ff */
[----:B------:R-:W-:Y:S01]  /*21d0*/  LOP3.LUT R11, R4, 0x100, R7, 0xf8, !PT ;  /* 0x00000100040b7812 */ /* 0x000fe200078ef807 */
[----:B------:R-:W-:Y:S01]  /*21e0*/  IMAD.SHL.U32 R4, R15, 0x10, RZ ;  /* 0x000000100f047824 */ /* 0x000fe200078e00ff */
[C---:B------:R-:W-:Y:S01]  /*21f0*/  LOP3.LUT R5, R210.reuse, 0xfffffff8, RZ, 0xc0, !PT ;  /* 0xfffffff8d2057812 */ /* 0x040fe200078ec0ff */
[----:B------:R-:W-:Y:S01]  /*2200*/  IMAD.SHL.U32 R210, R210, 0x40, RZ ;  /* 0x00000040d2d27824 */ /* 0x000fe200078e00ff */
[----:B------:R-:W-:Y:S01]  /*2210*/  SEL R205, R218, 0xfffffff0, !P6 ;  /* 0xfffffff0dacd7807 */ /* 0x000fe20007000000 */
[----:B------:R-:W-:Y:S01]  /*2220*/  CS2R R24, SRZ ;  /* 0x0000000000187805 */ /* 0x000fe2000001ff00 */
[C---:B------:R-:W-:Y:S01]  /*2230*/  LOP3.LUT P6, RZ, R2.reuse, 0x2, RZ, 0xc0, !PT ;  /* 0x0000000202ff7812 */ /* 0x040fe200078cc0ff */
[----:B------:R-:W-:Y:S01]  /*2240*/  IMAD.IADD R5, R2, 0x1, -R5 ;  /* 0x0000000102057824 */ /* 0x000fe200078e0a05 */
[----:B------:R-:W-:-:S02]  /*2250*/  LOP3.LUT R2, R9, 0x1ffffffe, RZ, 0xc0, !PT ;  /* 0x1ffffffe09027812 */ /* 0x000fc400078ec0ff */
[----:B------:R-:W-:Y:S02]  /*2260*/  LOP3.LUT R3, R3, 0x1c0, RZ, 0xc0, !PT ;  /* 0x000001c003037812 */ /* 0x000fe400078ec0ff */
[----:B------:R-:W-:Y:S01]  /*2270*/  SEL R206, R12, 0xffffffe0, !P0 ;  /* 0xffffffe00cce7807 */ /* 0x000fe20004000000 */
[----:B------:R-:W-:Y:S01]  /*2280*/  IMAD.IADD R2, R17, 0x1, -R2 ;  /* 0x0000000111027824 */ /* 0x000fe200078e0a02 */
[----:B------:R-:W-:Y:S02]  /*2290*/  SEL R9, RZ, 0x4, P5 ;  /* 0x00000004ff097807 */ /* 0x000fe40002800000 */
[C---:B------:R-:W-:Y:S01]  /*22a0*/  LOP3.LUT P5, RZ, R5.reuse, 0x4, RZ, 0xc0, !PT ;  /* 0x0000000405ff7812 */ /* 0x040fe200078ac0ff */
[----:B------:R-:W-:Y:S01]  /*22b0*/  IMAD R13, R2, 0x4, R13 ;  /* 0x00000004020d7824 */ /* 0x000fe200078e020d */
[C---:B------:R-:W-:Y:S01]  /*22c0*/  LOP3.LUT P0, RZ, R5.reuse, 0x2, RZ, 0xc0, !PT ;  /* 0x0000000205ff7812 */ /* 0x040fe2000780c0ff */
[----:B------:R-:W-:Y:S01]  /*22d0*/  IMAD.SHL.U32 R5, R5, 0x40, RZ ;  /* 0x0000004005057824 */ /* 0x000fe200078e00ff */
[----:B------:R-:W-:Y:S01]  /*22e0*/  LEA.HI.SX32 R228, R8, R4, 0x1e ;  /* 0x0000000408e47211 */ /* 0x000fe200078ff2ff */
[----:B------:R-:W-:Y:S01]  /*22f0*/  IMAD.SHL.U32 R2, R14, 0x2, RZ ;  /* 0x000000020e027824 */ /* 0x000fe200078e00ff */
[----:B------:R-:W-:Y:S01]  /*2300*/  LOP3.LUT R204, R3, 0x8, R23, 0xf8, !PT ;  /* 0x0000000803cc7812 */ /* 0x000fe200078ef817 */
[----:B------:R-:W-:Y:S01]  /*2310*/  IMAD.SHL.U32 R250, R13, 0x2, RZ ;  /* 0x000000020dfa7824 */ /* 0x000fe200078e00ff */
[----:B------:R-:W-:-:S02]  /*2320*/  LOP3.LUT R4, R3, 0x30, R4, 0xf8, !PT ;  /* 0x0000003003047812 */ /* 0x000fc400078ef804 */
[----:B------:R-:W-:Y:S01]  /*2330*/  SHF.R.U32.HI R7, RZ, 0x3, R3 ;  /* 0x00000003ff077819 */ /* 0x000fe20000011603 */
[----:B------:R-:W-:Y:S01]  /*2340*/  IMAD.SHL.U32 R3, R0, 0x8, RZ ;  /* 0x0000000800037824 */ /* 0x000fe200078e00ff */
[----:B------:R-:W-:Y:S01]  /*2350*/  LOP3.LUT R6, R6, 0x20, RZ, 0xc0, !PT ;  /* 0x0000002006067812 */ /* 0x000fe200078ec0ff */
[----:B------:R-:W-:Y:S01]  /*2360*/  IMAD.IADD R233, R233, 0x1, -R250 ;  /* 0x00000001e9e97824 */ /* 0x000fe200078e0afa */
[----:B------:R-:W-:Y:S02]  /*2370*/  SHF.R.U32.HI R211, RZ, 0x3, R11 ;  /* 0x00000003ffd37819 */ /* 0x000fe4000001160b */
[----:B------:R-:W-:Y:S02]  /*2380*/  LOP3.LUT R5, R5, 0x1c0, RZ, 0xc0, !PT ;  /* 0x000001c005057812 */ /* 0x000fe400078ec0ff */
[----:B------:R-:W-:Y:S02]  /*2390*/  LOP3.LUT R10, R6, 0x18, R10, 0xf8, !PT ;  /* 0x00000018060a7812 */ /* 0x000fe400078ef80a */
[----:B------:R-:W-:-:S02]  /*23a0*/  LOP3.LUT R3, R3, 0x8, RZ, 0xc0, !PT ;  /* 0x0000000803037812 */ /* 0x000fc400078ec0ff */
[----:B------:R-:W-:Y:S02]  /*23b0*/  LOP3.LUT R211, R211, 0x38, RZ, 0xc0, !PT ;  /* 0x00000038d3d37812 */ /* 0x000fe400078ec0ff */
[----:B------:R-:W-:Y:S02]  /*23c0*/  LOP3.LUT R4, R4, 0x8, R23, 0xf8, !PT ;  /* 0x0000000804047812 */ /* 0x000fe400078ef817 */
[----:B------:R-:W-:Y:S02]  /*23d0*/  LOP3.LUT R210, R210, 0xfffffe00, RZ, 0xc0, !PT ;  /* 0xfffffe00d2d27812 */ /* 0x000fe400078ec0ff */
[----:B------:R-:W-:Y:S02]  /*23e0*/  SHF.R.U32.HI R6, RZ, 0x3, R5 ;  /* 0x00000003ff067819 */ /* 0x000fe40000011605 */
[----:B------:R-:W-:Y:S02]  /*23f0*/  LOP3.LUT R8, R2, 0x2, R21, 0xe2, !PT ;  /* 0x0000000202087812 */ /* 0x000fe400078ee215 */
[----:B------:R-:W-:-:S02]  /*2400*/  LOP3.LUT R211, R211, R11, R3, 0x1e, !PT ;  /* 0x0000000bd3d37212 */ /* 0x000fc400078e1e03 */
[----:B------:R-:W-:Y:S01]  /*2410*/  LOP3.LUT R2, R4, R7, RZ, 0x3c, !PT ;  /* 0x0000000704027212 */ /* 0x000fe200078e3cff */
[----:B------:R-:W-:Y:S01]  /*2420*/  IMAD R4, R15, 0x400, R210 ;  /* 0x000004000f047824 */ /* 0x000fe200078e02d2 */
[----:B------:R-:W-:Y:S02]  /*2430*/  LOP3.LUT R3, R6, R5, R3, 0x1e, !PT ;  /* 0x0000000506037212 */ /* 0x000fe400078e1e03 */
[----:B------:R-:W-:Y:S01]  /*2440*/  LOP3.LUT R204, R204, R7, RZ, 0x3c, !PT ;  /* 0x00000007cccc7212 */ /* 0x000fe200078e3cff */
[----:B------:R-:W-:Y:S01]  /*2450*/  IMAD R216, R0, 0x200, R2 ;  /* 0x0000020000d87824 */ /* 0x000fe200078e0202 */
[----:B------:R-:W-:Y:S01]  /*2460*/  SEL R218, R218, 0xfffffff0, !P0 ;  /* 0xfffffff0dada7807 */ /* 0x000fe20004000000 */
[----:B------:R-:W-:Y:S01]  /*2470*/  IMAD.IADD R217, R4, 0x1, R3 ;  /* 0x0000000104d97824 */ /* 0x000fe200078e0203 */
[----:B------:R-:W-:Y:S01]  /*2480*/  LOP3.LUT R5, R6, R10, R5, 0x1e, !PT ;  /* 0x0000000a06057212 */ /* 0x000fe200078e1e05 */
[----:B------:R-:W-:Y:S01]  /*2490*/  IMAD R204, R17, 0x200, R204 ;  /* 0x0000020011cc7824 */ /* 0x000fe200078e02cc */
[----:B------:R-:W-:Y:S01]  /*24a0*/  SEL R209, R209, 0xe0, !P6 ;  /* 0x000000e0d1d17807 */ /* 0x000fe20007000000 */
[----:B------:R-:W-:Y:S01]  /*24b0*/  IMAD.SHL.U32 R214, R217, 0x2, RZ ;  /* 0x00000002d9d67824 */ /* 0x000fe200078e00ff */
[----:B------:R-:W-:Y:S01]  /*24c0*/  SEL R0, R12, 0xffffffe0, !P5 ;  /* 0xffffffe00c007807 */ /* 0x000fe20006800000 */
[----:B------:R-:W-:Y:S01]  /*24d0*/  IMAD.SHL.U32 R204, R204, 0x2, RZ ;  /* 0x00000002cccc7824 */ /* 0x000fe200078e00ff */
[----:B------:R-:W-:Y:S01]  /*24e0*/  LOP3.LUT R210, R5, R210, RZ, 0xfc, !PT ;  /* 0x000000d205d27212 */ /* 0x000fe200078efcff */
[----:B------:R-:W-:Y:S01]  /*24f0*/  IMAD.SHL.U32 R215, R218, 0x2, RZ ;  /* 0x00000002dad77824 */ /* 0x000fe200078e00ff */
[----:B------:R-:W-:Y:S01]  /*2500*/  IADD3 R213, R214, 0x1b080, RZ ;  /* 0x0001b080d6d57810 */ /* 0x000fe20007ffe0ff */
[--C-:B------:R-:W-:Y:S01]  /*2510*/  IMAD R205, R205, 0x2, R204.reuse ;  /* 0x00000002cdcd7824 */ /* 0x100fe200078e02cc */
[----:B------:R-:W-:Y:S01]  /*2520*/  LOP3.LUT R231, R8, R9, RZ, 0xfc, !PT ;  /* 0x0000000908e77212 */ /* 0x000fe200078efcff */
[----:B------:R-:W-:Y:S01]  /*2530*/  IMAD R207, R206, 0x2, R204 ;  /* 0x00000002cecf7824 */ /* 0x000fe200078e02cc */
[----:B------:R-:W-:Y:S01]  /*2540*/  LEA R211, R211, 0x23c80, 0x1 ;  /* 0x00023c80d3d37811 */ /* 0x000fe200078e08ff */
[----:B------:R-:W-:Y:S01]  /*2550*/  IMAD R209, R209, 0x2, R208 ;  /* 0x00000002d1d17824 */ /* 0x000fe200078e02d0 */
[----:B------:R-:W-:Y:S01]  /*2560*/  LEA R210, R210, 0x80, 0x1 ;  /* 0x00000080d2d27811 */ /* 0x000fe200078e08ff */
[----:B------:R-:W-:-:S02]  /*2570*/  IMAD R206, R206, 0x2, R205 ;  /* 0x00000002cece7824 */ /* 0x000fc400078e02cd */
[----:B------:R-:W-:Y:S02]  /*2580*/  IMAD R213, R0, 0x2, R213 ;  /* 0x0000000200d57824 */ /* 0x000fe400078e02d5 */
[C---:B------:R-:W-:Y:S02]  /*2590*/  IMAD.IADD R219, R217.reuse, 0x1, R0 ;  /* 0x00000001d9db7824 */ /* 0x040fe400078e0200 */
[----:B------:R-:W-:Y:S02]  /*25a0*/  IMAD.IADD R215, R214, 0x1, R215 ;  /* 0x00000001d6d77824 */ /* 0x000fe400078e02d7 */
[----:B------:R-:W-:Y:S02]  /*25b0*/  IMAD.IADD R220, R217, 0x1, R218 ;  /* 0x00000001d9dc7824 */ /* 0x000fe400078e02da */
.L_x_1107:
[----:B------:R-:W-:Y:S04]  /*25c0*/  DEPBAR.LE SB0, 0x1 ;  /* 0x000080400000791a */ /* 0x000fe80000000000 */
[----:B------:R-:W-:Y:S01]  /*25d0*/  BAR.SYNC.DEFER_BLOCKING 0x0 ;  /* 0x0000000000007b1d */ /* 0x000fe20000010000 */
[C---:B------:R-:W-:Y:S01]  /*25e0*/  IMAD R0, R212.reuse, 0x3000, R217 ;  /* 0x00003000d4007824 */ /* 0x040fe200078e02d9 */
[----:B------:R-:W-:Y:S01]  /*25f0*/  IADD3 R221, R177, 0x1, RZ ;  /* 0x00000001b1dd7810 */ /* 0x000fe20007ffe0ff */
[----:B------:R-:W-:Y:S01]  /*2600*/  IMAD R18, R212, 0x3000, R219 ;  /* 0x00003000d4127824 */ /* 0x000fe200078e02db */
[----:B------:R-:W-:Y:S02]  /*2610*/  MOV R232, R177 ;  /* 0x000000b100e87202 */ /* 0x000fe40000000f00 */
[----:B------:R-:W-:Y:S01]  /*2620*/  SHF.L.U32 R174, R0, 0x1, RZ ;  /* 0x0000000100ae7819 */ /* 0x000fe200000006ff */
[----:B------:R-:W-:Y:S01]  /*2630*/  IMAD R0, R212, 0x3000, R218 ;  /* 0x00003000d4007824 */ /* 0x000fe200078e02da */
[----:B------:R-:W-:Y:S02]  /*2640*/  SHF.L.U32 R175, R18, 0x1, RZ ;  /* 0x0000000112af7819 */ /* 0x000fe400000006ff */
[----:B------:R-:W-:Y:S02]  /*2650*/  ISETP.GE.AND P0, PT, R221, R244, PT ;  /* 0x000000f4dd00720c */ /* 0x000fe40003f06270 */
[-C--:B------:R-:W-:Y:S02]  /*2660*/  IADD3 R4, R217, R0.reuse, RZ ;  /* 0x00000000d9047210 */ /* 0x080fe40007ffe0ff */
[----:B------:R-:W-:Y:S02]  /*2670*/  IADD3 R0, R219, R0, RZ ;  /* 0x00000000db007210 */ /* 0x000fe40007ffe0ff */
[----:B------:R-:W-:Y:S02]  /*2680*/  SHF.L.U32 R4, R4, 0x1, RZ ;  /* 0x0000000104047819 */ /* 0x000fe400000006ff */
[----:B------:R-:W-:Y:S01]  /*2690*/  SHF.L.U32 R176, R0, 0x1, RZ ;  /* 0x0000000100b07819 */ /* 0x000fe200000006ff */
[----:B------:R-:W-:Y:S01]  /*26a0*/  IMAD R0, R212, 0x3000, R220 ;  /* 0x00003000d4007824 */ /* 0x000fe200078e02dc */
[----:B------:R-:W-:Y:S04]  /*26b0*/  LDSM.16.M88.2 R2, [R204+0x80] ;  /* 0x00008000cc02783b */ /* 0x000fe80000000100 */
[----:B------:R-:W-:Y:S01]  /*26c0*/  SHF.L.U32 R0, R0, 0x1, RZ ;  /* 0x0000000100007819 */ /* 0x000fe200000006ff */
        /* <DEDUP_REMOVED lines=17> */
[----:B------:R-:W-:Y:S04]  /*27e0*/  LDSM.16.M88.2 R106, [R207+0x2080] ;  /* 0x00208000cf6a783b */ /* 0x000fe80000000100 */
[----:B------:R-:W-:Y:S01]  /*27f0*/  LDSM.16.M88.4 R108, [R176+0xf080] ;  /* 0x00f08000b06c783b */ /* 0x000fe20000000200 */
[C---:B----4-:R-:W-:Y:S03]  /*2800*/  HMMA.16816.F32.BF16 R16, R20.reuse, R16, RZ ;  /* 0x000000101410723c */ /* 0x050fe600000418ff */
[----:B------:R-:W-:Y:S05]  /*2810*/  LDSM.16.M88.2 R172, [R205+0x2880] ;  /* 0x00288000cdac783b */ /* 0x000fea0000000100 */
[----:B-----5:R-:W-:Y:S01]  /*2820*/  HMMA.16816.F32.BF16 R20, R20, R84, RZ ;  /* 0x000000541414723c */ /* 0x020fe200000418ff */
[----:B------:R-:W3:Y:S07]  /*2830*/  LDSM.16.M88.2 R84, [R207+0x880] ;  /* 0x00088000cf54783b */ /* 0x000eee0000000100 */
[C---:B------:R-:W-:Y:S01]  /*2840*/  HMMA.16816.F32.BF16 R4, R88.reuse, R86, R4 ;  /* 0x000000565804723c */ /* 0x040fe20000041804 */
[----:B------:R-:W4:Y:S07]  /*2850*/  LDSM.16.M88.2 R86, [R207+0x1080] ;  /* 0x00108000cf56783b */ /* 0x000f2e0000000100 */
[C---:B-1----:R-:W-:Y:S01]  /*2860*/  HMMA.16816.F32.BF16 R8, R88.reuse, R2, R8 ;  /* 0x000000025808723c */ /* 0x042fe20000041808 */
[----:B------:R-:W1:Y:S07]  /*2870*/  LDSM.16.M88.2 R2, [R206+0x80] ;  /* 0x00008000ce02783b */ /* 0x000e6e0000000100 */
[C---:B------:R-:W-:Y:S01]  /*2880*/  HMMA.16816.F32.BF16 R12, R88.reuse, R92, R12 ;  /* 0x0000005c580c723c */ /* 0x040fe2000004180c */
[----:B------:R-:W-:Y:S07]  /*2890*/  LDSM.16.M88.2 R92, [R206+0x1880] ;  /* 0x00188000ce5c783b */ /* 0x000fee0000000100 */
[C---:B------:R-:W-:Y:S01]  /*28a0*/  HMMA.16816.F32.BF16 R16, R88.reuse, R94, R16 ;  /* 0x0000005e5810723c */ /* 0x040fe20000041810 */
[----:B------:R-:W-:Y:S07]  /*28b0*/  LDSM.16.M88.2 R94, [R206+0x2080] ;  /* 0x00208000ce5e783b */ /* 0x000fee0000000100 */
[----:B------:R-:W-:Y:S01]  /*28c0*/  HMMA.16816.F32.BF16 R20, R88, R96, R20 ;  /* 0x000000605814723c */ /* 0x000fe20000041814 */
[----:B------:R-:W5:Y:S04]  /*28d0*/  LDSM.16.M88.2 R88, [R206+0x880] ;  /* 0x00088000ce58783b */ /* 0x000f680000000100 */
[----:B------:R-:W1:Y:S03]  /*28e0*/  LDSM.16.M88.2 R90, [R206+0x1080] ;  /* 0x00108000ce5a783b */ /* 0x000e660000000100 */
[C---:B--2---:R-:W-:Y:S01]  /*28f0*/  HMMA.16816.F32.BF16 R4, R100.reuse, R98, R4 ;  /* 0x000000626404723c */ /* 0x044fe20000041804 */
[----:B------:R-:W-:Y:S07]  /*2900*/  LDSM.16.M88.4 R96, [R174+0x11080] ;  /* 0x01108000ae60783b */ /* 0x000fee0000000200 */
[C---:B---3--:R-:W-:Y:S01]  /*2910*/  HMMA.16816.F32.BF16 R8, R100.reuse, R84, R8 ;  /* 0x000000546408723c */ /* 0x048fe20000041808 */
[----:B------:R-:W2:Y:S07]  /*2920*/  LDSM.16.M88.2 R84, [R204+0x2880] ;  /* 0x00288000cc54783b */ /* 0x000eae0000000100 */
[C---:B----4-:R-:W-:Y:S01]  /*2930*/  HMMA.16816.F32.BF16 R12, R100.reuse, R86, R12 ;  /* 0x00000056640c723c */ /* 0x050fe2000004180c */
[----:B------:R-:W3:Y:S07]  /*2940*/  LDSM.16.M88.2 R86, [R204+0x3080] ;  /* 0x00308000cc56783b */ /* 0x000eee0000000100 */
[C---:B------:R-:W-:Y:S08]  /*2950*/  HMMA.16816.F32.BF16 R16, R100.reuse, R104, R16 ;  /* 0x000000686410723c */ /* 0x040ff00000041810 */
[----:B------:R-:W-:Y:S01]  /*2960*/  HMMA.16816.F32.BF16 R20, R100, R106, R20 ;  /* 0x0000006a6414723c */ /* 0x000fe20000041814 */
[----:B------:R-:W-:Y:S04]  /*2970*/  LDSM.16.M88.2 R100, [R204+0x4080] ;  /* 0x00408000cc64783b */ /* 0x000fe80000000100 */
[----:B------:R-:W-:Y:S03]  /*2980*/  LDSM.16.M88.2 R102, [R204+0x4880] ;  /* 0x00488000cc66783b */ /* 0x000fe60000000100 */
[C---:B-1----:R-:W-:Y:S01]  /*2990*/  HMMA.16816.F32.BF16 R4, R108.reuse, R2, R4 ;  /* 0x000000026c04723c */ /* 0x042fe20000041804 */
[----:B------:R-:W1:Y:S04]  /*29a0*/  LDSM.16.M88.2 R2, [R204+0x3880] ;  /* 0x00388000cc02783b */ /* 0x000e680000000100 */
[----:B------:R-:W4:Y:S03]  /*29b0*/  LDSM.16.M88.4 R104, [R0+0x11080] ;  /* 0x011080000068783b */ /* 0x000f260000000200 */
[C---:B-----5:R-:W-:Y:S01]  /*29c0*/  HMMA.16816.F32.BF16 R8, R108.reuse, R88, R8 ;  /* 0x000000586c08723c */ /* 0x060fe20000041808 */
[----:B------:R-:W5:Y:S07]  /*29d0*/  LDSM.16.M88.2 R88, [R205+0x3080] ;  /* 0x00308000cd58783b */ /* 0x000f6e0000000100 */
[C---:B------:R-:W-:Y:S01]  /*29e0*/  HMMA.16816.F32.BF16 R12, R108.reuse, R90, R12 ;  /* 0x0000005a6c0c723c */ /* 0x040fe2000004180c */
[----:B------:R-:W-:Y:S07]  /*29f0*/  LDSM.16.M88.2 R90, [R205+0x4080] ;  /* 0x00408000cd5a783b */ /* 0x000fee0000000100 */
[C---:B------:R-:W-:Y:S01]  /*2a00*/  HMMA.16816.F32.BF16 R16, R108.reuse, R92, R16 ;  /* 0x0000005c6c10723c */ /* 0x040fe20000041810 */
[----:B------:R-:W-:Y:S07]  /*2a10*/  LDSM.16.M88.2 R92, [R205+0x4880] ;  /* 0x00488000cd5c783b */ /* 0x000fee0000000100 */
[----:B------:R-:W-:Y:S01]  /*2a20*/  HMMA.16816.F32.BF16 R20, R108, R94, R20 ;  /* 0x0000005e6c14723c */ /* 0x000fe20000041814 */
[----:B------:R-:W-:Y:S04]  /*2a30*/  LDSM.16.M88.2 R94, [R207+0x2880] ;  /* 0x00288000cf5e783b */ /* 0x000fe80000000100 */
[----:B------:R-:W-:Y:S03]  /*2a40*/  LDSM.16.M88.4 R108, [R175+0x11080] ;  /* 0x01108000af6c783b */ /* 0x000fe60000000200 */
[C---:B--2---:R-:W-:Y:S01]  /*2a50*/  HMMA.16816.F32.BF16 R4, R96.reuse, R84, R4 ;  /* 0x000000546004723c */ /* 0x044fe20000041804 */
[----:B------:R-:W2:Y:S07]  /*2a60*/  LDSM.16.M88.2 R84, [R205+0x3880] ;  /* 0x00388000cd54783b */ /* 0x000eae0000000100 */
[C---:B---3--:R-:W-:Y:S01]  /*2a70*/  HMMA.16816.F32.BF16 R8, R96.reuse, R86, R8 ;  /* 0x000000566008723c */ /* 0x048fe20000041808 */
[----:B------:R-:W-:Y:S07]  /*2a80*/  LDSM.16.M88.2 R86, [R207+0x3880] ;  /* 0x00388000cf56783b */ /* 0x000fee0000000100 */
[C---:B-1----:R-:W-:Y:S01]  /*2a90*/  HMMA.16816.F32.BF16 R12, R96.reuse, R2, R12 ;  /* 0x00000002600c723c */ /* 0x042fe2000004180c */
[----:B------:R-:W1:Y:S07]  /*2aa0*/  LDSM.16.M88.2 R2, [R207+0x3080] ;  /* 0x00308000cf02783b */ /* 0x000e6e0000000100 */
[C---:B------:R-:W-:Y:S08]  /*2ab0*/  HMMA.16816.F32.BF16 R16, R96.reuse, R100, R16 ;  /* 0x000000646010723c */ /* 0x040ff00000041810 */
[----:B------:R-:W-:Y:S01]  /*2ac0*/  HMMA.16816.F32.BF16 R20, R96, R102, R20 ;  /* 0x000000666014723c */ /* 0x000fe20000041814 */
[----:B------:R-:W3:Y:S04]  /*2ad0*/  LDSM.16.M88.2 R96, [R207+0x4080] ;  /* 0x00408000cf60783b */ /* 0x000ee80000000100 */
[----:B------:R-:W1:Y:S03]  /*2ae0*/  LDSM.16.M88.2 R98, [R207+0x4880] ;  /* 0x00488000cf62783b */ /* 0x000e660000000100 */
[C---:B----4-:R-:W-:Y:S01]  /*2af0*/  HMMA.16816.F32.BF16 R4, R104.reuse, R172, R4 ;  /* 0x000000ac6804723c */ /* 0x050fe20000041804 */
[----:B------:R-:W-:Y:S04]  /*2b00*/  LDSM.16.M88.2 R172, [R206+0x2880] ;  /* 0x00288000ceac783b */ /* 0x000fe80000000100 */
[----:B------:R-:W4:Y:S03]  /*2b10*/  LDSM.16.M88.4 R100, [R176+0x11080] ;  /* 0x01108000b064783b */ /* 0x000f260000000200 */
[C---:B-----5:R-:W-:Y:S01]  /*2b20*/  HMMA.16816.F32.BF16 R8, R104.reuse, R88, R8 ;  /* 0x000000586808723c */ /* 0x060fe20000041808 */
[----:B------:R-:W-:Y:S07]  /*2b30*/  LDSM.16.M88.2 R88, [R206+0x3880] ;  /* 0x00388000ce58783b */ /* 0x000fee0000000100 */
[C---:B--2---:R-:W-:Y:S01]  /*2b40*/  HMMA.16816.F32.BF16 R12, R104.reuse, R84, R12 ;  /* 0x00000054680c723c */ /* 0x044fe2000004180c */
[----:B------:R-:W2:Y:S07]  /*2b50*/  LDSM.16.M88.2 R84, [R206+0x3080] ;  /* 0x00308000ce54783b */ /* 0x000eae0000000100 */
[C---:B------:R-:W-:Y:S01]  /*2b60*/  HMMA.16816.F32.BF16 R16, R104.reuse, R90, R16 ;  /* 0x0000005a6810723c */ /* 0x040fe20000041810 */
[----:B------:R-:W5:Y:S07]  /*2b70*/  LDSM.16.M88.2 R90, [R206+0x4080] ;  /* 0x00408000ce5a783b */ /* 0x000f6e0000000100 */
        /* <DEDUP_REMOVED lines=9> */
[C---:B---3--:R-:W-:Y:S01]  /*2c10*/  HMMA.16816.F32.BF16 R16, R108.reuse, R96, R16 ;  /* 0x000000606c10723c */ /* 0x048fe20000041810 */
[----:B------:R-:W3:Y:S07]  /*2c20*/  LDSM.16.M88.2 R96, [R204+0x6880] ;  /* 0x00688000cc60783b */ /* 0x000eee0000000100 */
[----:B------:R-:W-:Y:S01]  /*2c30*/  HMMA.16816.F32.BF16 R20, R108, R98, R20 ;  /* 0x000000626c14723c */ /* 0x000fe20000041814 */
[----:B------:R-:W1:Y:S04]  /*2c40*/  LDSM.16.M88.2 R98, [R204+0x7080] ;  /* 0x00708000cc62783b */ /* 0x000e680000000100 */
[----:B------:R5:W-:Y:S03]  /*2c50*/  LDSM.16.M88.4 R108, [R0+0x13080] ;  /* 0x01308000006c783b */ /* 0x000be60000000200 */
[C---:B----4-:R-:W-:Y:S01]  /*2c60*/  HMMA.16816.F32.BF16 R4, R100.reuse, R172, R4 ;  /* 0x000000ac6404723c */ /* 0x050fe20000041804 */
[----:B------:R-:W4:Y:S07]  /*2c70*/  LDSM.16.M88.2 R172, [R205+0x5080] ;  /* 0x00508000cdac783b */ /* 0x000f2e0000000100 */
[C---:B--2---:R-:W-:Y:S01]  /*2c80*/  HMMA.16816.F32.BF16 R8, R100.reuse, R84, R8 ;  /* 0x000000546408723c */ /* 0x044fe20000041808 */
[----:B------:R-:W2:Y:S07]  /*2c90*/  LDSM.16.M88.2 R84, [R205+0x5880] ;  /* 0x00588000cd54783b */ /* 0x000eae0000000100 */
[C---:B------:R-:W-:Y:S01]  /*2ca0*/  HMMA.16816.F32.BF16 R12, R100.reuse, R88, R12 ;  /* 0x00000058640c723c */ /* 0x040fe2000004180c */
[----:B------:R-:W2:Y:S03]  /*2cb0*/  LDSM.16.M88.2 R88, [R205+0x6080] ;  /* 0x00608000cd58783b */ /* 0x000ea60000000100 */
[----:B-----5:R-:W-:Y:S04]  /*2cc0*/  LEA R0, R212, R228, 0x6 ;  /* 0x000000e4d4007211 */ /* 0x020fe800078e30ff */
        /* <DEDUP_REMOVED lines=15> */
[----:B------:R-:W-:Y:S03]  /*2dc0*/  LDSM.16.M88.4 R104, [R176+0x13080] ;  /* 0x01308000b068783b */ /* 0x000fe60000000200 */
[C---:B----4-:R-:W-:Y:S01]  /*2dd0*/  HMMA.16816.F32.BF16 R4, R108.reuse, R172, R4 ;  /* 0x000000ac6c04723c */ /* 0x050fe20000041804 */
[----:B------:R-:W4:Y:S07]  /*2de0*/  LDSM.16.M88.2 R172, [R206+0x5080] ;  /* 0x00508000ceac783b */ /* 0x000f2e0000000100 */
[C---:B--2---:R-:W-:Y:S01]  /*2df0*/  HMMA.16816.F32.BF16 R8, R108.reuse, R84, R8 ;  /* 0x000000546c08723c */ /* 0x044fe20000041808 */
[----:B------:R-:W-:Y:S07]  /*2e00*/  LDSM.16.M88.2 R84, [R206+0x6080] ;  /* 0x00608000ce54783b */ /* 0x000fee0000000100 */
[C---:B------:R-:W-:Y:S08]  /*2e10*/  HMMA.16816.F32.BF16 R12, R108.reuse, R88, R12 ;  /* 0x000000586c0c723c */ /* 0x040ff0000004180c */
[C---:B-----5:R-:W-:Y:S08]  /*2e20*/  HMMA.16816.F32.BF16 R16, R108.reuse, R90, R16 ;  /* 0x0000005a6c10723c */ /* 0x060ff00000041810 */
[----:B------:R-:W-:Y:S01]  /*2e30*/  HMMA.16816.F32.BF16 R20, R108, R92, R20 ;  /* 0x0000005c6c14723c */ /* 0x000fe20000041814 */
[----:B------:R-:W-:Y:S04]  /*2e40*/  LDS R108, [R0.X4+0x21080] ;  /* 0x02108000006c7984 */ /* 0x000fe80000004800 */
[----:B------:R-:W-:Y:S03]  /*2e50*/  LDS R109, [R0.X4+0x210a0] ;  /* 0x0210a000006d7984 */ /* 0x000fe60000004800 */
[C---:B------:R-:W-:Y:S08]  /*2e60*/  HMMA.16816.F32.BF16 R4, R100.reuse, R94, R4 ;  /* 0x0000005e6404723c */ /* 0x040ff00000041804 */
[C---:B-1----:R-:W-:Y:S01]  /*2e70*/  HMMA.16816.F32.BF16 R8, R100.reuse, R2, R8 ;  /* 0x000000026408723c */ /* 0x042fe20000041808 */
[----:B------:R-:W1:Y:S07]  /*2e80*/  LDSM.16.M88.2 R2, [R206+0x5880] ;  /* 0x00588000ce02783b */ /* 0x000e6e0000000100 */
[C---:B------:R-:W-:Y:S08]  /*2e90*/  HMMA.16816.F32.BF16 R12, R100.reuse, R86, R12 ;  /* 0x00000056640c723c */ /* 0x040ff0000004180c */
[C---:B---3--:R-:W-:Y:S08]  /*2ea0*/  HMMA.16816.F32.BF16 R16, R100.reuse, R96, R16 ;  /* 0x000000606410723c */ /* 0x048ff00000041810 */
[----:B------:R-:W-:Y:S08]  /*2eb0*/  HMMA.16816.F32.BF16 R20, R100, R98, R20 ;  /* 0x000000626414723c */ /* 0x000ff00000041814 */
[C---:B----4-:R-:W-:Y:S08]  /*2ec0*/  HMMA.16816.F32.BF16 R4, R104.reuse, R172, R4 ;  /* 0x000000ac6804723c */ /* 0x050ff00000041804 */
        /* <DEDUP_REMOVED lines=17> */
[----:B------:R-:W5:Y:S01]  /*2fe0*/  MUFU.TANH R193, R6 ;  /* 0x0000000600c17308 */ /* 0x000f620000002400 */
        /* <DEDUP_REMOVED lines=11> */
[----:B------:R-:W2:Y:S01]  /*30a0*/  MUFU.TANH R191, R10 ;  /* 0x0000000a00bf7308 */ /* 0x000ea20000002400 */
[----:B------:R2:W2:Y:S04]  /*30b0*/  LDSM.16.M88.2 R2, [R204+0x7880] ;  /* 0x00788000cc02783b */ /* 0x0004a80000000100 */
[----:B------:R2:W2:Y:S05]  /*30c0*/  LDSM.16.M88.2 R88, [R204+0x9880] ;  /* 0x00988000cc58783b */ /* 0x0004aa0000000100 */
[----:B------:R-:W2:Y:S01]  /*30d0*/  MUFU.TANH R178, R12 ;  /* 0x0000000c00b27308 */ /* 0x000ea20000002400 */
[----:B------:R2:W2:Y:S01]  /*30e0*/  LDSM.16.M88.2 R90, [R205+0x7880] ;  /* 0x00788000cd5a783b */ /* 0x0004a20000000100 */
[----:B---3--:R-:W-:Y:S03]  /*30f0*/  HMMA.16816.F32.BF16 R20, R104, R4, R20 ;  /* 0x000000046814723c */ /* 0x008fe60000041814 */
[----:B-1----:R1:W3:Y:S05]  /*3100*/  LDSM.16.M88.2 R8, [R204+0x8080] ;  /* 0x00808000cc08783b */ /* 0x0022ea0000000100 */
        /* <DEDUP_REMOVED lines=14> */
[----:B--2---:R2:W1:Y:S09]  /*31f0*/  LDSM.16.M88.2 R12, [R204+0x8880] ;  /* 0x00888000cc0c783b */ /* 0x0044720000000100 */
[----:B------:R-:W1:Y:S10]  /*3200*/  MUFU.TANH R188, R15 ;  /* 0x0000000f00bc7308 */ /* 0x000e740000002400 */
[----:B------:R1:W1:Y:S10]  /*3210*/  MUFU.TANH R179, R17 ;  /* 0x0000001100b37308 */ /* 0x0002740000002400 */
[----:B------:R2:W2:Y:S10]  /*3220*/  MUFU.TANH R187, R18 ;  /* 0x0000001200bb7308 */ /* 0x0004b40000002400 */
[----:B------:R2:W2:Y:S01]  /*3230*/  MUFU.TANH R186, R19 ;  /* 0x0000001300ba7308 */ /* 0x0004a20000002400 */
[----:B-1----:R1:W1:Y:S09]  /*3240*/  LDSM.16.M88.2 R16, [R204+0x9080] ;  /* 0x00908000cc10783b */ /* 0x0022720000000100 */
[----:B------:R1:W1:Y:S10]  /*3250*/  MUFU.TANH R174, R20 ;  /* 0x0000001400ae7308 */ /* 0x0002740000002400 */
[----:B------:R1:W1:Y:S10]  /*3260*/  MUFU.TANH R173, R21 ;  /* 0x0000001500ad7308 */ /* 0x0002740000002400 */
[----:B------:R1:W1:Y:S10]  /*3270*/  MUFU.TANH R185, R22 ;  /* 0x0000001600b97308 */ /* 0x0002740000002400 */
[----:B------:R1:W1:Y:S01]  /*3280*/  MUFU.TANH R184, R23 ;  /* 0x0000001700b87308 */ /* 0x0002620000002400 */
[----:B------:R-:W-:-:S05]  /*3290*/  @P0 BRA `(.L_x_1105) ;  /* 0x0000031000000947 */ /* 0x000fca0003800000 */
[----:B--2345:R-:W-:Y:S01]  /*32a0*/  SHF.R.S32.HI R0, RZ, 0x1f, R221 ;  /* 0x0000001fff007819 */ /* 0x03cfe200000114dd */
[----:B------:R-:W-:Y:S01]  /*32b0*/  IMAD.WIDE.U32 R6, R221, c[0x0][0x178], RZ ;  /* 0x00005e00dd067a25 */ /* 0x000fe200078e00ff */
[----:B------:R-:W-:Y:S03]  /*32c0*/  @!P1 LEA R4, R177, 0x40, 0x6 ;  /* 0x00000040b1049811 */ /* 0x000fe600078e30ff */
[----:B------:R-:W-:Y:S02]  /*32d0*/  IMAD R0, R0, c[0x0][0x178], RZ ;  /* 0x00005e0000007a24 */ /* 0x000fe400078e02ff */
[----:B------:R-:W-:Y:S02]  /*32e0*/  IMAD.MOV.U32 R196, RZ, RZ, c[0x0][0x178] ;  /* 0x00005e00ffc47624 */ /* 0x000fe400078e00ff */
[----:B------:R-:W-:Y:S01]  /*32f0*/  IMAD R10, R221, c[0x0][0x17c], R0 ;  /* 0x00005f00dd0a7a24 */ /* 0x000fe200078e0200 */
[----:B------:R-:W-:Y:S01]  /*3300*/  @!P1 IADD3 R0, P5, R4, R248, RZ ;  /* 0x000000f804009210 */ /* 0x000fe20007fbe0ff */
[----:B------:R-:W-:Y:S02]  /*3310*/  IMAD.SHL.U32 R5, R6, 0x40, RZ ;  /* 0x0000004006057824 */ /* 0x000fe400078e00ff */
[----:B------:R-:W-:Y:S01]  /*3320*/  IMAD.IADD R10, R7, 0x1, R10 ;  /* 0x00000001070a7824 */ /* 0x000fe200078e020a */
[----:B------:R-:W-:Y:S01]  /*3330*/  @!P1 LEA.HI.X.SX32 R7, R4, R252, 0x1, P5 ;  /* 0x000000fc04079211 */ /* 0x000fe200028f0eff */
[----:B------:R-:W-:Y:S02]  /*3340*/  IMAD.SHL.U32 R196, R196, 0x20, RZ ;  /* 0x00000020c4c47824 */ /* 0x000fe400078e00ff */
[----:B------:R-:W-:Y:S01]  /*3350*/  IMAD.MOV.U32 R195, RZ, RZ, 0x5 ;  /* 0x00000005ffc37424 */ /* 0x000fe200078e00ff */
[----:B------:R-:W-:Y:S01]  /*3360*/  SHF.L.U64.HI R4, R6, 0x6, R10 ;  /* 0x0000000606047819 */ /* 0x000fe2000001020a */
[----:B------:R-:W-:Y:S01]  /*3370*/  IMAD.MOV.U32 R194, RZ, RZ, c[0x0][0x178] ;  /* 0x00005e00ffc27624 */ /* 0x000fe200078e00ff */
[----:B------:R-:W-:Y:S01]  /*3380*/  IADD3 R15, P6, P5, R242, R5, R196 ;  /* 0x00000005f20f7210 */ /* 0x000fe20007dde0c4 */
[----:B------:R-:W-:Y:S03]  /*3390*/  IMAD.MOV.U32 R14, RZ, RZ, -0x40 ;  /* 0xffffffc0ff0e7424 */ /* 0x000fe600078e00ff */
[----:B------:R-:W-:Y:S01]  /*33a0*/  SHF.L.U64.HI R194, R194, R195, c[0x0][0x17c] ;  /* 0x00005f00c2c27619 */ /* 0x000fe200000102c3 */
[----:B------:R-:W-:Y:S03]  /*33b0*/  IMAD R14, R221, R14, c[0x0][0x168] ;  /* 0x00005a00dd0e7624 */ /* 0x000fe600078e020e */
[----:B------:R-:W-:Y:S01]  /*33c0*/  IADD3.X R18, R239, R4, R194, P6, P5 ;  /* 0x00000004ef127210 */ /* 0x000fe200037ea4c2 */
[----:B------:R-:W-:Y:S01]  /*33d0*/  IMAD.IADD R14, R14, 0x1, -R234 ;  /* 0x000000010e0e7824 */ /* 0x000fe200078e0aea */
[----:B------:R-:W-:Y:S02]  /*33e0*/  IADD3 R5, P6, R5, R242, RZ ;  /* 0x000000f205057210 */ /* 0x000fe40007fde0ff */
[C---:B------:R-:W-:Y:S04]  /*33f0*/  @!P1 LEA R10, P5, R0.reuse, c[0x0][0x258], 0x2 ;  /* 0x00009600000a9a11 */ /* 0x040fe800078a10ff */
[----:B------:R-:W-:Y:S01]  /*3400*/  @!P1 LEA.HI.X R11, R0, c[0x0][0x25c], R7, 0x2, P5 ;  /* 0x00009700000b9a11 */ /* 0x000fe200028f1407 */
[----:B------:R-:W-:Y:S01]  /*3410*/  IMAD.X R0, R4, 0x1, R239, P6 ;  /* 0x0000000104007824 */ /* 0x000fe200030e06ef */
[----:B------:R-:W-:Y:S02]  /*3420*/  LEA R6, P5, R5, c[0x0][0x160], 0x1 ;  /* 0x0000580005067a11 */ /* 0x000fe400078a08ff */
[----:B------:R-:W-:Y:S02]  /*3430*/  LEA R4, P6, R15, c[0x0][0x160], 0x1 ;  /* 0x000058000f047a11 */ /* 0x000fe400078c08ff */
[----:B------:R-:W-:Y:S02]  /*3440*/  LEA.HI.X R7, R5, c[0x0][0x164], R0, 0x1, P5 ;  /* 0x0000590005077a11 */ /* 0x000fe400028f0c00 */
[----:B------:R-:W-:Y:S02]  /*3450*/  ISETP.LT.OR P5, PT, R14, 0x1, !P4 ;  /* 0x000000010e00780c */ /* 0x000fe400067a1670 */
[----:B------:R-:W-:Y:S02]  /*3460*/  IADD3 R0, R224, 0xf080, RZ ;  /* 0x0000f080e0007810 */ /* 0x000fe40007ffe0ff */
[----:B------:R-:W-:Y:S02]  /*3470*/  LEA.HI.X R5, R15, c[0x0][0x164], R18, 0x1, P6 ;  /* 0x000059000f057a11 */ /* 0x000fe400030f0c12 */
[C---:B------:R-:W-:Y:S01]  /*3480*/  ISETP.LT.OR P6, PT, R14.reuse, 0x1, !P3 ;  /* 0x000000010e00780c */ /* 0x040fe20005fc1670 */
[C---:B------:R-:W-:Y:S06]  /*3490*/  IMAD R0, R225.reuse, 0x6000, R0 ;  /* 0x00006000e1007824 */ /* 0x040fec00078e0200 */
[----:B------:R-:W-:Y:S01]  /*34a0*/  @!PT LDS RZ, [RZ] ;  /* 0x00000000fffff984 */ /* 0x000fe20000000800 */
[----:B------:R-:W-:Y:S01]  /*34b0*/  @!PT LDS RZ, [RZ] ;  /* 0x00000000fffff984 */ /* 0x000fe20000000800 */
[----:B------:R-:W-:Y:S01]  /*34c0*/  @!PT LDS RZ, [RZ] ;  /* 0x00000000fffff984 */ /* 0x000fe20000000800 */
[----:B------:R2:W-:Y:S01]  /*34d0*/  LDGSTS.E.BYPASS.LTC128B.128 [R0], [R6.64], !P5 ;  /* 0x0000000006007fae */ /* 0x0005e2000e901d44 */
[C---:B------:R-:W-:Y:S05]  /*34e0*/  ISETP.LT.OR P5, PT, R14.reuse, 0x1, !P2 ;  /* 0x000000010e00780c */ /* 0x040fea00057a1670 */
[----:B------:R2:W-:Y:S01]  /*34f0*/  LDGSTS.E.BYPASS.LTC128B.128 [R0+0x2000], [R6.64+0x80], !P6 ;  /* 0x0200008006007fae */ /* 0x0005e2000f101d44 */
[C---:B------:R-:W-:Y:S07]  /*3500*/  ISETP.LT.OR P6, PT, R14.reuse, 0x21, !P4 ;  /* 0x000000210e00780c */ /* 0x040fee00067c1670 */
[----:B------:R2:W-:Y:S01]  /*3510*/  LDGSTS.E.BYPASS.LTC128B.128 [R0+0x4000], [R6.64+0x100], !P5 ;  /* 0x0400010006007fae */ /* 0x0005e2000e901d44 */
[C---:B------:R-:W-:Y:S05]  /*3520*/  ISETP.LT.OR P5, PT, R14.reuse, 0x21, !P3 ;  /* 0x000000210e00780c */ /* 0x040fea0005fa1670 */
[----:B------:R3:W-:Y:S01]  /*3530*/  LDGSTS.E.BYPASS.LTC128B.128 [R0+0x1000], [R4.64], !P6 ;  /* 0x0100000004007fae */ /* 0x0007e2000f101d44 */
[----:B------:R-:W-:Y:S07]  /*3540*/  ISETP.LT.OR P6, PT, R14, 0x21, !P2 ;  /* 0x000000210e00780c */ /* 0x000fee00057c1670 */
[----:B------:R3:W-:Y:S06]  /*3550*/  LDGSTS.E.BYPASS.LTC128B.128 [R0+0x3000], [R4.64+0x80], !P5 ;  /* 0x0300008004007fae */ /* 0x0007ec000e901d44 */
[----:B------:R3:W-:Y:S01]  /*3560*/  LDGSTS.E.BYPASS.LTC128B.128 [R0+0x5000], [R4.64+0x100], !P6 ;  /* 0x0500010004007fae */ /* 0x0007e2000f101d44 */
[----:B--2---:R-:W-:Y:S04]  /*3570*/  IMAD.SHL.U32 R6, R226, 0x4, RZ ;  /* 0x00000004e2067824 */ /* 0x004fe800078e00ff */
[----:B------:R-:W-:Y:S04]  /*3580*/  @!P1 IMAD R6, R225, 0x40, R6 ;  /* 0x00000040e1069824 */ /* 0x000fe800078e0206 */
[----:B------:R-:W-:Y:S05]  /*3590*/  @!P1 IMAD.SHL.U32 R6, R6, 0x4, RZ ;  /* 0x0000000406069824 */ /* 0x000fea00078e00ff */
[----:B------:R3:W-:Y:S02]  /*35a0*/  @!P1 LDGSTS.E.BYPASS.LTC128B.128 [R6+0x21080], [R10.64] ;  /* 0x210800000a069fae */ /* 0x0007e4000b901d44 */
.L_x_1105:
[C---:B--2345:R-:W-:Y:S01]  /*35b0*/  HMMA.16816.F32.BF16 R4, R84.reuse, R2, RZ ;  /* 0x000000025404723c */ /* 0x07cfe200000418ff */
[----:B------:R-:W-:Y:S03]  /*35c0*/  LDSM.16.M88.2 R2, [R207+0x7880] ;  /* 0x00788000cf02783b */ /* 0x000fe60000000100 */
[----:B------:R-:W-:Y:S02]  /*35d0*/  SHF.L.U32 R0, R218, 0x1, RZ ;  /* 0x00000001da007819 */ /* 0x000fe400000006ff */
[----:B------:R-:W2:Y:S02]  /*35e0*/  LDSM.16.M88.4 R104, [R213] ;  /* 0x00000000d568783b */ /* 0x000ea40000000200 */
[C---:B------:R-:W-:Y:S01]  /*35f0*/  HMMA.16816.F32.BF16 R8, R84.reuse, R8, RZ ;  /* 0x000000085408723c */ /* 0x040fe200000418ff */
[----:B------:R-:W-:Y:S02]  /*3600*/  IADD3 R0, R0, R213, RZ ;  /* 0x000000d500007210 */ /* 0x000fe40007ffe0ff */
[----:B------:R-:W0:Y:S05]  /*3610*/  LDGDEPBAR ;  /* 0x00000000000079af */ /* 0x000e2a0000000000 */
[C---:B------:R-:W-:Y:S08]  /*3620*/  HMMA.16816.F32.BF16 R12, R84.reuse, R12, RZ ;  /* 0x0000000c540c723c */ /* 0x040ff000000418ff */
[C---:B-1----:R-:W-:Y:S08]  /*3630*/  HMMA.16816.F32.BF16 R16, R84.reuse, R16, RZ ;  /* 0x000000105410723c */ /* 0x042ff000000418ff */
[----:B------:R-:W-:Y:S01]  /*3640*/  HMMA.16816.F32.BF16 R20, R84, R88, RZ ;  /* 0x000000585414723c */ /* 0x000fe200000418ff */
[----:B------:R-:W1:Y:S05]  /*3650*/  LDSM.16.M88.2 R84, [R207+0x8080] ;  /* 0x00808000cf54783b */ /* 0x000e6a0000000100 */
[----:B------:R-:W3:Y:S02]  /*3660*/  LDSM.16.M88.2 R86, [R207+0x8880] ;  /* 0x00888000cf56783b */ /* 0x000ee40000000100 */
[C---:B------:R-:W-:Y:S03]  /*3670*/  HMMA.16816.F32.BF16 R4, R92.reuse, R90, R4 ;  /* 0x0000005a5c04723c */ /* 0x040fe60000041804 */
[----:B------:R-:W4:Y:S05]  /*3680*/  LDSM.16.M88.2 R88, [R207+0x9080] ;  /* 0x00908000cf58783b */ /* 0x000f2a0000000100 */
[C---:B------:R-:W-:Y:S01]  /*3690*/  HMMA.16816.F32.BF16 R8, R92.reuse, R96, R8 ;  /* 0x000000605c08723c */ /* 0x040fe20000041808 */
[----:B------:R-:W5:Y:S05]  /*36a0*/  LDSM.16.M88.2 R90, [R207+0x9880] ;  /* 0x00988000cf5a783b */ /* 0x000f6a0000000100 */
[----:B------:R-:W-:Y:S02]  /*36b0*/  LDSM.16.M88.2 R96, [R206+0x8080] ;  /* 0x00808000ce60783b */ /* 0x000fe40000000100 */
[C---:B------:R-:W-:Y:S08]  /*36c0*/  HMMA.16816.F32.BF16 R12, R92.reuse, R98, R12 ;  /* 0x000000625c0c723c */ /* 0x040ff0000004180c */
[C---:B------:R-:W-:Y:S08]  /*36d0*/  HMMA.16816.F32.BF16 R16, R92.reuse, R100, R16 ;  /* 0x000000645c10723c */ /* 0x040ff00000041810 */
[----:B------:R-:W-:Y:S01]  /*36e0*/  HMMA.16816.F32.BF16 R20, R92, R102, R20 ;  /* 0x000000665c14723c */ /* 0x000fe20000041814 */
[----:B------:R-:W-:Y:S05]  /*36f0*/  LDSM.16.M88.4 R92, [R0] ;  /* 0x00000000005c783b */ /* 0x000fea0000000200 */
        /* <DEDUP_REMOVED lines=9> */
[----:B-----5:R-:W-:Y:S01]  /*3790*/  HMMA.16816.F32.BF16 R20, R104, R90, R20 ;  /* 0x0000005a6814723c */ /* 0x020fe20000041814 */
[----:B------:R-:W5:Y:S07]  /*37a0*/  LDSM.16.M88.2 R90, [R204+0xa080] ;  /* 0x00a08000cc5a783b */ /* 0x000f6e0000000100 */
[C---:B--2---:R-:W-:Y:S01]  /*37b0*/  HMMA.16816.F32.BF16 R4, R92.reuse, R2, R4 ;  /* 0x000000025c04723c */ /* 0x044fe20000041804 */
[----:B------:R-:W2:Y:S07]  /*37c0*/  LDSM.16.M88.2 R2, [R204+0xa880] ;  /* 0x00a88000cc02783b */ /* 0x000eae0000000100 */
[C---:B------:R-:W-:Y:S01]  /*37d0*/  HMMA.16816.F32.BF16 R8, R92.reuse, R96, R8 ;  /* 0x000000605c08723c */ /* 0x040fe20000041808 */
[----:B------:R-:W-:Y:S07]  /*37e0*/  LDSM.16.M88.2 R96, [R205+0xa880] ;  /* 0x00a88000cd60783b */ /* 0x000fee0000000100 */
[C---:B-1----:R-:W-:Y:S01]  /*37f0*/  HMMA.16816.F32.BF16 R12, R92.reuse, R84, R12 ;  /* 0x000000545c0c723c */ /* 0x042fe2000004180c */
[----:B------:R-:W1:Y:S07]  /*3800*/  LDSM.16.M88.2 R84, [R204+0xb080] ;  /* 0x00b08000cc54783b */ /* 0x000e6e0000000100 */
[C---:B---3--:R-:W-:Y:S01]  /*3810*/  HMMA.16816.F32.BF16 R16, R92.reuse, R86, R16 ;  /* 0x000000565c10723c */ /* 0x048fe20000041810 */
[----:B------:R-:W3:Y:S07]  /*3820*/  LDSM.16.M88.2 R86, [R204+0xb880] ;  /* 0x00b88000cc56783b */ /* 0x000eee0000000100 */
[----:B----4-:R-:W-:Y:S01]  /*3830*/  HMMA.16816.F32.BF16 R20, R92, R88, R20 ;  /* 0x000000585c14723c */ /* 0x010fe20000041814 */
[----:B------:R-:W4:Y:S05]  /*3840*/  LDSM.16.M88.2 R88, [R204+0xc080] ;  /* 0x00c08000cc58783b */ /* 0x000f2a0000000100 */
[----:B------:R-:W-:Y:S02]  /*3850*/  LDSM.16.M88.4 R92, [R215+0x1d080] ;  /* 0x01d08000d75c783b */ /* 0x000fe40000000200 */
[C---:B-----5:R-:W-:Y:S03]  /*3860*/  HMMA.16816.F32.BF16 R4, R100.reuse, R90, R4 ;  /* 0x0000005a6404723c */ /* 0x060fe60000041804 */
[----:B------:R-:W5:Y:S05]  /*3870*/  LDSM.16.M88.2 R90, [R205+0xa080] ;  /* 0x00a08000cd5a783b */ /* 0x000f6a0000000100 */
[C---:B--2---:R-:W-:Y:S01]  /*3880*/  HMMA.16816.F32.BF16 R8, R100.reuse, R2, R8 ;  /* 0x000000026408723c */ /* 0x044fe20000041808 */
[----:B------:R-:W2:Y:S07]  /*3890*/  LDSM.16.M88.2 R2, [R205+0xb080] ;  /* 0x00b08000cd02783b */ /* 0x000eae0000000100 */
[C---:B-1----:R-:W-:Y:S01]  /*38a0*/  HMMA.16816.F32.BF16 R12, R100.reuse, R84, R12 ;  /* 0x00000054640c723c */ /* 0x042fe2000004180c */
[----:B------:R-:W1:Y:S07]  /*38b0*/  LDSM.16.M88.2 R84, [R205+0xb880] ;  /* 0x00b88000cd54783b */ /* 0x000e6e0000000100 */
[C---:B---3--:R-:W-:Y:S01]  /*38c0*/  HMMA.16816.F32.BF16 R16, R100.reuse, R86, R16 ;  /* 0x000000566410723c */ /* 0x048fe20000041810 */
[----:B------:R-:W3:Y:S07]  /*38d0*/  LDSM.16.M88.2 R86, [R205+0xc080] ;  /* 0x00c08000cd56783b */ /* 0x000eee0000000100 */
[----:B----4-:R-:W-:Y:S01]  /*38e0*/  HMMA.16816.F32.BF16 R20, R100, R88, R20 ;  /* 0x000000586414723c */ /* 0x010fe20000041814 */
[----:B------:R-:W-:Y:S05]  /*38f0*/  LDSM.16.M88.2 R88, [R207+0xa080] ;  /* 0x00a08000cf58783b */ /* 0x000fea0000000100 */
[----:B------:R-:W4:Y:S02]  /*3900*/  LDSM.16.M88.4 R100, [R213+0x2000] ;  /* 0x00200000d564783b */ /* 0x000f240000000200 */
[C---:B-----5:R-:W-:Y:S03]  /*3910*/  HMMA.16816.F32.BF16 R4, R92.reuse, R90, R4 ;  /* 0x0000005a5c04723c */ /* 0x060fe60000041804 */
[----:B------:R-:W5:Y:S05]  /*3920*/  LDSM.16.M88.2 R90, [R207+0xa880] ;  /* 0x00a88000cf5a783b */ /* 0x000f6a0000000100 */
[C---:B------:R-:W-:Y:S01]  /*3930*/  HMMA.16816.F32.BF16 R8, R92.reuse, R96, R8 ;  /* 0x000000605c08723c */ /* 0x040fe20000041808 */
[----:B------:R-:W-:Y:S07]  /*3940*/  LDSM.16.M88.4 R96, [R214+0x1f080] ;  /* 0x01f08000d660783b */ /* 0x000fee0000000200 */
[C---:B--2---:R-:W-:Y:S01]  /*3950*/  HMMA.16816.F32.BF16 R12, R92.reuse, R2, R12 ;  /* 0x000000025c0c723c */ /* 0x044fe2000004180c */
[----:B------:R-:W2:Y:S07]  /*3960*/  LDSM.16.M88.2 R2, [R207+0xb080] ;  /* 0x00b08000cf02783b */ /* 0x000eae0000000100 */
[C---:B-1----:R-:W-:Y:S01]  /*3970*/  HMMA.16816.F32.BF16 R16, R92.reuse, R84, R16 ;  /* 0x000000545c10723c */ /* 0x042fe20000041810 */
[----:B------:R-:W1:Y:S07]  /*3980*/  LDSM.16.M88.2 R84, [R207+0xb880] ;  /* 0x00b88000cf54783b */ /* 0x000e6e0000000100 */
[----:B---3--:R-:W-:Y:S01]  /*3990*/  HMMA.16816.F32.BF16 R20, R92, R86, R20 ;  /* 0x000000565c14723c */ /* 0x008fe20000041814 */
[----:B------:R-:W3:Y:S05]  /*39a0*/  LDSM.16.M88.2 R86, [R207+0xc080] ;  /* 0x00c08000cf56783b */ /* 0x000eea0000000100 */
[----:B------:R-:W-:Y:S02]  /*39b0*/  LDSM.16.M88.4 R92, [R0+0x2000] ;  /* 0x00200000005c783b */ /* 0x000fe40000000200 */
[C---:B----4-:R-:W-:Y:S03]  /*39c0*/  HMMA.16816.F32.BF16 R4, R100.reuse, R88, R4 ;  /* 0x000000586404723c */ /* 0x050fe60000041804 */
[----:B------:R-:W4:Y:S05]  /*39d0*/  LDSM.16.M88.2 R88, [R206+0xa080] ;  /* 0x00a08000ce58783b */ /* 0x000f2a0000000100 */
[C---:B-----5:R-:W-:Y:S01]  /*39e0*/  HMMA.16816.F32.BF16 R8, R100.reuse, R90, R8 ;  /* 0x0000005a6408723c */ /* 0x060fe20000041808 */
[----:B------:R-:W5:Y:S07]  /*39f0*/  LDSM.16.M88.2 R90, [R206+0xa880] ;  /* 0x00a88000ce5a783b */ /* 0x000f6e0000000100 */
[C---:B--2---:R-:W-:Y:S01]  /*3a00*/  HMMA.16816.F32.BF16 R12, R100.reuse, R2, R12 ;  /* 0x00000002640c723c */ /* 0x044fe2000004180c */
[----:B------:R-:W2:Y:S07]  /*3a10*/  LDSM.16.M88.2 R2, [R206+0xb080] ;  /* 0x00b08000ce02783b */ /* 0x000eae0000000100 */
[C---:B-1----:R-:W-:Y:S01]  /*3a20*/  HMMA.16816.F32.BF16 R16, R100.reuse, R84, R16 ;  /* 0x000000546410723c */ /* 0x042fe20000041810 */
[----:B------:R-:W1:Y:S07]  /*3a30*/  LDSM.16.M88.2 R84, [R206+0xb880] ;  /* 0x00b88000ce54783b */ /* 0x000e6e0000000100 */
[----:B---3--:R-:W-:Y:S01]  /*3a40*/  HMMA.16816.F32.BF16 R20, R100, R86, R20 ;  /* 0x000000566414723c */ /* 0x008fe20000041814 */
[----:B------:R-:W3:Y:S06]  /*3a50*/  LDSM.16.M88.2 R86, [R206+0xc080] ;  /* 0x00c08000ce56783b */ /* 0x000eec0000000100 */
[----:B------:R-:W-:Y:S02]  /*3a60*/  MOV R100, 0xffffffb0 ;  /* 0xffffffb000647802 */ /* 0x000fe40000000f00 */
[----:B------:R-:W-:Y:S01]  /*3a70*/  MOV R101, 0x1 ;  /* 0x0000000100657802 */ /* 0x000fe20000000f00 */
[C---:B----4-:R-:W-:Y:S01]  /*3a80*/  HMMA.16816.F32.BF16 R4, R92.reuse, R88, R4 ;  /* 0x000000585c04723c */ /* 0x050fe20000041804 */
[----:B------:R-:W4:Y:S04]  /*3a90*/  LDSM.16.M88.2 R88, [R204+0xc880] ;  /* 0x00c88000cc58783b */ /* 0x000f280000000100 */
[----:B------:R-:W-:Y:S03]  /*3aa0*/  IMAD R100, R245, R100, c[0x0][0x198] ;  /* 0x00006600f5647624 */ /* 0x000fe600078e0264 */
[C---:B-----5:R-:W-:Y:S01]  /*3ab0*/  HMMA.16816.F32.BF16 R8, R92.reuse, R90, R8 ;  /* 0x0000005a5c08723c */ /* 0x060fe20000041808 */
[----:B------:R-:W5:Y:S03]  /*3ac0*/  LDSM.16.M88.2 R90, [R204+0xd080] ;  /* 0x00d08000cc5a783b */ /* 0x000f660000000100 */
[----:B------:R-:W-:Y:S04]  /*3ad0*/  LEA R100, R177, R100, 0x6 ;  /* 0x00000064b1647211 */ /* 0x000fe800078e30ff */
[C---:B--2---:R-:W-:Y:S01]  /*3ae0*/  HMMA.16816.F32.BF16 R12, R92.reuse, R2, R12 ;  /* 0x000000025c0c723c */ /* 0x044fe2000004180c */
[----:B------:R-:W2:Y:S03]  /*3af0*/  LDSM.16.M88.2 R2, [R204+0xd880] ;  /* 0x00d88000cc02783b */ /* 0x000ea60000000100 */
[----:B------:R-:W-:Y:S04]  /*3b00*/  IADD3 R100, R100, -c[0x0][0x168], R101 ;  /* 0x80005a0064647a10 */ /* 0x000fe80007ffe065 */
[C---:B-1----:R-:W-:Y:S01]  /*3b10*/  HMMA.16816.F32.BF16 R16, R92.reuse, R84, R16 ;  /* 0x000000545c10723c */ /* 0x042fe20000041810 */
[----:B------:R-:W1:Y:S03]  /*3b20*/  LDSM.16.M88.2 R84, [R204+0xe080] ;  /* 0x00e08000cc54783b */ /* 0x000e660000000100 */
[----:B------:R-:W-:Y:S04]  /*3b30*/  IADD3 R101, -R250, R228, R100 ;  /* 0x000000e4fa657210 */ /* 0x000fe80007ffe164 */
[----:B---3--:R-:W-:Y:S01]  /*3b40*/  HMMA.16816.F32.BF16 R20, R92, R86, R20 ;  /* 0x000000565c14723c */ /* 0x008fe20000041814 */
[----:B------:R-:W3:Y:S03]  /*3b50*/  LDSM.16.M88.2 R86, [R204+0xe880] ;  /* 0x00e88000cc56783b */ /* 0x000ee60000000100 */
[----:B------:R-:W-:Y:S02]  /*3b60*/  IMNMX R100, R233, R101, PT ;  /* 0x00000065e9647217 */ /* 0x000fe40003800200 */
[----:B------:R-:W-:Y:S02]  /*3b70*/  LDSM.16.M88.4 R92, [R215+0x1f080] ;  /* 0x01f08000d75c783b */ /* 0x000fe40000000200 */
[C---:B------:R-:W-:Y:S01]  /*3b80*/  ISETP.GT.AND P5, PT, R100.reuse, RZ, PT ;  /* 0x000000ff6400720c */ /* 0x040fe20003fa4270 */
[C---:B----4-:R-:W-:Y:S02]  /*3b90*/  HMMA.16816.F32.BF16 R4, R96.reuse, R88, R4 ;  /* 0x000000586004723c */ /* 0x050fe40000041804 */
[----:B------:R-:W4:Y:S06]  /*3ba0*/  LDSM.16.M88.2 R88, [R205+0xc880] ;  /* 0x00c88000cd58783b */ /* 0x000f2c0000000100 */
[C---:B-----5:R-:W-:Y:S01]  /*3bb0*/  HMMA.16816.F32.BF16 R8, R96.reuse, R90, R8 ;  /* 0x0000005a6008723c */ /* 0x060fe20000041808 */
[----:B------:R-:W5:Y:S07]  /*3bc0*/  LDSM.16.M88.2 R90, [R205+0xd080] ;  /* 0x00d08000cd5a783b */ /* 0x000f6e0000000100 */
[C---:B--2---:R-:W-:Y:S01]  /*3bd0*/  HMMA.16816.F32.BF16 R12, R96.reuse, R2, R12 ;  /* 0x00000002600c723c */ /* 0x044fe2000004180c */
[----:B------:R-:W2:Y:S07]  /*3be0*/  LDSM.16.M88.2 R2, [R205+0xd880] ;  /* 0x00d88000cd02783b */ /* 0x000eae0000000100 */
[C---:B-1----:R-:W-:Y:S07]  /*3bf0*/  HMMA.16816.F32.BF16 R16, R96.reuse, R84, R16 ;  /* 0x000000546010723c */ /* 0x042fee0000041810 */
[----:B------:R-:W-:Y:S01]  /*3c00*/  FSEL R84, R183, -INF , P5 ;  /* 0xff800000b7547808 */ /* 0x000fe20002800000 */
[----:B---3--:R-:W-:Y:S03]  /*3c10*/  HMMA.16816.F32.BF16 R20, R96, R86, R20 ;  /* 0x000000566014723c */ /* 0x008fe60000041814 */
[----:B------:R-:W-:Y:S01]  /*3c20*/  ISETP.GT.AND P5, PT, R100, 0x1, PT ;  /* 0x000000016400780c */ /* 0x000fe20003fa4270 */
[--C-:B------:R-:W-:Y:S02]  /*3c30*/  FFMA.FTZ R102, R84, c[0x0][0x29c], -R108.reuse ;  /* 0x0000a70054667a23 */ /* 0x100fe4000001086c */
[----:B------:R-:W1:Y:S01]  /*3c40*/  LDSM.16.M88.2 R84, [R205+0xe080] ;  /* 0x00e08000cd54783b */ /* 0x000e620000000100 */
[----:B------:R-:W-:Y:S01]  /*3c50*/  FSEL R86, R181, -INF , P5 ;  /* 0xff800000b5567808 */ /* 0x000fe20002800000 */
[----:B------:R-:W-:Y:S01]  /*3c60*/  MUFU.EX2 R111, R102 ;  /* 0x00000066006f7308 */ /* 0x000fe20000000800 */
[----:B------:R-:W-:Y:S01]  /*3c70*/  ISETP.GT.AND P5, PT, R100, 0x10, PT ;  /* 0x000000106400780c */ /* 0x000fe20003fa4270 */
[C---:B----4-:R-:W-:Y:S01]  /*3c80*/  HMMA.16816.F32.BF16 R4, R92.reuse, R88, R4 ;  /* 0x000000585c04723c */ /* 0x050fe20000041804 */
[----:B------:R-:W-:Y:S04]  /*3c90*/  LDSM.16.M88.2 R88, [R207+0xc880] ;  /* 0x00c88000cf58783b */ /* 0x000fe80000000100 */
[--C-:B------:R-:W-:Y:S02]  /*3ca0*/  FFMA.FTZ R96, R86, c[0x0][0x29c], -R108.reuse ;  /* 0x0000a70056607a23 */ /* 0x100fe4000001086c */
[----:B------:R-:W3:Y:S01]  /*3cb0*/  LDSM.16.M88.2 R86, [R205+0xe880] ;  /* 0x00e88000cd56783b */ /* 0x000ee20000000100 */
[C---:B-----5:R-:W-:Y:S01]  /*3cc0*/  HMMA.16816.F32.BF16 R8, R92.reuse, R90, R8 ;  /* 0x0000005a5c08723c */ /* 0x060fe20000041808 */
[----:B------:R4:W5:Y:S07]  /*3cd0*/  MUFU.EX2 R110, R96 ;  /* 0x00000060006e7308 */ /* 0x00096e0000000800 */
[C---:B--2---:R-:W-:Y:S01]  /*3ce0*/  HMMA.16816.F32.BF16 R12, R92.reuse, R2, R12 ;  /* 0x000000025c0c723c */ /* 0x044fe2000004180c */
[----:B------:R-:W-:Y:S03]  /*3cf0*/  LDSM.16.M88.2 R2, [R207+0xd080] ;  /* 0x00d08000cf02783b */ /* 0x000fe60000000100 */
[----:B----4-:R-:W-:Y:S02]  /*3d00*/  FSEL R96, R182, -INF , P5 ;  /* 0xff800000b6607808 */ /* 0x010fe40002800000 */
[----:B------:R-:W-:Y:S02]  /*3d10*/  ISETP.GT.AND P5, PT, R100, 0x11, PT ;  /* 0x000000116400780c */ /* 0x000fe40003fa4270 */
[C---:B-1----:R-:W-:Y:S01]  /*3d20*/  HMMA.16816.F32.BF16 R16, R92.reuse, R84, R16 ;  /* 0x000000545c10723c */ /* 0x042fe20000041810 */
[----:B------:R-:W-:Y:S03]  /*3d30*/  LDSM.16.M88.2 R84, [R207+0xe080] ;  /* 0x00e08000cf54783b */ /* 0x000fe60000000100 */
[--C-:B------:R-:W-:Y:S01]  /*3d40*/  FFMA.FTZ R102, R96, c[0x0][0x29c], -R108.reuse ;  /* 0x0000a70060667a23 */ /* 0x100fe2000001086c */
[----:B------:R-:W-:Y:S02]  /*3d50*/  FSEL R90, R176, -INF , P5 ;  /* 0xff800000b05a7808 */ /* 0x000fe40002800000 */
[----:B------:R-:W-:Y:S01]  /*3d60*/  ISETP.GT.AND P5, PT, R100, 0x20, PT ;  /* 0x000000206400780c */ /* 0x000fe20003fa4270 */
[----:B------:R1:W-:Y:S01]  /*3d70*/  MUFU.EX2 R107, R102 ;  /* 0x00000066006b7308 */ /* 0x0003e20000000800 */
[----:B------:R-:W2:Y:S03]  /*3d80*/  LDSM.16.M88.4 R96, [R213+0x4000] ;  /* 0x00400000d560783b */ /* 0x000ea60000000200 */
[--C-:B------:R-:W-:Y:S01]  /*3d90*/  FFMA.FTZ R90, R90, c[0x0][0x29c], -R108.reuse ;  /* 0x0000a7005a5a7a23 */ /* 0x100fe2000001086c */
[----:B---3--:R-:W-:Y:S01]  /*3da0*/  HMMA.16816.F32.BF16 R20, R92, R86, R20 ;  /* 0x000000565c14723c */ /* 0x008fe20000041814 */
[----:B------:R-:W-:Y:S04]  /*3db0*/  LDSM.16.M88.2 R86, [R207+0xe880] ;  /* 0x00e88000cf56783b */ /* 0x000fe80000000100 */
[----:B------:R3:W4:Y:S01]  /*3dc0*/  MUFU.EX2 R105, R90 ;  /* 0x0000005a00697308 */ /* 0x0007220000000800 */
[----:B-1----:R-:W-:Y:S02]  /*3dd0*/  FSEL R102, R178, -INF , P5 ;  /* 0xff800000b2667808 */ /* 0x002fe40002800000 */
[----:B------:R-:W-:Y:S04]  /*3de0*/  ISETP.GT.AND P5, PT, R100, 0x21, PT ;  /* 0x000000216400780c */ /* 0x000fe80003fa4270 */
[--C-:B------:R-:W-:Y:S04]  /*3df0*/  FFMA.FTZ R102, R102, c[0x0][0x29c], -R108.reuse ;  /* 0x0000a70066667a23 */ /* 0x100fe8000001086c */
[----:B------:R1:W-:Y:S01]  /*3e00*/  MUFU.EX2 R106, R102 ;  /* 0x00000066006a7308 */ /* 0x0003e20000000800 */
[----:B---3--:R-:W3:Y:S01]  /*3e10*/  LDSM.16.M88.2 R90, [R207+0xd880] ;  /* 0x00d88000cf5a783b */ /* 0x008ee20000000100 */
[C---:B--2---:R-:W-:Y:S04]  /*3e20*/  HMMA.16816.F32.BF16 R4, R96.reuse, R88, R4 ;  /* 0x000000586004723c */ /* 0x044fe80000041804 */
[----:B------:R-:W-:Y:S04]  /*3e30*/  LDSM.16.M88.2 R88, [R206+0xc880] ;  /* 0x00c88000ce58783b */ /* 0x000fe80000000100 */
[C---:B------:R-:W-:Y:S01]  /*3e40*/  HMMA.16816.F32.BF16 R8, R96.reuse, R2, R8 ;  /* 0x000000026008723c */ /* 0x040fe20000041808 */
[----:B------:R-:W-:Y:S03]  /*3e50*/  LDSM.16.M88.2 R2, [R206+0xd080] ;  /* 0x00d08000ce02783b */ /* 0x000fe60000000100 */
[----:B-1----:R-:W-:Y:S02]  /*3e60*/  FSEL R102, R175, -INF , P5 ;  /* 0xff800000af667808 */ /* 0x002fe40002800000 */
[----:B------:R-:W-:Y:S03]  /*3e70*/  ISETP.GT.AND P5, PT, R100, 0x30, PT ;  /* 0x000000306400780c */ /* 0x000fe60003fa4270 */
[--C-:B------:R-:W-:Y:S03]  /*3e80*/  FFMA.FTZ R102, R102, c[0x0][0x29c], -R108.reuse ;  /* 0x0000a70066667a23 */ /* 0x100fe6000001086c */
[----:B------:R-:W-:Y:S02]  /*3e90*/  FSEL R92, R180, -INF , P5 ;  /* 0xff800000b45c7808 */ /* 0x000fe40002800000 */
[----:B------:R-:W-:Y:S01]  /*3ea0*/  ISETP.GT.AND P5, PT, R100, 0x31, PT ;  /* 0x000000316400780c */ /* 0x000fe20003fa4270 */
[----:B------:R1:W-:Y:S02]  /*3eb0*/  MUFU.EX2 R103, R102 ;  /* 0x0000006600677308 */ /* 0x0003e40000000800 */
[--C-:B------:R-:W-:Y:S01]  /*3ec0*/  FFMA.FTZ R92, R92, c[0x0][0x29c], -R108.reuse ;  /* 0x0000a7005c5c7a23 */ /* 0x100fe2000001086c */
[C---:B---3--:R-:W-:Y:S01]  /*3ed0*/  HMMA.16816.F32.BF16 R12, R96.reuse, R90, R12 ;  /* 0x0000005a600c723c */ /* 0x048fe2000004180c */
[----:B------:R-:W-:Y:S06]  /*3ee0*/  LDSM.16.M88.2 R90, [R206+0xd880] ;  /* 0x00d88000ce5a783b */ /* 0x000fec0000000100 */
[----:B------:R2:W-:Y:S01]  /*3ef0*/  MUFU.EX2 R104, R92 ;  /* 0x0000005c00687308 */ /* 0x0005e20000000800 */
[C---:B------:R-:W-:Y:S01]  /*3f00*/  HMMA.16816.F32.BF16 R16, R96.reuse, R84, R16 ;  /* 0x000000546010723c */ /* 0x040fe20000041810 */
[----:B------:R-:W-:Y:S07]  /*3f10*/  LDSM.16.M88.2 R84, [R206+0xe080] ;  /* 0x00e08000ce54783b */ /* 0x000fee0000000100 */
[----:B------:R-:W-:Y:S01]  /*3f20*/  HMMA.16816.F32.BF16 R20, R96, R86, R20 ;  /* 0x000000566014723c */ /* 0x000fe20000041814 */
[----:B------:R-:W-:Y:S03]  /*3f30*/  LDSM.16.M88.2 R86, [R206+0xe880] ;  /* 0x00e88000ce56783b */ /* 0x000fe60000000100 */
[----:B-1----:R-:W-:Y:S02]  /*3f40*/  FSEL R102, R179, -INF , P5 ;  /* 0xff800000b3667808 */ /* 0x002fe40002800000 */
[----:B------:R-:W-:Y:S03]  /*3f50*/  ISETP.GT.AND P5, PT, R100, 0x40, PT ;  /* 0x000000406400780c */ /* 0x000fe60003fa4270 */
[--C-:B------:R-:W-:Y:S01]  /*3f60*/  FFMA.FTZ R102, R102, c[0x0][0x29c], -R108.reuse ;  /* 0x0000a70066667a23 */ /* 0x100fe2000001086c */
[----:B--2---:R1:W2:Y:S05]  /*3f70*/  LDSM.16.M88.4 R92, [R0+0x4000] ;  /* 0x00400000005c783b */ /* 0x0042aa0000000200 */
[----:B------:R-:W3:Y:S01]  /*3f80*/  MUFU.EX2 R102, R102 ;  /* 0x0000006600667308 */ /* 0x000ee20000000800 */
[----:B-1----:R-:W-:Y:S02]  /*3f90*/  FSEL R0, R174, -INF , P5 ;  /* 0xff800000ae007808 */ /* 0x002fe40002800000 */
[----:B------:R-:W-:Y:S03]  /*3fa0*/  ISETP.GT.AND P5, PT, R100, 0x41, PT ;  /* 0x000000416400780c */ /* 0x000fe60003fa4270 */
[--C-:B------:R-:W-:Y:S01]  /*3fb0*/  FFMA.FTZ R100, R0, c[0x0][0x29c], -R108.reuse ;  /* 0x0000a70000647a23 */ /* 0x100fe2000001086c */
[----:B------:R-:W-:Y:S02]  /*3fc0*/  IADD3 R0, R101, 0x8, RZ ;  /* 0x0000000865007810 */ /* 0x000fe40007ffe0ff */
[----:B------:R-:W-:Y:S02]  /*3fd0*/  FSEL R101, R173, -INF , P5 ;  /* 0xff800000ad657808 */ /* 0x000fe40002800000 */
[----:B------:R-:W-:Y:S01]  /*3fe0*/  IMNMX R0, R233, R0, PT ;  /* 0x00000000e9007217 */ /* 0x000fe20003800200 */
[----:B------:R-:W-:Y:S02]  /*3ff0*/  MUFU.EX2 R100, R100 ;  /* 0x0000006400647308 */ /* 0x000fe40000000800 */
[----:B------:R-:W-:Y:S01]  /*4000*/  FFMA.FTZ R108, R101, c[0x0][0x29c], -R108 ;  /* 0x0000a700656c7a23 */ /* 0x000fe2000001086c */
[C---:B------:R-:W-:Y:S02]  /*4010*/  ISETP.GT.AND P5, PT, R0.reuse, RZ, PT ;  /* 0x000000ff0000720c */ /* 0x040fe40003fa4270 */
[C---:B------:R-:W-:Y:S01]  /*4020*/  ISETP.GT.AND P6, PT, R0.reuse, 0x20, PT ;  /* 0x000000200000780c */ /* 0x040fe20003fc4270 */
[C---:B--2---:R-:W-:Y:S01]  /*4030*/  HMMA.16816.F32.BF16 R4, R92.reuse, R88, R4 ;  /* 0x000000585c04723c */ /* 0x044fe20000041804 */
[----:B------:R-:W1:Y:S03]  /*4040*/  LDS R88, [R228.X4+0x21280] ;  /* 0x02128000e4587984 */ /* 0x000e660000004800 */
[----:B------:R-:W2:Y:S01]  /*4050*/  MUFU.EX2 R108, R108 ;  /* 0x0000006c006c7308 */ /* 0x000ea20000000800 */
[----:B------:R-:W-:Y:S02]  /*4060*/  FSEL R101, R193, -INF , P5 ;  /* 0xff800000c1657808 */ /* 0x000fe40002800000 */
[----:B------:R-:W-:Y:S01]  /*4070*/  ISETP.GT.AND P5, PT, R0, 0x1, PT ;  /* 0x000000010000780c */ /* 0x000fe20003fa4270 */
[C---:B------:R-:W-:Y:S04]  /*4080*/  HMMA.16816.F32.BF16 R8, R92.reuse, R2, R8 ;  /* 0x000000025c08723c */ /* 0x040fe80000041808 */
[----:B------:R-:W-:Y:S01]  /*4090*/  FSEL R98, R192, -INF , P5 ;  /* 0xff800000c0627808 */ /* 0x000fe20002800000 */
[--C-:B------:R-:W-:Y:S01]  /*40a0*/  FFMA.FTZ R99, R101, c[0x0][0x29c], -R109.reuse ;  /* 0x0000a70065637a23 */ /* 0x100fe2000001086d */
[----:B------:R-:W-:Y:S02]  /*40b0*/  ISETP.GT.AND P5, PT, R0, 0x10, PT ;  /* 0x000000100000780c */ /* 0x000fe40003fa4270 */
[C---:B------:R-:W-:Y:S03]  /*40c0*/  HMMA.16816.F32.BF16 R12, R92.reuse, R90, R12 ;  /* 0x0000005a5c0c723c */ /* 0x040fe6000004180c */
[----:B------:R-:W-:Y:S01]  /*40d0*/  MUFU.EX2 R99, R99 ;  /* 0x0000006300637308 */ /* 0x000fe20000000800 */
[----:B------:R-:W-:Y:S01]  /*40e0*/  FSEL R97, R191, -INF , P5 ;  /* 0xff800000bf617808 */ /* 0x000fe20002800000 */
[--C-:B------:R-:W-:Y:S01]  /*40f0*/  FFMA.FTZ R98, R98, c[0x0][0x29c], -R109.reuse ;  /* 0x0000a70062627a23 */ /* 0x100fe2000001086d */
[----:B------:R-:W-:Y:S02]  /*4100*/  ISETP.GT.AND P5, PT, R0, 0x11, PT ;  /* 0x000000110000780c */ /* 0x000fe40003fa4270 */
[C---:B------:R-:W-:Y:S04]  /*4110*/  HMMA.16816.F32.BF16 R16, R92.reuse, R84, R16 ;  /* 0x000000545c10723c */ /* 0x040fe80000041810 */
[----:B------:R-:W-:Y:S01]  /*4120*/  FSEL R96, R190, -INF , P5 ;  /* 0xff800000be607808 */ /* 0x000fe20002800000 */
[----:B------:R-:W2:Y:S01]  /*4130*/  MUFU.EX2 R98, R98 ;  /* 0x0000006200627308 */ /* 0x000ea20000000800 */
[----:B------:R-:W-:Y:S01]  /*4140*/  ISETP.GT.AND P5, PT, R0, 0x21, PT ;  /* 0x000000210000780c */ /* 0x000fe20003fa4270 */
[--C-:B------:R-:W-:Y:S01]  /*4150*/  FFMA.FTZ R97, R97, c[0x0][0x29c], -R109.reuse ;  /* 0x0000a70061617a23 */ /* 0x100fe2000001086d */
[----:B------:R-:W-:Y:S04]  /*4160*/  HMMA.16816.F32.BF16 R20, R92, R86, R20 ;  /* 0x000000565c14723c */ /* 0x000fe80000041814 */
[----:B------:R-:W-:Y:S01]  /*4170*/  FSEL R91, R189, -INF , P6 ;  /* 0xff800000bd5b7808 */ /* 0x000fe20003000000 */
[--C-:B------:R-:W-:Y:S01]  /*4180*/  FFMA.FTZ R96, R96, c[0x0][0x29c], -R109.reuse ;  /* 0x0000a70060607a23 */ /* 0x100fe2000001086d */
[----:B------:R-:W-:Y:S01]  /*4190*/  FSEL R90, R188, -INF , P5 ;  /* 0xff800000bc5a7808 */ /* 0x000fe20002800000 */
[----:B------:R-:W-:Y:S01]  /*41a0*/  MUFU.EX2 R97, R97 ;  /* 0x0000006100617308 */ /* 0x000fe20000000800 */
[C---:B------:R-:W-:Y:S01]  /*41b0*/  ISETP.GT.AND P6, PT, R0.reuse, 0x30, PT ;  /* 0x000000300000780c */ /* 0x040fe20003fc4270 */
[--C-:B-1----:R-:W-:Y:S01]  /*41c0*/  FADD.FTZ R5, R5, -R88.reuse ;  /* 0x8000005805057221 */ /* 0x102fe20000010000 */
[----:B------:R-:W-:Y:S02]  /*41d0*/  ISETP.GT.AND P5, PT, R0, 0x31, PT ;  /* 0x000000310000780c */ /* 0x000fe40003fa4270 */
[----:B------:R-:W-:Y:S01]  /*41e0*/  FSEL R89, R187, -INF , P6 ;  /* 0xff800000bb597808 */ /* 0x000fe20003000000 */
[--C-:B------:R-:W-:Y:S01]  /*41f0*/  FADD.FTZ R8, R8, -R88.reuse ;  /* 0x8000005808087221 */ /* 0x100fe20000010000 */
[----:B------:R-:W-:Y:S01]  /*4200*/  FSEL R3, R186, -INF , P5 ;  /* 0xff800000ba037808 */ /* 0x000fe20002800000 */
[----:B-----5:R-:W-:Y:S01]  /*4210*/  FMUL.FTZ R5, R110, R5 ;  /* 0x000000056e057220 */ /* 0x020fe20000410000 */
[C---:B------:R-:W-:Y:S01]  /*4220*/  ISETP.GT.AND P6, PT, R0.reuse, 0x40, PT ;  /* 0x000000400000780c */ /* 0x040fe20003fc4270 */
[--C-:B------:R-:W-:Y:S01]  /*4230*/  FFMA.FTZ R91, R91, c[0x0][0x29c], -R109.reuse ;  /* 0x0000a7005b5b7a23 */ /* 0x100fe2000001086d */
[----:B------:R-:W-:Y:S01]  /*4240*/  ISETP.GT.AND P5, PT, R0, 0x41, PT ;  /* 0x000000410000780c */ /* 0x000fe20003fa4270 */
[--C-:B------:R-:W-:Y:S01]  /*4250*/  FFMA.FTZ R101, R3, c[0x0][0x29c], -R109.reuse ;  /* 0x0000a70003657a23 */ /* 0x100fe2000001086d */
[----:B------:R-:W-:Y:S01]  /*4260*/  FSEL R2, R185, -INF , P6 ;  /* 0xff800000b9027808 */ /* 0x000fe20003000000 */
[--C-:B------:R-:W-:Y:S01]  /*4270*/  FADD.FTZ R3, R4, -R88.reuse ;  /* 0x8000005804037221 */ /* 0x100fe20000010000 */
[----:B------:R-:W-:Y:S01]  /*4280*/  FSEL R0, R184, -INF , P5 ;  /* 0xff800000b8007808 */ /* 0x000fe20002800000 */
[--C-:B------:R-:W-:Y:S01]  /*4290*/  FFMA.FTZ R90, R90, c[0x0][0x29c], -R109.reuse ;  /* 0x0000a7005a5a7a23 */ /* 0x100fe2000001086d */
[----:B------:R-:W-:Y:S01]  /*42a0*/  F2FP.BF16.PACK_AB R85, R110, R111 ;  /* 0x0000006f6e55723e */ /* 0x000fe200000010ff */
[--C-:B------:R-:W-:Y:S01]  /*42b0*/  FFMA.FTZ R172, R2, c[0x0][0x29c], -R109.reuse ;  /* 0x0000a70002ac7a23 */ /* 0x100fe2000001086d */
[----:B------:R-:W1:Y:S01]  /*42c0*/  MUFU.EX2 R96, R96 ;  /* 0x0000006000607308 */ /* 0x000e620000000800 */
[----:B------:R-:W-:Y:S01]  /*42d0*/  FMUL.FTZ R3, R111, R3 ;  /* 0x000000036f037220 */ /* 0x000fe20000410000 */
[----:B----4-:R-:W-:Y:S01]  /*42e0*/  F2FP.BF16.PACK_AB R84, R105, R107 ;  /* 0x0000006b6954723e */ /* 0x010fe200000010ff */
[----:B------:R-:W-:Y:S01]  /*42f0*/  FFMA.FTZ R2, -R183, R183, 1 ;  /* 0x3f800000b7027423 */ /* 0x000fe200000101b7 */
[----:B---3--:R-:W-:Y:S01]  /*4300*/  F2FP.BF16.PACK_AB R4, R102, R104 ;  /* 0x000000686604723e */ /* 0x008fe200000010ff */
[--C-:B------:R-:W-:Y:S02]  /*4310*/  FFMA.FTZ R89, R89, c[0x0][0x29c], -R109.reuse ;  /* 0x0000a70059597a23 */ /* 0x100fe4000001086d */
[----:B------:R-:W-:Y:S02]  /*4320*/  FFMA.FTZ R109, R0, c[0x0][0x29c], -R109 ;  /* 0x0000a700006d7a23 */ /* 0x000fe4000001086d */
[----:B------:R-:W-:Y:S01]  /*4330*/  FFMA.FTZ R0, -R181, R181, 1 ;  /* 0x3f800000b5007423 */ /* 0x000fe200000101b5 */
[----:B------:R-:W3:Y:S01]  /*4340*/  MUFU.EX2 R91, R91 ;  /* 0x0000005b005b7308 */ /* 0x000ee20000000800 */
[--C-:B------:R-:W-:Y:S02]  /*4350*/  FADD.FTZ R9, R9, -R88.reuse ;  /* 0x8000005809097221 */ /* 0x100fe40000010000 */
[----:B------:R-:W-:Y:S02]  /*4360*/  FMUL.FTZ R8, R107, R8 ;  /* 0x000000086b087220 */ /* 0x000fe40000410000 */
[----:B------:R-:W-:Y:S02]  /*4370*/  FMUL.FTZ R3, R3, R2 ;  /* 0x0000000203037220 */ /* 0x000fe40000410000 */
[----:B------:R-:W-:Y:S02]  /*4380*/  FFMA.FTZ R2, -R182, R182, 1 ;  /* 0x3f800000b6027423 */ /* 0x000fe400000101b6 */
[--C-:B------:R-:W-:Y:S01]  /*4390*/  FADD.FTZ R13, R13, -R88.reuse ;  /* 0x800000580d0d7221 */ /* 0x100fe20000010000 */
[----:B------:R-:W4:Y:S01]  /*43a0*/  MUFU.EX2 R90, R90 ;  /* 0x0000005a005a7308 */ /* 0x000f220000000800 */
[----:B------:R-:W-:Y:S02]  /*43b0*/  FMUL.FTZ R9, R105, R9 ;  /* 0x0000000969097220 */ /* 0x000fe40000410000 */
[----:B------:R-:W-:Y:S01]  /*43c0*/  FMUL.FTZ R87, R5, R0 ;  /* 0x0000000005577220 */ /* 0x000fe20000410000 */
[----:B--2---:R-:W-:Y:S01]  /*43d0*/  F2FP.BF16.PACK_AB R5, R108, R100 ;  /* 0x000000646c05723e */ /* 0x004fe200000010ff */
[----:B------:R-:W-:Y:S02]  /*43e0*/  FFMA.FTZ R0, -R176, R176, 1 ;  /* 0x3f800000b0007423 */ /* 0x000fe400000101b0 */
[----:B------:R-:W-:Y:S01]  /*43f0*/  FMUL.FTZ R13, R103, R13 ;  /* 0x0000000d670d7220 */ /* 0x000fe20000410000 */
[----:B------:R-:W-:Y:S01]  /*4400*/  F2FP.BF16.PACK_AB R87, R87, R3 ;  /* 0x000000035757723e */ /* 0x000fe200000010ff */
[----:B------:R-:W-:Y:S01]  /*4410*/  FMUL.FTZ R94, R8, R2 ;  /* 0x00000002085e7220 */ /* 0x000fe20000410000 */
[----:B------:R-:W-:Y:S01]  /*4420*/  MUFU.EX2 R89, R89 ;  /* 0x0000005900597308 */ /* 0x000fe20000000800 */
[----:B------:R-:W-:Y:S02]  /*4430*/  FFMA.FTZ R2, -R175, R175, 1 ;  /* 0x3f800000af027423 */ /* 0x000fe400000101af */
[--C-:B------:R-:W-:Y:S02]  /*4440*/  FADD.FTZ R16, R16, -R88.reuse ;  /* 0x8000005810107221 */ /* 0x100fe40000010000 */
[--C-:B------:R-:W-:Y:S02]  /*4450*/  FADD.FTZ R17, R17, -R88.reuse ;  /* 0x8000005811117221 */ /* 0x100fe40000010000 */
[--C-:B------:R-:W-:Y:S02]  /*4460*/  FADD.FTZ R21, R21, -R88.reuse ;  /* 0x8000005815157221 */ /* 0x100fe40000010000 */
[----:B------:R-:W-:Y:S01]  /*4470*/  FMUL.FTZ R93, R9, R0 ;  /* 0x00000000095d7220 */ /* 0x000fe20000410000 */
[----:B------:R-:W2:Y:S01]  /*4480*/  MUFU.EX2 R86, R101 ;  /* 0x0000006500567308 */ /* 0x000ea20000000800 */
[----:B------:R-:W5:Y:S01]  /*4490*/  LDS R0, [R228.X4+0x212a0] ;  /* 0x0212a000e4007984 */ /* 0x000f620000004800 */
[----:B------:R-:W-:Y:S02]  /*44a0*/  FMUL.FTZ R16, R104, R16 ;  /* 0x0000001068107220 */ /* 0x000fe40000410000 */
[----:B------:R-:W-:Y:S02]  /*44b0*/  FMUL.FTZ R108, R108, R21 ;  /* 0x000000156c6c7220 */ /* 0x000fe40000410000 */
[----:B------:R-:W-:Y:S01]  /*44c0*/  FFMA.FTZ R9, -R179, R179, 1 ;  /* 0x3f800000b3097423 */ /* 0x000fe200000101b3 */
[----:B------:R-:W-:Y:S01]  /*44d0*/  STS [R222+0x21480], R85 ;  /* 0x02148055de007388 */ /* 0x000fe20000000800 */
[--C-:B------:R-:W-:Y:S02]  /*44e0*/  FADD.FTZ R12, R12, -R88.reuse ;  /* 0x800000580c0c7221 */ /* 0x100fe40000010000 */
[----:B------:R-:W-:Y:S01]  /*44f0*/  FADD.FTZ R20, R20, -R88 ;  /* 0x8000005814147221 */ /* 0x000fe20000010000 */
[----:B------:R-:W-:Y:S01]  /*4500*/  MUFU.EX2 R8, R172 ;  /* 0x000000ac00087308 */ /* 0x000fe20000000800 */
[----:B------:R-:W-:Y:S02]  /*4510*/  FMUL.FTZ R88, R13, R2 ;  /* 0x000000020d587220 */ /* 0x000fe40000410000 */
[----:B------:R-:W-:Y:S02]  /*4520*/  FFMA.FTZ R13, -R180, R180, 1 ;  /* 0x3f800000b40d7423 */ /* 0x000fe400000101b4 */
[----:B------:R-:W-:Y:S02]  /*4530*/  FFMA.FTZ R2, -R173, R173, 1 ;  /* 0x3f800000ad027423 */ /* 0x000fe400000101ad */
[----:B------:R-:W-:Y:S01]  /*4540*/  FMUL.FTZ R17, R102, R17 ;  /* 0x0000001166117220 */ /* 0x000fe20000410000 */
[----:B------:R-:W-:Y:S01]  /*4550*/  SHF.L.U32 R102, R216, 0x1, RZ ;  /* 0x00000001d8667819 */ /* 0x000fe200000006ff */
[----:B------:R-:W-:Y:S01]  /*4560*/  FMUL.FTZ R21, R16, R13 ;  /* 0x0000000d10157220 */ /* 0x000fe20000410000 */
[----:B------:R-:W1:Y:S01]  /*4570*/  MUFU.EX2 R109, R109 ;  /* 0x0000006d006d7308 */ /* 0x000e620000000800 */
[----:B------:R-:W-:Y:S01]  /*4580*/  FMUL.FTZ R13, R17, R9 ;  /* 0x00000009110d7220 */ /* 0x000fe20000410000 */
[----:B------:R-:W-:Y:S01]  /*4590*/  F2FP.BF16.PACK_AB R9, R93, R94 ;  /* 0x0000005e5d09723e */ /* 0x000fe200000010ff */
[----:B------:R-:W-:Y:S01]  /*45a0*/  FMUL.FTZ R17, R108, R2 ;  /* 0x000000026c117220 */ /* 0x000fe20000410000 */
[----:B------:R-:W-:Y:S01]  /*45b0*/  F2FP.BF16.PACK_AB R2, R98, R99 ;  /* 0x000000636202723e */ /* 0x000fe200000010ff */
[----:B------:R-:W-:Y:S01]  /*45c0*/  FFMA.FTZ R3, -R178, R178, 1 ;  /* 0x3f800000b2037423 */ /* 0x000fe200000101b2 */
[----:B------:R-:W-:Y:S01]  /*45d0*/  F2FP.BF16.PACK_AB R13, R13, R21 ;  /* 0x000000150d0d723e */ /* 0x000fe200000010ff */
[----:B------:R-:W-:Y:S01]  /*45e0*/  FMUL.FTZ R92, R106, R12 ;  /* 0x0000000c6a5c7220 */ /* 0x000fe20000410000 */
[----:B------:R-:W-:Y:S01]  /*45f0*/  F2FP.BF16.PACK_AB R12, R103, R106 ;  /* 0x0000006a670c723e */ /* 0x000fe200000010ff */
[----:B------:R4:W-:Y:S01]  /*4600*/  STS [R223], R2 ;  /* 0x00000002df007388 */ /* 0x0009e20000000800 */
[----:B------:R-:W-:Y:S02]  /*4610*/  FMUL.FTZ R20, R100, R20 ;  /* 0x0000001464147220 */ /* 0x000fe40000410000 */
[----:B------:R-:W-:Y:S02]  /*4620*/  FMUL.FTZ R92, R92, R3 ;  /* 0x000000035c5c7220 */ /* 0x000fe40000410000 */
[----:B------:R-:W-:Y:S01]  /*4630*/  FFMA.FTZ R3, -R174, R174, 1 ;  /* 0x3f800000ae037423 */ /* 0x000fe200000101ae */
[----:B------:R-:W-:Y:S02]  /*4640*/  STS [R222+0x21c80], R84 ;  /* 0x021c8054de007388 */ /* 0x000fe40000000800 */
[----:B------:R-:W-:Y:S01]  /*4650*/  F2FP.BF16.PACK_AB R16, R88, R92 ;  /* 0x0000005c5810723e */ /* 0x000fe200000010ff */
[----:B------:R-:W-:Y:S02]  /*4660*/  FMUL.FTZ R3, R20, R3 ;  /* 0x0000000314037220 */ /* 0x000fe40000410000 */
[--C-:B-----5:R-:W-:Y:S02]  /*4670*/  FADD.FTZ R6, R6, -R0.reuse ;  /* 0x8000000006067221 */ /* 0x120fe40000010000 */
[--C-:B------:R-:W-:Y:S01]  /*4680*/  FADD.FTZ R7, R7, -R0.reuse ;  /* 0x8000000007077221 */ /* 0x100fe20000010000 */
[----:B------:R-:W-:Y:S01]  /*4690*/  F2FP.BF16.PACK_AB R17, R17, R3 ;  /* 0x000000031111723e */ /* 0x000fe200000010ff */
[--C-:B------:R-:W-:Y:S01]  /*46a0*/  FADD.FTZ R10, R10, -R0.reuse ;  /* 0x800000000a0a7221 */ /* 0x100fe20000010000 */
[----:B-1----:R-:W-:Y:S01]  /*46b0*/  F2FP.BF16.PACK_AB R3, R96, R97 ;  /* 0x000000616003723e */ /* 0x002fe200000010ff */
[--C-:B------:R-:W-:Y:S02]  /*46c0*/  FADD.FTZ R11, R11, -R0.reuse ;  /* 0x800000000b0b7221 */ /* 0x100fe40000010000 */
[--C-:B------:R-:W-:Y:S02]  /*46d0*/  FADD.FTZ R14, R14, -R0.reuse ;  /* 0x800000000e0e7221 */ /* 0x100fe40000010000 */
[----:B------:R1:W-:Y:S01]  /*46e0*/  STS [R223+0x800], R3 ;  /* 0x00080003df007388 */ /* 0x0003e20000000800 */
[----:B------:R-:W-:Y:S02]  /*46f0*/  FMUL.FTZ R11, R96, R11 ;  /* 0x0000000b600b7220 */ /* 0x000fe40000410000 */
[----:B---3--:R-:W-:Y:S01]  /*4700*/  FMUL.FTZ R14, R91, R14 ;  /* 0x0000000e5b0e7220 */ /* 0x008fe20000410000 */
[----:B----4-:R-:W-:Y:S01]  /*4710*/  F2FP.BF16.PACK_AB R2, R90, R91 ;  /* 0x0000005b5a02723e */ /* 0x010fe200000010ff */
[----:B------:R3:W-:Y:S01]  /*4720*/  STS [R222+0x22480], R12 ;  /* 0x0224800cde007388 */ /* 0x0007e20000000800 */
[--C-:B------:R-:W-:Y:S02]  /*4730*/  FADD.FTZ R15, R15, -R0.reuse ;  /* 0x800000000f0f7221 */ /* 0x100fe40000010000 */
[--C-:B------:R-:W-:Y:S02]  /*4740*/  FADD.FTZ R18, R18, -R0.reuse ;  /* 0x8000000012127221 */ /* 0x100fe40000010000 */
[----:B------:R4:W-:Y:S01]  /*4750*/  STS [R223+0x1000], R2 ;  /* 0x00100002df007388 */ /* 0x0009e20000000800 */
[--C-:B------:R-:W-:Y:S02]  /*4760*/  FADD.FTZ R22, R22, -R0.reuse ;  /* 0x8000000016167221 */ /* 0x100fe40000010000 */
[--C-:B------:R-:W-:Y:S02]  /*4770*/  FADD.FTZ R23, R23, -R0.reuse ;  /* 0x8000000017177221 */ /* 0x100fe40000010000 */
[----:B------:R5:W-:Y:S01]  /*4780*/  STS [R222+0x22c80], R4 ;  /* 0x022c8004de007388 */ /* 0x000be20000000800 */
[----:B------:R-:W-:Y:S02]  /*4790*/  FADD.FTZ R19, R19, -R0 ;  /* 0x8000000013137221 */ /* 0x000fe40000010000 */
[----:B------:R-:W-:Y:S02]  /*47a0*/  FFMA.FTZ R0, -R188, R188, 1 ;  /* 0x3f800000bc007423 */ /* 0x000fe400000101bc */
[C---:B--2---:R-:W-:Y:S01]  /*47b0*/  FMUL.FTZ R19, R86.reuse, R19 ;  /* 0x0000001356137220 */ /* 0x044fe20000410000 */
[----:B-1----:R-:W-:Y:S05]  /*47c0*/  F2FP.BF16.PACK_AB R3, R86, R89 ;  /* 0x000000595603723e */ /* 0x002fea00000010ff */
[----:B------:R1:W-:Y:S01]  /*47d0*/  STS [R223+0x1800], R3 ;  /* 0x00180003df007388 */ /* 0x0003e20000000800 */
[----:B---3--:R-:W-:Y:S02]  /*47e0*/  FMUL.FTZ R12, R97, R10 ;  /* 0x0000000a610c7220 */ /* 0x008fe40000410000 */
[----:B------:R-:W-:Y:S02]  /*47f0*/  FMUL.FTZ R10, R90, R15 ;  /* 0x0000000f5a0a7220 */ /* 0x000fe40000410000 */
[----:B------:R2:W-:Y:S01]  /*4800*/  STS [R222+0x23480], R5 ;  /* 0x02348005de007388 */ /* 0x0005e20000000800 */
[C---:B----4-:R-:W-:Y:S01]  /*4810*/  F2FP.BF16.PACK_AB R2, R109.reuse, R8 ;  /* 0x000000086d02723e */ /* 0x050fe200000010ff */
[----:B------:R-:W-:Y:S02]  /*4820*/  FMUL.FTZ R10, R10, R0 ;  /* 0x000000000a0a7220 */ /* 0x000fe40000410000 */
[----:B------:R-:W-:Y:S02]  /*4830*/  FMUL.FTZ R109, R109, R23 ;  /* 0x000000176d6d7220 */ /* 0x000fe40000410000 */
[----:B------:R3:W-:Y:S01]  /*4840*/  STS [R223+0x2000], R2 ;  /* 0x00200002df007388 */ /* 0x0007e20000000800 */
[----:B-----5:R-:W-:Y:S02]  /*4850*/  FMUL.FTZ R4, R98, R7 ;  /* 0x0000000762047220 */ /* 0x020fe40000410000 */
[----:B------:R-:W-:Y:S02]  /*4860*/  FFMA.FTZ R0, -R184, R184, 1 ;  /* 0x3f800000b8007423 */ /* 0x000fe400000101b8 */
[----:B------:R-:W-:Y:S01]  /*4870*/  BAR.SYNC.DEFER_BLOCKING 0x0 ;  /* 0x0000000000007b1d */ /* 0x000fe20000010000 */
[----:B------:R-:W-:Y:S02]  /*4880*/  FMUL.FTZ R7, R89, R18 ;  /* 0x0000001259077220 */ /* 0x000fe40000410000 */
[----:B------:R-:W-:Y:S02]  /*4890*/  FMUL.FTZ R109, R109, R0 ;  /* 0x000000006d6d7220 */ /* 0x000fe40000410000 */
[----:B------:R-:W-:Y:S02]  /*48a0*/  FMUL.FTZ R8, R8, R22 ;  /* 0x0000001608087220 */ /* 0x000fe40000410000 */
[----:B-1----:R-:W-:Y:S02]  /*48b0*/  FFMA.FTZ R3, -R193, R193, 1 ;  /* 0x3f800000c1037423 */ /* 0x002fe400000101c1 */
[----:B--2---:R-:W-:Y:S04]  /*48c0*/  FMUL.FTZ R5, R99, R6 ;  /* 0x0000000663057220 */ /* 0x004fe80000410000 */
[----:B------:R-:W-:Y:S02]  /*48d0*/  FMUL.FTZ R5, R5, R3 ;  /* 0x0000000305057220 */ /* 0x000fe40000410000 */
[----:B---3--:R-:W-:Y:S02]  /*48e0*/  FFMA.FTZ R2, -R192, R192, 1 ;  /* 0x3f800000c0027423 */ /* 0x008fe400000101c0 */
[----:B------:R-:W-:Y:S02]  /*48f0*/  FFMA.FTZ R3, -R191, R191, 1 ;  /* 0x3f800000bf037423 */ /* 0x000fe400000101bf */
[----:B------:R-:W-:Y:S01]  /*4900*/  FMUL.FTZ R4, R4, R2 ;  /* 0x0000000204047220 */ /* 0x000fe20000410000 */
[----:B------:R-:W-:Y:S01]  /*4910*/  STS [R222+0x23c80], R87 ;  /* 0x023c8057de007388 */ /* 0x000fe20000000800 */
[----:B------:R-:W-:Y:S02]  /*4920*/  FMUL.FTZ R12, R12, R3 ;  /* 0x000000030c0c7220 */ /* 0x000fe40000410000 */
[----:B------:R-:W-:Y:S01]  /*4930*/  FFMA.FTZ R2, -R190, R190, 1 ;  /* 0x3f800000be027423 */ /* 0x000fe200000101be */
[----:B------:R-:W-:Y:S01]  /*4940*/  F2FP.BF16.PACK_AB R3, R4, R5 ;  /* 0x000000050403723e */ /* 0x000fe200000010ff */
[----:B------:R-:W-:Y:S02]  /*4950*/  FFMA.FTZ R5, -R186, R186, 1 ;  /* 0x3f800000ba057423 */ /* 0x000fe400000101ba */
[----:B------:R-:W-:Y:S02]  /*4960*/  FMUL.FTZ R6, R11, R2 ;  /* 0x000000020b067220 */ /* 0x000fe40000410000 */
[----:B------:R1:W-:Y:S01]  /*4970*/  STS [R223+0x2800], R3 ;  /* 0x00280003df007388 */ /* 0x0003e20000000800 */
[----:B------:R-:W-:Y:S02]  /*4980*/  FFMA.FTZ R2, -R189, R189, 1 ;  /* 0x3f800000bd027423 */ /* 0x000fe400000101bd */
[----:B------:R-:W-:Y:S02]  /*4990*/  FFMA.FTZ R4, -R185, R185, 1 ;  /* 0x3f800000b9047423 */ /* 0x000fe400000101b9 */
[----:B------:R-:W-:Y:S01]  /*49a0*/  STS [R222+0x24480], R9 ;  /* 0x02448009de007388 */ /* 0x000fe20000000800 */
[----:B------:R-:W-:Y:S01]  /*49b0*/  FMUL.FTZ R11, R14, R2 ;  /* 0x000000020e0b7220 */ /* 0x000fe20000410000 */
[----:B------:R-:W-:Y:S01]  /*49c0*/  F2FP.BF16.PACK_AB R2, R6, R12 ;  /* 0x0000000c0602723e */ /* 0x000fe200000010ff */
[----:B------:R-:W-:Y:S03]  /*49d0*/  FFMA.FTZ R6, -R187, R187, 1 ;  /* 0x3f800000bb067423 */ /* 0x000fe600000101bb */
[----:B------:R-:W-:Y:S01]  /*49e0*/  F2FP.BF16.PACK_AB R0, R10, R11 ;  /* 0x0000000b0a00723e */ /* 0x000fe200000010ff */
[----:B------:R-:W-:Y:S01]  /*49f0*/  STS [R223+0x3000], R2 ;  /* 0x00300002df007388 */ /* 0x000fe20000000800 */
[----:B------:R-:W-:Y:S02]  /*4a00*/  FMUL.FTZ R7, R7, R6 ;  /* 0x0000000607077220 */ /* 0x000fe40000410000 */
[----:B------:R-:W-:Y:S02]  /*4a10*/  FMUL.FTZ R6, R19, R5 ;  /* 0x0000000513067220 */ /* 0x000fe40000410000 */
[----:B------:R-:W-:Y:S01]  /*4a20*/  STS [R222+0x24c80], R16 ;  /* 0x024c8010de007388 */ /* 0x000fe20000000800 */
[----:B------:R-:W-:Y:S02]  /*4a30*/  FMUL.FTZ R5, R8, R4 ;  /* 0x0000000408057220 */ /* 0x000fe40000410000 */
[----:B------:R-:W-:Y:S02]  /*4a40*/  F2FP.BF16.PACK_AB R4, R6, R7 ;  /* 0x000000070604723e */ /* 0x000fe400000010ff */
[----:B------:R-:W-:Y:S01]  /*4a50*/  STS [R223+0x3800], R0 ;  /* 0x00380000df007388 */ /* 0x000fe20000000800 */
[----:B-1----:R-:W-:Y:S04]  /*4a60*/  F2FP.BF16.PACK_AB R3, R109, R5 ;  /* 0x000000056d03723e */ /* 0x002fe800000010ff */
[----:B------:R-:W-:Y:S05]  /*4a70*/  STS [R222+0x25480], R13 ;  /* 0x0254800dde007388 */ /* 0x000fea0000000800 */
        /* <DEDUP_REMOVED lines=84> */
[----:B------:R2:W4:Y:S07]  /*4fc0*/  LDSM.16.M88.4 R172, [R211+0x400] ;  /* 0x00040000d3ac783b */ /* 0x00052e0000000200 */
[C---:B-----5:R-:W-:Y:S01]  /*4fd0*/  HMMA.16816.F32.BF16 R32, R100.reuse, R90, R32 ;  /* 0x0000005a6420723c */ /* 0x060fe20000041820 */
[----:B------:R2:W5:Y:S05]  /*4fe0*/  LDSM.16.MT88.4 R16, [R210] ;  /* 0x00000000d210783b */ /* 0x00056a0000004200 */
[----:B------:R2:W1:Y:S02]  /*4ff0*/  LDSM.16.MT88.4 R96, [R210+0x2800] ;  /* 0x00280000d260783b */ /* 0x0004640000004200 */
[-C--:B------:R-:W-:Y:S03]  /*5000*/  HMMA.16816.F32.BF16 R36, R100, R104.reuse, R36 ;  /* 0x000000686424723c */ /* 0x080fe60000041824 */
[----:B------:R2:W1:Y:S05]  /*5010*/  LDSM.16.MT88.4 R176, [R210+0x5000] ;  /* 0x00500000d2b0783b */ /* 0x00046a0000004200 */
[-C--:B------:R-:W-:Y:S01]  /*5020*/  HMMA.16816.F32.BF16 R40, R92, R104.reuse, R40 ;  /* 0x000000685c28723c */ /* 0x080fe20000041828 */
[----:B------:R2:W1:Y:S05]  /*5030*/  LDSM.16.M88.4 R180, [R211+0x800] ;  /* 0x00080000d3b4783b */ /* 0x00046a0000000200 */
[----:B------:R2:W1:Y:S02]  /*5040*/  LDSM.16.M88.4 R188, [R211+0xc00] ;  /* 0x000c0000d3bc783b */ /* 0x0004640000000200 */
[C---:B------:R-:W-:Y:S03]  /*5050*/  HMMA.16816.F32.BF16 R44, R84.reuse, R104, R44 ;  /* 0x00000068542c723c */ /* 0x040fe6000004182c */
[----:B------:R2:W1:Y:S05]  /*5060*/  LDSM.16.MT88.4 R184, [R210+0x800] ;  /* 0x00080000d2b8783b */ /* 0x00046a0000004200 */
        /* <DEDUP_REMOVED lines=12> */
[----:B--2345:R-:W-:Y:S01]  /*5130*/  SHF.R.S32.HI R0, RZ, 0x1f, R221 ;  /* 0x0000001fff007819 */ /* 0x03cfe200000114dd */
[C---:B------:R-:W-:Y:S01]  /*5140*/  IMAD.WIDE.U32 R2, R221.reuse, c[0x0][0x208], RZ ;  /* 0x00008200dd027a25 */ /* 0x040fe200078e00ff */
[----:B------:R-:W-:Y:S03]  /*5150*/  P2R R10, PR, RZ, 0x4 ;  /* 0x00000004ff0a7803 */ /* 0x000fe60000000000 */
[----:B------:R-:W-:Y:S02]  /*5160*/  IMAD.MOV.U32 R200, RZ, RZ, c[0x0][0x208] ;  /* 0x00008200ffc87624 */ /* 0x000fe400078e00ff */
[----:B------:R-:W-:Y:S02]  /*5170*/  IMAD R0, R0, c[0x0][0x208], RZ ;  /* 0x0000820000007a24 */ /* 0x000fe400078e02ff */
[----:B------:R-:W-:Y:S02]  /*5180*/  IMAD.SHL.U32 R200, R200, 0x20, RZ ;  /* 0x00000020c8c87824 */ /* 0x000fe400078e00ff */
[----:B------:R-:W-:Y:S02]  /*5190*/  IMAD.SHL.U32 R5, R2, 0x40, RZ ;  /* 0x0000004002057824 */ /* 0x000fe400078e00ff */
[C---:B------:R-:W-:Y:S02]  /*51a0*/  IMAD R4, R221.reuse, c[0x0][0x20c], R0 ;  /* 0x00008300dd047a24 */ /* 0x040fe400078e0200 */
[----:B------:R-:W-:Y:S01]  /*51b0*/  IMAD.SHL.U32 R0, R221, 0x40, RZ ;  /* 0x00000040dd007824 */ /* 0x000fe200078e00ff */
[----:B------:R-:W-:Y:S01]  /*51c0*/  IADD3 R8, P5, P0, R240, R5, R200 ;  /* 0x00000005f0087210 */ /* 0x000fe200078be0c8 */
[----:B------:R-:W-:Y:S02]  /*51d0*/  IMAD.IADD R4, R3, 0x1, R4 ;  /* 0x0000000103047824 */ /* 0x000fe400078e0204 */
[----:B------:R-:W-:Y:S01]  /*51e0*/  IMAD.MOV.U32 R201, RZ, RZ, 0x5 ;  /* 0x00000005ffc97424 */ /* 0x000fe200078e00ff */
[----:B------:R-:W-:Y:S01]  /*51f0*/  IADD3 R3, P6, R0, R246, RZ ;  /* 0x000000f600037210 */ /* 0x000fe20007fde0ff */
[----:B------:R-:W-:Y:S01]  /*5200*/  IMAD.MOV.U32 R200, RZ, RZ, c[0x0][0x208] ;  /* 0x00008200ffc87624 */ /* 0x000fe200078e00ff */
[----:B------:R-:W-:Y:S02]  /*5210*/  SHF.L.U64.HI R2, R2, 0x6, R4 ;  /* 0x0000000602027819 */ /* 0x000fe40000010204 */
[----:B------:R-:W-:Y:S02]  /*5220*/  LEA.HI.X.SX32 R4, R0, R251, 0x1, P6 ;  /* 0x000000fb00047211 */ /* 0x000fe400030f0eff */
[----:B------:R-:W-:Y:S02]  /*5230*/  SHF.L.U64.HI R200, R200, R201, c[0x0][0x20c] ;  /* 0x00008300c8c87619 */ /* 0x000fe400000102c9 */
[----:B------:R-:W-:Y:S02]  /*5240*/  LOP3.LUT P6, RZ, R231, 0x1, RZ, 0xc0, !PT ;  /* 0x00000001e7ff7812 */ /* 0x000fe400078cc0ff */
[----:B------:R-:W-:Y:S02]  /*5250*/  IADD3.X R9, R237, R2, R200, P5, P0 ;  /* 0x00000002ed097210 */ /* 0x000fe40002fe04c8 */
[----:B------:R-:W-:Y:S02]  /*5260*/  IADD3 R5, P5, R5, R240, RZ ;  /* 0x000000f005057210 */ /* 0x000fe40007fbe0ff */
[C---:B------:R-:W-:Y:S02]  /*5270*/  LEA R6, P0, R3.reuse, c[0x0][0x280], 0x2 ;  /* 0x0000a00003067a11 */ /* 0x040fe400078010ff */
[----:B------:R-:W-:Y:S01]  /*5280*/  IADD3 R0, -R234, c[0x0][0x168], -R0 ;  /* 0x00005a00ea007a10 */ /* 0x000fe20007ffe900 */
[----:B------:R-:W-:Y:S01]  /*5290*/  IMAD.X R2, R2, 0x1, R237, P5 ;  /* 0x0000000102027824 */ /* 0x000fe200028e06ed */
[----:B------:R-:W-:Y:S02]  /*52a0*/  LEA.HI.X R7, R3, c[0x0][0x284], R4, 0x2, P0 ;  /* 0x0000a10003077a11 */ /* 0x000fe400000f1404 */
[C---:B------:R-:W-:Y:S02]  /*52b0*/  ISETP.LT.OR P0, PT, R0.reuse, 0x1, !P6 ;  /* 0x000000010000780c */ /* 0x040fe40007701670 */
[C---:B------:R-:W-:Y:S02]  /*52c0*/  LEA R4, P5, R5.reuse, c[0x0][0x1f0], 0x1 ;  /* 0x00007c0005047a11 */ /* 0x040fe400078a08ff */
[----:B------:R-:W-:Y:S02]  /*52d0*/  ISETP.LT.OR P6, PT, R0, 0x21, !P6 ;  /* 0x000000210000780c */ /* 0x000fe400077c1670 */
[----:B------:R-:W-:Y:S02]  /*52e0*/  LEA.HI.X R5, R5, c[0x0][0x1f4], R2, 0x1, P5 ;  /* 0x00007d0005057a11 */ /* 0x000fe400028f0c02 */
[C---:B------:R-:W-:Y:S04]  /*52f0*/  LEA R2, P5, R8.reuse, c[0x0][0x1f0], 0x1 ;  /* 0x00007c0008027a11 */ /* 0x040fe800078a08ff */
[----:B------:R-:W-:Y:S01]  /*5300*/  LEA.HI.X R3, R8, c[0x0][0x1f4], R9, 0x1, P5 ;  /* 0x00007d0008037a11 */ /* 0x000fe200028f0c09 */
[----:B------:R-:W-:Y:S01]  /*5310*/  @!PT LDS RZ, [RZ] ;  /* 0x00000000fffff984 */ /* 0x000fe20000000800 */
[----:B------:R-:W-:Y:S01]  /*5320*/  @!PT LDS RZ, [RZ] ;  /* 0x00000000fffff984 */ /* 0x000fe20000000800 */
[----:B------:R-:W-:Y:S01]  /*5330*/  @!PT LDS RZ, [RZ] ;  /* 0x00000000fffff984 */ /* 0x000fe20000000800 */
[----:B------:R1:W-:Y:S01]  /*5340*/  LDGSTS.E.BYPASS.LTC128B.128 [R224+0x1b080], [R4.64], !P0 ;  /* 0x1b08000004e07fae */ /* 0x0003e2000c101d44 */
[C---:B------:R-:W-:Y:S04]  /*5350*/  LOP3.LUT P5, RZ, R231.reuse, 0x2, RZ, 0xc0, !PT ;  /* 0x00000002e7ff7812 */ /* 0x040fe800078ac0ff */
        /* <DEDUP_REMOVED lines=13> */
.L_x_1106:
[-C--:B-12345:R-:W-:Y:S01]  /*5430*/  HMMA.16816.F32.BF16 R4, R108, R16.reuse, RZ ;  /* 0x000000106c04723c */ /* 0x0befe200000418ff */
[----:B------:R-:W-:Y:S02]  /*5440*/  LDSM.16.M88.4 R200, [R211+0x1400] ;  /* 0x00140000d3c8783b */ /* 0x000fe40000000200 */
[----:B------:R-:W-:Y:S01]  /*5450*/  ISETP.GE.AND P6, PT, R212, 0x1, PT ;  /* 0x00000001d400780c */ /* 0x000fe20003fc6270 */
[----:B------:R-:W-:Y:S01]  /*5460*/  IMAD.WIDE.U32 R2, R230, c[0x0][0x238], R226 ;  /* 0x00008e00e6027a25 */ /* 0x000fe200078e00e2 */
[----:B------:R-:W0:Y:S01]  /*5470*/  LDGDEPBAR ;  /* 0x00000000000079af */ /* 0x000e220000000000 */
[----:B------:R-:W-:Y:S02]  /*5480*/  SHF.R.S32.HI R0, RZ, 0x1f, R230 ;  /* 0x0000001fff007819 */ /* 0x000fe400000114e6 */
[C---:B------:R-:W-:Y:S02]  /*5490*/  HMMA.16816.F32.BF16 R8, R172.reuse, R16, RZ ;  /* 0x00000010ac08723c */ /* 0x040fe400000418ff */
[----:B------:R-:W-:Y:S02]  /*54a0*/  ISETP.GE.AND P5, PT, R225, 0x1, PT ;  /* 0x00000001e100780c */ /* 0x000fe40003fa6270 */
[----:B------:R-:W-:Y:S04]  /*54b0*/  IMAD R0, R0, c[0x0][0x238], RZ ;  /* 0x00008e0000007a24 */ /* 0x000fe800078e02ff */
[-C--:B------:R-:W-:Y:S01]  /*54c0*/  HMMA.16816.F32.BF16 R12, R172, R18.reuse, RZ ;  /* 0x00000012ac0c723c */ /* 0x080fe200000418ff */
[----:B------:R-:W-:Y:S04]  /*54d0*/  IMAD R0, R230, c[0x0][0x23c], R0 ;  /* 0x00008f00e6007a24 */ /* 0x000fe800078e0200 */
[----:B------:R-:W-:Y:S02]  /*54e0*/  IMAD.IADD R3, R3, 0x1, R0 ;  /* 0x0000000103037824 */ /* 0x000fe400078e0200 */
[----:B------:R-:W-:Y:S01]  /*54f0*/  IMAD R0, R232, 0x3000, RZ ;  /* 0x00003000e8007824 */ /* 0x000fe200078e02ff */
[C---:B------:R-:W-:Y:S04]  /*5500*/  HMMA.16816.F32.BF16 R16, R108.reuse, R18, RZ ;  /* 0x000000126c10723c */ /* 0x040fe800000418ff */
[C---:B------:R-:W-:Y:S04]  /*5510*/  IMAD.WIDE.U32 R2, R229.reuse, c[0x0][0x240], R2 ;  /* 0x00009000e5027a25 */ /* 0x040fe800078e0002 */
[-C--:B------:R-:W-:Y:S08]  /*5520*/  HMMA.16816.F32.BF16 R20, R108, R96.reuse, RZ ;  /* 0x000000606c14723c */ /* 0x080ff000000418ff */
[C---:B------:R-:W-:Y:S08]  /*5530*/  HMMA.16816.F32.BF16 R84, R172.reuse, R96, RZ ;  /* 0x00000060ac54723c */ /* 0x040ff000000418ff */
[-C--:B------:R-:W-:Y:S08]  /*5540*/  HMMA.16816.F32.BF16 R88, R172, R98.reuse, RZ ;  /* 0x00000062ac58723c */ /* 0x080ff000000418ff */
[C---:B------:R-:W-:Y:S08]  /*5550*/  HMMA.16816.F32.BF16 R92, R108.reuse, R98, RZ ;  /* 0x000000626c5c723c */ /* 0x040ff000000418ff */
[-C--:B------:R-:W-:Y:S08]  /*5560*/  HMMA.16816.F32.BF16 R96, R108, R176.reuse, RZ ;  /* 0x000000b06c60723c */ /* 0x080ff000000418ff */
[C---:B------:R-:W-:Y:S08]  /*5570*/  HMMA.16816.F32.BF16 R100, R172.reuse, R176, RZ ;  /* 0x000000b0ac64723c */ /* 0x040ff000000418ff */
[-C--:B------:R-:W-:Y:S01]  /*5580*/  HMMA.16816.F32.BF16 R104, R172, R178.reuse, RZ ;  /* 0x000000b2ac68723c */ /* 0x080fe200000418ff */
[----:B------:R-:W-:Y:S07]  /*5590*/  LDSM.16.M88.4 R172, [R211+0x1000] ;  /* 0x00100000d3ac783b */ /* 0x000fee0000000200 */
[----:B------:R-:W-:Y:S01]  /*55a0*/  HMMA.16816.F32.BF16 R108, R108, R178, RZ ;  /* 0x000000b26c6c723c */ /* 0x000fe200000418ff */
        /* <DEDUP_REMOVED lines=16> */
[----:B------:R-:W3:Y:S04]  /*56b0*/  LDSM.16.MT88.4 R180, [R210+0x6000] ;  /* 0x00600000d2b4783b */ /* 0x000ee80000004200 */
[----:B------:R-:W4:Y:S03]  /*56c0*/  LDSM.16.M88.4 R196, [R211+0x1c00] ;  /* 0x001c0000d3c4783b */ /* 0x000f260000000200 */
        /* <DEDUP_REMOVED lines=9> */
[----:B------:R-:W-:Y:S07]  /*5760*/  LDSM.16.MT88.4 R184, [R210+0x2000] ;  /* 0x00200000d2b8783b */ /* 0x000fee0000004200 */
[-C--:B---3--:R-:W-:Y:S08]  /*5770*/  HMMA.16816.F32.BF16 R96, R172, R180.reuse, R96 ;  /* 0x000000b4ac60723c */ /* 0x088ff00000041860 */
[C---:B------:R-:W-:Y:S08]  /*5780*/  HMMA.16816.F32.BF16 R100, R200.reuse, R180, R100 ;  /* 0x000000b4c864723c */ /* 0x040ff00000041864 */
[-C--:B------:R-:W-:Y:S01]  /*5790*/  HMMA.16816.F32.BF16 R104, R200, R182.reuse, R104 ;  /* 0x000000b6c868723c */ /* 0x080fe20000041868 */
[----:B------:R-:W-:Y:S07]  /*57a0*/  LDSM.16.M88.4 R200, [R211+0x2400] ;  /* 0x00240000d3c8783b */ /* 0x000fee0000000200 */
[----:B------:R-:W-:Y:S01]  /*57b0*/  HMMA.16816.F32.BF16 R108, R172, R182, R108 ;  /* 0x000000b6ac6c723c */ /* 0x000fe2000004186c */
[----:B------:R-:W2:Y:S04]  /*57c0*/  LDSM.16.MT88.4 R172, [R210+0x6800] ;  /* 0x00680000d2ac783b */ /* 0x000ea80000004200 */
[----:B------:R-:W3:Y:S03]  /*57d0*/  LDSM.16.M88.4 R180, [R211+0x2000] ;  /* 0x00200000d3b4783b */ /* 0x000ee60000000200 */
[-C--:B------:R-:W-:Y:S08]  /*57e0*/  HMMA.16816.F32.BF16 R4, R188, R192.reuse, R4 ;  /* 0x000000c0bc04723c */ /* 0x080ff00000041804 */
[C---:B----4-:R-:W-:Y:S08]  /*57f0*/  HMMA.16816.F32.BF16 R8, R196.reuse, R192, R8 ;  /* 0x000000c0c408723c */ /* 0x050ff00000041808 */
[-C--:B------:R-:W-:Y:S08]  /*5800*/  HMMA.16816.F32.BF16 R12, R196, R194.reuse, R12 ;  /* 0x000000c2c40c723c */ /* 0x080ff0000004180c */
[C---:B------:R-:W-:Y:S01]  /*5810*/  HMMA.16816.F32.BF16 R16, R188.reuse, R194, R16 ;  /* 0x000000c2bc10723c */ /* 0x040fe20000041810 */
[----:B------:R-:W4:Y:S07]  /*5820*/  LDSM.16.MT88.4 R192, [R210+0x4800] ;  /* 0x00480000d2c0783b */ /* 0x000f2e0000004200 */
[-C--:B-1----:R-:W-:Y:S08]  /*5830*/  HMMA.16816.F32.BF16 R20, R188, R176.reuse, R20 ;  /* 0x000000b0bc14723c */ /* 0x082ff00000041814 */
[C---:B------:R-:W-:Y:S07]  /*5840*/  HMMA.16816.F32.BF16 R84, R196.reuse, R176, R84 ;  /* 0x000000b0c454723c */ /* 0x040fee0000041854 */
[----:B------:R-:W-:Y:S01]  /*5850*/  SHF.R.S32.HI R177, RZ, 0x1f, R0 ;  /* 0x0000001fffb17819 */ /* 0x000fe20000011400 */
[-C--:B------:R-:W-:Y:S04]  /*5860*/  HMMA.16816.F32.BF16 R88, R196, R178.reuse, R88 ;  /* 0x000000b2c458723c */ /* 0x080fe80000041858 */
[----:B------:R-:W-:Y:S02]  /*5870*/  IADD3 R0, P0, R0, R2, RZ ;  /* 0x0000000200007210 */ /* 0x000fe40007f1e0ff */
[----:B------:R-:W-:Y:S02]  /*5880*/  SHF.R.S32.HI R176, RZ, 0x1f, R229 ;  /* 0x0000001fffb07819 */ /* 0x000fe400000114e5 */
[C---:B------:R-:W-:Y:S04]  /*5890*/  HMMA.16816.F32.BF16 R92, R188.reuse, R178, R92 ;  /* 0x000000b2bc5c723c */ /* 0x040fe8000004185c */
[----:B------:R-:W-:Y:S04]  /*58a0*/  IMAD R176, R176, c[0x0][0x240], RZ ;  /* 0x00009000b0b07a24 */ /* 0x000fe800078e02ff */
[-C--:B--2---:R-:W-:Y:S04]  /*58b0*/  HMMA.16816.F32.BF16 R96, R188, R172.reuse, R96 ;  /* 0x000000acbc60723c */ /* 0x084fe80000041860 */
[----:B------:R-:W-:Y:S04]  /*58c0*/  IMAD R176, R229, c[0x0][0x244], R176 ;  /* 0x00009100e5b07a24 */ /* 0x000fe800078e02b0 */
[C---:B------:R-:W-:Y:S04]  /*58d0*/  HMMA.16816.F32.BF16 R100, R196.reuse, R172, R100 ;  /* 0x000000acc464723c */ /* 0x040fe80000041864 */
[----:B------:R-:W-:Y:S02]  /*58e0*/  IADD3.X R2, R177, R3, R176, P0, !PT ;  /* 0x00000003b1027210 */ /* 0x000fe400007fe4b0 */
[C---:B------:R-:W-:Y:S02]  /*58f0*/  LEA R176, P0, R0.reuse, c[0x0][0x220], 0x2 ;  /* 0x0000880000b07a11 */ /* 0x040fe400078010ff */
[-C--:B------:R-:W-:Y:S04]  /*5900*/  HMMA.16816.F32.BF16 R104, R196, R174.reuse, R104 ;  /* 0x000000aec468723c */ /* 0x080fe80000041868 */
[----:B------:R-:W-:Y:S01]  /*5910*/  LEA.HI.X R177, R0, c[0x0][0x224], R2, 0x2, P0 ;  /* 0x0000890000b17a11 */ /* 0x000fe200000f1402 */
[----:B------:R-:W-:Y:S01]  /*5920*/  IMAD R0, R212, 0x3000, R216 ;  /* 0x00003000d4007824 */ /* 0x000fe200078e02d8 */
[----:B------:R-:W-:Y:S01]  /*5930*/  LDSM.16.MT88.2 R2, [R208+0x23c80] ;  /* 0x023c8000d002783b */ /* 0x000fe20000004100 */
[----:B------:R-:W-:Y:S01]  /*5940*/  ISETP.GE.AND P0, PT, R221, R244, PT ;  /* 0x000000f4dd00720c */ /* 0x000fe20003f06270 */
[----:B------:R-:W-:Y:S02]  /*5950*/  HMMA.16816.F32.BF16 R108, R188, R174, R108 ;  /* 0x000000aebc6c723c */ /* 0x000fe4000004186c */
[----:B------:R-:W1:Y:S02]  /*5960*/  LDSM.16.MT88.4 R172, [R210+0x7000] ;  /* 0x00700000d2ac783b */ /* 0x000e640000004200 */
[----:B------:R-:W-:Y:S01]  /*5970*/  IMAD.SHL.U32 R0, R0, 0x2, RZ ;  /* 0x0000000200007824 */ /* 0x000fe200078e00ff */
[----:B------:R-:W-:Y:S03]  /*5980*/  IADD3 R212, R212, 0x1, RZ ;  /* 0x00000001d4d47810 */ /* 0x000fe60007ffe0ff */
[-C--:B---3--:R-:W-:Y:S05]  /*5990*/  HMMA.16816.F32.BF16 R4, R180, R184.reuse, R4 ;  /* 0x000000b8b404723c */ /* 0x088fea0000041804 */
[----:B------:R-:W-:Y:S03]  /*59a0*/  SEL R212, R212, RZ, !P6 ;  /* 0x000000ffd4d47207 */ /* 0x000fe60007000000 */
[C---:B------:R-:W-:Y:S08]  /*59b0*/  HMMA.16816.F32.BF16 R8, R200.reuse, R184, R8 ;  /* 0x000000b8c808723c */ /* 0x040ff00000041808 */
[-C--:B------:R-:W-:Y:S07]  /*59c0*/  HMMA.16816.F32.BF16 R12, R200, R186.reuse, R12 ;  /* 0x000000bac80c723c */ /* 0x080fee000004180c */
[----:B------:R-:W-:Y:S01]  /*59d0*/  RED.E.ADD.F32.FTZ.RN.STRONG.GPU [R176.64], R4 ;  /* 0x00000004b000798e */ /* 0x000fe2000c10e784 */
[C---:B------:R-:W-:Y:S03]  /*59e0*/  HMMA.16816.F32.BF16 R16, R180.reuse, R186, R16 ;  /* 0x000000bab410723c */ /* 0x040fe60000041810 */
[----:B------:R-:W-:Y:S04]  /*59f0*/  RED.E.ADD.F32.FTZ.RN.STRONG.GPU [R176.64+0x400], R5 ;  /* 0x00040005b000798e */ /* 0x000fe8000c10e784 */
[----:B------:R-:W-:Y:S01]  /*5a00*/  RED.E.ADD.F32.FTZ.RN.STRONG.GPU [R176.64+0x800], R6 ;  /* 0x00080006b000798e */ /* 0x000fe2000c10e784 */
[-C--:B----4-:R-:W-:Y:S03]  /*5a10*/  HMMA.16816.F32.BF16 R20, R180, R192.reuse, R20 ;  /* 0x000000c0b414723c */ /* 0x090fe60000041814 */
        /* <DEDUP_REMOVED lines=11> */
[-C--:B-1----:R-:W-:Y:S03]  /*5ad0*/  HMMA.16816.F32.BF16 R96, R180, R172.reuse, R96 ;  /* 0x000000acb460723c */ /* 0x082fe60000041860 */
        /* <DEDUP_REMOVED lines=85> */
[----:B------:R1:W-:Y:S01]  /*6030*/  RED.E.ADD.F32.FTZ.RN.STRONG.GPU [R176.64+0xbc00], R107 ;  /* 0x00bc006bb000798e */ /* 0x0003e2000c10e784 */
[C---:B------:R-:W-:Y:S03]  /*6040*/  HMMA.16816.F32.BF16 R144, R96.reuse, R2, R144 ;  /* 0x000000026090723c */ /* 0x040fe60000041890 */
[----:B------:R-:W2:Y:S05]  /*6050*/  LDSM.16.MT88.2 R2, [R208+0x24080] ;  /* 0x02408000d002783b */ /* 0x000eaa0000004100 */
[-C--:B------:R-:W-:Y:S08]  /*6060*/  HMMA.16816.F32.BF16 R148, R96, R16.reuse, R148 ;  /* 0x000000106094723c */ /* 0x080ff00000041894 */
[-C--:B------:R-:W-:Y:S08]  /*6070*/  HMMA.16816.F32.BF16 R152, R92, R16.reuse, R152 ;  /* 0x000000105c98723c */ /* 0x080ff00000041898 */
[C---:B------:R-:W-:Y:S01]  /*6080*/  HMMA.16816.F32.BF16 R156, R84.reuse, R16, R156 ;  /* 0x00000010549c723c */ /* 0x040fe2000004189c */
[----:B------:R-:W3:Y:S03]  /*6090*/  LDSM.16.MT88.2 R16, [R208+0x25080] ;  /* 0x02508000d010783b */ /* 0x000ee60000004100 */
[----:B-1----:R-:W-:Y:S04]  /*60a0*/  IMAD.MOV.U32 R177, RZ, RZ, R221 ;  /* 0x000000ffffb17224 */ /* 0x002fe800078e00dd */
[-C--:B----4-:R-:W-:Y:S01]  /*60b0*/  HMMA.16816.F32.BF16 R160, R84, R4.reuse, R160 ;  /* 0x0000000454a0723c */ /* 0x090fe200000418a0 */
[----:B------:R-:W1:Y:S04]  /*60c0*/  LDSM.16.MT88.2 R84, [R208+0x26080] ;  /* 0x02608000d054783b */ /* 0x000e680000004100 */
[----:B------:R-:W-:Y:S03]  /*60d0*/  LDSM.16.MT88.2 R86, [R209+0x24880] ;  /* 0x02488000d156783b */ /* 0x000fe60000004100 */
[-C--:B------:R-:W-:Y:S01]  /*60e0*/  HMMA.16816.F32.BF16 R164, R92, R4.reuse, R164 ;  /* 0x000000045ca4723c */ /* 0x080fe200000418a4 */
[----:B------:R-:W-:Y:S07]  /*60f0*/  LDSM.16.MT88.4 R92, [R0+0x12880] ;  /* 0x01288000005c783b */ /* 0x000fee0000004200 */
[----:B------:R-:W-:Y:S01]  /*6100*/  HMMA.16816.F32.BF16 R168, R96, R4, R168 ;  /* 0x0000000460a8723c */ /* 0x000fe200000418a8 */
[----:B------:R-:W4:Y:S04]  /*6110*/  LDSM.16.MT88.2 R4, [R209+0x24080] ;  /* 0x02408000d104783b */ /* 0x000f280000004100 */
[----:B------:R5:W1:Y:S03]  /*6120*/  LDSM.16.MT88.4 R96, [R0+0x14880] ;  /* 0x014880000060783b */ /* 0x000a660000004200 */
[-C--:B--2---:R-:W-:Y:S08]  /*6130*/  HMMA.16816.F32.BF16 R112, R8, R2.reuse, R112 ;  /* 0x000000020870723c */ /* 0x084ff00000041870 */
[-C--:B------:R-:W-:Y:S08]  /*6140*/  HMMA.16816.F32.BF16 R116, R12, R2.reuse, R116 ;  /* 0x000000020c74723c */ /* 0x080ff00000041874 */
[C---:B------:R-:W-:Y:S01]  /*6150*/  HMMA.16816.F32.BF16 R120, R20.reuse, R2, R120 ;  /* 0x000000021478723c */ /* 0x040fe20000041878 */
[----:B------:R-:W2:Y:S03]  /*6160*/  LDSM.16.MT88.2 R2, [R209+0x26080] ;  /* 0x02608000d102783b */ /* 0x000ea60000004100 */
[----:B-----5:R-:W-:Y:S04]  /*6170*/  IADD3 R0, R225, 0x1, RZ ;  /* 0x00000001e1007810 */ /* 0x020fe80007ffe0ff */
[-C--:B------:R-:W-:Y:S04]  /*6180*/  HMMA.16816.F32.BF16 R124, R20, R6.reuse, R124 ;  /* 0x00000006147c723c */ /* 0x080fe8000004187c */
[----:B------:R-:W-:Y:S04]  /*6190*/  SEL R225, R0, RZ, !P5 ;  /* 0x000000ff00e17207 */ /* 0x000fe80006800000 */
[-C--:B------:R-:W-:Y:S08]  /*61a0*/  HMMA.16816.F32.BF16 R128, R12, R6.reuse, R128 ;  /* 0x000000060c80723c */ /* 0x080ff00000041880 */
[C---:B------:R-:W-:Y:S08]  /*61b0*/  HMMA.16816.F32.BF16 R132, R8.reuse, R6, R132 ;  /* 0x000000060884723c */ /* 0x040ff00000041884 */
[-C--:B---3--:R-:W-:Y:S08]  /*61c0*/  HMMA.16816.F32.BF16 R136, R8, R16.reuse, R136 ;  /* 0x000000100888723c */ /* 0x088ff00000041888 */
[-C--:B------:R-:W-:Y:S08]  /*61d0*/  HMMA.16816.F32.BF16 R140, R12, R16.reuse, R140 ;  /* 0x000000100c8c723c */ /* 0x080ff0000004188c */
[C---:B------:R-:W-:Y:S08]  /*61e0*/  HMMA.16816.F32.BF16 R144, R20.reuse, R16, R144 ;  /* 0x000000101490723c */ /* 0x040ff00000041890 */
[-C--:B------:R-:W-:Y:S08]  /*61f0*/  HMMA.16816.F32.BF16 R148, R20, R18.reuse, R148 ;  /* 0x000000121494723c */ /* 0x080ff00000041894 */
[-C--:B------:R-:W-:Y:S08]  /*6200*/  HMMA.16816.F32.BF16 R152, R12, R18.reuse, R152 ;  /* 0x000000120c98723c */ /* 0x080ff00000041898 */
[C---:B------:R-:W-:Y:S08]  /*6210*/  HMMA.16816.F32.BF16 R156, R8.reuse, R18, R156 ;  /* 0x00000012089c723c */ /* 0x040ff0000004189c */
[-C--:B-1----:R-:W-:Y:S08]  /*6220*/  HMMA.16816.F32.BF16 R160, R8, R84.reuse, R160 ;  /* 0x0000005408a0723c */ /* 0x082ff000000418a0 */
[-C--:B------:R-:W-:Y:S08]  /*6230*/  HMMA.16816.F32.BF16 R164, R12, R84.reuse, R164 ;  /* 0x000000540ca4723c */ /* 0x080ff000000418a4 */
[----:B------:R-:W-:Y:S08]  /*6240*/  HMMA.16816.F32.BF16 R168, R20, R84, R168 ;  /* 0x0000005414a8723c */ /* 0x000ff000000418a8 */
[-C--:B----4-:R-:W-:Y:S08]  /*6250*/  HMMA.16816.F32.BF16 R112, R88, R4.reuse, R112 ;  /* 0x000000045870723c */ /* 0x090ff00000041870 */
        /* <DEDUP_REMOVED lines=11> */
[-C--:B--2---:R-:W-:Y:S08]  /*6310*/  HMMA.16816.F32.BF16 R160, R88, R2.reuse, R160 ;  /* 0x0000000258a0723c */ /* 0x084ff000000418a0 */
        /* <DEDUP_REMOVED lines=64> */
.L_x_1104:
        /* <DEDUP_REMOVED lines=46> */
[----:B------:R-:W-:Y:S02]  /*6a00*/  F2FP.BF16.PACK_AB R106, R59, R58 ;  /* 0x0000003a3b6a723e */ /* 0x000fe400000010ff */
        /* <DEDUP_REMOVED lines=68> */
[----:B------:R-:W-:-:S02]  /*6e50*/  F2FP.BF16.PACK_AB R100, R37, R36 ;  /* 0x000000242564723e */ /* 0x000fc400000010ff */
[----:B------:R-:W-:Y:S01]  /*6e60*/  F2FP.BF16.PACK_AB R178, R81, R80 ;  /* 0x0000005051b2723e */ /* 0x000fe200000010ff */
[----:B------:R-:W-:Y:S01]  /*6e70*/  IMAD.IADD R81, R2, 0x1, R43 ;  /* 0x0000000102517824 */ /* 0x000fe200078e022b */
        /* <DEDUP_REMOVED lines=128> */
[--C-:B------:R-:W-:Y:S01]  /*7680*/  LOP3.LUT R65, R51, 0x1400, R0.reuse, 0x1e, !PT ;  /* 0x0000140033417812 */ /* 0x100fe200078e1e00 */
[----:B------:R-:W-:Y:S01]  /*7690*/  IMAD.IADD R87, R2, 0x1, R87 ;  /* 0x0000000102577824 */ /* 0x000fe200078e0257 */
[--C-:B------:R-:W-:Y:S02]  /*76a0*/  LOP3.LUT R31, R48, 0x1448, R0.reuse, 0x1e, !PT ;  /* 0x00001448301f7812 */ /* 0x100fe400078e1e00 */
[--C-:B------:R-:W-:Y:S02]  /*76b0*/  LOP3.LUT R62, R47, 0x2800, R0.reuse, 0x1e, !PT ;  /* 0x000028002f3e7812 */ /* 0x100fe400078e1e00 */
[--C-:B------:R-:W-:Y:S01]  /*76c0*/  LOP3.LUT R61, R46, 0x2840, R0.reuse, 0x1e, !PT ;  /* 0x000028402e3d7812 */ /* 0x100fe200078e1e00 */
[----:B------:R-:W-:Y:S01]  /*76d0*/  IMAD.IADD R31, R2, 0x1, R31 ;  /* 0x00000001021f7824 */ /* 0x000fe200078e021f */
[----:B------:R-:W-:-:S02]  /*76e0*/  LOP3.LUT R25, R5, 0x2000, R0, 0x1e, !PT ;  /* 0x0000200005197812 */ /* 0x000fc400078e1e00 */
[--C-:B------:R-:W-:Y:S01]  /*76f0*/  LOP3.LUT R63, R49, 0x1408, R0.reuse, 0x1e, !PT ;  /* 0x00001408313f7812 */ /* 0x100fe200078e1e00 */
[----:B------:R-:W-:Y:S01]  /*7700*/  IMAD.SHL.U32 R31, R31, 0x2, RZ ;  /* 0x000000021f1f7824 */ /* 0x000fe200078e00ff */
[--C-:B------:R-:W-:Y:S02]  /*7710*/  LOP3.LUT R60, R44, 0x2808, R0.reuse, 0x1e, !PT ;  /* 0x000028082c3c7812 */ /* 0x100fe400078e1e00 */
[--C-:B------:R-:W-:Y:S02]  /*7720*/  LOP3.LUT R51, R42, 0x400, R0.reuse, 0x1e, !PT ;  /* 0x000004002a337812 */ /* 0x100fe400078e1e00 */
        /* <DEDUP_REMOVED lines=21> */
[----:B------:R-:W-:-:S02]  /*7880*/  LOP3.LUT R64, R50, 0x1440, R0, 0x1e, !PT ;  /* 0x0000144032407812 */ /* 0x000fc400078e1e00 */
[--C-:B------:R-:W-:Y:S02]  /*7890*/  LOP3.LUT R49, R43, 0x2848, R0.reuse, 0x1e, !PT ;  /* 0x000028482b317812 */ /* 0x100fe400078e1e00 */
        /* <DEDUP_REMOVED lines=61> */
[C---:B------:R-:W-:Y:S01]  /*7c70*/  IMAD.IADD R60, R2.reuse, 0x1, R36 ;  /* 0x00000001023c7824 */ /* 0x040fe200078e0224 */
[C---:B------:R-:W-:Y:S01]  /*7c80*/  PRMT R4, R91.reuse, 0x7610, R4 ;  /* 0x000076105b047816 */ /* 0x040fe20000000004 */
[C---:B------:R-:W-:Y:S01]  /*7c90*/  IMAD.IADD R37, R2.reuse, 0x1, R35 ;  /* 0x0000000102257824 */ /* 0x040fe200078e0223 */
[----:B------:R-:W-:Y:S01]  /*7ca0*/  PRMT R3, R91, 0x7632, R3 ;  /* 0x000076325b037816 */ /* 0x000fe20000000003 */
[C---:B------:R-:W-:Y:S01]  /*7cb0*/  IMAD.IADD R38, R2.reuse, 0x1, R34 ;  /* 0x0000000102267824 */ /* 0x040fe200078e0222 */
[----:B------:R-:W-:Y:S01]  /*7cc0*/  STS.U16 [R73+0x7880], R89 ;  /* 0x0078805949007388 */ /* 0x000fe20000000400 */
        /* <DEDUP_REMOVED lines=18> */
[C---:B------:R-:W-:Y:S02]  /*7df0*/  IMAD.IADD R75, R2.reuse, 0x1, R11 ;  /* 0x00000001024b7824 */ /* 0x040fe400078e020b */
[----:B------:R-:W-:Y:S01]  /*7e00*/  IMAD.IADD R74, R2, 0x1, R10 ;  /* 0x00000001024a7824 */ /* 0x000fe200078e020a */
[----:B-1----:R-:W-:Y:S01]  /*7e10*/  PRMT R5, R94, 0x7610, R5 ;  /* 0x000076105e057816 */ /* 0x002fe20000000005 */
[C---:B------:R-:W-:Y:S02]  /*7e20*/  IMAD.IADD R83, R2.reuse, 0x1, R9 ;  /* 0x0000000102537824 */ /* 0x040fe400078e0209 */
[----:B------:R-:W-:Y:S01]  /*7e30*/  IMAD.IADD R82, R2, 0x1, R8 ;  /* 0x0000000102527824 */ /* 0x000fe200078e0208 */
[----:B--2---:R-:W-:Y:S01]  /*7e40*/  PRMT R4, R94, 0x7632, R4 ;  /* 0x000076325e047816 */ /* 0x004fe20000000004 */
[----:B------:R-:W-:-:S02]  /*7e50*/  IMAD.IADD R81, R2, 0x1, R7 ;  /* 0x0000000102517824 */ /* 0x000fc400078e0207 */
[C---:B------:R-:W-:Y:S02]  /*7e60*/  IMAD.IADD R80, R2.reuse, 0x1, R6 ;  /* 0x0000000102507824 */ /* 0x040fe400078e0206 */
[----:B------:R-:W-:Y:S01]  /*7e70*/  IMAD.IADD R88, R2, 0x1, R0 ;  /* 0x0000000102587824 */ /* 0x000fe200078e0200 */
[----:B------:R-:W-:Y:S01]  /*7e80*/  PRMT R2, R90, 0x7610, R2 ;  /* 0x000076105a027816 */ /* 0x000fe20000000002 */
[----:B------:R-:W-:Y:S01]  /*7e90*/  IMAD.SHL.U32 R22, R22, 0x2, RZ ;  /* 0x0000000216167824 */ /* 0x000fe200078e00ff */
[----:B------:R-:W-:Y:S01]  /*7ea0*/  PRMT R0, R90, 0x7632, R0 ;  /* 0x000076325a007816 */ /* 0x000fe20000000000 */
[----:B------:R-:W-:Y:S01]  /*7eb0*/  IMAD.SHL.U32 R21, R21, 0x2, RZ ;  /* 0x0000000215157824 */ /* 0x000fe200078e00ff */
[----:B------:R-:W-:Y:S01]  /*7ec0*/  CS2R R90, SRZ ;  /* 0x00000000005a7805 */ /* 0x000fe2000001ff00 */
        /* <DEDUP_REMOVED lines=24> */
[----:B------:R-:W-:Y:S01]  /*8050*/  SHF.R.S32.HI R93, RZ, 0x1f, R92 ;  /* 0x0000001fff5d7819 */ /* 0x000fe2000001145c */
[----:B------:R-:W-:Y:S01]  /*8060*/  IMAD.SHL.U32 R17, R48, 0x2, RZ ;  /* 0x0000000230117824 */ /* 0x000fe200078e00ff */
[----:B---3--:R-:W-:Y:S01]  /*8070*/  PRMT R0, R95, 0x7610, R0 ;  /* 0x000076105f007816 */ /* 0x008fe20000000000 */
[----:B------:R2:W-:Y:S01]  /*8080*/  STS.U16 [R27+0x7880], R2 ;  /* 0x007880021b007388 */ /* 0x0005e20000000400 */
[----:B------:R-:W-:Y:S01]  /*8090*/  IMAD.SHL.U32 R16, R47, 0x2, RZ ;  /* 0x000000022f107824 */ /* 0x000fe200078e00ff */
[----:B----4-:R-:W-:Y:S01]  /*80a0*/  PRMT R5, R95, 0x7632, R5 ;  /* 0x000076325f057816 */ /* 0x010fe20000000005 */
[----:B------:R-:W-:Y:S01]  /*80b0*/  IMAD.SHL.U32 R18, R46, 0x2, RZ ;  /* 0x000000022e127824 */ /* 0x000fe200078e00ff */
[----:B------:R3:W-:Y:S01]  /*80c0*/  STS.U16 [R41+0x7880], R0 ;  /* 0x0078800029007388 */ /* 0x0007e20000000400 */
[----:B------:R-:W-:Y:S01]  /*80d0*/  IMAD.SHL.U32 R33, R45, 0x2, RZ ;  /* 0x000000022d217824 */ /* 0x000fe200078e00ff */
[----:B-----5:R-:W-:Y:S01]  /*80e0*/  PRMT R4, R97, 0x7610, R4 ;  /* 0x0000761061047816 */ /* 0x020fe20000000004 */
        /* <DEDUP_REMOVED lines=15> */
[----:B---3--:R-:W-:Y:S02]  /*81e0*/  PRMT R0, R96, 0x7632, R0 ;  /* 0x0000763260007816 */ /* 0x008fe40000000000 */
[----:B------:R2:W-:Y:S01]  /*81f0*/  STS.U16 [R9+0x7880], R2 ;  /* 0x0078800209007388 */ /* 0x0005e20000000400 */
[----:B------:R-:W-:Y:S01]  /*8200*/  IMAD.SHL.U32 R39, R67, 0x2, RZ ;  /* 0x0000000243277824 */ /* 0x000fe200078e00ff */
[C---:B----4-:R-:W-:Y:S02]  /*8210*/  PRMT R5, R99.reuse, 0x7610, R5 ;  /* 0x0000761063057816 */ /* 0x050fe40000000005 */
        /* <DEDUP_REMOVED lines=9> */
[----:B------:R-:W-:Y:S02]  /*82b0*/  IMAD.SHL.U32 R45, R72, 0x2, RZ ;  /* 0x00000002482d7824 */ /* 0x000fe400078e00ff */
[----:B------:R-:W-:Y:S02]  /*82c0*/  IMAD.SHL.U32 R47, R71, 0x2, RZ ;  /* 0x00000002472f7824 */ /* 0x000fe400078e00ff */
[----:B------:R-:W-:Y:S01]  /*82d0*/  IMAD.SHL.U32 R46, R70, 0x2, RZ ;  /* 0x00000002462e7824 */ /* 0x000fe200078e00ff */
[----:B-1----:R-:W-:Y:S01]  /*82e0*/  PRMT R3, R98, 0x7610, R3 ;  /* 0x0000761062037816 */ /* 0x002fe20000000003 */
[----:B------:R-:W-:Y:S01]  /*82f0*/  IMAD.SHL.U32 R48, R69, 0x2, RZ ;  /* 0x0000000245307824 */ /* 0x000fe200078e00ff */
[----:B------:R-:W-:Y:S01]  /*8300*/  CS2R R70, SRZ ;  /* 0x0000000000467805 */ /* 0x000fe2000001ff00 */
[----:B------:R-:W-:Y:S01]  /*8310*/  IMAD.SHL.U32 R54, R68, 0x2, RZ ;  /* 0x0000000244367824 */ /* 0x000fe200078e00ff */
[----:B--2---:R-:W-:Y:S01]  /*8320*/  PRMT R2, R98, 0x7632, R2 ;  /* 0x0000763262027816 */ /* 0x004fe20000000002 */
[----:B------:R1:W-:Y:S01]  /*8330*/  STS.U16 [R13+0x7880], R3 ;  /* 0x007880030d007388 */ /* 0x0003e20000000400 */
[----:B------:R-:W-:Y:S01]  /*8340*/  IMAD.SHL.U32 R50, R78, 0x2, RZ ;  /* 0x000000024e327824 */ /* 0x000fe200078e00ff */
[----:B------:R-:W-:Y:S01]  /*8350*/  CS2R R68, SRZ ;  /* 0x0000000000447805 */ /* 0x000fe2000001ff00 */
[C---:B---3--:R-:W-:Y:S01]  /*8360*/  PRMT R0, R100.reuse, 0x7610, R0 ;  /* 0x0000761064007816 */ /* 0x048fe20000000000 */
[----:B------:R2:W-:Y:S01]  /*8370*/  STS.U16 [R12+0x7880], R2 ;  /* 0x007880020c007388 */ /* 0x0005e20000000400 */
[----:B------:R-:W-:Y:S01]  /*8380*/  IMAD.SHL.U32 R49, R77, 0x2, RZ ;  /* 0x000000024d317824 */ /* 0x000fe200078e00ff */
[----:B----4-:R-:W-:-:S02]  /*8390*/  PRMT R5, R100, 0x7632, R5 ;  /* 0x0000763264057816 */ /* 0x010fc40000000005 */
[----:B------:R3:W-:Y:S01]  /*83a0*/  STS.U16 [R26+0x7880], R0 ;  /* 0x007880001a007388 */ /* 0x0007e20000000400 */
[----:B------:R-:W-:Y:S01]  /*83b0*/  IMAD.SHL.U32 R53, R76, 0x2, RZ ;  /* 0x000000024c357824 */ /* 0x000fe200078e00ff */
[----:B-----5:R-:W-:Y:S02]  /*83c0*/  PRMT R4, R102, 0x7610, R4 ;  /* 0x0000761066047816 */ /* 0x020fe40000000004 */
[----:B------:R4:W-:Y:S01]  /*83d0*/  STS.U16 [R15+0x7880], R5 ;  /* 0x007880050f007388 */ /* 0x0009e20000000400 */
[----:B------:R-:W-:Y:S01]  /*83e0*/  IMAD.SHL.U32 R52, R75, 0x2, RZ ;  /* 0x000000024b347824 */ /* 0x000fe200078e00ff */
[----:B------:R-:W-:Y:S01]  /*83f0*/  CS2R R76, SRZ ;  /* 0x00000000004c7805 */ /* 0x000fe2000001ff00 */
[----:B------:R-:W-:Y:S01]  /*8400*/  IMAD.SHL.U32 R63, R74, 0x2, RZ ;  /* 0x000000024a3f7824 */ /* 0x000fe200078e00ff */
[----:B------:R5:W-:Y:S01]  /*8410*/  STS.U16 [R17+0x7880], R4 ;  /* 0x0078800411007388 */ /* 0x000be20000000400 */
[----:B------:R-:W-:Y:S01]  /*8420*/  IMAD.SHL.U32 R57, R83, 0x2, RZ ;  /* 0x0000000253397824 */ /* 0x000fe200078e00ff */
[----:B------:R-:W-:Y:S01]  /*8430*/  CS2R R74, SRZ ;  /* 0x00000000004a7805 */ /* 0x000fe2000001ff00 */
[----:B------:R-:W-:-:S02]  /*8440*/  IMAD.SHL.U32 R56, R82, 0x2, RZ ;  /* 0x0000000252387824 */ /* 0x000fc400078e00ff */
[----:B------:R-:W-:Y:S01]  /*8450*/  IMAD.SHL.U32 R55, R81, 0x2, RZ ;  /* 0x0000000251377824 */ /* 0x000fe200078e00ff */
[----:B------:R-:W-:Y:S01]  /*8460*/  CS2R R82, SRZ ;  /* 0x0000000000527805 */ /* 0x000fe2000001ff00 */
        /* <DEDUP_REMOVED lines=9> */
[----:B---3--:R-:W-:Y:S01]  /*8500*/  PRMT R0, R101, 0x7632, R0 ;  /* 0x0000763265007816 */ /* 0x008fe20000000000 */
[----:B------:R2:W-:Y:S01]  /*8510*/  STS.U16 [R18+0x7880], R2 ;  /* 0x0078800212007388 */ /* 0x0005e20000000400 */
[----:B------:R-:W-:Y:S01]  /*8520*/  IMAD.SHL.U32 R60, R88, 0x2, RZ ;  /* 0x00000002583c7824 */ /* 0x000fe200078e00ff */
[----:B------:R-:W-:Y:S01]  /*8530*/  SHF.R.S32.HI R85, RZ, 0x1f, R84 ;  /* 0x0000001fff557819 */ /* 0x000fe20000011454 */
[----:B------:R-:W-:Y:S01]  /*8540*/  IMAD.SHL.U32 R59, R87, 0x2, RZ ;  /* 0x00000002573b7824 */ /* 0x000fe200078e00ff */
[C---:B----4-:R-:W-:Y:S01]  /*8550*/  PRMT R5, R104.reuse, 0x7610, R5 ;  /* 0x0000761068057816 */ /* 0x050fe20000000005 */
[----:B------:R3:W-:Y:S01]  /*8560*/  STS.U16 [R33+0x7880], R0 ;  /* 0x0078800021007388 */ /* 0x0007e20000000400 */
[----:B------:R-:W-:Y:S01]  /*8570*/  CS2R R88, SRZ ;  /* 0x0000000000587805 */ /* 0x000fe2000001ff00 */
[----:B-----5:R-:W-:-:S02]  /*8580*/  PRMT R4, R104, 0x7632, R4 ;  /* 0x0000763268047816 */ /* 0x020fc40000000004 */
[----:B------:R4:W-:Y:S01]  /*8590*/  STS.U16 [R25+0x7880], R5 ;  /* 0x0078800519007388 */ /* 0x0009e20000000400 */
[----:B------:R-:W-:-:S03]  /*85a0*/  SHF.R.S32.HI R86, RZ, 0x1f, R229 ;  /* 0x0000001fff567819 */ /* 0x000fc600000114e5 */
        /* <DEDUP_REMOVED lines=105> */
[----:B-1----:R-:W-:-:S05]  /*8c40*/  PRMT R4, R0, 0x7632, R4 ;  /* 0x0000763200047816 */ /* 0x002fca0000000004 */
[----:B------:R1:W-:Y:S01]  /*8c50*/  STS.U16 [R14+0x80], R4 ;  /* 0x000080040e007388 */ /* 0x0003e20000000400 */
        /* <DEDUP_REMOVED lines=81> */
[----:B------:R4:W-:Y:S01]  /*9170*/  STS.U16 [R46+0x80], R2 ;  /* 0x000080022e007388 */ /* 0x0009e20000000400 */
[----:B--2---:R-:W-:-:S03]  /*9180*/  SHF.R.S32.HI R51, RZ, 0x1f, R230 ;  /* 0x0000001fff337819 */ /* 0x004fc600000114e6 */
[----:B------:R2:W-:Y:S01]  /*9190*/  STS.U16 [R48+0x80], R0 ;  /* 0x0000800030007388 */ /* 0x0005e20000000400 */
[----:B-1----:R-:W-:Y:S01]  /*91a0*/  CS2R R44, SRZ ;  /* 0x00000000002c7805 */ /* 0x002fe2000001ff00 */
[----:B---3--:R-:W-:Y:S02]  /*91b0*/  PRMT R3, R0, 0x7632, R3 ;  /* 0x0000763200037816 */ /* 0x008fe40000000003 */
[----:B----4-:R-:W-:-:S03]  /*91c0*/  F2FP.BF16.PACK_AB R2, R151, R150 ;  /* 0x000000969702723e */ /* 0x010fc600000010ff */
[----:B------:R1:W-:Y:S01]  /*91d0*/  STS.U16 [R54+0x80], R3 ;  /* 0x0000800336007388 */ /* 0x0003e20000000400 */
[----:B------:R-:W-:Y:S01]  /*91e0*/  CS2R R46, SRZ ;  /* 0x00000000002e7805 */ /* 0x000fe2000001ff00 */
[----:B--2---:R-:W-:Y:S02]  /*91f0*/  F2FP.BF16.PACK_AB R0, R161, R160 ;  /* 0x000000a0a100723e */ /* 0x004fe400000010ff */
[C---:B------:R-:W-:Y:S02]  /*9200*/  PRMT R4, R2.reuse, 0x7610, R4 ;  /* 0x0000761002047816 */ /* 0x040fe40000000004 */
[----:B------:R-:W-:Y:S02]  /*9210*/  PRMT R2, R2, 0x7632, R2 ;  /* 0x0000763202027816 */ /* 0x000fe40000000002 */
[----:B------:R-:W-:Y:S01]  /*9220*/  IADD3 R48, R84, 0x40, RZ ;  /* 0x0000004054307810 */ /* 0x000fe20007ffe0ff */
[----:B------:R2:W-:Y:S04]  /*9230*/  STS.U16 [R50+0x80], R4 ;  /* 0x0000800432007388 */ /* 0x0005e80000000400 */
[----:B------:R3:W-:Y:S01]  /*9240*/  STS.U16 [R49+0x80], R2 ;  /* 0x0000800231007388 */ /* 0x0007e20000000400 */
[----:B-1----:R-:W-:-:S02]  /*9250*/  PRMT R3, R0, 0x7610, R3 ;  /* 0x0000761000037816 */ /* 0x002fc40000000003 */
[----:B------:R-:W-:-:S03]  /*9260*/  PRMT R0, R0, 0x7632, R0 ;  /* 0x0000763200007816 */ /* 0x000fc60000000000 */
[----:B------:R1:W-:Y:S04]  /*9270*/  STS.U16 [R53+0x80], R3 ;  /* 0x0000800335007388 */ /* 0x0003e80000000400 */
[----:B------:R4:W-:Y:S01]  /*9280*/  STS.U16 [R52+0x80], R0 ;  /* 0x0000800034007388 */ /* 0x0009e20000000400 */
[----:B--2---:R-:W-:Y:S01]  /*9290*/  IMAD.MOV.U32 R50, RZ, RZ, -0x50 ;  /* 0xffffffb0ff327424 */ /* 0x004fe200078e00ff */
[----:B---3--:R-:W-:-:S03]  /*92a0*/  F2FP.BF16.PACK_AB R2, R163, R162 ;  /* 0x000000a2a302723e */ /* 0x008fc600000010ff */
[----:B------:R-:W-:Y:S01]  /*92b0*/  IMAD R50, R245, R50, c[0x0][0x2f0] ;  /* 0x0000bc00f5327624 */ /* 0x000fe200078e0232 */
[----:B------:R-:W-:Y:S02]  /*92c0*/  IADD3 R49, R84, 0x80, RZ ;  /* 0x0000008054317810 */ /* 0x000fe40007ffe0ff */
[C---:B------:R-:W-:Y:S02]  /*92d0*/  PRMT R5, R2.reuse, 0x7610, R5 ;  /* 0x0000761002057816 */ /* 0x040fe40000000005 */
[----:B------:R-:W-:Y:S02]  /*92e0*/  PRMT R4, R2, 0x7632, R4 ;  /* 0x0000763202047816 */ /* 0x000fe40000000004 */
[----:B------:R-:W-:Y:S01]  /*92f0*/  IMNMX R50, R50, 0x50, PT ;  /* 0x0000005032327817 */ /* 0x000fe20003800200 */
[----:B------:R2:W-:Y:S03]  /*9300*/  STS.U16 [R63+0x80], R5 ;  /* 0x000080053f007388 */ /* 0x0005e60000000400 */
[----:B------:R-:W-:Y:S01]  /*9310*/  ISETP.GE.AND P5, PT, R92, R50, PT ;  /* 0x000000325c00720c */ /* 0x000fe20003fa6270 */
[----:B------:R-:W-:Y:S01]  /*9320*/  STS.U16 [R57+0x80], R4 ;  /* 0x0000800439007388 */ /* 0x000fe20000000400 */
[----:B-1----:R-:W-:-:S02]  /*9330*/  F2FP.BF16.PACK_AB R3, R167, R166 ;  /* 0x000000a6a703723e */ /* 0x002fc400000010ff */
        /* <DEDUP_REMOVED lines=10> */
[----:B------:R-:W-:Y:S01]  /*93e0*/  CS2R R56, SRZ ;  /* 0x0000000000387805 */ /* 0x000fe2000001ff00 */
[----:B---3--:R-:W-:Y:S01]  /*93f0*/  F2FP.BF16.PACK_AB R0, R171, R170 ;  /* 0x000000aaab00723e */ /* 0x008fe200000010ff */
[----:B------:R-:W-:Y:S01]  /*9400*/  CS2R R54, SRZ ;  /* 0x0000000000367805 */ /* 0x000fe2000001ff00 */
[C---:B------:R-:W-:Y:S02]  /*9410*/  PRMT R4, R2.reuse, 0x7610, R4 ;  /* 0x0000761002047816 */ /* 0x040fe40000000004 */
[----:B--2---:R-:W-:-:S02]  /*9420*/  PRMT R3, R2, 0x7632, R3 ;  /* 0x0000763202037816 */ /* 0x004fc40000000003 */
[C---:B------:R-:W-:Y:S01]  /*9430*/  PRMT R2, R0.reuse, 0x7610, R2 ;  /* 0x0000761000027816 */ /* 0x040fe20000000002 */
[----:B------:R1:W-:Y:S01]  /*9440*/  STS.U16 [R62+0x80], R4 ;  /* 0x000080043e007388 */ /* 0x0003e20000000400 */
[----:B------:R-:W-:Y:S01]  /*9450*/  PRMT R0, R0, 0x7632, R0 ;  /* 0x0000763200007816 */ /* 0x000fe20000000000 */
[----:B----4-:R-:W-:Y:S02]  /*9460*/  CS2R R64, SRZ ;  /* 0x0000000000407805 */ /* 0x010fe4000001ff00 */
[----:B------:R-:W-:Y:S04]  /*9470*/  STS.U16 [R61+0x80], R3 ;  /* 0x000080033d007388 */ /* 0x000fe80000000400 */
[----:B------:R2:W-:Y:S04]  /*9480*/  STS.U16 [R60+0x80], R2 ;  /* 0x000080023c007388 */ /* 0x0005e80000000400 */
[----:B------:R3:W-:Y:S01]  /*9490*/  STS.U16 [R59+0x80], R0 ;  /* 0x000080003b007388 */ /* 0x0007e20000000400 */
[----:B-1----:R-:W-:Y:S01]  /*94a0*/  CS2R R62, SRZ ;  /* 0x00000000003e7805 */ /* 0x002fe2000001ff00 */
[----:B--2---:R-:W-:Y:S01]  /*94b0*/  CS2R R60, SRZ ;  /* 0x00000000003c7805 */ /* 0x004fe2000001ff00 */
[----:B------:R-:W-:Y:S01]  /*94c0*/  IMAD.WIDE.U32 R2, R230, c[0x0][0x338], R84 ;  /* 0x0000ce00e6027a25 */ /* 0x000fe200078e0054 */
[----:B---3--:R-:W-:-:S03]  /*94d0*/  CS2R R58, SRZ ;  /* 0x00000000003a7805 */ /* 0x008fc6000001ff00 */
[----:B------:R-:W-:Y:S01]  /*94e0*/  IMAD.SHL.U32 R0, R180, 0x2, RZ ;  /* 0x00000002b4007824 */ /* 0x000fe200078e00ff */
[----:B------:R-:W-:Y:S06]  /*94f0*/  BAR.SYNC.DEFER_BLOCKING 0x1, 0x100 ;  /* 0x0044000000007b1d */ /* 0x000fec0000010000 */
        /* <DEDUP_REMOVED lines=20> */
[----:B------:R-:W-:Y:S02]  /*9640*/  IMAD.IADD R3, R3, 0x1, R0 ;  /* 0x0000000103037824 */ /* 0x000fe400078e0200 */
[----:B------:R-:W-:Y:S02]  /*9650*/  IMAD R0, R86, c[0x0][0x340], RZ ;  /* 0x0000d00056007a24 */ /* 0x000fe400078e02ff */
[----:B------:R-:W-:-:S04]  /*9660*/  IMAD.WIDE.U32 R10, R229, c[0x0][0x340], R2 ;  /* 0x0000d000e50a7a25 */ /* 0x000fc800078e0002 */
[----:B------:R-:W-:Y:S02]  /*9670*/  IMAD R0, R229, c[0x0][0x344], R0 ;  /* 0x0000d100e5007a24 */ /* 0x000fe400078e0200 */
        /* <DEDUP_REMOVED lines=16> */
.L_x_1110:
[----:B-1-345:R-:W-:Y:S05]  /*9780*/  BSYNC B0 ;  /* 0x0000000000007941 */ /* 0x03afea0003800000 */
.L_x_1109:
        /* <DEDUP_REMOVED lines=20> */
.L_x_1112:
[----:B------:R-:W-:Y:S05]  /*98d0*/  BSYNC B0 ;  /* 0x0000000000007941 */ /* 0x000fea0003800000 */
.L_x_1111:
        /* <DEDUP_REMOVED lines=19> */
.L_x_1114:
[----:B------:R-:W-:Y:S05]  /*9a10*/  BSYNC B0 ;  /* 0x0000000000007941 */ /* 0x000fea0003800000 */
.L_x_1113:
        /* <DEDUP_REMOVED lines=23> */
.L_x_1116:
[----:B------:R-:W-:Y:S05]  /*9b90*/  BSYNC B0 ;  /* 0x0000000000007941 */ /* 0x000fea0003800000 */
.L_x_1115:
        /* <DEDUP_REMOVED lines=18> */
.L_x_1118:
[----:B------:R-:W-:Y:S05]  /*9cc0*/  BSYNC B0 ;  /* 0x0000000000007941 */ /* 0x000fea0003800000 */
.L_x_1117:
        /* <DEDUP_REMOVED lines=19> */
.L_x_1108:
[----:B------:R-:W-:Y:S01]  /*9e00*/  SHF.R.S32.HI R0, RZ, 0x1f, R226 ;  /* 0x0000001fff007819 */ /* 0x000fe200000114e2 */
[----:B------:R-:W-:Y:S01]  /*9e10*/  BSSY B0, `(.L_x_1119) ;  /* 0x0000026000007945 */ /* 0x000fe20003800000 */
[----:B------:R-:W-:-:S02]  /*9e20*/  MOV R16, 0xffffffb0 ;  /* 0xffffffb000107802 */ /* 0x000fc40000000f00 */
[----:B------:R-:W-:Y:S02]  /*9e30*/  LEA.HI R10, R0, R226, RZ, 0x3 ;  /* 0x000000e2000a7211 */ /* 0x000fe400078f18ff */
[----:B------:R-:W-:Y:S01]  /*9e40*/  SHF.R.S32.HI R19, RZ, 0x1f, R230 ;  /* 0x0000001fff137819 */ /* 0x000fe200000114e6 */
[----:B------:R-:W-:Y:S01]  /*9e50*/  IMAD R16, R245, R16, c[0x0][0x2f0] ;  /* 0x0000bc00f5107624 */ /* 0x000fe200078e0210 */
[----:B------:R-:W-:Y:S02]  /*9e60*/  LOP3.LUT R0, R10, 0x1ffffff8, RZ, 0xc0, !PT ;  /* 0x1ffffff80a007812 */ /* 0x000fe400078ec0ff */
[----:B------:R-:W-:Y:S02]  /*9e70*/  SHF.R.S32.HI R10, RZ, 0x3, R10 ;  /* 0x00000003ff0a7819 */ /* 0x000fe4000001140a */
[----:B------:R-:W-:Y:S01]  /*9e80*/  SHF.R.S32.HI R20, RZ, 0x1f, R229 ;  /* 0x0000001fff147819 */ /* 0x000fe200000114e5 */
[----:B------:R-:W-:Y:S01]  /*9e90*/  IMAD.IADD R0, R226, 0x1, -R0 ;  /* 0x00000001e2007824 */ /* 0x000fe200078e0a00 */
[----:B------:R-:W-:-:S02]  /*9ea0*/  ISETP.GE.AND P5, PT, R10, R16, PT ;  /* 0x000000100a00720c */ /* 0x000fc40003fa6270 */
[----:B------:R-:W-:Y:S01]  /*9eb0*/  SHF.R.S32.HI R11, RZ, 0x1f, R10 ;  /* 0x0000001fff0b7819 */ /* 0x000fe2000001140a */
[----:B------:R-:W-:Y:S02]  /*9ec0*/  IMAD.SHL.U32 R12, R0, 0x8, RZ ;  /* 0x00000008000c7824 */ /* 0x000fe400078e00ff */
[----:B------:R-:W-:-:S03]  /*9ed0*/  IMAD R0, R19, c[0x0][0x308], RZ ;  /* 0x0000c20013007a24 */ /* 0x000fc600078e02ff */
[----:B------:R-:W-:Y:S01]  /*9ee0*/  SHF.R.S32.HI R13, RZ, 0x1f, R12 ;  /* 0x0000001fff0d7819 */ /* 0x000fe2000001140c */
[----:B------:R-:W-:Y:S01]  /*9ef0*/  IMAD R0, R230, c[0x0][0x30c], R0 ;  /* 0x0000c300e6007a24 */ /* 0x000fe200078e0200 */
[C---:B------:R-:W-:Y:S02]  /*9f00*/  IADD3 R17, R12.reuse, 0x40, RZ ;  /* 0x000000400c117810 */ /* 0x040fe40007ffe0ff */
[----:B------:R-:W-:Y:S01]  /*9f10*/  IADD3 R18, R12, 0x80, RZ ;  /* 0x000000800c127810 */ /* 0x000fe20007ffe0ff */
[----:B------:R-:W-:-:S04]  /*9f20*/  IMAD.WIDE.U32 R2, R230, c[0x0][0x308], R12 ;  /* 0x0000c200e6027a25 */ /* 0x000fc800078e000c */
[----:B------:R-:W-:Y:S02]  /*9f30*/  IMAD.IADD R3, R3, 0x1, R0 ;  /* 0x0000000103037824 */ /* 0x000fe400078e0200 */
[----:B------:R-:W-:Y:S02]  /*9f40*/  IMAD R0, R20, c[0x0][0x310], RZ ;  /* 0x0000c40014007a24 */ /* 0x000fe400078e02ff */
[----:B------:R-:W-:-:S04]  /*9f50*/  IMAD.WIDE.U32 R14, R229, c[0x0][0x310], R2 ;  /* 0x0000c400e50e7a25 */ /* 0x000fc800078e0002 */
[----:B------:R-:W-:Y:S02]  /*9f60*/  IMAD R0, R229, c[0x0][0x314], R0 ;  /* 0x0000c500e5007a24 */ /* 0x000fe400078e0200 */
[----:B------:R-:W-:-:S03]  /*9f70*/  IMAD.WIDE R2, R245, 0x50, R10 ;  /* 0x00000050f5027825 */ /* 0x000fc600078e020a */
        /* <DEDUP_REMOVED lines=15> */
.L_x_1120:
[----:B------:R-:W-:Y:S05]  /*a070*/  BSYNC B0 ;  /* 0x0000000000007941 */ /* 0x000fea0003800000 */
.L_x_1119:
        /* <DEDUP_REMOVED lines=20> */
.L_x_1122:
[----:B------:R-:W-:Y:S05]  /*a1c0*/  BSYNC B0 ;  /* 0x0000000000007941 */ /* 0x000fea0003800000 */
.L_x_1121:
        /* <DEDUP_REMOVED lines=19> */
.L_x_1124:
[----:B------:R-:W-:Y:S05]  /*a300*/  BSYNC B0 ;  /* 0x0000000000007941 */ /* 0x000fea0003800000 */
.L_x_1123:
        /* <DEDUP_REMOVED lines=23> */
.L_x_1126:
[----:B------:R-:W-:Y:S05]  /*a480*/  BSYNC B0 ;  /* 0x0000000000007941 */ /* 0x000fea0003800000 */
.L_x_1125:
        /* <DEDUP_REMOVED lines=18> */
.L_x_1128:
[----:B------:R-:W-:Y:S05]  /*a5b0*/  BSYNC B0 ;  /* 0x0000000000007941 */ /* 0x000fea0003800000 */
.L_x_1127:
        /* <DEDUP_REMOVED lines=19> */
.L_x_1129:
        /* <DEDUP_REMOVED lines=9> */
.L_x_1421:


//--------------------- .text._ZN7cutlass13device_kernelIN5flash19enable_sm80_to_sm89INS1_16FlashAttnBwdSm80INS1_25CollectiveMainloopBwdSm80ILi2ELi1EN4cute5tupleIJNS5_1CILi64EEENS7_ILi80EEENS7_ILi192EEEEEENS_10bfloat16_tEfNS_4arch4Sm80ELb1ELb0ELb1ELb0ELb1ELb0ELb1ELb0ELi2ELi4ELi2ELi2ELb0EEENS1_21CollectiveEpilogueBwdISB_SC_SE_Li256ELb0ELb1ELi4EEENS1_25SingleTileBwdLPTSchedulerILb0ELi80ELb1EEEEEEEEEvNT_6ParamsE --------------------------
	.section	.text._ZN7cutlass13device_kernelIN5flash19enable_sm80_to_sm89INS1_16FlashAttnBwdSm80INS1_25CollectiveMainloopBwdSm80ILi2ELi1EN4cute5tupleIJNS5_1CILi64EEENS7_ILi80EEENS7_ILi192EEEEEENS_10bfloat16_tEfNS_4arch4Sm80ELb1ELb0ELb1ELb0ELb1ELb0ELb1ELb0ELi2ELi4ELi2ELi2ELb0EEENS1_21CollectiveEpilogueBwdISB_SC_SE_Li256ELb0ELb1ELi4EEENS1_25SingleTileBwdLPTSchedulerILb0ELi80ELb1EEEEEEEEEvNT_6ParamsE,"ax",@progbits
	.sectioninfo	@"SHI_REGISTERS=255"
	.align	128
.text._ZN7cutlass13device_kernelIN5flash19enable_sm80_to_sm89INS1_16FlashAttnBwdSm80INS1_25CollectiveMainloopBwdSm80ILi2ELi1EN4cute5tupleIJNS5_1CILi64EEENS7_ILi80EEENS7_ILi192EEEEEENS_10bfloat16_tEfNS_4arch4Sm80ELb1ELb0ELb1ELb0ELb1ELb0ELb1ELb0ELi2ELi4ELi2ELi2ELb0EEENS1_21CollectiveEpilogueBwdISB_SC_SE_Li256ELb0ELb1ELi4EEENS1_25SingleTileBwdLPTSchedulerILb0ELi80ELb1EEEEEEEEEvNT_6ParamsE:
        .type           _ZN7cutlass13device_kernelIN5flash19enable_sm80_to_sm89INS1_16FlashAttnBwdSm80INS1_25CollectiveMainloopBwdSm80ILi2ELi1EN4cute5tupleIJNS5_1CILi64EEENS7_ILi80EEENS7_ILi192EEEEEENS_10bfloat16_tEfNS_4arch4Sm80ELb1ELb0ELb1ELb0ELb1ELb0ELb1ELb0ELi2ELi4ELi2ELi2ELb0EEENS1_21CollectiveEpilogueBwdISB_SC_SE_Li256ELb0ELb1ELi4EEENS1_25SingleTileBwdLPTSchedulerILb0ELi80ELb1EEEEEEEEEvNT_6ParamsE,@function
        .size           _ZN7cutlass13device_kernelIN5flash19enable_sm80_to_sm89INS1_16FlashAttnBwdSm80INS1_25CollectiveMainloopBwdSm80ILi2ELi1EN4cute5tupleIJNS5_1CILi64EEENS7_ILi80EEENS7_ILi192EEEEEENS_10bfloat16_tEfNS_4arch4Sm80ELb1ELb0ELb1ELb0ELb1ELb0ELb1ELb0ELi2ELi4ELi2ELi2ELb0EEENS1_21CollectiveEpilogueBwdISB_SC_SE_Li256ELb0ELb1ELi4EEENS1_25SingleTileBwdLPTSchedulerILb0ELi80ELb1EEEEEEEEEvNT_6ParamsE,(.L_x_1422 - _ZN7cutlass13device_kernelIN5flash19enable_sm80_to_sm89INS1_16FlashAttnBwdSm80INS1_25CollectiveMainloopBwdSm80ILi2ELi1EN4cute5tupleIJNS5_1CILi64EEENS7_ILi80EEENS7_ILi192EEEEEENS_10bfloat16_tEfNS_4arch4Sm80ELb1ELb0ELb1ELb0ELb1ELb0ELb1ELb0ELi2ELi4ELi2ELi2ELb0EEENS1_21CollectiveEpilogueBwdISB_SC_SE_Li256ELb0ELb1ELi4EEENS1_25SingleTileBwdLPTSchedulerILb0ELi80ELb1EEEEEEEEEvNT_6ParamsE)
        .other          _ZN7cutlass13device_kernelIN5flash19enable_sm80_to_sm89INS1_16FlashAttnBwdSm80INS1_25CollectiveMainloopBwdSm80ILi2ELi1EN4cute5tupleIJNS5_1CILi64EEENS7_ILi80EEENS7_ILi192EEEEEENS_10bfloat16_tEfNS_4arch4Sm80ELb1ELb0ELb1ELb0ELb1ELb0ELb1ELb0ELi2ELi4ELi2ELi2ELb0EEENS1_21CollectiveEpilogueBwdISB_SC_SE_Li256ELb0ELb1ELi4EEENS1_25SingleTileBwdLPTSchedulerILb0ELi80ELb1EEEEEEEEEvNT_6ParamsE,@"STO_CUDA_ENTRY STV_DEFAULT"
_ZN7cutlass13device_kernelIN5flash19enable_sm80_to_sm89INS1_16FlashAttnBwdSm80INS1_25CollectiveMainloopBwdSm80ILi2ELi1EN4cute5tupleIJNS5_1CILi64EEENS7_ILi80EEENS7_ILi192EEEEEENS_10bfloat16_tEfNS_4arch4Sm80ELb1ELb0ELb1ELb0ELb1ELb0ELb1ELb0ELi2ELi4ELi2ELi2ELb0EEENS1_21CollectiveEpilogueBwdISB_SC_SE_Li256ELb0ELb1ELi4EEENS1_25SingleTileBwdLPTSchedulerILb0ELi80ELb1EEEEEEEEEvNT_6ParamsE:
[----:B------:R-:W-:-:S03]  /*0000*/  MOV R1, c[0x0][0x28] ;  /* 0x00000a0000017a02 */ /* 0x000fc60000000f00 */
[----:B------:R-:W1:Y:S01]  /*0010*/  S2R R232, SR_TID.X ;  /* 0x0000000000e87919 */ /* 0x000e620000002100 */
[----:B------:R-:W-:-:S03]  /*0020*/  IADD3 R1, R1, -0x18, RZ ;  /* 0xffffffe801017810 */ /* 0x000fc60007ffe0ff */
        /* <DEDUP_REMOVED lines=14> */
[----:B------:R-:W-:-:S04]  /*0110*/  MOV R0, c[0x0][0x3c4] ;  /* 0x0000f10000007a02 */ /* 0x000fc80000000f00 */
[----:B------:R-:W-:Y:S02]  /*0120*/  ISETP.NE.AND P0, PT, R0, 0x1, PT ;  /* 0x000000010000780c */ /* 0x000fe40003f05270 */
[----:B------:R-:W-:-:S11]  /*0130*/  MOV R0, R2 ;  /* 0x0000000200007202 */ /* 0x000fd60000000f00 */
[----:B------:R-:W-:-:S05]  /*0140*/  @P0 IMAD.HI.U32 R4, R2, c[0x0][0x3c8], RZ ;  /* 0x0000f20002040a27 */ /* 0x000fca00078e00ff */
[----:B------:R-:W-:-:S05]  /*0150*/  @P0 SHF.R.U32.HI R0, RZ, c[0x0][0x3cc], R4 ;  /* 0x0000f300ff000a19 */ /* 0x000fca0000011604 */
[----:B------:R-:W-:Y:S01]  /*0160*/  IMAD R4, R0, c[0x0][0x3c4], RZ ;  /* 0x0000f10000047a24 */ /* 0x000fe200078e02ff */
[----:B------:R-:W-:Y:S05]  /*0170*/  BRA `(.L_x_1132) ;  /* 0x0000006000007947 */ /* 0x000fea0003800000 */
.L_x_1131:
[----:B------:R-:W-:-:S04]  /*0180*/  MOV R0, c[0x0][0x3ac] ;  /* 0x0000eb0000007a02 */ /* 0x000fc80000000f00 */
[----:B------:R-:W-:Y:S02]  /*0190*/  ISETP.NE.AND P0, PT, R0, 0x1, PT ;  /* 0x000000010000780c */ /* 0x000fe40003f05270 */
[----:B------:R-:W-:-:S11]  /*01a0*/  MOV R0, R2 ;  /* 0x0000000200007202 */ /* 0x000fd60000000f00 */
[----:B------:R-:W-:-:S05]  /*01b0*/  @P0 IMAD.HI.U32 R4, R2, c[0x0][0x3b0], RZ ;  /* 0x0000ec0002040a27 */ /* 0x000fca00078e00ff */
[----:B------:R-:W-:-:S05]  /*01c0*/  @P0 SHF.R.U32.HI R0, RZ, c[0x0][0x3b4], R4 ;  /* 0x0000ed00ff000a19 */ /* 0x000fca0000011604 */
[----:B------:R-:W-:Y:S02]  /*01d0*/  IMAD R4, R0, c[0x0][0x3ac], RZ ;  /* 0x0000eb0000047a24 */ /* 0x000fe400078e02ff */
.L_x_1132:
[----:B------:R-:W-:Y:S02]  /*01e0*/  IMAD.MOV.U32 R5, RZ, RZ, c[0x0][0x3a0] ;  /* 0x0000e800ff057624 */ /* 0x000fe400078e00ff */
[----:B------:R-:W-:-:S03]  /*01f0*/  IMAD.IADD R4, R2, 0x1, -R4 ;  /* 0x0000000102047824 */ /* 0x000fc600078e0a04 */
[----:B------:R-:W-:Y:S01]  /*0200*/  ISETP.NE.AND P0, PT, R5, 0x1, PT ;  /* 0x000000010500780c */ /* 0x000fe20003f05270 */
[----:B------:R-:W-:-:S05]  /*0210*/  IMAD R4, R3, c[0x0][0x3ac], R4 ;  /* 0x0000eb0003047a24 */ /* 0x000fca00078e0204 */
[----:B------:R-:W-:-:S07]  /*0220*/  MOV R235, R4 ;  /* 0x0000000400eb7202 */ /* 0x000fce0000000f00 */
[----:B------:R-:W-:-:S05]  /*0230*/  @P0 IMAD.HI.U32 R2, R4, c[0x0][0x3a4], RZ ;  /* 0x0000e90004020a27 */ /* 0x000fca00078e00ff */
[----:B------:R-:W-:Y:S02]  /*0240*/  @P0 SHF.R.U32.HI R235, RZ, c[0x0][0x3a8], R2 ;  /* 0x0000ea00ffeb0a19 */ /* 0x000fe40000011602 */
[----:B------:R-:W-:Y:S02]  /*0250*/  LOP3.LUT R2, RZ, R0, RZ, 0x33, !PT ;  /* 0x00000000ff027212 */ /* 0x000fe400078e33ff */
[----:B------:R-:W-:Y:S02]  /*0260*/  IADD3 R0, -R235, RZ, RZ ;  /* 0x000000ffeb007210 */ /* 0x000fe40007ffe1ff */
[----:B------:R-:W-:-:S03]  /*0270*/  IADD3 R251, R2, c[0x0][0x394], RZ ;  /* 0x0000e50002fb7a10 */ /* 0x000fc60007ffe0ff */
[----:B------:R-:W-:Y:S01]  /*0280*/  IMAD R236, R0, c[0x0][0x3a0], R4 ;  /* 0x0000e80000ec7a24 */ /* 0x000fe200078e0204 */
[----:B------:R-:W-:Y:S05]  /*0290*/  BRA `(.L_x_1133) ;  /* 0x0000021000007947 */ /* 0x000fea0003800000 */
.L_x_1130:
        /* <DEDUP_REMOVED lines=16> */
.L_x_1134:
[----:B------:R-:W-:-:S04]  /*03a0*/  MOV R0, c[0x0][0x3ac] ;  /* 0x0000eb0000007a02 */ /* 0x000fc80000000f00 */
[----:B------:R-:W-:Y:S02]  /*03b0*/  ISETP.NE.AND P0, PT, R0, 0x1, PT ;  /* 0x000000010000780c */ /* 0x000fe40003f05270 */
[----:B------:R-:W-:-:S11]  /*03c0*/  MOV R0, R2 ;  /* 0x0000000200007202 */ /* 0x000fd60000000f00 */
[----:B------:R-:W-:-:S05]  /*03d0*/  @P0 IMAD.HI.U32 R4, R2, c[0x0][0x3b0], RZ ;  /* 0x0000ec0002040a27 */ /* 0x000fca00078e00ff */
[----:B------:R-:W-:-:S05]  /*03e0*/  @P0 SHF.R.U32.HI R0, RZ, c[0x0][0x3b4], R4 ;  /* 0x0000ed00ff000a19 */ /* 0x000fca0000011604 */
[----:B------:R-:W-:Y:S02]  /*03f0*/  IMAD R4, R0, c[0x0][0x3ac], RZ ;  /* 0x0000eb0000047a24 */ /* 0x000fe400078e02ff */
.L_x_1135:
        /* <DEDUP_REMOVED lines=10> */
[----:B------:R-:W-:Y:S02]  /*04a0*/  IMAD R236, R0, c[0x0][0x3a0], R4 ;  /* 0x0000e80000ec7a24 */ /* 0x000fe400078e0204 */
.L_x_1133:
        /* <DEDUP_REMOVED lines=80> */
[----:B------:R-:W-:Y:S01]  /*09b0*/  UMOV UR6, 0x5 ;  /* 0x0000000500067882 */ /* 0x000fe20000000000 */
[----:B------:R-:W-:Y:S01]  /*09c0*/  SHF.R.S32.HI R28, RZ, 0x1f, R235 ;  /* 0x0000001fff1c7819 */ /* 0x000fe200000114eb */
[----:B------:R-:W-:Y:S01]  /*09d0*/  ULDC.64 UR4, c[0x0][0x1d8] ;  /* 0x0000760000047ab9 */ /* 0x000fe20000000a00 */
[----:B------:R-:W-:Y:S01]  /*09e0*/  ISETP.NE.AND P0, PT, R0, 0x1, PT ;  /* 0x000000010000780c */ /* 0x000fe20003f05270 */
[----:B------:R-:W-:Y:S01]  /*09f0*/  IMAD.MOV.U32 R0, RZ, RZ, R236 ;  /* 0x000000ffff007224 */ /* 0x000fe200078e00ec */
[----:B------:R-:W-:Y:S01]  /*0a00*/  LEA.HI R26, R29, R232, RZ, 0x3 ;  /* 0x000000e81d1a7211 */ /* 0x000fe200078f18ff */
[----:B------:R-:W-:Y:S01]  /*0a10*/  IMAD R7, R28, c[0x0][0x1e8], RZ ;  /* 0x00007a001c077a24 */ /* 0x000fe200078e02ff */
[----:B------:R-:W-:Y:S01]  /*0a20*/  ISETP.GT.AND P1, PT, R232, 0x7f, PT ;  /* 0x0000007fe800780c */ /* 0x000fe20003f24270 */
[----:B------:R-:W-:Y:S01]  /*0a30*/  IMAD R10, R28, c[0x0][0x1b8], RZ ;  /* 0x00006e001c0a7a24 */ /* 0x000fe200078e02ff */
[----:B------:R-:W-:Y:S01]  /*0a40*/  LOP3.LUT R3, R26, 0xfffffff8, RZ, 0xc0, !PT ;  /* 0xfffffff81a037812 */ /* 0x000fe200078ec0ff */
[----:B------:R-:W-:Y:S01]  /*0a50*/  USHF.L.U64.HI UR5, UR4, UR6, UR5 ;  /* 0x0000000604057299 */ /* 0x000fe20008010205 */
[----:B------:R-:W-:Y:S01]  /*0a60*/  SHF.R.S32.HI R240, RZ, 0x3, R26 ;  /* 0x00000003fff07819 */ /* 0x000fe2000001141a */
[----:B------:R-:W-:Y:S01]  /*0a70*/  IMAD R10, R235, c[0x0][0x1bc], R10 ;  /* 0x00006f00eb0a7a24 */ /* 0x000fe200078e020a */
[----:B------:R-:W-:Y:S01]  /*0a80*/  USHF.L.U32 UR4, UR4, 0x5, URZ ;  /* 0x0000000504047899 */ /* 0x000fe2000800063f */
[----:B------:R-:W-:Y:S01]  /*0a90*/  IMAD.IADD R23, R232, 0x1, -R3 ;  /* 0x00000001e8177824 */ /* 0x000fe200078e0a03 */
[----:B------:R-:W-:Y:S01]  /*0aa0*/  SHF.R.S32.HI R241, RZ, 0x1f, R240 ;  /* 0x0000001ffff17819 */ /* 0x000fe200000114f0 */
[----:B------:R-:W-:Y:S01]  /*0ab0*/  @P0 IMAD.HI.U32 R2, R236, c[0x0][0x24c], RZ ;  /* 0x00009300ec020a27 */ /* 0x000fe200078e00ff */
[----:B------:R-:W-:Y:S01]  /*0ac0*/  SHF.R.S32.HI R21, RZ, 0x1f, R236 ;  /* 0x0000001fff157819 */ /* 0x000fe200000114ec */
[----:B------:R-:W-:Y:S01]  /*0ad0*/  UMOV UR7, 0x6 ;  /* 0x0000000600077882 */ /* 0x000fe20000000000 */
[----:B------:R-:W-:Y:S01]  /*0ae0*/  SHF.R.S32.HI R20, RZ, 0x1f, R177 ;  /* 0x0000001fff147819 */ /* 0x000fe200000114b1 */
[----:B------:R-:W-:Y:S01]  /*0af0*/  IMAD.SHL.U32 R12, R23, 0x8, RZ ;  /* 0x00000008170c7824 */ /* 0x000fe200078e00ff */
[----:B------:R-:W-:Y:S01]  /*0b00*/  @P0 SHF.R.U32.HI R0, RZ, c[0x0][0x250], R2 ;  /* 0x00009400ff000a19 */ /* 0x000fe20000011602 */
[----:B------:R-:W-:Y:S01]  /*0b10*/  IMAD.WIDE R14, R251, 0x50, R240 ;  /* 0x00000050fb0e7825 */ /* 0x000fe200078e02f0 */
[----:B------:R-:W-:Y:S01]  /*0b20*/  CS2R R170, SRZ ;  /* 0x0000000000aa7805 */ /* 0x000fe2000001ff00 */
[----:B------:R-:W-:Y:S01]  /*0b30*/  CS2R R168, SRZ ;  /* 0x0000000000a87805 */ /* 0x000fe2000001ff00 */
[----:B------:R-:W-:Y:S01]  /*0b40*/  SHF.R.S32.HI R4, RZ, 0x1f, R0 ;  /* 0x0000001fff047819 */ /* 0x000fe20000011400 */
[----:B------:R-:W-:Y:S01]  /*0b50*/  IMAD.SHL.U32 R22, R177, 0x40, RZ ;  /* 0x00000040b1167824 */ /* 0x000fe200078e00ff */
[----:B------:R-:W-:Y:S01]  /*0b60*/  SHF.R.S32.HI R13, RZ, 0x1f, R12 ;  /* 0x0000001fff0d7819 */ /* 0x000fe2000001140c */
[----:B------:R-:W-:Y:S01]  /*0b70*/  IMAD.MOV.U32 R225, RZ, RZ, 0x10 ;  /* 0x00000010ffe17424 */ /* 0x000fe200078e00ff */
[----:B------:R-:W-:Y:S01]  /*0b80*/  ISETP.GE.AND P2, PT, R12, c[0x0][0x1cc], PT ;  /* 0x000073000c007a0c */ /* 0x000fe20003f46270 */
[----:B------:R-:W-:Y:S01]  /*0b90*/  IMAD R2, R4, c[0x0][0x1e0], RZ ;  /* 0x0000780004027a24 */ /* 0x000fe200078e02ff */
[C---:B------:R-:W-:Y:S01]  /*0ba0*/  IADD3 R24, R12.reuse, 0x40, RZ ;  /* 0x000000400c187810 */ /* 0x040fe20007ffe0ff */
[----:B------:R-:W-:Y:S01]  /*0bb0*/  IMAD.MOV.U32 R217, RZ, RZ, 0x120 ;  /* 0x00000120ffd97424 */ /* 0x000fe200078e00ff */
[----:B------:R-:W-:Y:S01]  /*0bc0*/  IADD3 R27, R12, 0x80, RZ ;  /* 0x000000800c1b7810 */ /* 0x000fe20007ffe0ff */
[----:B------:R-:W-:Y:S01]  /*0bd0*/  IMAD R5, R0, c[0x0][0x1e4], R2 ;  /* 0x0000790000057a24 */ /* 0x000fe200078e0202 */
[----:B------:R-:W-:Y:S01]  /*0be0*/  ISETP.GE.AND P3, PT, R24, c[0x0][0x1cc], PT ;  /* 0x0000730018007a0c */ /* 0x000fe20003f66270 */
[----:B------:R-:W-:Y:S01]  /*0bf0*/  IMAD.WIDE.U32 R2, R0, c[0x0][0x1e0], R12 ;  /* 0x0000780000027a25 */ /* 0x000fe200078e000c */
[----:B------:R-:W-:Y:S01]  /*0c00*/  ISETP.GE.AND P5, PT, R27, c[0x0][0x1cc], PT ;  /* 0x000073001b007a0c */ /* 0x000fe20003fa6270 */
[----:B------:R-:W-:Y:S01]  /*0c10*/  CS2R R166, SRZ ;  /* 0x0000000000a67805 */ /* 0x000fe2000001ff00 */
[----:B------:R-:W-:Y:S01]  /*0c20*/  CS2R R164, SRZ ;  /* 0x0000000000a47805 */ /* 0x000fe2000001ff00 */
[----:B------:R-:W-:Y:S01]  /*0c30*/  IMAD.IADD R5, R3, 0x1, R5 ;  /* 0x0000000103057824 */ /* 0x000fe200078e0205 */
[----:B------:R-:W-:Y:S01]  /*0c40*/  CS2R R162, SRZ ;  /* 0x0000000000a27805 */ /* 0x000fe2000001ff00 */
[----:B------:R-:W-:Y:S01]  /*0c50*/  IMAD R3, R4, c[0x0][0x1b0], RZ ;  /* 0x00006c0004037a24 */ /* 0x000fe200078e02ff */
[----:B------:R-:W-:Y:S01]  /*0c60*/  CS2R R160, SRZ ;  /* 0x0000000000a07805 */ /* 0x000fe2000001ff00 */
[----:B------:R-:W-:Y:S01]  /*0c70*/  IMAD.MOV.U32 R4, RZ, RZ, R2 ;  /* 0x000000ffff047224 */ /* 0x000fe200078e0002 */
        /* <DEDUP_REMOVED lines=19> */
[----:B------:R-:W-:Y:S01]  /*0db0*/  IMAD R6, R15, c[0x0][0x1d8], RZ ;  /* 0x000076000f067a24 */ /* 0x000fe200078e02ff */
[----:B------:R-:W-:Y:S01]  /*0dc0*/  LOP3.LUT R0, R0, 0x1c0, RZ, 0xc0, !PT ;  /* 0x000001c000007812 */ /* 0x000fe200078ec0ff */
[----:B------:R-:W-:Y:S01]  /*0dd0*/  IMAD.WIDE.U32 R8, R235, c[0x0][0x1b8], R2 ;  /* 0x00006e00eb087a25 */ /* 0x000fe200078e0002 */
[----:B------:R-:W-:Y:S01]  /*0de0*/  CS2R R134, SRZ ;  /* 0x0000000000867805 */ /* 0x000fe2000001ff00 */
[----:B------:R-:W-:Y:S01]  /*0df0*/  CS2R R132, SRZ ;  /* 0x0000000000847805 */ /* 0x000fe2000001ff00 */
[----:B------:R-:W-:Y:S01]  /*0e00*/  CS2R R130, SRZ ;  /* 0x0000000000827805 */ /* 0x000fe2000001ff00 */
[C---:B------:R-:W-:Y:S01]  /*0e10*/  IMAD R6, R14.reuse, c[0x0][0x1dc], R6 ;  /* 0x000077000e067a24 */ /* 0x040fe200078e0206 */
[----:B------:R-:W-:Y:S01]  /*0e20*/  CS2R R128, SRZ ;  /* 0x0000000000807805 */ /* 0x000fe2000001ff00 */
[----:B------:R-:W-:Y:S01]  /*0e30*/  IMAD.WIDE.U32 R2, R14, c[0x0][0x1d8], R4 ;  /* 0x000076000e027a25 */ /* 0x000fe200078e0004 */
[----:B------:R-:W-:Y:S01]  /*0e40*/  LOP3.LUT R5, R0, 0x38, R12, 0xf8, !PT ;  /* 0x0000003800057812 */ /* 0x000fe200078ef80c */
[----:B------:R-:W-:Y:S01]  /*0e50*/  CS2R R126, SRZ ;  /* 0x00000000007e7805 */ /* 0x000fe2000001ff00 */
[----:B------:R-:W-:Y:S01]  /*0e60*/  SHF.R.U32.HI R4, RZ, 0x3, R0 ;  /* 0x00000003ff047819 */ /* 0x000fe20000011600 */
[----:B------:R-:W-:Y:S01]  /*0e70*/  IMAD.IADD R0, R3, 0x1, R6 ;  /* 0x0000000103007824 */ /* 0x000fe200078e0206 */
[C---:B------:R-:W-:Y:S01]  /*0e80*/  LEA R6, P0, R2.reuse, c[0x0][0x1c0], 0x1 ;  /* 0x0000700002067a11 */ /* 0x040fe200078008ff */
[----:B------:R-:W-:Y:S01]  /*0e90*/  IMAD.IADD R11, R9, 0x1, R10 ;  /* 0x00000001090b7824 */ /* 0x000fe200078e020a */
[----:B------:R-:W-:Y:S01]  /*0ea0*/  LOP3.LUT R3, R5, R4, RZ, 0x3c, !PT ;  /* 0x0000000405037212 */ /* 0x000fe200078e3cff */
[----:B------:R-:W-:Y:S01]  /*0eb0*/  IMAD.MOV.U32 R5, RZ, RZ, c[0x0][0x1d8] ;  /* 0x00007600ff057624 */ /* 0x000fe200078e00ff */
[----:B------:R-:W-:Y:S01]  /*0ec0*/  LEA.HI.X R7, R2, c[0x0][0x1c4], R0, 0x1, P0 ;  /* 0x0000710002077a11 */ /* 0x000fe200000f0c00 */
[----:B------:R-:W-:Y:S01]  /*0ed0*/  IMAD.MOV.U32 R2, RZ, RZ, c[0x0][0x1dc] ;  /* 0x00007700ff027624 */ /* 0x000fe200078e00ff */
[----:B------:R-:W-:Y:S01]  /*0ee0*/  IADD3 R0, -R240, c[0x0][0x198], RZ ;  /* 0x00006600f0007a10 */ /* 0x000fe20007ffe1ff */
[----:B------:R-:W-:Y:S01]  /*0ef0*/  IMAD.MOV.U32 R10, RZ, RZ, R8 ;  /* 0x000000ffff0a7224 */ /* 0x000fe200078e0008 */
[----:B------:R-:W-:Y:S01]  /*0f00*/  LEA R4, P0, R5, R6, 0x6 ;  /* 0x0000000605047211 */ /* 0x000fe200078030ff */
[----:B------:R-:W-:Y:S01]  /*0f10*/  IMAD R8, R15, c[0x0][0x1a8], RZ ;  /* 0x00006a000f087a24 */ /* 0x000fe200078e02ff */
[----:B------:R-:W-:Y:S01]  /*0f20*/  CS2R R124, SRZ ;  /* 0x00000000007c7805 */ /* 0x000fe2000001ff00 */
[----:B------:R-:W-:Y:S01]  /*0f30*/  IMAD R0, R251, -0x50, R0 ;  /* 0xffffffb0fb007824 */ /* 0x000fe200078e0200 */
[----:B------:R-:W-:Y:S01]  /*0f40*/  LEA.HI.X R5, R5, R7, R2, 0x6, P0 ;  /* 0x0000000705057211 */ /* 0x000fe200000f3402 */
[----:B------:R-:W-:Y:S01]  /*0f50*/  IMAD.U32 R9, RZ, RZ, UR5 ;  /* 0x00000005ff097e24 */ /* 0x000fe2000f8e00ff */
[----:B------:R-:W-:Y:S01]  /*0f60*/  LEA.HI R2, R29, R232, RZ, 0x6 ;  /* 0x000000e81d027211 */ /* 0x000fe200078f30ff */
[----:B------:R-:W-:Y:S01]  /*0f70*/  IMAD.WIDE.U32 R10, R14, c[0x0][0x1a8], R10 ;  /* 0x00006a000e0a7a25 */ /* 0x000fe200078e000a */
[C---:B------:R-:W-:Y:S01]  /*0f80*/  ISETP.LT.OR P0, PT, R0.reuse, 0x1, P2 ;  /* 0x000000010000780c */ /* 0x040fe20001701670 */
[----:B------:R-:W-:Y:S01]  /*0f90*/  CS2R R122, SRZ ;  /* 0x00000000007a7805 */ /* 0x000fe2000001ff00 */
[----:B------:R-:W-:Y:S01]  /*0fa0*/  SHF.R.S32.HI R25, RZ, 0x6, R2 ;  /* 0x00000006ff197819 */ /* 0x000fe20000011402 */
[----:B------:R-:W-:Y:S01]  /*0fb0*/  IMAD.U32 R2, RZ, RZ, UR4 ;  /* 0x00000004ff027e24 */ /* 0x000fe2000f8e00ff */
[C---:B------:R-:W-:Y:S01]  /*0fc0*/  ISETP.LT.OR P6, PT, R0.reuse, 0x1, P3 ;  /* 0x000000010000780c */ /* 0x040fe20001fc1670 */
[----:B------:R-:W-:Y:S01]  /*0fd0*/  ULDC.64 UR4, c[0x0][0x1a8] ;  /* 0x00006a0000047ab9 */ /* 0x000fe20000000a00 */
[C---:B------:R-:W-:Y:S01]  /*0fe0*/  ISETP.LT.OR P4, PT, R0.reuse, 0x1, P5 ;  /* 0x000000010000780c */ /* 0x040fe20002f81670 */
[----:B------:R-:W-:Y:S01]  /*0ff0*/  IMAD R3, R25, 0x200, R3 ;  /* 0x0000020019037824 */ /* 0x000fe200078e0203 */
[----:B------:R-:W-:Y:S01]  /*1000*/  ISETP.LT.OR P5, PT, R0, 0x21, P5 ;  /* 0x000000210000780c */ /* 0x000fe20002fa1670 */
[----:B------:R-:W-:Y:S01]  /*1010*/  USHF.L.U32 UR11, UR4, 0x5, URZ ;  /* 0x00000005040b7899 */ /* 0x000fe2000800063f */
[----:B------:R-:W-:Y:S01]  /*1020*/  IMAD.MOV.U32 R239, RZ, RZ, -0x50 ;  /* 0xffffffb0ffef7424 */ /* 0x000fe200078e00ff */
[----:B------:R-:W-:Y:S01]  /*1030*/  USHF.L.U64.HI UR10, UR4, UR6, UR5 ;  /* 0x00000006040a7299 */ /* 0x000fe20008010205 */
[----:B------:R-:W-:Y:S01]  /*1040*/  IMAD.SHL.U32 R231, R3, 0x2, RZ ;  /* 0x0000000203e77824 */ /* 0x000fe200078e00ff */
[----:B------:R-:W-:Y:S01]  /*1050*/  CS2R R120, SRZ ;  /* 0x0000000000787805 */ /* 0x000fe2000001ff00 */
[----:B------:R-:W-:Y:S01]  /*1060*/  IMAD R3, R14, c[0x0][0x1ac], R8 ;  /* 0x00006b000e037a24 */ /* 0x000fe200078e0208 */
[----:B------:R-:W-:Y:S01]  /*1070*/  ULDC.64 UR4, c[0x0][0x178] ;  /* 0x00005e0000047ab9 */ /* 0x000fe20000000a00 */
[----:B------:R-:W-:Y:S01]  /*1080*/  IMAD R239, R251, R239, c[0x0][0x198] ;  /* 0x00006600fbef7624 */ /* 0x000fe200078e02ef */
[----:B------:R-:W-:Y:S01]  /*1090*/  @!PT LDS RZ, [RZ] ;  /* 0x00000000fffff984 */ /* 0x000fe20000000800 */
[----:B------:R-:W-:Y:S01]  /*10a0*/  @!PT LDS RZ, [RZ] ;  /* 0x00000000fffff984 */ /* 0x000fe20000000800 */
[----:B------:R-:W-:Y:S01]  /*10b0*/  @!PT LDS RZ, [RZ] ;  /* 0x00000000fffff984 */ /* 0x000fe20000000800 */
[----:B------:R1:W-:Y:S01]  /*10c0*/  LDGSTS.E.BYPASS.LTC128B.128 [R231+0x7880], [R6.64], !P0 ;  /* 0x0788000006e77fae */ /* 0x0003e2000c101d48 */
[C---:B------:R-:W-:Y:S01]  /*10d0*/  @!P1 LEA R8, P0, R2.reuse, R4, 0x1 ;  /* 0x0000000402089211 */ /* 0x040fe200078008ff */
[----:B------:R-:W-:Y:S01]  /*10e0*/  IMAD.IADD R3, R11, 0x1, R3 ;  /* 0x000000010b037824 */ /* 0x000fe200078e0203 */
[----:B------:R-:W-:Y:S01]  /*10f0*/  USHF.L.U64.HI UR12, UR4, UR7, UR5 ;  /* 0x00000007040c7299 */ /* 0x000fe20008010205 */
[----:B------:R1:W-:Y:S01]  /*1100*/  LDGSTS.E.BYPASS.LTC128B.128 [R231+0xa080], [R6.64+0x80], !P6 ;  /* 0x0a08008006e77fae */ /* 0x0003e2000f101d48 */
[----:B------:R-:W-:Y:S01]  /*1110*/  @!P1 LEA.HI.X R9, R2, R5, R9, 0x1, P0 ;  /* 0x0000000502099211 */ /* 0x000fe200000f0c09 */
[----:B------:R-:W-:Y:S01]  /*1120*/  IMAD.MOV.U32 R11, RZ, RZ, c[0x0][0x1ac] ;  /* 0x00006b00ff0b7624 */ /* 0x000fe200078e00ff */
[----:B------:R-:W-:Y:S01]  /*1130*/  ISETP.LT.OR P0, PT, R0, 0x21, P2 ;  /* 0x000000210000780c */ /* 0x000fe20001701670 */
[----:B------:R1:W-:Y:S01]  /*1140*/  LDGSTS.E.BYPASS.LTC128B.128 [R231+0xc880], [R6.64+0x100], !P4 ;  /* 0x0c88010006e77fae */ /* 0x0003e2000e101d48 */
[----:B------:R-:W-:Y:S01]  /*1150*/  LEA R2, P2, R10, c[0x0][0x190], 0x1 ;  /* 0x000064000a027a11 */ /* 0x000fe200078408ff */
[----:B------:R-:W-:Y:S01]  /*1160*/  USHF.L.U32 UR13, UR4, 0x6, URZ ;  /* 0x00000006040d7899 */ /* 0x000fe2000800063f */
[----:B------:R-:W-:Y:S01]  /*1170*/  ISETP.LT.OR P6, PT, R0, 0x21, P3 ;  /* 0x000000210000780c */ /* 0x000fe20001fc1670 */
[----:B------:R-:W-:Y:S01]  /*1180*/  CS2R R118, SRZ ;  /* 0x0000000000767805 */ /* 0x000fe2000001ff00 */
[----:B------:R-:W-:Y:S01]  /*1190*/  LEA.HI.X R3, R10, c[0x0][0x194], R3, 0x1, P2 ;  /* 0x000065000a037a11 */ /* 0x000fe200010f0c03 */
[----:B------:R-:W-:Y:S01]  /*11a0*/  IMAD R10, R241, c[0x0][0x178], RZ ;  /* 0x00005e00f10a7a24 */ /* 0x000fe200078e02ff */
[C---:B------:R-:W-:Y:S01]  /*11b0*/  @!P1 ISETP.GE.AND P2, PT, R0.reuse, 0x41, PT ;  /* 0x000000410000980c */ /* 0x040fe20003f46270 */
[----:B------:R-:W-:Y:S01]  /*11c0*/  CS2R R116, SRZ ;  /* 0x0000000000747805 */ /* 0x000fe2000001ff00 */
[----:B------:R-:W-:Y:S01]  /*11d0*/  @!P1 ISETP.LT.OR P3, PT, R0, 0x41, P3 ;  /* 0x000000410000980c */ /* 0x000fe20001f61670 */
[----:B------:R-:W-:Y:S01]  /*11e0*/  IMAD R10, R240, c[0x0][0x17c], R10 ;  /* 0x00005f00f00a7a24 */ /* 0x000fe200078e020a */
[----:B------:R-:W-:Y:S01]  /*11f0*/  @!P1 ISETP.GE.OR P4, PT, R12, c[0x0][0x1cc], !P2 ;  /* 0x000073000c009a0c */ /* 0x000fe20005786670 */
[----:B------:R2:W-:Y:S01]  /*1200*/  LDGSTS.E.BYPASS.LTC128B.128 [R231+0x8880], [R4.64], !P0 ;  /* 0x0888000004e77fae */ /* 0x0005e2000c101d48 */
[C---:B------:R-:W-:Y:S01]  /*1210*/  @!P1 ISETP.GE.OR P2, PT, R27.reuse, c[0x0][0x1cc], !P2 ;  /* 0x000073001b009a0c */ /* 0x040fe20005746670 */
[----:B------:R-:W-:Y:S01]  /*1220*/  CS2R R114, SRZ ;  /* 0x0000000000727805 */ /* 0x000fe2000001ff00 */
        /* <DEDUP_REMOVED lines=12> */
[----:B-1----:R-:W-:Y:S01]  /*12f0*/  IMAD.MOV.U32 R7, RZ, RZ, c[0x0][0x1a8] ;  /* 0x00006a00ff077624 */ /* 0x002fe200078e00ff */
[----:B------:R3:W-:Y:S01]  /*1300*/  @!P1 LDGSTS.E.BYPASS.LTC128B.128 [R231+0xc080], [R8.64+0x80], !P3 ;  /* 0x0c08008008e79fae */ /* 0x0007e2000d901d48 */
[----:B------:R-:W-:Y:S01]  /*1310*/  ISETP.LT.OR P3, PT, R0, 0x1, P6 ;  /* 0x000000010000780c */ /* 0x000fe20003761670 */
[----:B------:R-:W-:Y:S01]  /*1320*/  CS2R R70, SRZ ;  /* 0x0000000000467805 */ /* 0x000fe2000001ff00 */
[----:B------:R-:W-:Y:S01]  /*1330*/  CS2R R68, SRZ ;  /* 0x0000000000447805 */ /* 0x000fe2000001ff00 */
[----:B------:R3:W-:Y:S01]  /*1340*/  @!P1 LDGSTS.E.BYPASS.LTC128B.128 [R231+0xe880], [R8.64+0x100], !P2 ;  /* 0x0e88010008e79fae */ /* 0x0007e2000d101d48 */
[----:B------:R-:W-:Y:S01]  /*1350*/  ISETP.GE.AND P2, PT, R12, c[0x0][0x19c], PT ;  /* 0x000067000c007a0c */ /* 0x000fe20003f46270 */
[----:B------:R-:W-:Y:S01]  /*1360*/  CS2R R66, SRZ ;  /* 0x0000000000427805 */ /* 0x000fe2000001ff00 */
[C---:B------:R-:W-:Y:S01]  /*1370*/  LEA R6, P0, R7.reuse, R2, 0x6 ;  /* 0x0000000207067211 */ /* 0x040fe200078030ff */
[----:B------:R-:W-:Y:S01]  /*1380*/  CS2R R64, SRZ ;  /* 0x0000000000407805 */ /* 0x000fe2000001ff00 */
[C---:B------:R-:W-:Y:S01]  /*1390*/  ISETP.LT.OR P4, PT, R0.reuse, 0x1, P2 ;  /* 0x000000010000780c */ /* 0x040fe20001781670 */
[----:B------:R-:W-:Y:S01]  /*13a0*/  CS2R R62, SRZ ;  /* 0x00000000003e7805 */ /* 0x000fe2000001ff00 */
[----:B------:R-:W-:Y:S01]  /*13b0*/  LEA.HI.X R7, R7, R3, R11, 0x6, P0 ;  /* 0x0000000307077211 */ /* 0x000fe200000f340b */
[----:B------:R-:W-:Y:S01]  /*13c0*/  IMAD.U32 R11, RZ, RZ, UR10 ;  /* 0x0000000aff0b7e24 */ /* 0x000fe2000f8e00ff */
[----:B------:R-:W-:Y:S01]  /*13d0*/  ISETP.LT.OR P0, PT, R0, 0x1, P5 ;  /* 0x000000010000780c */ /* 0x000fe20002f01670 */
[----:B------:R-:W-:Y:S01]  /*13e0*/  USHF.L.U64.HI UR10, UR4, UR6, UR5 ;  /* 0x00000006040a7299 */ /* 0x000fe20008010205 */
[----:B------:R-:W-:Y:S01]  /*13f0*/  CS2R R60, SRZ ;  /* 0x00000000003c7805 */ /* 0x000fe2000001ff00 */
[----:B------:R-:W-:Y:S01]  /*1400*/  CS2R R58, SRZ ;  /* 0x00000000003a7805 */ /* 0x000fe2000001ff00 */
[----:B------:R-:W-:Y:S01]  /*1410*/  CS2R R56, SRZ ;  /* 0x0000000000387805 */ /* 0x000fe2000001ff00 */
[----:B------:R-:W-:Y:S01]  /*1420*/  CS2R R54, SRZ ;  /* 0x0000000000367805 */ /* 0x000fe2000001ff00 */
[----:B--2---:R-:W-:Y:S01]  /*1430*/  IMAD.WIDE.U32 R4, R240, c[0x0][0x178], R12 ;  /* 0x00005e00f0047a25 */ /* 0x004fe200078e000c */
[----:B------:R-:W-:Y:S01]  /*1440*/  CS2R R52, SRZ ;  /* 0x0000000000347805 */ /* 0x000fe2000001ff00 */
[----:B------:R-:W-:Y:S01]  /*1450*/  CS2R R50, SRZ ;  /* 0x0000000000327805 */ /* 0x000fe2000001ff00 */
[----:B------:R1:W-:Y:S01]  /*1460*/  LDGSTS.E.BYPASS.LTC128B.128 [R231+0x80], [R2.64], !P4 ;  /* 0x0008000002e77fae */ /* 0x0003e2000e101d48 */
[----:B------:R-:W-:Y:S01]  /*1470*/  IMAD.IADD R5, R5, 0x1, R10 ;  /* 0x0000000105057824 */ /* 0x000fe200078e020a */
[----:B------:R-:W-:Y:S01]  /*1480*/  ISETP.GE.AND P4, PT, R12, c[0x0][0x16c], PT ;  /* 0x00005b000c007a0c */ /* 0x000fe20003f86270 */
[----:B------:R-:W-:Y:S01]  /*1490*/  IMAD.U32 R16, RZ, RZ, UR10 ;  /* 0x0000000aff107e24 */ /* 0x000fe2000f8e00ff */
[----:B------:R1:W-:Y:S01]  /*14a0*/  LDGSTS.E.BYPASS.LTC128B.128 [R231+0x2880], [R2.64+0x80], !P3 ;  /* 0x0288008002e77fae */ /* 0x0003e2000d901d48 */
[----:B------:R-:W-:Y:S01]  /*14b0*/  ISETP.GE.AND P3, PT, R24, c[0x0][0x16c], PT ;  /* 0x00005b0018007a0c */ /* 0x000fe20003f66270 */
[----:B------:R-:W-:Y:S01]  /*14c0*/  CS2R R48, SRZ ;  /* 0x0000000000307805 */ /* 0x000fe2000001ff00 */
[----:B------:R-:W-:Y:S01]  /*14d0*/  CS2R R46, SRZ ;  /* 0x00000000002e7805 */ /* 0x000fe2000001ff00 */
[----:B------:R1:W-:Y:S01]  /*14e0*/  LDGSTS.E.BYPASS.LTC128B.128 [R231+0x5080], [R2.64+0x100], !P0 ;  /* 0x0508010002e77fae */ /* 0x0003e2000c101d48 */
[----:B------:R-:W-:Y:S01]  /*14f0*/  SEL R10, RZ, 0xffffffff, P3 ;  /* 0xffffffffff0a7807 */ /* 0x000fe20001800000 */
[----:B---3--:R-:W-:Y:S01]  /*1500*/  IMAD R8, R21, c[0x0][0x180], RZ ;  /* 0x0000600015087a24 */ /* 0x008fe200078e02ff */
[----:B------:R-:W-:Y:S01]  /*1510*/  ISETP.LT.OR P0, PT, R0, 0x21, P2 ;  /* 0x000000210000780c */ /* 0x000fe20001701670 */
[----:B------:R-:W-:Y:S01]  /*1520*/  CS2R R44, SRZ ;  /* 0x00000000002c7805 */ /* 0x000fe2000001ff00 */
[----:B------:R-:W-:Y:S01]  /*1530*/  SEL R9, RZ, 0x1, P4 ;  /* 0x00000001ff097807 */ /* 0x000fe20002000000 */
[----:B------:R-:W-:Y:S01]  /*1540*/  IMAD R8, R236, c[0x0][0x184], R8 ;  /* 0x00006100ec087a24 */ /* 0x000fe200078e0208 */
[C---:B------:R-:W-:Y:S01]  /*1550*/  ISETP.LT.OR P4, PT, R0.reuse, 0x21, P6 ;  /* 0x000000210000780c */ /* 0x040fe20003781670 */
[----:B------:R-:W-:Y:S01]  /*1560*/  CS2R R42, SRZ ;  /* 0x00000000002a7805 */ /* 0x000fe2000001ff00 */
[C---:B------:R-:W-:Y:S01]  /*1570*/  ISETP.LT.OR P3, PT, R0.reuse, 0x21, P5 ;  /* 0x000000210000780c */ /* 0x040fe20002f61670 */
[----:B------:R-:W-:Y:S01]  /*1580*/  CS2R R40, SRZ ;  /* 0x0000000000287805 */ /* 0x000fe2000001ff00 */
[C---:B------:R-:W-:Y:S01]  /*1590*/  @!P1 ISETP.LT.OR P2, PT, R0.reuse, 0x41, P2 ;  /* 0x000000410000980c */ /* 0x040fe20001741670 */
[----:B------:R-:W-:Y:S01]  /*15a0*/  CS2R R38, SRZ ;  /* 0x0000000000267805 */ /* 0x000fe2000001ff00 */
[C---:B------:R-:W-:Y:S01]  /*15b0*/  @!P1 ISETP.LT.OR P6, PT, R0.reuse, 0x41, P6 ;  /* 0x000000410000980c */ /* 0x040fe200037c1670 */
[----:B------:R-:W-:Y:S01]  /*15c0*/  CS2R R36, SRZ ;  /* 0x0000000000247805 */ /* 0x000fe2000001ff00 */
[----:B------:R-:W-:Y:S01]  /*15d0*/  @!P1 ISETP.LT.OR P5, PT, R0, 0x41, P5 ;  /* 0x000000410000980c */ /* 0x000fe20002fa1670 */
[----:B------:R-:W-:Y:S01]  /*15e0*/  IMAD R0, R241, c[0x0][0x208], RZ ;  /* 0x00008200f1007a24 */ /* 0x000fe200078e02ff */
[----:B------:R2:W-:Y:S01]  /*15f0*/  LDGSTS.E.BYPASS.LTC128B.128 [R231+0x1080], [R6.64], !P0 ;  /* 0x0108000006e77fae */ /* 0x0005e2000c101d48 */
[----:B------:R-:W-:Y:S01]  /*1600*/  ISETP.GE.AND P0, PT, R27, c[0x0][0x16c], PT ;  /* 0x00005b001b007a0c */ /* 0x000fe20003f06270 */
[----:B------:R-:W-:Y:S01]  /*1610*/  CS2R R34, SRZ ;  /* 0x0000000000227805 */ /* 0x000fe2000001ff00 */
[----:B------:R-:W-:Y:S01]  /*1620*/  IMAD R0, R240, c[0x0][0x20c], R0 ;  /* 0x00008300f0007a24 */ /* 0x000fe200078e0200 */
[----:B------:R2:W-:Y:S01]  /*1630*/  LDGSTS.E.BYPASS.LTC128B.128 [R231+0x3880], [R6.64+0x80], !P4 ;  /* 0x0388008006e77fae */ /* 0x0005e2000e101d48 */
[----:B------:R-:W-:-:S03]  /*1640*/  SHF.R.S32.HI R233, RZ, 0x1f, R232 ;  /* 0x0000001fffe97819 */ /* 0x000fc600000114e8 */
[----:B------:R2:W-:Y:S01]  /*1650*/  LDGSTS.E.BYPASS.LTC128B.128 [R231+0x6080], [R6.64+0x100], !P3 ;  /* 0x0608010006e77fae */ /* 0x0005e2000d901d48 */
[----:B-1----:R-:W-:-:S04]  /*1660*/  IMAD.WIDE.U32 R2, R236, c[0x0][0x180], R4 ;  /* 0x00006000ec027a25 */ /* 0x002fc800078e0004 */
[----:B------:R-:W-:Y:S02]  /*1670*/  IMAD.SHL.U32 R4, R10, 0x2, RZ ;  /* 0x000000020a047824 */ /* 0x000fe400078e00ff */
[----:B------:R-:W-:Y:S02]  /*1680*/  IMAD.IADD R3, R3, 0x1, R8 ;  /* 0x0000000103037824 */ /* 0x000fe400078e0208 */
[----:B------:R-:W-:Y:S01]  /*1690*/  IMAD.U32 R10, RZ, RZ, UR11 ;  /* 0x0000000bff0a7e24 */ /* 0x000fe2000f8e00ff */
[----:B------:R-:W-:Y:S01]  /*16a0*/  LOP3.LUT R14, R4, 0x2, R9, 0xe2, !PT ;  /* 0x00000002040e7812 */ /* 0x000fe200078ee209 */
[----:B------:R-:W-:Y:S01]  /*16b0*/  IMAD R4, R28, c[0x0][0x188], RZ ;  /* 0x000062001c047a24 */ /* 0x000fe200078e02ff */
[----:B------:R-:W-:Y:S01]  /*16c0*/  USHF.L.U32 UR11, UR4, 0x5, URZ ;  /* 0x00000005040b7899 */ /* 0x000fe2000800063f */
[----:B------:R-:W-:Y:S02]  /*16d0*/  IMAD.WIDE.U32 R248, R235, c[0x0][0x188], R2 ;  /* 0x00006200ebf87a25 */ /* 0x000fe400078e0002 */
[----:B------:R-:W-:-:S02]  /*16e0*/  ULDC.64 UR4, c[0x0][0x208] ;  /* 0x0000820000047ab9 */ /* 0x000fc40000000a00 */
[----:B------:R-:W-:Y:S01]  /*16f0*/  IMAD R8, R235, c[0x0][0x18c], R4 ;  /* 0x00006300eb087a24 */ /* 0x000fe200078e0204 */
[----:B------:R-:W-:Y:S01]  /*1700*/  USHF.L.U64.HI UR7, UR4, UR7, UR5 ;  /* 0x0000000704077299 */ /* 0x000fe20008010205 */
[----:B------:R-:W-:Y:S01]  /*1710*/  IMAD.WIDE.U32 R4, R240, c[0x0][0x208], R12 ;  /* 0x00008200f0047a25 */ /* 0x000fe200078e000c */
[----:B------:R-:W-:-:S03]  /*1720*/  USHF.L.U64.HI UR5, UR4, UR6, UR5 ;  /* 0x0000000604057299 */ /* 0x000fc60008010205 */
[----:B------:R-:W-:Y:S01]  /*1730*/  IMAD.IADD R9, R5, 0x1, R0 ;  /* 0x0000000105097824 */ /* 0x000fe200078e0200 */
[----:B------:R-:W-:Y:S01]  /*1740*/  SEL R0, RZ, 0x4, P0 ;  /* 0x00000004ff007807 */ /* 0x000fe20000000000 */
[----:B------:R-:W-:Y:S01]  /*1750*/  IMAD R5, R177, UR12, RZ ;  /* 0x0000000cb1057c24 */ /* 0x000fe2000f8e02ff */
[----:B------:R-:W-:Y:S01]  /*1760*/  @!P1 LEA R2, P0, R10, R6, 0x1 ;  /* 0x000000060a029211 */ /* 0x000fe200078008ff */
[----:B------:R-:W-:Y:S01]  /*1770*/  IMAD.IADD R245, R249, 0x1, R8 ;  /* 0x00000001f9f57824 */ /* 0x000fe200078e0208 */
[----:B------:R-:W-:Y:S01]  /*1780*/  LOP3.LUT R0, R14, R0, RZ, 0xfc, !PT ;  /* 0x000000000e007212 */ /* 0x000fe200078efcff */
[----:B------:R-:W-:Y:S01]  /*1790*/  IMAD.MOV.U32 R244, RZ, RZ, R248 ;  /* 0x000000fffff47224 */ /* 0x000fe200078e00f8 */
[----:B------:R-:W-:Y:S01]  /*17a0*/  @!P1 LEA.HI.X R3, R10, R7, R11, 0x1, P0 ;  /* 0x000000070a039211 */ /* 0x000fe200000f0c0b */
[----:B------:R-:W-:Y:S01]  /*17b0*/  IMAD.MOV.U32 R8, RZ, RZ, R4 ;  /* 0x000000ffff087224 */ /* 0x000fe200078e0004 */
[----:B------:R-:W-:Y:S01]  /*17c0*/  LOP3.LUT P4, RZ, R0, 0x1, RZ, 0xc0, !PT ;  /* 0x0000000100ff7812 */ /* 0x000fe2000788c0ff */
[----:B------:R-:W-:Y:S01]  /*17d0*/  IMAD R10, R20, UR13, R5 ;  /* 0x0000000d140a7c24 */ /* 0x000fe2000f8e0205 */
[C---:B------:R-:W-:Y:S01]  /*17e0*/  LOP3.LUT P3, RZ, R0.reuse, 0x2, RZ, 0xc0, !PT ;  /* 0x0000000200ff7812 */ /* 0x040fe2000786c0ff */
[----:B------:R1:W-:Y:S01]  /*17f0*/  @!P1 LDGSTS.E.BYPASS.LTC128B.128 [R231+0x2080], [R2.64], !P2 ;  /* 0x0208000002e79fae */ /* 0x0003e2000d101d48 */
[----:B------:R-:W-:Y:S01]  /*1800*/  LOP3.LUT P2, RZ, R0, 0x4, RZ, 0xc0, !PT ;  /* 0x0000000400ff7812 */ /* 0x000fe2000784c0ff */
[----:B------:R-:W-:Y:S01]  /*1810*/  IMAD R0, R21, c[0x0][0x210], RZ ;  /* 0x0000840015007a24 */ /* 0x000fe200078e02ff */
[----:B------:R-:W-:Y:S01]  /*1820*/  USHF.L.U32 UR12, UR4, 0x6, URZ ;  /* 0x00000006040c7899 */ /* 0x000fe2000800063f */
[----:B------:R-:W-:Y:S01]  /*1830*/  IMAD.WIDE.U32 R4, R177, UR13, R244 ;  /* 0x0000000db1047c25 */ /* 0x000fe2000f8e00f4 */
[----:B------:R1:W-:Y:S01]  /*1840*/  @!P1 LDGSTS.E.BYPASS.LTC128B.128 [R231+0x4880], [R2.64+0x80], !P6 ;  /* 0x0488008002e79fae */ /* 0x0003e2000f101d48 */
[----:B------:R-:W-:-:S02]  /*1850*/  UMOV UR13, 0x1 ;  /* 0x00000001000d7882 */ /* 0x000fc40000000000 */
[----:B------:R-:W-:Y:S01]  /*1860*/  IMAD R19, R236, c[0x0][0x214], R0 ;  /* 0x00008500ec137a24 */ /* 0x000fe200078e0200 */
[----:B------:R-:W-:Y:S01]  /*1870*/  IADD3 R0, -R240, c[0x0][0x168], -R22 ;  /* 0x00005a00f0007a10 */ /* 0x000fe20007ffe916 */
[----:B------:R-:W-:Y:S01]  /*1880*/  IMAD.IADD R10, R5, 0x1, R10 ;  /* 0x00000001050a7824 */ /* 0x000fe200078e020a */
[----:B--2---:R-:W-:Y:S01]  /*1890*/  LEA R6, P0, R4, c[0x0][0x160], 0x1 ;  /* 0x0000580004067a11 */ /* 0x004fe200078008ff */
[----:B------:R1:W-:Y:S01]  /*18a0*/  @!P1 LDGSTS.E.BYPASS.LTC128B.128 [R231+0x7080], [R2.64+0x100], !P5 ;  /* 0x0708010002e79fae */ /* 0x0003e2000e901d48 */
[----:B------:R-:W-:Y:S01]  /*18b0*/  ISETP.LT.OR P6, PT, R0, 0x1, !P4 ;  /* 0x000000010000780c */ /* 0x000fe200067c1670 */
[----:B------:R-:W-:Y:S01]  /*18c0*/  IMAD.SHL.U32 R14, R232, 0x4, RZ ;  /* 0x00000004e80e7824 */ /* 0x000fe200078e00ff */
[----:B------:R-:W-:Y:S01]  /*18d0*/  ISETP.LT.OR P5, PT, R0, 0x1, !P3 ;  /* 0x000000010000780c */ /* 0x000fe20005fa1670 */
[----:B------:R-:W-:Y:S01]  /*18e0*/  IMAD.U32 R13, RZ, RZ, UR11 ;  /* 0x0000000bff0d7e24 */ /* 0x000fe2000f8e00ff */
[----:B------:R-:W-:Y:S01]  /*18f0*/  LEA.HI.X R7, R4, c[0x0][0x164], R10, 0x1, P0 ;  /* 0x0000590004077a11 */ /* 0x000fe200000f0c0a */
[----:B------:R-:W-:Y:S01]  /*1900*/  IMAD.U32 R17, RZ, RZ, UR11 ;  /* 0x0000000bff117e24 */ /* 0x000fe2000f8e00ff */
[----:B------:R-:W-:Y:S01]  /*1910*/  SHF.R.S32.HI R15, RZ, 0x1f, R14 ;  /* 0x0000001fff0f7819 */ /* 0x000fe2000001140e */
[----:B------:R-:W-:Y:S01]  /*1920*/  IMAD.WIDE.U32 R10, R236, c[0x0][0x210], R8 ;  /* 0x00008400ec0a7a25 */ /* 0x000fe200078e0008 */
[----:B------:R-:W-:Y:S01]  /*1930*/  LEA R8, P0, R13, R6, 0x1 ;  /* 0x000000060d087211 */ /* 0x000fe200078008ff */
[----:B------:R-:W0:Y:S01]  /*1940*/  LDGDEPBAR ;  /* 0x00000000000079af */ /* 0x000e220000000000 */
[C---:B------:R-:W-:Y:S01]  /*1950*/  ISETP.LT.OR P1, PT, R0.reuse, 0x1, !P2 ;  /* 0x000000010000780c */ /* 0x040fe20005721670 */
[----:B------:R-:W-:Y:S01]  /*1960*/  IMAD R4, R21, c[0x0][0x270], RZ ;  /* 0x00009c0015047a24 */ /* 0x000fe200078e02ff */
[----:B------:R-:W-:Y:S01]  /*1970*/  LEA.HI.X R9, R17, R7, R16, 0x1, P0 ;  /* 0x0000000711097211 */ /* 0x000fe200000f0c10 */
[----:B------:R2:W-:Y:S01]  /*1980*/  LDGSTS.E.BYPASS.LTC128B.128 [R231+0xf080], [R6.64], !P6 ;  /* 0x0f08000006e77fae */ /* 0x0005e2000f101d48 */
[----:B------:R-:W-:Y:S01]  /*1990*/  ISETP.LT.OR P0, PT, R0, 0x21, !P4 ;  /* 0x000000210000780c */ /* 0x000fe20006701670 */
[----:B------:R-:W-:Y:S01]  /*19a0*/  IMAD R4, R236, c[0x0][0x274], R4 ;  /* 0x00009d00ec047a24 */ /* 0x000fe200078e0204 */
[C---:B------:R-:W-:Y:S01]  /*19b0*/  ISETP.LT.OR P6, PT, R0.reuse, 0x21, !P3 ;  /* 0x000000210000780c */ /* 0x040fe20005fc1670 */
[----:B------:R2:W-:Y:S01]  /*19c0*/  LDGSTS.E.BYPASS.LTC128B.128 [R231+0x11080], [R6.64+0x80], !P5 ;  /* 0x1108008006e77fae */ /* 0x0005e2000e901d48 */
[----:B------:R-:W-:Y:S01]  /*19d0*/  ISETP.LT.OR P5, PT, R0, 0x21, !P2 ;  /* 0x000000210000780c */ /* 0x000fe200057a1670 */
[----:B------:R-:W-:Y:S01]  /*19e0*/  IMAD R0, R28, c[0x0][0x278], RZ ;  /* 0x00009e001c007a24 */ /* 0x000fe200078e02ff */
[----:B------:R-:W-:Y:S01]  /*19f0*/  P2R R13, PR, RZ, 0x10 ;  /* 0x00000010ff0d7803 */ /* 0x000fe20000000000 */
[----:B------:R-:W-:Y:S01]  /*1a00*/  IMAD R18, R177, UR7, RZ ;  /* 0x00000007b1127c24 */ /* 0x000fe2000f8e02ff */
[----:B------:R-:W-:Y:S01]  /*1a10*/  ISETP.GE.AND P4, PT, R12, c[0x0][0x1fc], PT ;  /* 0x00007f000c007a0c */ /* 0x000fe20003f86270 */
[----:B------:R-:W-:Y:S01]  /*1a20*/  IMAD R0, R235, c[0x0][0x27c], R0 ;  /* 0x00009f00eb007a24 */ /* 0x000fe200078e0200 */
[----:B------:R2:W-:Y:S01]  /*1a30*/  LDGSTS.E.BYPASS.LTC128B.128 [R231+0x13080], [R6.64+0x100], !P1 ;  /* 0x1308010006e77fae */ /* 0x0005e2000c901d48 */
[----:B------:R-:W-:Y:S01]  /*1a40*/  ISETP.GT.AND P1, PT, R232, 0xf, PT ;  /* 0x0000000fe800780c */ /* 0x000fe20003f24270 */
[----:B-1----:R-:W-:Y:S01]  /*1a50*/  IMAD.WIDE.U32 R2, R236, c[0x0][0x270], R14 ;  /* 0x00009c00ec027a25 */ /* 0x002fe200078e000e */
[----:B------:R-:W-:Y:S01]  /*1a60*/  USHF.L.U32 UR7, UR4, 0x5, URZ ;  /* 0x0000000504077899 */ /* 0x000fe2000800063f */
[----:B------:R1:W-:Y:S02]  /*1a70*/  LDGSTS.E.BYPASS.LTC128B.128 [R231+0x10080], [R8.64], !P0 ;  /* 0x1008000008e77fae */ /* 0x0003e4000c101d48 */
[----:B------:R-:W-:Y:S01]  /*1a80*/  IMAD.IADD R5, R3, 0x1, R4 ;  /* 0x0000000103057824 */ /* 0x000fe200078e0204 */
[----:B------:R-:W-:Y:S01]  /*1a90*/  UMOV UR4, URZ ;  /* 0x0000003f00047c82 */ /* 0x000fe20008000000 */
[----:B------:R-:W-:Y:S01]  /*1aa0*/  IMAD.MOV.U32 R4, RZ, RZ, R2 ;  /* 0x000000ffff047224 */ /* 0x000fe200078e0002 */
[----:B------:R1:W-:Y:S01]  /*1ab0*/  LDGSTS.E.BYPASS.LTC128B.128 [R231+0x12080], [R8.64+0x80], !P6 ;  /* 0x1208008008e77fae */ /* 0x0003e2000f101d48 */
[----:B------:R-:W-:Y:S01]  /*1ac0*/  IMAD.IADD R3, R11, 0x1, R19 ;  /* 0x000000010b037824 */ /* 0x000fe200078e0213 */
[----:B------:R-:W-:Y:S01]  /*1ad0*/  SHF.R.S32.HI R19, RZ, 0x1f, R22 ;  /* 0x0000001fff137819 */ /* 0x000fe20000011416 */
[----:B------:R-:W-:Y:S01]  /*1ae0*/  IMAD.WIDE.U32 R32, R235, c[0x0][0x278], R4 ;  /* 0x00009e00eb207a25 */ /* 0x000fe200078e0004 */
[----:B------:R1:W-:Y:S01]  /*1af0*/  LDGSTS.E.BYPASS.LTC128B.128 [R231+0x14080], [R8.64+0x100], !P5 ;  /* 0x1408010008e77fae */ /* 0x0003e2000e901d48 */
[----:B------:R-:W-:-:S02]  /*1b00*/  ISETP.GE.AND P6, PT, R24, c[0x0][0x1fc], PT ;  /* 0x00007f0018007a0c */ /* 0x000fc40003fc6270 */
[----:B------:R-:W-:Y:S01]  /*1b10*/  IMAD.MOV.U32 R2, RZ, RZ, R10 ;  /* 0x000000ffff027224 */ /* 0x000fe200078e000a */
[C---:B------:R-:W-:Y:S01]  /*1b20*/  IADD3 R10, -R22.reuse, c[0x0][0x168], -R240 ;  /* 0x00005a00160a7a10 */ /* 0x040fe20007ffe9f0 */
[----:B------:R-:W-:Y:S01]  /*1b30*/  IMAD.IADD R30, R33, 0x1, R0 ;  /* 0x00000001211e7824 */ /* 0x000fe200078e0200 */
[----:B------:R-:W-:Y:S01]  /*1b40*/  IADD3 R0, P0, R22, R32, RZ ;  /* 0x0000002016007210 */ /* 0x000fe20007f1e0ff */
[----:B------:R-:W-:Y:S01]  /*1b50*/  IMAD.WIDE.U32 R246, R235, c[0x0][0x218], R2 ;  /* 0x00008600ebf67a25 */ /* 0x000fe200078e0002 */
[----:B------:R-:W-:Y:S01]  /*1b60*/  LEA.HI R11, R29, R232, RZ, 0x2 ;  /* 0x000000e81d0b7211 */ /* 0x000fe200078f10ff */
[----:B------:R3:W-:Y:S02]  /*1b70*/  STL.64 [R1+0x8], R32 ;  /* 0x0000082001007387 */ /* 0x0007e40000100a00 */
[----:B------:R-:W-:Y:S02]  /*1b80*/  IMAD.X R2, R19, 0x1, R30, P0 ;  /* 0x0000000113027824 */ /* 0x000fe400000e061e */
[----:B------:R-:W-:Y:S01]  /*1b90*/  IMAD.MOV.U32 R242, RZ, RZ, R246 ;  /* 0x000000fffff27224 */ /* 0x000fe200078e00f6 */
[----:B------:R4:W-:Y:S01]  /*1ba0*/  STL [R1+0x14], R30 ;  /* 0x0000141e01007387 */ /* 0x0009e20000100800 */
[----:B--2---:R-:W-:-:S02]  /*1bb0*/  IMAD R6, R28, c[0x0][0x218], RZ ;  /* 0x000086001c067a24 */ /* 0x004fc400078e02ff */
[----:B------:R-:W-:Y:S02]  /*1bc0*/  IMAD R18, R20, UR12, R18 ;  /* 0x0000000c14127c24 */ /* 0x000fe4000f8e0212 */
[----:B------:R-:W-:Y:S01]  /*1bd0*/  IMAD R4, R235, c[0x0][0x21c], R6 ;  /* 0x00008700eb047a24 */ /* 0x000fe200078e0206 */
[----:B------:R-:W-:-:S03]  /*1be0*/  LEA R6, P0, R0, c[0x0][0x258], 0x2 ;  /* 0x0000960000067a11 */ /* 0x000fc600078010ff */
[----:B------:R-:W-:Y:S01]  /*1bf0*/  IMAD.IADD R243, R247, 0x1, R4 ;  /* 0x00000001f7f37824 */ /* 0x000fe200078e0204 */
[----:B------:R-:W-:Y:S02]  /*1c00*/  LEA.HI.X R7, R0, c[0x0][0x25c], R2, 0x2, P0 ;  /* 0x0000970000077a11 */ /* 0x000fe400000f1402 */
[----:B------:R-:W-:Y:S01]  /*1c10*/  ISETP.LT.OR P0, PT, R10, 0x1, P4 ;  /* 0x000000010a00780c */ /* 0x000fe20002701670 */
[----:B------:R-:W-:Y:S01]  /*1c20*/  IMAD.WIDE.U32 R4, R177, UR12, R242 ;  /* 0x0000000cb1047c25 */ /* 0x000fe2000f8e00f2 */
[----:B-1----:R-:W-:-:S03]  /*1c30*/  LEA.HI R9, R29, R232, RZ, 0x5 ;  /* 0x000000e81d097211 */ /* 0x002fc600078f28ff */
[----:B------:R-:W-:Y:S01]  /*1c40*/  IMAD.IADD R0, R5, 0x1, R18 ;  /* 0x0000000105007824 */ /* 0x000fe200078e0212 */
[----:B------:R-:W-:Y:S01]  /*1c50*/  LEA R2, P5, R4, c[0x0][0x1f0], 0x1 ;  /* 0x00007c0004027a11 */ /* 0x000fe200078a08ff */
[----:B------:R-:W-:-:S03]  /*1c60*/  @!P1 IMAD.SHL.U32 R5, R232, 0x10, RZ ;  /* 0x00000010e8059824 */ /* 0x000fc600078e00ff */
[----:B------:R-:W-:Y:S01]  /*1c70*/  LEA.HI.X R3, R4, c[0x0][0x1f4], R0, 0x1, P5 ;  /* 0x00007d0004037a11 */ /* 0x000fe200028f0c00 */
[----:B------:R-:W-:Y:S01]  /*1c80*/  IMAD.U32 R4, RZ, RZ, UR7 ;  /* 0x00000007ff047e24 */ /* 0x000fe2000f8e00ff */
[----:B------:R1:W-:Y:S01]  /*1c90*/  @!P1 LDGSTS.E.BYPASS.LTC128B.128 [R5+0x21080], [R6.64] ;  /* 0x2108000006059fae */ /* 0x0003e2000b901d48 */
[----:B------:R-:W-:Y:S01]  /*1ca0*/  IMAD.U32 R0, RZ, RZ, UR5 ;  /* 0x00000005ff007e24 */ /* 0x000fe2000f8e00ff */
[----:B------:R-:W-:Y:S01]  /*1cb0*/  ISETP.GE.AND P5, PT, R27, c[0x0][0x1fc], PT ;  /* 0x00007f001b007a0c */ /* 0x000fe20003fa6270 */
[----:B---3--:R-:W-:Y:S01]  /*1cc0*/  CS2R R32, SRZ ;  /* 0x0000000000207805 */ /* 0x008fe2000001ff00 */
[----:B------:R-:W0:Y:S04]  /*1cd0*/  LDGDEPBAR ;  /* 0x00000000000079af */ /* 0x000e280000000000 */
[----:B------:R2:W-:Y:S01]  /*1ce0*/  LDGSTS.E.BYPASS.LTC128B.128 [R231+0x1b080], [R2.64], !P0 ;  /* 0x1b08000002e77fae */ /* 0x0005e2000c101d48 */
[----:B------:R-:W-:-:S02]  /*1cf0*/  ISETP.LT.OR P0, PT, R10, 0x1, P6 ;  /* 0x000000010a00780c */ /* 0x000fc40003701670 */
[----:B------:R-:W-:-:S11]  /*1d00*/  ISETP.LT.OR P6, PT, R10, 0x21, P6 ;  /* 0x000000210a00780c */ /* 0x000fd600037c1670 */
[----:B------:R2:W-:Y:S01]  /*1d10*/  LDGSTS.E.BYPASS.LTC128B.128 [R231+0x1d080], [R2.64+0x80], !P0 ;  /* 0x1d08008002e77fae */ /* 0x0005e2000c101d48 */
[----:B------:R-:W-:Y:S01]  /*1d20*/  LEA R4, P0, R4, R2, 0x1 ;  /* 0x0000000204047211 */ /* 0x000fe200078008ff */
[----:B-1----:R-:W-:Y:S01]  /*1d30*/  IMAD.U32 R5, RZ, RZ, UR7 ;  /* 0x00000007ff057e24 */ /* 0x002fe2000f8e00ff */
[----:B------:R-:W-:-:S04]  /*1d40*/  SHF.R.S32.HI R7, RZ, 0x1f, R11 ;  /* 0x0000001fff077819 */ /* 0x000fc8000001140b */
[----:B------:R-:W-:Y:S01]  /*1d50*/  LEA.HI.X R5, R5, R3, R0, 0x1, P0 ;  /* 0x0000000305057211 */ /* 0x000fe200000f0c00 */
[----:B------:R-:W-:Y:S01]  /*1d60*/  IMAD R0, R21, c[0x0][0x288], RZ ;  /* 0x0000a20015007a24 */ /* 0x000fe200078e02ff */
[C---:B------:R-:W-:Y:S02]  /*1d70*/  ISETP.LT.OR P0, PT, R10.reuse, 0x1, P5 ;  /* 0x000000010a00780c */ /* 0x040fe40002f01670 */
[----:B------:R-:W-:Y:S01]  /*1d80*/  ISETP.LT.OR P5, PT, R10, 0x21, P5 ;  /* 0x000000210a00780c */ /* 0x000fe20002fa1670 */
[----:B------:R-:W-:-:S10]  /*1d90*/  IMAD R0, R236, c[0x0][0x28c], R0 ;  /* 0x0000a300ec007a24 */ /* 0x000fd400078e0200 */
[----:B------:R2:W-:Y:S01]  /*1da0*/  LDGSTS.E.BYPASS.LTC128B.128 [R231+0x1f080], [R2.64+0x100], !P0 ;  /* 0x1f08010002e77fae */ /* 0x0005e2000c101d48 */
[----:B------:R-:W-:Y:S02]  /*1db0*/  ISETP.LT.OR P0, PT, R10, 0x21, P4 ;  /* 0x000000210a00780c */ /* 0x000fe40002701670 */
[----:B------:R-:W-:Y:S02]  /*1dc0*/  ISETP.NE.AND P4, PT, R13, RZ, PT ;  /* 0x000000ff0d00720c */ /* 0x000fe40003f85270 */
[----:B------:R-:W-:-:S09]  /*1dd0*/  SHF.R.S32.HI R13, RZ, 0x5, R9 ;  /* 0x00000005ff0d7819 */ /* 0x000fd20000011409 */
[----:B------:R1:W-:Y:S01]  /*1de0*/  LDGSTS.E.BYPASS.LTC128B.128 [R231+0x1c080], [R4.64], !P0 ;  /* 0x1c08000004e77fae */ /* 0x0003e2000c101d48 */
[----:B------:R-:W-:-:S03]  /*1df0*/  ISETP.GE.AND P0, PT, R12, c[0x0][0x1fc], PT ;  /* 0x00007f000c007a0c */ /* 0x000fc60003f06270 */
[----:B------:R1:W-:Y:S01]  /*1e00*/  LDGSTS.E.BYPASS.LTC128B.128 [R231+0x1e080], [R4.64+0x80], !P6 ;  /* 0x1e08008004e77fae */ /* 0x0003e2000f101d48 */
[----:B------:R-:W-:Y:S02]  /*1e10*/  SEL R18, RZ, 0x1, P0 ;  /* 0x00000001ff127807 */ /* 0x000fe40000000000 */
[----:B------:R-:W-:Y:S01]  /*1e20*/  ISETP.GE.AND P6, PT, R24, c[0x0][0x1fc], PT ;  /* 0x00007f0018007a0c */ /* 0x000fe20003fc6270 */
[----:B------:R1:W-:Y:S01]  /*1e30*/  LDGSTS.E.BYPASS.LTC128B.128 [R231+0x20080], [R4.64+0x100], !P5 ;  /* 0x2008010004e77fae */ /* 0x0003e2000e901d48 */
[----:B------:R-:W-:Y:S01]  /*1e40*/  ISETP.GE.AND P5, PT, R232, 0x10, PT ;  /* 0x00000010e800780c */ /* 0x000fe20003fa6270 */
[----:B--2---:R-:W-:Y:S01]  /*1e50*/  IMAD.WIDE.U32 R2, R236, c[0x0][0x288], R14 ;  /* 0x0000a200ec027a25 */ /* 0x004fe200078e000e */
[----:B------:R-:W-:-:S03]  /*1e60*/  LEA.HI R14, R29, R232, RZ, 0x4 ;  /* 0x000000e81d0e7211 */ /* 0x000fc600078f20ff */
[----:B------:R-:W-:Y:S01]  /*1e70*/  IMAD.IADD R3, R3, 0x1, R0 ;  /* 0x0000000103037824 */ /* 0x000fe200078e0200 */
[----:B------:R-:W-:Y:S02]  /*1e80*/  SHF.R.S32.HI R0, RZ, 0x2, R11 ;  /* 0x00000002ff007819 */ /* 0x000fe4000001140b */
[----:B------:R-:W-:Y:S01]  /*1e90*/  SHF.R.S32.HI R6, RZ, 0x4, R14 ;  /* 0x00000004ff067819 */ /* 0x000fe2000001140e */
[----:B----4-:R-:W-:Y:S01]  /*1ea0*/  IMAD.WIDE.U32 R30, R235, c[0x0][0x290], R2 ;  /* 0x0000a400eb1e7a25 */ /* 0x010fe200078e0002 */
[----:B------:R-:W-:Y:S02]  /*1eb0*/  LEA.HI R7, R7, R0, RZ, 0x3 ;  /* 0x0000000007077211 */ /* 0x000fe400078f18ff */
[----:B------:R-:W-:Y:S02]  /*1ec0*/  LEA.HI R8, R14, R6, RZ, 0x1 ;  /* 0x000000060e087211 */ /* 0x000fe400078f08ff */
[----:B------:R-:W-:Y:S01]  /*1ed0*/  LOP3.LUT R7, R7, 0xfffffff8, RZ, 0xc0, !PT ;  /* 0xfffffff807077812 */ /* 0x000fe200078ec0ff */
[----:B------:R2:W-:Y:S01]  /*1ee0*/  STL.64 [R1], R30 ;  /* 0x0000001e01007387 */ /* 0x0005e20000100a00 */
[----:B------:R-:W-:-:S02]  /*1ef0*/  LOP3.LUT R8, R8, 0xfffffffe, RZ, 0xc0, !PT ;  /* 0xfffffffe08087812 */ /* 0x000fc400078ec0ff */
[----:B------:R-:W-:Y:S01]  /*1f00*/  IADD3 R3, P0, R22, R30, RZ ;  /* 0x0000001e16037210 */ /* 0x000fe20007f1e0ff */
[----:B------:R-:W-:Y:S01]  /*1f10*/  IMAD.IADD R12, R0, 0x1, -R7 ;  /* 0x00000001000c7824 */ /* 0x000fe200078e0a07 */
[----:B------:R-:W-:Y:S01]  /*1f20*/  SHF.R.S32.HI R7, RZ, 0x1f, R9 ;  /* 0x0000001fff077819 */ /* 0x000fe20000011409 */
[----:B------:R-:W-:Y:S01]  /*1f30*/  IMAD.IADD R0, R6, 0x1, -R8 ;  /* 0x0000000106007824 */ /* 0x000fe200078e0a08 */
[----:B------:R-:W-:Y:S01]  /*1f40*/  LEA.HI R6, R29, R232, RZ, 0x7 ;  /* 0x000000e81d067211 */ /* 0x000fe200078f38ff */
[----:B------:R-:W-:Y:S02]  /*1f50*/  IMAD R8, R28, c[0x0][0x290], RZ ;  /* 0x0000a4001c087a24 */ /* 0x000fe400078e02ff */
[----:B------:R-:W-:Y:S01]  /*1f60*/  IMAD.SHL.U32 R2, R12, 0x10, RZ ;  /* 0x000000100c027824 */ /* 0x000fe200078e00ff */
[----:B------:R-:W-:Y:S01]  /*1f70*/  SHF.R.S32.HI R17, RZ, 0x7, R6 ;  /* 0x00000007ff117819 */ /* 0x000fe20000011406 */
[----:B-1----:R-:W-:Y:S01]  /*1f80*/  IMAD R5, R235, c[0x0][0x294], R8 ;  /* 0x0000a500eb057a24 */ /* 0x002fe200078e0208 */
[----:B------:R-:W-:Y:S01]  /*1f90*/  LEA.HI R6, R7, R13, RZ, 0x2 ;  /* 0x0000000d07067211 */ /* 0x000fe200078f10ff */
[----:B------:R-:W-:Y:S01]  /*1fa0*/  CS2R R28, SRZ ;  /* 0x00000000001c7805 */ /* 0x000fe2000001ff00 */
[----:B------:R-:W-:Y:S01]  /*1fb0*/  LOP3.LUT R8, R11, 0x3ffffffc, RZ, 0xc0, !PT ;  /* 0x3ffffffc0b087812 */ /* 0x000fe200078ec0ff */
[----:B------:R-:W-:Y:S01]  /*1fc0*/  IMAD.SHL.U32 R7, R17, 0x8, RZ ;  /* 0x0000000811077824 */ /* 0x000fe200078e00ff */
[----:B------:R-:W-:Y:S01]  /*1fd0*/  LOP3.LUT R4, R6, 0xfffffffc, RZ, 0xc0, !PT ;  /* 0xfffffffc06047812 */ /* 0x000fe200078ec0ff */
[----:B------:R-:W-:-:S03]  /*1fe0*/  IMAD.IADD R20, R31, 0x1, R5 ;  /* 0x000000011f147824 */ /* 0x000fc600078e0205 */
[----:B------:R-:W-:Y:S01]  /*1ff0*/  LOP3.LUT R16, R7, 0x8, RZ, 0xc0, !PT ;  /* 0x0000000807107812 */ /* 0x000fe200078ec0ff */
[----:B------:R-:W-:Y:S01]  /*2000*/  IMAD.IADD R15, R13, 0x1, -R4 ;  /* 0x000000010d0f7824 */ /* 0x000fe200078e0a04 */
[----:B------:R1:W-:Y:S01]  /*2010*/  STL [R1+0x10], R20 ;  /* 0x0000101401007387 */ /* 0x0003e20000100800 */
[----:B------:R-:W-:Y:S01]  /*2020*/  IMAD.X R4, R19, 0x1, R20, P0 ;  /* 0x0000000113047824 */ /* 0x000fe200000e0614 */
[----:B------:R-:W-:Y:S01]  /*2030*/  LOP3.LUT R2, R16, 0x70, R2, 0xf8, !PT ;  /* 0x0000007010027812 */ /* 0x000fe200078ef802 */
[C---:B------:R-:W-:Y:S01]  /*2040*/  IMAD.SHL.U32 R7, R15.reuse, 0x100, RZ ;  /* 0x000001000f077824 */ /* 0x040fe200078e00ff */
[----:B------:R-:W-:Y:S01]  /*2050*/  LEA.HI R5, R15, R15, RZ, 0x1 ;  /* 0x0000000f0f057211 */ /* 0x000fe200078f08ff */
[----:B--2---:R-:W-:Y:S01]  /*2060*/  CS2R R30, SRZ ;  /* 0x00000000001e7805 */ /* 0x004fe2000001ff00 */
        /* <DEDUP_REMOVED lines=36> */
[----:B--2---:R-:W-:Y:S01]  /*22b0*/  IMAD.SHL.U32 R7, R13, 0x100, RZ ;  /* 0x000001000d077824 */ /* 0x004fe200078e00ff */
        /* <DEDUP_REMOVED lines=40> */
[----:B------:R-:W-:Y:S01]  /*2540*/  LOP3.LUT R218, R218, 0xfffffe00, RZ, 0xc0, !PT ;  /* 0xfffffe00dada7812 */ /* 0x000fe200078ec0ff */
[----:B------:R-:W-:Y:S01]  /*2550*/  CS2R R26, SRZ ;  /* 0x00000000001a7805 */ /* 0x000fe2000001ff00 */
        /* <DEDUP_REMOVED lines=29> */
[----:B-1----:R-:W-:Y:S02]  /*2730*/  IMAD.IADD R227, R224, 0x1, R225 ;  /* 0x00000001e0e37824 */ /* 0x002fe400078e02e1 */
.L_x_1139:
[----:B------:R-:W-:Y:S04]  /*2740*/  DEPBAR.LE SB0, 0x1 ;  /* 0x000080400000791a */ /* 0x000fe80000000000 */
[----:B------:R-:W-:Y:S01]  /*2750*/  BAR.SYNC.DEFER_BLOCKING 0x0 ;  /* 0x0000000000007b1d */ /* 0x000fe20000010000 */
[----:B------:R-:W-:Y:S02]  /*2760*/  MOV R0, UR4 ;  /* 0x0000000400007c02 */ /* 0x000fe40008000f00 */
[----:B------:R-:W-:Y:S02]  /*2770*/  MOV R18, UR4 ;  /* 0x0000000400127c02 */ /* 0x000fe40008000f00 */
[----:B------:R-:W-:Y:S01]  /*2780*/  IADD3 R228, R177, 0x1, RZ ;  /* 0x00000001b1e47810 */ /* 0x000fe20007ffe0ff */
[----:B------:R-:W-:Y:S01]  /*2790*/  IMAD R0, R0, 0x3000, R224 ;  /* 0x0000300000007824 */ /* 0x000fe200078e02e0 */
[----:B------:R-:W-:Y:S01]  /*27a0*/  MOV R238, R177 ;  /* 0x000000b100ee7202 */ /* 0x000fe20000000f00 */
[----:B------:R-:W-:Y:S01]  /*27b0*/  IMAD R18, R18, 0x3000, R226 ;  /* 0x0000300012127824 */ /* 0x000fe200078e02e2 */
[----:B------:R-:W-:Y:S02]  /*27c0*/  ISETP.GE.AND P0, PT, R228, R250, PT ;  /* 0x000000fae400720c */ /* 0x000fe40003f06270 */
[----:B------:R-:W-:Y:S02]  /*27d0*/  SHF.L.U32 R174, R0, 0x1, RZ ;  /* 0x0000000100ae7819 */ /* 0x000fe400000006ff */
[----:B------:R-:W-:Y:S02]  /*27e0*/  MOV R0, UR4 ;  /* 0x0000000400007c02 */ /* 0x000fe40008000f00 */
[----:B------:R-:W-:Y:S03]  /*27f0*/  SHF.L.U32 R175, R18, 0x1, RZ ;  /* 0x0000000112af7819 */ /* 0x000fe600000006ff */
        /* <DEDUP_REMOVED lines=199> */
[----:B--2-4-:R-:W-:Y:S01]  /*3470*/  SHF.R.S32.HI R0, RZ, 0x1f, R228 ;  /* 0x0000001fff007819 */ /* 0x014fe200000114e4 */
[----:B------:R-:W2:Y:S01]  /*3480*/  LDL.64 R196, [R1+0x8] ;  /* 0x0000080001c47983 */ /* 0x000ea20000100a00 */
[----:B------:R-:W-:Y:S01]  /*3490*/  @!P1 LEA R4, R177, 0x40, 0x6 ;  /* 0x00000040b1049811 */ /* 0x000fe200078e30ff */
[----:B------:R-:W-:Y:S02]  /*34a0*/  IMAD.WIDE.U32 R6, R228, c[0x0][0x178], RZ ;  /* 0x00005e00e4067a25 */ /* 0x000fe400078e00ff */
[----:B------:R-:W4:Y:S02]  /*34b0*/  LDL R194, [R1+0x14] ;  /* 0x0000140001c27983 */ /* 0x000f240000100800 */
[----:B------:R-:W-:Y:S02]  /*34c0*/  IMAD R0, R0, c[0x0][0x178], RZ ;  /* 0x00005e0000007a24 */ /* 0x000fe400078e02ff */
[----:B------:R-:W-:Y:S02]  /*34d0*/  IMAD.SHL.U32 R5, R6, 0x40, RZ ;  /* 0x0000004006057824 */ /* 0x000fe400078e00ff */
[C---:B------:R-:W-:Y:S02]  /*34e0*/  IMAD R10, R228.reuse, c[0x0][0x17c], R0 ;  /* 0x00005f00e40a7a24 */ /* 0x040fe400078e0200 */
[----:B------:R-:W-:Y:S02]  /*34f0*/  IMAD.MOV.U32 R14, RZ, RZ, -0x40 ;  /* 0xffffffc0ff0e7424 */ /* 0x000fe400078e00ff */
[----:B------:R-:W-:Y:S02]  /*3500*/  IMAD.IADD R10, R7, 0x1, R10 ;  /* 0x00000001070a7824 */ /* 0x000fe400078e020a */
[----:B------:R-:W-:Y:S04]  /*3510*/  IMAD R14, R228, R14, c[0x0][0x168] ;  /* 0x00005a00e40e7624 */ /* 0x000fe800078e020e */
[----:B------:R-:W-:Y:S01]  /*3520*/  IMAD.IADD R14, R14, 0x1, -R240 ;  /* 0x000000010e0e7824 */ /* 0x000fe200078e0af0 */
[C---:B--2---:R-:W-:Y:S04]  /*3530*/  @!P1 IADD3 R0, P5, R4.reuse, R196, RZ ;  /* 0x000000c404009210 */ /* 0x044fe80007fbe0ff */
[----:B----4-:R-:W-:Y:S02]  /*3540*/  @!P1 LEA.HI.X.SX32 R7, R4, R194, 0x1, P5 ;  /* 0x000000c204079211 */ /* 0x010fe400028f0eff */
[----:B------:R-:W-:Y:S02]  /*3550*/  IADD3 R15, P6, P5, R248, UR11, R5 ;  /* 0x0000000bf80f7c10 */ /* 0x000fe4000fdde005 */
[----:B------:R-:W-:Y:S04]  /*3560*/  SHF.L.U64.HI R4, R6, 0x6, R10 ;  /* 0x0000000606047819 */ /* 0x000fe8000001020a */
[----:B---3--:R-:W-:Y:S02]  /*3570*/  IADD3.X R18, R245, UR10, R4, P6, P5 ;  /* 0x0000000af5127c10 */ /* 0x008fe4000b7ea404 */
[----:B------:R-:W-:Y:S02]  /*3580*/  IADD3 R5, P6, R5, R248, RZ ;  /* 0x000000f805057210 */ /* 0x000fe40007fde0ff */
[C---:B------:R-:W-:Y:S04]  /*3590*/  @!P1 LEA R10, P5, R0.reuse, c[0x0][0x258], 0x2 ;  /* 0x00009600000a9a11 */ /* 0x040fe800078a10ff */
[----:B------:R-:W-:Y:S01]  /*35a0*/  @!P1 LEA.HI.X R11, R0, c[0x0][0x25c], R7, 0x2, P5 ;  /* 0x00009700000b9a11 */ /* 0x000fe200028f1407 */
[----:B------:R-:W-:Y:S01]  /*35b0*/  IMAD.X R0, R4, 0x1, R245, P6 ;  /* 0x0000000104007824 */ /* 0x000fe200030e06f5 */
[----:B------:R-:W-:Y:S02]  /*35c0*/  LEA R6, P5, R5, c[0x0][0x160], 0x1 ;  /* 0x0000580005067a11 */ /* 0x000fe400078a08ff */
[----:B------:R-:W-:Y:S02]  /*35d0*/  LEA R4, P6, R15, c[0x0][0x160], 0x1 ;  /* 0x000058000f047a11 */ /* 0x000fe400078c08ff */
[----:B------:R-:W-:Y:S02]  /*35e0*/  LEA.HI.X R7, R5, c[0x0][0x164], R0, 0x1, P5 ;  /* 0x0000590005077a11 */ /* 0x000fe400028f0c00 */
[----:B------:R-:W-:Y:S01]  /*35f0*/  LEA.HI.X R5, R15, c[0x0][0x164], R18, 0x1, P6 ;  /* 0x000059000f057a11 */ /* 0x000fe200030f0c12 */
[----:B------:R-:W-:Y:S01]  /*3600*/  IMAD.U32 R15, RZ, RZ, UR13 ;  /* 0x0000000dff0f7e24 */ /* 0x000fe2000f8e00ff */
[C---:B------:R-:W-:Y:S02]  /*3610*/  ISETP.LT.OR P6, PT, R14.reuse, 0x1, !P4 ;  /* 0x000000010e00780c */ /* 0x040fe400067c1670 */
        /* <DEDUP_REMOVED lines=13> */
[----:B------:R-:W-:Y:S09]  /*36f0*/  ISETP.LT.OR P5, PT, R14, 0x21, !P2 ;  /* 0x000000210e00780c */ /* 0x000ff200057a1670 */
[----:B------:R3:W-:Y:S04]  /*3700*/  LDGSTS.E.BYPASS.LTC128B.128 [R0+0x3000], [R4.64+0x80], !P6 ;  /* 0x0300008004007fae */ /* 0x0007e8000f101d48 */
[----:B------:R3:W-:Y:S01]  /*3710*/  LDGSTS.E.BYPASS.LTC128B.128 [R0+0x5000], [R4.64+0x100], !P5 ;  /* 0x0500010004007fae */ /* 0x0007e2000e901d48 */
[----:B--2---:R-:W-:Y:S02]  /*3720*/  IMAD.SHL.U32 R7, R232, 0x4, RZ ;  /* 0x00000004e8077824 */ /* 0x004fe400078e00ff */
[----:B------:R-:W-:Y:S04]  /*3730*/  IMAD.U32 R6, RZ, RZ, UR13 ;  /* 0x0000000dff067e24 */ /* 0x000fe8000f8e00ff */
[----:B------:R-:W-:Y:S04]  /*3740*/  @!P1 IMAD R6, R6, 0x40, R7 ;  /* 0x0000004006069824 */ /* 0x000fe800078e0207 */
[----:B------:R-:W-:Y:S05]  /*3750*/  @!P1 IMAD.SHL.U32 R6, R6, 0x4, RZ ;  /* 0x0000000406069824 */ /* 0x000fea00078e00ff */
[----:B------:R3:W-:Y:S02]  /*3760*/  @!P1 LDGSTS.E.BYPASS.LTC128B.128 [R6+0x21080], [R10.64] ;  /* 0x210800000a069fae */ /* 0x0007e4000b901d48 */
.L_x_1137:
[C---:B-1234-:R-:W-:Y:S01]  /*3770*/  HMMA.16816.F32.BF16 R4, R84.reuse, R2, RZ ;  /* 0x000000025404723c */ /* 0x05efe200000418ff */
[----:B------:R-:W-:Y:S03]  /*3780*/  LDSM.16.M88.2 R2, [R215+0x7880] ;  /* 0x00788000d702783b */ /* 0x000fe60000000100 */
[----:B------:R-:W-:Y:S02]  /*3790*/  SHF.L.U32 R0, R225, 0x1, RZ ;  /* 0x00000001e1007819 */ /* 0x000fe400000006ff */
[----:B------:R-:W1:Y:S02]  /*37a0*/  LDSM.16.M88.4 R104, [R220] ;  /* 0x00000000dc68783b */ /* 0x000e640000000200 */
[C---:B------:R-:W-:Y:S01]  /*37b0*/  HMMA.16816.F32.BF16 R8, R84.reuse, R8, RZ ;  /* 0x000000085408723c */ /* 0x040fe200000418ff */
[----:B------:R-:W-:Y:S02]  /*37c0*/  IADD3 R0, R0, R220, RZ ;  /* 0x000000dc00007210 */ /* 0x000fe40007ffe0ff */
[----:B------:R-:W0:Y:S05]  /*37d0*/  LDGDEPBAR ;  /* 0x00000000000079af */ /* 0x000e2a0000000000 */
[C---:B------:R-:W-:Y:S08]  /*37e0*/  HMMA.16816.F32.BF16 R12, R84.reuse, R12, RZ ;  /* 0x0000000c540c723c */ /* 0x040ff000000418ff */
[C---:B------:R-:W-:Y:S08]  /*37f0*/  HMMA.16816.F32.BF16 R16, R84.reuse, R16, RZ ;  /* 0x000000105410723c */ /* 0x040ff000000418ff */
[----:B------:R-:W-:Y:S01]  /*3800*/  HMMA.16816.F32.BF16 R20, R84, R88, RZ ;  /* 0x000000585414723c */ /* 0x000fe200000418ff */
[----:B------:R-:W2:Y:S05]  /*3810*/  LDSM.16.M88.2 R84, [R215+0x8080] ;  /* 0x00808000d754783b */ /* 0x000eaa0000000100 */
        /* <DEDUP_REMOVED lines=11> */
[C---:B-1----:R-:W-:Y:S03]  /*38d0*/  HMMA.16816.F32.BF16 R4, R104.reuse, R2, R4 ;  /* 0x000000026804723c */ /* 0x042fe60000041804 */
[----:B------:R-:W1:Y:S05]  /*38e0*/  LDSM.16.M88.2 R2, [R214+0x7880] ;  /* 0x00788000d602783b */ /* 0x000e6a0000000100 */
[C---:B--2---:R-:W-:Y:S01]  /*38f0*/  HMMA.16816.F32.BF16 R8, R104.reuse, R84, R8 ;  /* 0x000000546808723c */ /* 0x044fe20000041808 */
[----:B------:R-:W2:Y:S07]  /*3900*/  LDSM.16.M88.2 R84, [R214+0x8880] ;  /* 0x00888000d654783b */ /* 0x000eae0000000100 */
[C---:B---3--:R-:W-:Y:S01]  /*3910*/  HMMA.16816.F32.BF16 R12, R104.reuse, R86, R12 ;  /* 0x00000056680c723c */ /* 0x048fe2000004180c */
[----:B------:R-:W3:Y:S07]  /*3920*/  LDSM.16.M88.2 R86, [R214+0x9080] ;  /* 0x00908000d656783b */ /* 0x000eee0000000100 */
[C---:B----4-:R-:W-:Y:S01]  /*3930*/  HMMA.16816.F32.BF16 R16, R104.reuse, R88, R16 ;  /* 0x000000586810723c */ /* 0x050fe20000041810 */
[----:B------:R-:W4:Y:S07]  /*3940*/  LDSM.16.M88.2 R88, [R214+0x9880] ;  /* 0x00988000d658783b */ /* 0x000f2e0000000100 */
[----:B-----5:R-:W-:Y:S01]  /*3950*/  HMMA.16816.F32.BF16 R20, R104, R90, R20 ;  /* 0x0000005a6814723c */ /* 0x020fe20000041814 */
[----:B------:R-:W5:Y:S07]  /*3960*/  LDSM.16.M88.2 R90, [R212+0xa080] ;  /* 0x00a08000d45a783b */ /* 0x000f6e0000000100 */
        /* <DEDUP_REMOVED lines=8> */
[----:B----4-:R-:W-:Y:S01]  /*39f0*/  HMMA.16816.F32.BF16 R20, R92, R88, R20 ;  /* 0x000000585c14723c */ /* 0x010fe20000041814 */
[----:B------:R-:W4:Y:S05]  /*3a00*/  LDSM.16.M88.2 R88, [R212+0xc080] ;  /* 0x00c08000d458783b */ /* 0x000f2a0000000100 */
[----:B------:R-:W-:Y:S02]  /*3a10*/  LDSM.16.M88.4 R92, [R222+0x1d080] ;  /* 0x01d08000de5c783b */ /* 0x000fe40000000200 */
[C---:B-----5:R-:W-:Y:S03]  /*3a20*/  HMMA.16816.F32.BF16 R4, R100.reuse, R90, R4 ;  /* 0x0000005a6404723c */ /* 0x060fe60000041804 */
[----:B------:R-:W5:Y:S05]  /*3a30*/  LDSM.16.M88.2 R90, [R213+0xa080] ;  /* 0x00a08000d55a783b */ /* 0x000f6a0000000100 */
[C---:B-1----:R-:W-:Y:S01]  /*3a40*/  HMMA.16816.F32.BF16 R8, R100.reuse, R2, R8 ;  /* 0x000000026408723c */ /* 0x042fe20000041808 */
[----:B------:R-:W1:Y:S07]  /*3a50*/  LDSM.16.M88.2 R2, [R213+0xb080] ;  /* 0x00b08000d502783b */ /* 0x000e6e0000000100 */
[C---:B--2---:R-:W-:Y:S01]  /*3a60*/  HMMA.16816.F32.BF16 R12, R100.reuse, R84, R12 ;  /* 0x00000054640c723c */ /* 0x044fe2000004180c */
[----:B------:R-:W2:Y:S07]  /*3a70*/  LDSM.16.M88.2 R84, [R213+0xb880] ;  /* 0x00b88000d554783b */ /* 0x000eae0000000100 */
        /* <DEDUP_REMOVED lines=9> */
[C---:B-1----:R-:W-:Y:S01]  /*3b10*/  HMMA.16816.F32.BF16 R12, R92.reuse, R2, R12 ;  /* 0x000000025c0c723c */ /* 0x042fe2000004180c */
[----:B------:R-:W1:Y:S07]  /*3b20*/  LDSM.16.M88.2 R2, [R215+0xb080] ;  /* 0x00b08000d702783b */ /* 0x000e6e0000000100 */
[C---:B--2---:R-:W-:Y:S01]  /*3b30*/  HMMA.16816.F32.BF16 R16, R92.reuse, R84, R16 ;  /* 0x000000545c10723c */ /* 0x044fe20000041810 */
[----:B------:R-:W2:Y:S07]  /*3b40*/  LDSM.16.M88.2 R84, [R215+0xb880] ;  /* 0x00b88000d754783b */ /* 0x000eae0000000100 */
[----:B---3--:R-:W-:Y:S01]  /*3b50*/  HMMA.16816.F32.BF16 R20, R92, R86, R20 ;  /* 0x000000565c14723c */ /* 0x008fe20000041814 */
[----:B------:R-:W3:Y:S05]  /*3b60*/  LDSM.16.M88.2 R86, [R215+0xc080] ;  /* 0x00c08000d756783b */ /* 0x000eea0000000100 */
[----:B------:R-:W-:Y:S02]  /*3b70*/  LDSM.16.M88.4 R92, [R0+0x2000] ;  /* 0x00200000005c783b */ /* 0x000fe40000000200 */
[C---:B----4-:R-:W-:Y:S03]  /*3b80*/  HMMA.16816.F32.BF16 R4, R100.reuse, R88, R4 ;  /* 0x000000586404723c */ /* 0x050fe60000041804 */
[----:B------:R-:W4:Y:S05]  /*3b90*/  LDSM.16.M88.2 R88, [R214+0xa080] ;  /* 0x00a08000d658783b */ /* 0x000f2a0000000100 */
[C---:B-----5:R-:W-:Y:S01]  /*3ba0*/  HMMA.16816.F32.BF16 R8, R100.reuse, R90, R8 ;  /* 0x0000005a6408723c */ /* 0x060fe20000041808 */
[----:B------:R-:W5:Y:S07]  /*3bb0*/  LDSM.16.M88.2 R90, [R214+0xa880] ;  /* 0x00a88000d65a783b */ /* 0x000f6e0000000100 */
[C---:B-1----:R-:W-:Y:S01]  /*3bc0*/  HMMA.16816.F32.BF16 R12, R100.reuse, R2, R12 ;  /* 0x00000002640c723c */ /* 0x042fe2000004180c */
[----:B------:R-:W1:Y:S07]  /*3bd0*/  LDSM.16.M88.2 R2, [R214+0xb080] ;  /* 0x00b08000d602783b */ /* 0x000e6e0000000100 */
[C---:B--2---:R-:W-:Y:S01]  /*3be0*/  HMMA.16816.F32.BF16 R16, R100.reuse, R84, R16 ;  /* 0x000000546410723c */ /* 0x044fe20000041810 */
[----:B------:R-:W2:Y:S07]  /*3bf0*/  LDSM.16.M88.2 R84, [R214+0xb880] ;  /* 0x00b88000d654783b */ /* 0x000eae0000000100 */
        /* <DEDUP_REMOVED lines=10> */
[C---:B-1----:R-:W-:Y:S01]  /*3ca0*/  HMMA.16816.F32.BF16 R12, R92.reuse, R2, R12 ;  /* 0x000000025c0c723c */ /* 0x042fe2000004180c */
[----:B------:R-:W1:Y:S03]  /*3cb0*/  LDSM.16.M88.2 R2, [R212+0xd880] ;  /* 0x00d88000d402783b */ /* 0x000e660000000100 */
[----:B------:R-:W-:Y:S04]  /*3cc0*/  IADD3 R100, R100, -c[0x0][0x168], R101 ;  /* 0x80005a0064647a10 */ /* 0x000fe80007ffe065 */
[C---:B--2---:R-:W-:Y:S01]  /*3cd0*/  HMMA.16816.F32.BF16 R16, R92.reuse, R84, R16 ;  /* 0x000000545c10723c */ /* 0x044fe20000041810 */
[----:B------:R-:W2:Y:S03]  /*3ce0*/  LDSM.16.M88.2 R84, [R212+0xe080] ;  /* 0x00e08000d454783b */ /* 0x000ea60000000100 */
        /* <DEDUP_REMOVED lines=10> */
[C---:B-1----:R-:W-:Y:S01]  /*3d90*/  HMMA.16816.F32.BF16 R12, R96.reuse, R2, R12 ;  /* 0x00000002600c723c */ /* 0x042fe2000004180c */
[----:B------:R-:W1:Y:S07]  /*3da0*/  LDSM.16.M88.2 R2, [R213+0xd880] ;  /* 0x00d88000d502783b */ /* 0x000e6e0000000100 */
[C---:B--2---:R-:W-:Y:S07]  /*3db0*/  HMMA.16816.F32.BF16 R16, R96.reuse, R84, R16 ;  /* 0x000000546010723c */ /* 0x044fee0000041810 */
[----:B------:R-:W-:Y:S01]  /*3dc0*/  FSEL R84, R183, -INF , P5 ;  /* 0xff800000b7547808 */ /* 0x000fe20002800000 */
[----:B---3--:R-:W-:Y:S03]  /*3dd0*/  HMMA.16816.F32.BF16 R20, R96, R86, R20 ;  /* 0x000000566014723c */ /* 0x008fe60000041814 */
[----:B------:R-:W-:Y:S01]  /*3de0*/  ISETP.GT.AND P5, PT, R100, 0x1, PT ;  /* 0x000000016400780c */ /* 0x000fe20003fa4270 */
[--C-:B------:R-:W-:Y:S02]  /*3df0*/  FFMA.FTZ R102, R84, c[0x0][0x29c], -R108.reuse ;  /* 0x0000a70054667a23 */ /* 0x100fe4000001086c */
[----:B------:R-:W2:Y:S01]  /*3e00*/  LDSM.16.M88.2 R84, [R213+0xe080] ;  /* 0x00e08000d554783b */ /* 0x000ea20000000100 */
        /* <DEDUP_REMOVED lines=9> */
[C---:B-1----:R-:W-:Y:S01]  /*3ea0*/  HMMA.16816.F32.BF16 R12, R92.reuse, R2, R12 ;  /* 0x000000025c0c723c */ /* 0x042fe2000004180c */
[----:B------:R-:W-:Y:S03]  /*3eb0*/  LDSM.16.M88.2 R2, [R215+0xd080] ;  /* 0x00d08000d702783b */ /* 0x000fe60000000100 */
[----:B----4-:R-:W-:Y:S02]  /*3ec0*/  FSEL R96, R182, -INF , P5 ;  /* 0xff800000b6607808 */ /* 0x010fe40002800000 */
[----:B------:R-:W-:Y:S02]  /*3ed0*/  ISETP.GT.AND P5, PT, R100, 0x11, PT ;  /* 0x000000116400780c */ /* 0x000fe40003fa4270 */
[C---:B--2---:R-:W-:Y:S01]  /*3ee0*/  HMMA.16816.F32.BF16 R16, R92.reuse, R84, R16 ;  /* 0x000000545c10723c */ /* 0x044fe20000041810 */
        /* <DEDUP_REMOVED lines=299> */
[----:B------:R2:W1:Y:S05]  /*51a0*/  LDSM.16.MT88.4 R16, [R218] ;  /* 0x00000000da10783b */ /* 0x00046a0000004200 */
        /* <DEDUP_REMOVED lines=20> */
[----:B--234-:R-:W-:Y:S01]  /*52f0*/  SHF.R.S32.HI R0, RZ, 0x1f, R228 ;  /* 0x0000001fff007819 */ /* 0x01cfe200000114e4 */
[----:B------:R-:W2:Y:S01]  /*5300*/  LDL.64 R202, [R1] ;  /* 0x0000000001ca7983 */ /* 0x000ea20000100a00 */
[----:B------:R-:W-:Y:S01]  /*5310*/  P2R R10, PR, RZ, 0x4 ;  /* 0x00000004ff0a7803 */ /* 0x000fe20000000000 */
[----:B------:R-:W-:Y:S02]  /*5320*/  IMAD.WIDE.U32 R2, R228, c[0x0][0x208], RZ ;  /* 0x00008200e4027a25 */ /* 0x000fe400078e00ff */
[----:B------:R-:W3:Y:S02]  /*5330*/  LDL R200, [R1+0x10] ;  /* 0x0000100001c87983 */ /* 0x000ee40000100800 */
[----:B------:R-:W-:Y:S02]  /*5340*/  IMAD R0, R0, c[0x0][0x208], RZ ;  /* 0x0000820000007a24 */ /* 0x000fe400078e02ff */
[----:B------:R-:W-:Y:S02]  /*5350*/  IMAD.SHL.U32 R5, R2, 0x40, RZ ;  /* 0x0000004002057824 */ /* 0x000fe400078e00ff */
[C---:B------:R-:W-:Y:S02]  /*5360*/  IMAD R4, R228.reuse, c[0x0][0x20c], R0 ;  /* 0x00008300e4047a24 */ /* 0x040fe400078e0200 */
[----:B------:R-:W-:Y:S01]  /*5370*/  IMAD.SHL.U32 R0, R228, 0x40, RZ ;  /* 0x00000040e4007824 */ /* 0x000fe200078e00ff */
[----:B------:R-:W-:Y:S01]  /*5380*/  IADD3 R8, P5, P0, R246, UR7, R5 ;  /* 0x00000007f6087c10 */ /* 0x000fe2000f8be005 */
[----:B------:R-:W-:Y:S05]  /*5390*/  IMAD.IADD R4, R3, 0x1, R4 ;  /* 0x0000000103047824 */ /* 0x000fea00078e0204 */
[----:B------:R-:W-:Y:S04]  /*53a0*/  SHF.L.U64.HI R2, R2, 0x6, R4 ;  /* 0x0000000602027819 */ /* 0x000fe80000010204 */
[----:B------:R-:W-:Y:S02]  /*53b0*/  IADD3.X R9, R243, UR5, R2, P5, P0 ;  /* 0x00000005f3097c10 */ /* 0x000fe4000afe0402 */
[----:B------:R-:W-:Y:S05]  /*53c0*/  IADD3 R5, P5, R5, R246, RZ ;  /* 0x000000f605057210 */ /* 0x000fea0007fbe0ff */
[----:B------:R-:W-:Y:S01]  /*53d0*/  IMAD.X R2, R2, 0x1, R243, P5 ;  /* 0x0000000102027824 */ /* 0x000fe200028e06f3 */
[C---:B--2---:R-:W-:Y:S04]  /*53e0*/  IADD3 R3, P6, R0.reuse, R202, RZ ;  /* 0x000000ca00037210 */ /* 0x044fe80007fde0ff */
[----:B---3--:R-:W-:Y:S02]  /*53f0*/  LEA.HI.X.SX32 R4, R0, R200, 0x1, P6 ;  /* 0x000000c800047211 */ /* 0x008fe400030f0eff */
[----:B------:R-:W-:Y:S02]  /*5400*/  LOP3.LUT P6, RZ, R237, 0x1, RZ, 0xc0, !PT ;  /* 0x00000001edff7812 */ /* 0x000fe400078cc0ff */
[C---:B------:R-:W-:Y:S02]  /*5410*/  LEA R6, P0, R3.reuse, c[0x0][0x280], 0x2 ;  /* 0x0000a00003067a11 */ /* 0x040fe400078010ff */
[----:B------:R-:W-:Y:S02]  /*5420*/  IADD3 R0, -R240, c[0x0][0x168], -R0 ;  /* 0x00005a00f0007a10 */ /* 0x000fe40007ffe900 */
        /* <DEDUP_REMOVED lines=25> */
.L_x_1138:
[-C--:B-1234-:R-:W-:Y:S01]  /*55c0*/  HMMA.16816.F32.BF16 R4, R108, R16.reuse, RZ ;  /* 0x000000106c04723c */ /* 0x09efe200000418ff */
[----:B------:R-:W-:Y:S01]  /*55d0*/  LDSM.16.M88.4 R200, [R219+0x1000] ;  /* 0x00100000dbc8783b */ /* 0x000fe20000000200 */
[----:B------:R-:W-:Y:S02]  /*55e0*/  UIADD3 UR12, UR4, 0x1, URZ ;  /* 0x00000001040c7890 */ /* 0x000fe4000fffe03f */
[----:B------:R-:W-:Y:S01]  /*55f0*/  IMAD.WIDE.U32 R2, R236, c[0x0][0x238], R232 ;  /* 0x00008e00ec027a25 */ /* 0x000fe200078e00e8 */
[----:B------:R-:W1:Y:S01]  /*5600*/  LDSM.16.MT88.4 R204, [R218+0x1000] ;  /* 0x00100000dacc783b */ /* 0x000e620000004200 */
[----:B------:R-:W-:Y:S01]  /*5610*/  SHF.R.S32.HI R0, RZ, 0x1f, R236 ;  /* 0x0000001fff007819 */ /* 0x000fe200000114ec */
[----:B------:R-:W-:Y:S01]  /*5620*/  UISETP.GE.AND UP1, UPT, UR4, 0x1, UPT ;  /* 0x000000010400788c */ /* 0x000fe2000bf26270 */
[C---:B------:R-:W-:Y:S01]  /*5630*/  HMMA.16816.F32.BF16 R8, R172.reuse, R16, RZ ;  /* 0x00000010ac08723c */ /* 0x040fe200000418ff */
[----:B------:R-:W2:Y:S01]  /*5640*/  LDSM.16.M88.4 R208, [R219+0x1400] ;  /* 0x00140000dbd0783b */ /* 0x000ea20000000200 */
[----:B------:R-:W-:Y:S02]  /*5650*/  UIADD3 UR6, UR13, 0x1, URZ ;  /* 0x000000010d067890 */ /* 0x000fe4000fffe03f */
[----:B------:R-:W-:Y:S01]  /*5660*/  IMAD R0, R0, c[0x0][0x238], RZ ;  /* 0x00008e0000007a24 */ /* 0x000fe200078e02ff */
[----:B------:R-:W0:Y:S01]  /*5670*/  LDGDEPBAR ;  /* 0x00000000000079af */ /* 0x000e220000000000 */
[----:B------:R-:W-:Y:S02]  /*5680*/  UISETP.GE.AND UP0, UPT, UR13, 0x1, UPT ;  /* 0x000000010d00788c */ /* 0x000fe4000bf06270 */
[-C--:B------:R-:W-:Y:S01]  /*5690*/  HMMA.16816.F32.BF16 R12, R172, R18.reuse, RZ ;  /* 0x00000012ac0c723c */ /* 0x080fe200000418ff */
[----:B------:R-:W-:Y:S01]  /*56a0*/  IMAD R0, R236, c[0x0][0x23c], R0 ;  /* 0x00008f00ec007a24 */ /* 0x000fe200078e0200 */
[----:B------:R-:W-:Y:S03]  /*56b0*/  USEL UR13, UR6, URZ, !UP0 ;  /* 0x0000003f060d7287 */ /* 0x000fe6000c000000 */
        /* <DEDUP_REMOVED lines=30> */
[----:B------:R-:W-:Y:S03]  /*58a0*/  LDSM.16.MT88.4 R196, [R218+0x2000] ;  /* 0x00200000dac4783b */ /* 0x000fe60000004200 */
        /* <DEDUP_REMOVED lines=12> */
[-C--:B------:R-:W-:Y:S08]  /*5970*/  HMMA.16816.F32.BF16 R104, R208, R178.reuse, R104 ;  /* 0x000000b2d068723c */ /* 0x080ff00000041868 */
[----:B------:R-:W-:Y:S01]  /*5980*/  HMMA.16816.F32.BF16 R108, R200, R178, R108 ;  /* 0x000000b2c86c723c */ /* 0x000fe2000004186c */
[----:B------:R-:W2:Y:S04]  /*5990*/  LDSM.16.M88.4 R176, [R219+0x2000] ;  /* 0x00200000dbb0783b */ /* 0x000ea80000000200 */
[----:B------:R-:W3:Y:S03]  /*59a0*/  LDSM.16.M88.4 R200, [R219+0x2400] ;  /* 0x00240000dbc8783b */ /* 0x000ee60000000200 */
[-C--:B-----5:R-:W-:Y:S08]  /*59b0*/  HMMA.16816.F32.BF16 R4, R180, R184.reuse, R4 ;  /* 0x000000b8b404723c */ /* 0x0a0ff00000041804 */
[C---:B------:R-:W-:Y:S08]  /*59c0*/  HMMA.16816.F32.BF16 R8, R188.reuse, R184, R8 ;  /* 0x000000b8bc08723c */ /* 0x040ff00000041808 */
[-C--:B------:R-:W-:Y:S08]  /*59d0*/  HMMA.16816.F32.BF16 R12, R188, R186.reuse, R12 ;  /* 0x000000babc0c723c */ /* 0x080ff0000004180c */
[C---:B------:R-:W-:Y:S08]  /*59e0*/  HMMA.16816.F32.BF16 R16, R180.reuse, R186, R16 ;  /* 0x000000bab410723c */ /* 0x040ff00000041810 */
        /* <DEDUP_REMOVED lines=8> */
[----:B------:R-:W-:Y:S07]  /*5a70*/  HMMA.16816.F32.BF16 R108, R180, R194, R108 ;  /* 0x000000c2b46c723c */ /* 0x000fee000004186c */
[----:B------:R-:W-:Y:S01]  /*5a80*/  SHF.R.S32.HI R181, RZ, 0x1f, R0 ;  /* 0x0000001fffb57819 */ /* 0x000fe20000011400 */
[-C--:B--2---:R-:W-:Y:S05]  /*5a90*/  HMMA.16816.F32.BF16 R4, R176, R196.reuse, R4 ;  /* 0x000000c4b004723c */ /* 0x084fea0000041804 */
[----:B------:R-:W-:Y:S02]  /*5aa0*/  SHF.R.S32.HI R180, RZ, 0x1f, R235 ;  /* 0x0000001fffb47819 */ /* 0x000fe400000114eb */
[----:B------:R-:W-:Y:S01]  /*5ab0*/  IADD3 R0, P0, R0, R2, RZ ;  /* 0x0000000200007210 */ /* 0x000fe20007f1e0ff */
[C---:B---3--:R-:W-:Y:S04]  /*5ac0*/  HMMA.16816.F32.BF16 R8, R200.reuse, R196, R8 ;  /* 0x000000c4c808723c */ /* 0x048fe80000041808 */
[----:B------:R-:W-:Y:S04]  /*5ad0*/  IMAD R180, R180, c[0x0][0x240], RZ ;  /* 0x00009000b4b47a24 */ /* 0x000fe800078e02ff */
[-C--:B------:R-:W-:Y:S04]  /*5ae0*/  HMMA.16816.F32.BF16 R12, R200, R198.reuse, R12 ;  /* 0x000000c6c80c723c */ /* 0x080fe8000004180c */
[----:B------:R-:W-:Y:S04]  /*5af0*/  IMAD R180, R235, c[0x0][0x244], R180 ;  /* 0x00009100ebb47a24 */ /* 0x000fe800078e02b4 */
[C---:B------:R-:W-:Y:S04]  /*5b00*/  HMMA.16816.F32.BF16 R16, R176.reuse, R198, R16 ;  /* 0x000000c6b010723c */ /* 0x040fe80000041810 */
[----:B------:R-:W-:Y:S02]  /*5b10*/  IADD3.X R2, R181, R3, R180, P0, !PT ;  /* 0x00000003b5027210 */ /* 0x000fe400007fe4b4 */
[C---:B------:R-:W-:Y:S02]  /*5b20*/  LEA R180, P0, R0.reuse, c[0x0][0x220], 0x2 ;  /* 0x0000880000b47a11 */ /* 0x040fe400078010ff */
[-C--:B------:R-:W-:Y:S04]  /*5b30*/  HMMA.16816.F32.BF16 R20, R176, R204.reuse, R20 ;  /* 0x000000ccb014723c */ /* 0x080fe80000041814 */
[----:B------:R-:W-:Y:S01]  /*5b40*/  LEA.HI.X R181, R0, c[0x0][0x224], R2, 0x2, P0 ;  /* 0x0000890000b57a11 */ /* 0x000fe200000f1402 */
[----:B------:R-:W-:Y:S01]  /*5b50*/  IMAD.U32 R0, RZ, RZ, UR4 ;  /* 0x00000004ff007e24 */ /* 0x000fe2000f8e00ff */
[----:B------:R-:W-:Y:S01]  /*5b60*/  LDSM.16.MT88.2 R2, [R216+0x23c80] ;  /* 0x023c8000d802783b */ /* 0x000fe20000004100 */
[----:B------:R-:W-:Y:S01]  /*5b70*/  ISETP.GE.AND P0, PT, R228, R250, PT ;  /* 0x000000fae400720c */ /* 0x000fe20003f06270 */
[C---:B------:R-:W-:Y:S01]  /*5b80*/  HMMA.16816.F32.BF16 R84, R200.reuse, R204, R84 ;  /* 0x000000ccc854723c */ /* 0x040fe20000041854 */
[----:B------:R-:W-:Y:S01]  /*5b90*/  USEL UR4, UR12, URZ, !UP1 ;  /* 0x0000003f0c047287 */ /* 0x000fe2000c800000 */
[----:B------:R-:W-:Y:S02]  /*5ba0*/  RED.E.ADD.F32.FTZ.RN.STRONG.GPU [R180.64], R4 ;  /* 0x00000004b400798e */ /* 0x000fe4000c10e788 */
[----:B------:R-:W-:Y:S02]  /*5bb0*/  IMAD R0, R0, 0x3000, R223 ;  /* 0x0000300000007824 */ /* 0x000fe400078e02df */
[----:B------:R-:W-:Y:S02]  /*5bc0*/  RED.E.ADD.F32.FTZ.RN.STRONG.GPU [R180.64+0x400], R5 ;  /* 0x00040005b400798e */ /* 0x000fe4000c10e788 */
[-C--:B------:R-:W-:Y:S02]  /*5bd0*/  HMMA.16816.F32.BF16 R88, R200, R206.reuse, R88 ;  /* 0x000000cec858723c */ /* 0x080fe40000041858 */
[----:B------:R-:W-:Y:S02]  /*5be0*/  RED.E.ADD.F32.FTZ.RN.STRONG.GPU [R180.64+0x800], R6 ;  /* 0x00080006b400798e */ /* 0x000fe4000c10e788 */
[----:B------:R-:W-:Y:S02]  /*5bf0*/  SHF.L.U32 R0, R0, 0x1, RZ ;  /* 0x0000000100007819 */ /* 0x000fe400000006ff */
[----:B------:R-:W-:Y:S02]  /*5c00*/  RED.E.ADD.F32.FTZ.RN.STRONG.GPU [R180.64+0xc00], R7 ;  /* 0x000c0007b400798e */ /* 0x000fe4000c10e788 */
[C---:B------:R-:W-:Y:S02]  /*5c10*/  HMMA.16816.F32.BF16 R92, R176.reuse, R206, R92 ;  /* 0x000000ceb05c723c */ /* 0x040fe4000004185c */
[----:B------:R-:W-:Y:S04]  /*5c20*/  RED.E.ADD.F32.FTZ.RN.STRONG.GPU [R180.64+0x1000], R8 ;  /* 0x00100008b400798e */ /* 0x000fe8000c10e788 */
[----:B------:R-:W-:Y:S02]  /*5c30*/  RED.E.ADD.F32.FTZ.RN.STRONG.GPU [R180.64+0x1400], R9 ;  /* 0x00140009b400798e */ /* 0x000fe4000c10e788 */
[-C--:B-1----:R-:W-:Y:S02]  /*5c40*/  HMMA.16816.F32.BF16 R96, R176, R172.reuse, R96 ;  /* 0x000000acb060723c */ /* 0x082fe40000041860 */
[----:B------:R-:W-:Y:S04]  /*5c50*/  RED.E.ADD.F32.FTZ.RN.STRONG.GPU [R180.64+0x1800], R10 ;  /* 0x0018000ab400798e */ /* 0x000fe8000c10e788 */
[----:B------:R-:W-:Y:S02]  /*5c60*/  RED.E.ADD.F32.FTZ.RN.STRONG.GPU [R180.64+0x1c00], R11 ;  /* 0x001c000bb400798e */ /* 0x000fe4000c10e788 */
[C---:B------:R-:W-:Y:S02]  /*5c70*/  HMMA.16816.F32.BF16 R100, R200.reuse, R172, R100 ;  /* 0x000000acc864723c */ /* 0x040fe40000041864 */
[----:B------:R-:W-:Y:S04]  /*5c80*/  RED.E.ADD.F32.FTZ.RN.STRONG.GPU [R180.64+0x2000], R16 ;  /* 0x00200010b400798e */ /* 0x000fe8000c10e788 */
[----:B------:R-:W-:Y:S02]  /*5c90*/  RED.E.ADD.F32.FTZ.RN.STRONG.GPU [R180.64+0x2400], R17 ;  /* 0x00240011b400798e */ /* 0x000fe4000c10e788 */
[-C--:B------:R-:W-:Y:S02]  /*5ca0*/  HMMA.16816.F32.BF16 R104, R200, R174.reuse, R104 ;  /* 0x000000aec868723c */ /* 0x080fe40000041868 */
[----:B------:R-:W-:Y:S04]  /*5cb0*/  RED.E.ADD.F32.FTZ.RN.STRONG.GPU [R180.64+0x2800], R18 ;  /* 0x00280012b400798e */ /* 0x000fe8000c10e788 */
[----:B------:R-:W1:Y:S02]  /*5cc0*/  LDSM.16.MT88.4 R4, [R0+0xf080] ;  /* 0x00f080000004783b */ /* 0x000e640000004200 */
[----:B------:R-:W-:Y:S02]  /*5cd0*/  HMMA.16816.F32.BF16 R108, R176, R174, R108 ;  /* 0x000000aeb06c723c */ /* 0x000fe4000004186c */
[----:B------:R-:W-:Y:S04]  /*5ce0*/  RED.E.ADD.F32.FTZ.RN.STRONG.GPU [R180.64+0x2c00], R19 ;  /* 0x002c0013b400798e */ /* 0x000fe8000c10e788 */
[----:B------:R-:W-:Y:S01]  /*5cf0*/  RED.E.ADD.F32.FTZ.RN.STRONG.GPU [R180.64+0x3000], R12 ;  /* 0x0030000cb400798e */ /* 0x000fe2000c10e788 */
[----:B------:R-:W-:Y:S03]  /*5d00*/  MOV R177, R228 ;  /* 0x000000e400b17202 */ /* 0x000fe60000000f00 */
[----:B------:R-:W2:Y:S04]  /*5d10*/  LDSM.16.MT88.4 R8, [R0+0x11080] ;  /* 0x011080000008783b */ /* 0x000ea80000004200 */
[----:B------:R-:W-:Y:S04]  /*5d20*/  RED.E.ADD.F32.FTZ.RN.STRONG.GPU [R180.64+0x3400], R13 ;  /* 0x0034000db400798e */ /* 0x000fe8000c10e788 */
[----:B------:R-:W-:Y:S04]  /*5d30*/  RED.E.ADD.F32.FTZ.RN.STRONG.GPU [R180.64+0x3800], R14 ;  /* 0x0038000eb400798e */ /* 0x000fe8000c10e788 */
        /* <DEDUP_REMOVED lines=184> */
.L_x_1136:
        /* <DEDUP_REMOVED lines=752> */
[----:B-----5:R-:W-:-:S04]  /*97c0*/  IMAD R0, R51, c[0x0][0x338], RZ ;  /* 0x0000ce0033007a24 */ /* 0x020fc800078e02ff */
        /* <DEDUP_REMOVED lines=8> */
[----:B-1234-:R-:W-:Y:S01]  /*9850*/  IMAD R0, R3, c[0x0][0x330], RZ ;  /* 0x0000cc0003007a24 */ /* 0x01efe200078e02ff */
        /* <DEDUP_REMOVED lines=12> */
.L_x_1142:
[----:B-1234-:R-:W-:Y:S05]  /*9920*/  BSYNC B0 ;  /* 0x0000000000007941 */ /* 0x01efea0003800000 */
.L_x_1141:
        /* <DEDUP_REMOVED lines=20> */
.L_x_1144:
[----:B------:R-:W-:Y:S05]  /*9a70*/  BSYNC B0 ;  /* 0x0000000000007941 */ /* 0x000fea0003800000 */
.L_x_1143:
        /* <DEDUP_REMOVED lines=19> */
.L_x_1146:
[----:B------:R-:W-:Y:S05]  /*9bb0*/  BSYNC B0 ;  /* 0x0000000000007941 */ /* 0x000fea0003800000 */
.L_x_1145:
        /* <DEDUP_REMOVED lines=23> */
.L_x_1148:
[----:B------:R-:W-:Y:S05]  /*9d30*/  BSYNC B0 ;  /* 0x0000000000007941 */ /* 0x000fea0003800000 */
.L_x_1147:
        /* <DEDUP_REMOVED lines=18> */
.L_x_1150:
[----:B------:R-:W-:Y:S05]  /*9e60*/  BSYNC B0 ;  /* 0x0000000000007941 */ /* 0x000fea0003800000 */
.L_x_1149:
        /* <DEDUP_REMOVED lines=19> */
.L_x_1140:
        /* <DEDUP_REMOVED lines=39> */
.L_x_1152:
[----:B------:R-:W-:Y:S05]  /*a210*/  BSYNC B0 ;  /* 0x0000000000007941 */ /* 0x000fea0003800000 */
.L_x_1151:
        /* <DEDUP_REMOVED lines=20> */
.L_x_1154:
[----:B------:R-:W-:Y:S05]  /*a360*/  BSYNC B0 ;  /* 0x0000000000007941 */ /* 0x000fea0003800000 */
.L_x_1153:
        /* <DEDUP_REMOVED lines=19> */
.L_x_1156:
[----:B------:R-:W-:Y:S05]  /*a4a0*/  BSYNC B0 ;  /* 0x0000000000007941 */ /* 0x000fea0003800000 */
.L_x_1155:
        /* <DEDUP_REMOVED lines=23> */
.L_x_1158:
[----:B------:R-:W-:Y:S05]  /*a620*/  BSYNC B0 ;  /* 0x0000000000007941 */ /* 0x000fea0003800000 */
.L_x_1157:
        /* <DEDUP_REMOVED lines=18> */
.L_x_1160:
[----:B------:R-:W-:Y:S05]  /*a750*/  BSYNC B0 ;  /* 0x0000000000007941 */ /* 0x000fea0003800000 */
.L_x_1159:
        /* <DEDUP_REMOVED lines=19> */
.L_x_1161:
        /* <DEDUP_REMOVED lines=15> */
.L_x_1422:


//--------------------- .text._ZN7cutlass13device_kernelIN5flash19enable_sm80_to_sm89INS1_16FlashAttnBwdSm80INS1_25CollectiveMainloopBwdSm80ILi2ELi1EN4cute5tupleIJNS5_1CILi64EEENS7_ILi80EEENS7_ILi192EEEEEENS_10bfloat16_tEfNS_4arch4Sm80ELb1ELb0ELb1ELb0ELb0ELb0ELb1ELb0ELi2ELi4ELi2ELi2ELb0EEENS1_24CollectiveEpilogueBwdGQAISB_fSE_Li256ELb0ELb0EEENS1_25SingleTileBwdLPTSchedulerILb0ELi80ELb0EEEEEEEEEvNT_6ParamsE --------------------------
	.section	.text._ZN7cutlass13device_kernelIN5flash19enable_sm80_to_sm89INS1_16FlashAttnBwdSm80INS1_25CollectiveMainloopBwdSm80ILi2ELi1EN4cute5tupleIJNS5_1CILi64EEENS7_ILi80EEENS7_ILi192EEEEEENS_10bfloat16_tEfNS_4arch4Sm80ELb1ELb0ELb1ELb0ELb0ELb0ELb1ELb0ELi2ELi4ELi2ELi2ELb0EEENS1_24CollectiveEpilogueBwdGQAISB_fSE_Li256ELb0ELb0EEENS1_25SingleTileBwdLPTSchedulerILb0ELi80ELb0EEEEEEEEEvNT_6ParamsE,"ax",@progbits
	.sectioninfo	@"SHI_REGISTERS=255"
	.align	128
.text._ZN7cutlass13device_kernelIN5flash19enable_sm80_to_sm89INS1_16FlashAttnBwdSm80INS1_25CollectiveMainloopBwdSm80ILi2ELi1EN4cute5tupleIJNS5_1CILi64EEENS7_ILi80EEENS7_ILi192EEEEEENS_10bfloat16_tEfNS_4arch4Sm80ELb1ELb0ELb1ELb0ELb0ELb0ELb1ELb0ELi2ELi4ELi2ELi2ELb0EEENS1_24CollectiveEpilogueBwdGQAISB_fSE_Li256ELb0ELb0EEENS1_25SingleTileBwdLPTSchedulerILb0ELi80ELb0EEEEEEEEEvNT_6ParamsE:
        .type           _ZN7cutlass13device_kernelIN5flash19enable_sm80_to_sm89INS1_16FlashAttnBwdSm80INS1_25CollectiveMainloopBwdSm80ILi2ELi1EN4cute5tupleIJNS5_1CILi64EEENS7_ILi80EEENS7_ILi192EEEEEENS_10bfloat16_tEfNS_4arch4Sm80ELb1ELb0ELb1ELb0ELb0ELb0ELb1ELb0ELi2ELi4ELi2ELi2ELb0EEENS1_24CollectiveEpilogueBwdGQAISB_fSE_Li256ELb0ELb0EEENS1_25SingleTileBwdLPTSchedulerILb0ELi80ELb0EEEEEEEEEvNT_6ParamsE,@function
        .size           _ZN7cutlass13device_kernelIN5flash19enable_sm80_to_sm89INS1_16FlashAttnBwdSm80INS1_25CollectiveMainloopBwdSm80ILi2ELi1EN4cute5tupleIJNS5_1CILi64EEENS7_ILi80EEENS7_ILi192EEEEEENS_10bfloat16_tEfNS_4arch4Sm80ELb1ELb0ELb1ELb0ELb0ELb0ELb1ELb0ELi2ELi4ELi2ELi2ELb0EEENS1_24CollectiveEpilogueBwdGQAISB_fSE_Li256ELb0ELb0EEENS1_25SingleTileBwdLPTSchedulerILb0ELi80ELb0EEEEEEEEEvNT_6ParamsE,(.L_x_1423 - _ZN7cutlass13device_kernelIN5flash19enable_sm80_to_sm89INS1_16FlashAttnBwdSm80INS1_25CollectiveMainloopBwdSm80ILi2ELi1EN4cute5tupleIJNS5_1CILi64EEENS7_ILi80EEENS7_ILi192EEEEEENS_10bfloat16_tEfNS_4arch4Sm80ELb1ELb0ELb1ELb0ELb0ELb0ELb1ELb0ELi2ELi4ELi2ELi2ELb0EEENS1_24CollectiveEpilogueBwdGQAISB_fSE_Li256ELb0ELb0EEENS1_25SingleTileBwdLPTSchedulerILb0ELi80ELb0EEEEEEEEEvNT_6ParamsE)
        .other          _ZN7cutlass13device_kernelIN5flash19enable_sm80_to_sm89INS1_16FlashAttnBwdSm80INS1_25CollectiveMainloopBwdSm80ILi2ELi1EN4cute5tupleIJNS5_1CILi64EEENS7_ILi80EEENS7_ILi192EEEEEENS_10bfloat16_tEfNS_4arch4Sm80ELb1ELb0ELb1ELb0ELb0ELb0ELb1ELb0ELi2ELi4ELi2ELi2ELb0EEENS1_24CollectiveEpilogueBwdGQAISB_fSE_Li256ELb0ELb0EEENS1_25SingleTileBwdLPTSchedulerILb0ELi80ELb0EEEEEEEEEvNT_6ParamsE,@"STO_CUDA_ENTRY STV_DEFAULT"
_ZN7cutlass13device_kernelIN5flash19enable_sm80_to_sm89INS1_16FlashAttnBwdSm80INS1_25CollectiveMainloopBwdSm80ILi2ELi1EN4cute5tupleIJNS5_1CILi64EEENS7_ILi80EEENS7_ILi192EEEEEENS_10bfloat16_tEfNS_4arch4Sm80ELb1ELb0ELb1ELb0ELb0ELb0ELb1ELb0ELi2ELi4ELi2ELi2ELb0EEENS1_24CollectiveEpilogueBwdGQAISB_fSE_Li256ELb0ELb0EEENS1_25SingleTileBwdLPTSchedulerILb0ELi80ELb0EEEEEEEEEvNT_6ParamsE:
[----:B------:R-:W-:Y:S02]  /*0000*/  MOV R1, c[0x0][0x28] ;  /* 0x00000a0000017a02 */ /* 0x000fe40000000f00 */
[----:B------:R-:W1:Y:S01]  /*0010*/  S2R R230, SR_TID.X ;  /* 0x0000000000e67919 */ /* 0x000e620000002100 */
[----:B------:R-:W2:Y:S01]  /*0020*/  S2UR UR4, SR_CTAID.X ;  /* 0x00000000000479c3 */ /* 0x000ea20000002500 */
        /* <DEDUP_REMOVED lines=24> */
.L_x_1163:
[----:B------:R-:W-:Y:S02]  /*01b0*/  ULDC UR7, c[0x0][0x3b4] ;  /* 0x0000ed0000077ab9 */ /* 0x000fe40000000800 */
[----:B------:R-:W-:Y:S02]  /*01c0*/  UISETP.NE.AND UP0, UPT, UR7, 0x1, UPT ;  /* 0x000000010700788c */ /* 0x000fe4000bf05270 */
[----:B------:R-:W-:Y:S02]  /*01d0*/  ULDC.64 UR4, c[0x0][0x3b8] ;  /* 0x0000ee0000047ab9 */ /* 0x000fe40000000a00 */
[----:B------:R-:W-:Y:S02]  /*01e0*/  UIMAD.WIDE.U32 UR10, UR6, UR4, URZ ;  /* 0x00000004060a72a5 */ /* 0x000fe4000f8e003f */
[----:B------:R-:W-:-:S05]  /*01f0*/  UMOV UR21, UR6 ;  /* 0x0000000600157c82 */ /* 0x000fca0008000000 */
[----:B------:R-:W-:-:S04]  /*0200*/  @UP0 USHF.R.U32.HI UR21, URZ, UR5, UR11 ;  /* 0x000000053f150299 */ /* 0x000fc8000801160b */
[----:B------:R-:W-:-:S04]  /*0210*/  UIMAD UR7, UR21, UR7, URZ ;  /* 0x00000007150772a4 */ /* 0x000fc8000f8e023f */
.L_x_1164:
        /* <DEDUP_REMOVED lines=11> */
.L_x_1162:
        /* <DEDUP_REMOVED lines=20> */
.L_x_1166:
[----:B------:R-:W-:Y:S02]  /*0410*/  ULDC UR7, c[0x0][0x3b4] ;  /* 0x0000ed0000077ab9 */ /* 0x000fe40000000800 */
[----:B------:R-:W-:Y:S02]  /*0420*/  UISETP.NE.AND UP0, UPT, UR7, 0x1, UPT ;  /* 0x000000010700788c */ /* 0x000fe4000bf05270 */
[----:B------:R-:W-:Y:S02]  /*0430*/  ULDC.64 UR4, c[0x0][0x3b8] ;  /* 0x0000ee0000047ab9 */ /* 0x000fe40000000a00 */
[----:B------:R-:W-:Y:S02]  /*0440*/  UIMAD.WIDE.U32 UR10, UR6, UR4, URZ ;  /* 0x00000004060a72a5 */ /* 0x000fe4000f8e003f */
[----:B------:R-:W-:-:S05]  /*0450*/  UMOV UR21, UR6 ;  /* 0x0000000600157c82 */ /* 0x000fca0008000000 */
[----:B------:R-:W-:-:S04]  /*0460*/  @UP0 USHF.R.U32.HI UR21, URZ, UR5, UR11 ;  /* 0x000000053f150299 */ /* 0x000fc8000801160b */
[----:B------:R-:W-:-:S04]  /*0470*/  UIMAD UR7, UR21, UR7, URZ ;  /* 0x00000007150772a4 */ /* 0x000fc8000f8e023f */
.L_x_1167:
        /* <DEDUP_REMOVED lines=10> */
.L_x_1165:
[----:B------:R-:W-:-:S13]  /*0520*/  ISETP.LE.AND P0, PT, RZ, UR20, PT ;  /* 0x00000014ff007c0c */ /* 0x000fda000bf03270 */
[----:B------:R-:W-:Y:S05]  /*0530*/  @!P0 EXIT ;  /* 0x000000000000894d */ /* 0x000fea0003800000 */
[----:B------:R-:W-:Y:S01]  /*0540*/  ULDC UR6, c[0x0][0x168] ;  /* 0x00005a0000067ab9 */ /* 0x000fe20000000800 */
[----:B------:R-:W-:Y:S01]  /*0550*/  PLOP3.LUT P1, PT, PT, PT, PT, 0x80, 0x0 ;  /* 0x000000000000781c */ /* 0x000fe20003f2f070 */
[----:B------:R-:W-:Y:S01]  /*0560*/  UIMAD UR7, UR21, 0x50, UR6 ;  /* 0x00000050150778a4 */ /* 0x000fe2000f8e0206 */
        /* <DEDUP_REMOVED lines=77> */
[----:B------:R-:W-:Y:S01]  /*0a40*/  ULDC.64 UR4, c[0x0][0x248] ;  /* 0x0000920000047ab9 */ /* 0x000fe20000000a00 */
[----:B------:R-:W-:Y:S01]  /*0a50*/  SHF.R.S32.HI R21, RZ, 0x1f, R230 ;  /* 0x0000001fff157819 */ /* 0x000fe200000114e6 */
[----:B------:R-:W-:Y:S01]  /*0a60*/  UISETP.NE.AND UP0, UPT, UR4, 0x1, UPT ;  /* 0x000000010400788c */ /* 0x000fe2000bf05270 */
[----:B------:R-:W-:Y:S01]  /*0a70*/  IMAD.U32 R12, RZ, RZ, UR21 ;  /* 0x00000015ff0c7e24 */ /* 0x000fe2000f8e00ff */
[----:B------:R-:W-:Y:S01]  /*0a80*/  UIMAD.WIDE.U32 UR8, UR19, UR5, URZ ;  /* 0x00000005130872a5 */ /* 0x000fe2000f8e003f */
[----:B------:R-:W-:Y:S01]  /*0a90*/  LEA.HI R23, R21, R230, RZ, 0x3 ;  /* 0x000000e615177211 */ /* 0x000fe200078f18ff */
[----:B------:R-:W-:Y:S01]  /*0aa0*/  ULDC UR4, c[0x0][0x250] ;  /* 0x0000940000047ab9 */ /* 0x000fe20000000800 */
[----:B------:R-:W-:Y:S01]  /*0ab0*/  IMAD.U32 R4, RZ, RZ, UR20 ;  /* 0x00000014ff047e24 */ /* 0x000fe2000f8e00ff */
[----:B------:R-:W-:Y:S01]  /*0ac0*/  UMOV UR7, UR19 ;  /* 0x0000001300077c82 */ /* 0x000fe20008000000 */
[----:B------:R-:W-:Y:S01]  /*0ad0*/  LOP3.LUT R0, R23, 0xfffffff8, RZ, 0xc0, !PT ;  /* 0xfffffff817007812 */ /* 0x000fe200078ec0ff */
[----:B------:R-:W-:Y:S01]  /*0ae0*/  USHF.R.S32.HI UR12, URZ, 0x1f, UR20 ;  /* 0x0000001f3f0c7899 */ /* 0x000fe20008011414 */
[----:B------:R-:W-:Y:S01]  /*0af0*/  SHF.R.S32.HI R232, RZ, 0x3, R23 ;  /* 0x00000003ffe87819 */ /* 0x000fe20000011417 */
[----:B------:R-:W-:Y:S01]  /*0b00*/  IMAD.U32 R8, RZ, RZ, UR21 ;  /* 0x00000015ff087e24 */ /* 0x000fe2000f8e00ff */
[----:B------:R-:W-:Y:S01]  /*0b10*/  @UP0 UMOV UR5, UR9 ;  /* 0x0000000900050c82 */ /* 0x000fe20008000000 */
[----:B------:R-:W-:Y:S01]  /*0b20*/  IMAD.IADD R18, R230, 0x1, -R0 ;  /* 0x00000001e6127824 */ /* 0x000fe200078e0a00 */
[----:B------:R-:W-:Y:S01]  /*0b30*/  @UP0 USHF.R.U32.HI UR7, URZ, UR4, UR5 ;  /* 0x000000043f070299 */ /* 0x000fe20008011605 */
[----:B------:R-:W-:Y:S01]  /*0b40*/  IADD3 R0, -R232, c[0x0][0x198], RZ ;  /* 0x00006600e8007a10 */ /* 0x000fe20007ffe1ff */
[----:B------:R-:W-:Y:S01]  /*0b50*/  IMAD.U32 R16, RZ, RZ, UR20 ;  /* 0x00000014ff107e24 */ /* 0x000fe2000f8e00ff */
[----:B------:R-:W-:Y:S01]  /*0b60*/  ULDC.64 UR4, c[0x0][0x1e0] ;  /* 0x0000780000047ab9 */ /* 0x000fe20000000a00 */
[----:B------:R-:W-:Y:S01]  /*0b70*/  IMAD.SHL.U32 R10, R18, 0x8, RZ ;  /* 0x00000008120a7824 */ /* 0x000fe200078e00ff */
[----:B------:R-:W-:Y:S01]  /*0b80*/  USHF.R.S32.HI UR6, URZ, 0x1f, UR7 ;  /* 0x0000001f3f067899 */ /* 0x000fe20008011407 */
[----:B------:R-:W-:Y:S01]  /*0b90*/  IMAD.U32 R6, RZ, RZ, UR7 ;  /* 0x00000007ff067e24 */ /* 0x000fe2000f8e00ff */
[----:B------:R-:W-:Y:S01]  /*0ba0*/  SHF.R.S32.HI R233, RZ, 0x1f, R232 ;  /* 0x0000001fffe97819 */ /* 0x000fe200000114e8 */
[----:B------:R-:W-:Y:S01]  /*0bb0*/  IMAD R12, R12, -0x50, R0 ;  /* 0xffffffb00c0c7824 */ /* 0x000fe200078e0200 */
[----:B------:R-:W-:Y:S01]  /*0bc0*/  UIMAD UR4, UR6, UR4, URZ ;  /* 0x00000004060472a4 */ /* 0x000fe2000f8e023f */
[----:B------:R-:W-:Y:S01]  /*0bd0*/  SHF.R.S32.HI R11, RZ, 0x1f, R10 ;  /* 0x0000001fff0b7819 */ /* 0x000fe2000001140a */
[----:B------:R-:W-:Y:S01]  /*0be0*/  IMAD.SHL.U32 R0, R232, 0x40, RZ ;  /* 0x00000040e8007824 */ /* 0x000fe200078e00ff */
[----:B------:R-:W-:Y:S01]  /*0bf0*/  IADD3 R19, R10, 0x40, RZ ;  /* 0x000000400a137810 */ /* 0x000fe20007ffe0ff */
[----:B------:R-:W-:Y:S01]  /*0c00*/  UIMAD UR4, UR7, UR5, UR4 ;  /* 0x00000005070472a4 */ /* 0x000fe2000f8e0204 */
[----:B------:R-:W-:Y:S01]  /*0c10*/  IMAD.WIDE R8, R8, 0x50, R232 ;  /* 0x0000005008087825 */ /* 0x000fe200078e02e8 */
[----:B------:R-:W-:Y:S01]  /*0c20*/  ISETP.GE.AND P5, PT, R10, c[0x0][0x1cc], PT ;  /* 0x000073000a007a0c */ /* 0x000fe20003fa6270 */
[----:B------:R-:W-:Y:S01]  /*0c30*/  USHF.R.S32.HI UR13, URZ, 0x1f, UR19 ;  /* 0x0000001f3f0d7899 */ /* 0x000fe20008011413 */
[----:B------:R-:W-:Y:S01]  /*0c40*/  LOP3.LUT R0, R0, 0x1c0, RZ, 0xc0, !PT ;  /* 0x000001c000007812 */ /* 0x000fe200078ec0ff */
[--C-:B------:R-:W-:Y:S01]  /*0c50*/  IMAD.WIDE.U32 R2, R6, c[0x0][0x1e0], R10.reuse ;  /* 0x0000780006027a25 */ /* 0x100fe200078e000a */
[----:B------:R-:W-:Y:S01]  /*0c60*/  ISETP.GE.AND P2, PT, R19, c[0x0][0x1cc], PT ;  /* 0x0000730013007a0c */ /* 0x000fe20003f46270 */
[----:B------:R-:W-:Y:S01]  /*0c70*/  CS2R R170, SRZ ;  /* 0x0000000000aa7805 */ /* 0x000fe2000001ff00 */
[----:B------:R-:W-:Y:S01]  /*0c80*/  ISETP.LT.OR P4, PT, R12, 0x1, P5 ;  /* 0x000000010c00780c */ /* 0x000fe20002f81670 */
[----:B------:R-:W-:Y:S01]  /*0c90*/  IMAD.WIDE.U32 R6, R6, c[0x0][0x1b0], R10 ;  /* 0x00006c0006067a25 */ /* 0x000fe200078e000a */
[----:B------:R-:W-:Y:S01]  /*0ca0*/  IADD3 R3, R3, UR4, RZ ;  /* 0x0000000403037c10 */ /* 0x000fe2000fffe0ff */
[----:B------:R-:W-:Y:S01]  /*0cb0*/  ULDC.64 UR4, c[0x0][0x1e8] ;  /* 0x00007a0000047ab9 */ /* 0x000fe20000000a00 */
[----:B------:R-:W-:Y:S01]  /*0cc0*/  IADD3 R22, R10, 0x80, RZ ;  /* 0x000000800a167810 */ /* 0x000fe20007ffe0ff */
[----:B------:R-:W-:Y:S01]  /*0cd0*/  UIMAD UR4, UR12, UR4, URZ ;  /* 0x000000040c0472a4 */ /* 0x000fe2000f8e023f */
[----:B------:R-:W-:Y:S01]  /*0ce0*/  IMAD.MOV.U32 R24, RZ, RZ, c[0x0][0x1d8] ;  /* 0x00007600ff187624 */ /* 0x000fe200078e00ff */
[----:B------:R-:W-:Y:S01]  /*0cf0*/  ISETP.LT.OR P3, PT, R12, 0x1, P2 ;  /* 0x000000010c00780c */ /* 0x000fe20001761670 */
[----:B------:R-:W-:Y:S01]  /*0d00*/  IMAD.WIDE.U32 R2, R4, c[0x0][0x1e8], R2 ;  /* 0x00007a0004027a25 */ /* 0x000fe200078e0002 */
[----:B------:R-:W-:Y:S01]  /*0d10*/  UIMAD UR8, UR20, UR5, UR4 ;  /* 0x00000005140872a4 */ /* 0x000fe2000f8e0204 */
[----:B------:R-:W-:Y:S01]  /*0d20*/  LOP3.LUT R4, R0, 0x38, R10, 0xf8, !PT ;  /* 0x0000003800047812 */ /* 0x000fe200078ef80a */
[----:B------:R-:W-:Y:S01]  /*0d30*/  CS2R R168, SRZ ;  /* 0x0000000000a87805 */ /* 0x000fe2000001ff00 */
[----:B------:R-:W-:Y:S01]  /*0d40*/  ULDC.64 UR4, c[0x0][0x1b0] ;  /* 0x00006c0000047ab9 */ /* 0x000fe20000000a00 */
[----:B------:R-:W-:Y:S01]  /*0d50*/  SHF.R.U32.HI R0, RZ, 0x3, R0 ;  /* 0x00000003ff007819 */ /* 0x000fe20000011600 */
[----:B------:R-:W-:Y:S01]  /*0d60*/  UIMAD UR4, UR6, UR4, URZ ;  /* 0x00000004060472a4 */ /* 0x000fe2000f8e023f */
[----:B------:R-:W-:Y:S01]  /*0d70*/  IADD3 R5, R3, UR8, RZ ;  /* 0x0000000803057c10 */ /* 0x000fe2000fffe0ff */
[----:B------:R-:W-:Y:S01]  /*0d80*/  IMAD.SHL.U32 R244, R230, 0x4, RZ ;  /* 0x00000004e6f47824 */ /* 0x000fe200078e00ff */
[----:B------:R-:W-:Y:S01]  /*0d90*/  LOP3.LUT R13, R4, R0, RZ, 0x3c, !PT ;  /* 0x00000000040d7212 */ /* 0x000fe200078e3cff */
[----:B------:R-:W-:Y:S01]  /*0da0*/  UIMAD UR4, UR7, UR5, UR4 ;  /* 0x00000005070472a4 */ /* 0x000fe2000f8e0204 */
[----:B------:R-:W-:Y:S01]  /*0db0*/  IMAD.MOV.U32 R4, RZ, RZ, R2 ;  /* 0x000000ffff047224 */ /* 0x000fe200078e0002 */
[----:B------:R-:W-:Y:S01]  /*0dc0*/  ISETP.GE.AND P6, PT, R22, c[0x0][0x1cc], PT ;  /* 0x0000730016007a0c */ /* 0x000fe20003fc6270 */
[----:B------:R-:W-:Y:S01]  /*0dd0*/  IMAD R0, R9, c[0x0][0x1d8], RZ ;  /* 0x0000760009007a24 */ /* 0x000fe200078e02ff */
[----:B------:R-:W-:Y:S01]  /*0de0*/  ULDC.64 UR6, c[0x0][0x270] ;  /* 0x00009c0000067ab9 */ /* 0x000fe20000000a00 */
[C---:B------:R-:W-:Y:S01]  /*0df0*/  IMAD.WIDE.U32 R4, R8.reuse, c[0x0][0x1d8], R4 ;  /* 0x0000760008047a25 */ /* 0x040fe200078e0004 */
[----:B------:R-:W-:Y:S01]  /*0e00*/  IADD3 R3, R7, UR4, RZ ;  /* 0x0000000407037c10 */ /* 0x000fe2000fffe0ff */
[----:B------:R-:W-:Y:S01]  /*0e10*/  ULDC.64 UR4, c[0x0][0x1b8] ;  /* 0x00006e0000047ab9 */ /* 0x000fe20000000a00 */
[----:B------:R-:W-:Y:S01]  /*0e20*/  SHF.R.S32.HI R245, RZ, 0x1f, R244 ;  /* 0x0000001ffff57819 */ /* 0x000fe200000114f4 */
[----:B------:R-:W-:Y:S01]  /*0e30*/  IMAD R0, R8, c[0x0][0x1dc], R0 ;  /* 0x0000770008007a24 */ /* 0x000fe200078e0200 */
[----:B------:R-:W-:Y:S01]  /*0e40*/  UIMAD UR6, UR13, UR6, URZ ;  /* 0x000000060d0672a4 */ /* 0x000fe2000f8e023f */
[----:B------:R-:W-:Y:S01]  /*0e50*/  IMAD.MOV.U32 R2, RZ, RZ, R6 ;  /* 0x000000ffff027224 */ /* 0x000fe200078e0006 */
[----:B------:R-:W-:Y:S01]  /*0e60*/  UIMAD UR4, UR12, UR4, URZ ;  /* 0x000000040c0472a4 */ /* 0x000fe2000f8e023f */
[----:B------:R-:W-:Y:S01]  /*0e70*/  IMAD.IADD R0, R5, 0x1, R0 ;  /* 0x0000000105007824 */ /* 0x000fe200078e0200 */
[----:B------:R-:W-:Y:S01]  /*0e80*/  ISETP.LT.OR P1, PT, R12, 0x1, P6 ;  /* 0x000000010c00780c */ /* 0x000fe20003721670 */
[----:B------:R-:W-:Y:S01]  /*0e90*/  IMAD.WIDE.U32 R16, R16, c[0x0][0x1b8], R2 ;  /* 0x00006e0010107a25 */ /* 0x000fe200078e0002 */
[----:B------:R-:W-:Y:S01]  /*0ea0*/  LEA R2, P0, R4, c[0x0][0x1c0], 0x1 ;  /* 0x0000700004027a11 */ /* 0x000fe200078008ff */
[----:B------:R-:W-:Y:S01]  /*0eb0*/  UIMAD UR6, UR19, UR7, UR6 ;  /* 0x00000007130672a4 */ /* 0x000fe2000f8e0206 */
[----:B------:R-:W-:Y:S01]  /*0ec0*/  ISETP.LT.OR P5, PT, R12, 0x21, P5 ;  /* 0x000000210c00780c */ /* 0x000fe20002fa1670 */
[----:B------:R-:W-:Y:S01]  /*0ed0*/  IMAD.MOV.U32 R5, RZ, RZ, c[0x0][0x1dc] ;  /* 0x00007700ff057624 */ /* 0x000fe200078e00ff */
[----:B------:R-:W-:Y:S01]  /*0ee0*/  LEA.HI.X R3, R4, c[0x0][0x1c4], R0, 0x1, P0 ;  /* 0x0000710004037a11 */ /* 0x000fe200000f0c00 */
[----:B------:R-:W-:Y:S01]  /*0ef0*/  IMAD.U32 R6, RZ, RZ, UR19 ;  /* 0x00000013ff067e24 */ /* 0x000fe2000f8e00ff */
[----:B------:R-:W-:Y:S01]  /*0f00*/  LEA.HI R0, R21, R230, RZ, 0x6 ;  /* 0x000000e615007211 */ /* 0x000fe200078f30ff */
[----:B------:R-:W-:Y:S01]  /*0f10*/  UIMAD UR4, UR20, UR5, UR4 ;  /* 0x00000005140472a4 */ /* 0x000fe2000f8e0204 */
[----:B------:R-:W-:Y:S01]  /*0f20*/  LEA R4, P0, R24, R2, 0x6 ;  /* 0x0000000218047211 */ /* 0x000fe200078030ff */
[----:B------:R-:W-:Y:S01]  /*0f30*/  IMAD.WIDE.U32 R6, R6, c[0x0][0x270], R244 ;  /* 0x00009c0006067a25 */ /* 0x000fe200078e00f4 */
[----:B------:R-:W-:Y:S01]  /*0f40*/  SHF.R.S32.HI R20, RZ, 0x6, R0 ;  /* 0x00000006ff147819 */ /* 0x000fe20000011400 */
[----:B------:R-:W-:Y:S01]  /*0f50*/  USHF.R.S32.HI UR7, URZ, 0x1f, UR11 ;  /* 0x0000001f3f077899 */ /* 0x000fe2000801140b */
[----:B------:R-:W-:Y:S01]  /*0f60*/  LEA.HI.X R5, R24, R3, R5, 0x6, P0 ;  /* 0x0000000318057211 */ /* 0x000fe200000f3405 */
[----:B------:R-:W-:Y:S01]  /*0f70*/  IMAD.MOV.U32 R14, RZ, RZ, R6 ;  /* 0x000000ffff0e7224 */ /* 0x000fe200078e0006 */
[----:B------:R-:W-:Y:S01]  /*0f80*/  ISETP.GT.AND P0, PT, R230, 0x7f, PT ;  /* 0x0000007fe600780c */ /* 0x000fe20003f04270 */
[----:B------:R-:W-:Y:S01]  /*0f90*/  IMAD R13, R20, 0x200, R13 ;  /* 0x00000200140d7824 */ /* 0x000fe200078e020d */
[----:B------:R-:W-:Y:S01]  /*0fa0*/  IADD3 R15, R7, UR6, RZ ;  /* 0x00000006070f7c10 */ /* 0x000fe2000fffe0ff */
[----:B------:R-:W-:Y:S01]  /*0fb0*/  IMAD R0, R9, c[0x0][0x1a8], RZ ;  /* 0x00006a0009007a24 */ /* 0x000fe200078e02ff */
[----:B------:R-:W-:Y:S01]  /*0fc0*/  IADD3 R7, R17, UR4, RZ ;  /* 0x0000000411077c10 */ /* 0x000fe2000fffe0ff */
[----:B------:R-:W-:Y:S01]  /*0fd0*/  IMAD.SHL.U32 R227, R13, 0x2, RZ ;  /* 0x000000020de37824 */ /* 0x000fe200078e00ff */
[----:B------:R-:W-:Y:S01]  /*0fe0*/  ISETP.LT.OR P6, PT, R12, 0x21, P6 ;  /* 0x000000210c00780c */ /* 0x000fe200037c1670 */
[----:B------:R-:W-:Y:S01]  /*0ff0*/  IMAD.MOV.U32 R6, RZ, RZ, R16 ;  /* 0x000000ffff067224 */ /* 0x000fe200078e0010 */
[----:B------:R-:W-:Y:S01]  /*1000*/  ULDC.64 UR4, c[0x0][0x180] ;  /* 0x0000600000047ab9 */ /* 0x000fe20000000a00 */
[----:B------:R-:W-:Y:S01]  /*1010*/  IMAD.MOV.U32 R17, RZ, RZ, 0x5 ;  /* 0x00000005ff117424 */ /* 0x000fe200078e00ff */
[----:B------:R-:W-:Y:S01]  /*1020*/  @!PT LDS RZ, [RZ] ;  /* 0x00000000fffff984 */ /* 0x000fe20000000800 */
[----:B------:R-:W-:Y:S01]  /*1030*/  @!PT LDS RZ, [RZ] ;  /* 0x00000000fffff984 */ /* 0x000fe20000000800 */
[----:B------:R-:W-:Y:S01]  /*1040*/  @!PT LDS RZ, [RZ] ;  /* 0x00000000fffff984 */ /* 0x000fe20000000800 */
[----:B------:R1:W-:Y:S01]  /*1050*/  LDGSTS.E.BYPASS.LTC128B.128 [R227+0x7880], [R2.64], !P4 ;  /* 0x0788000002e37fae */ /* 0x0003e2000e101d56 */
[----:B------:R-:W-:Y:S01]  /*1060*/  IMAD.SHL.U32 R16, R24, 0x20, RZ ;  /* 0x0000002018107824 */ /* 0x000fe200078e00ff */
[----:B------:R-:W-:Y:S01]  /*1070*/  UIMAD UR4, UR13, UR4, URZ ;  /* 0x000000040d0472a4 */ /* 0x000fe2000f8e023f */
[----:B------:R-:W-:Y:S01]  /*1080*/  IMAD R13, R8, c[0x0][0x1ac], R0 ;  /* 0x00006b00080d7a24 */ /* 0x000fe200078e0200 */
[----:B------:R1:W-:Y:S01]  /*1090*/  LDGSTS.E.BYPASS.LTC128B.128 [R227+0xa080], [R2.64+0x80], !P3 ;  /* 0x0a08008002e37fae */ /* 0x0003e2000d901d56 */
[----:B------:R-:W-:Y:S01]  /*10a0*/  ISETP.LT.OR P3, PT, R12, 0x21, P2 ;  /* 0x000000210c00780c */ /* 0x000fe20001761670 */
[----:B------:R-:W-:Y:S01]  /*10b0*/  IMAD.WIDE.U32 R8, R8, c[0x0][0x1a8], R6 ;  /* 0x00006a0008087a25 */ /* 0x000fe200078e0006 */
[C---:B------:R-:W-:Y:S01]  /*10c0*/  @!P0 ISETP.LT.OR P2, PT, R12.reuse, 0x41, P2 ;  /* 0x000000410c00880c */ /* 0x040fe20001741670 */
[----:B------:R1:W-:Y:S01]  /*10d0*/  LDGSTS.E.BYPASS.LTC128B.128 [R227+0xc880], [R2.64+0x100], !P1 ;  /* 0x0c88010002e37fae */ /* 0x0003e2000c901d56 */
[----:B------:R-:W-:Y:S01]  /*10e0*/  @!P0 ISETP.GE.AND P1, PT, R12, 0x41, PT ;  /* 0x000000410c00880c */ /* 0x000fe20003f26270 */
[----:B------:R-:W-:Y:S01]  /*10f0*/  IMAD.IADD R7, R9, 0x1, R13 ;  /* 0x0000000109077824 */ /* 0x000fe200078e020d */
[----:B------:R-:W-:Y:S01]  /*1100*/  UIMAD UR6, UR19, UR5, UR4 ;  /* 0x00000005130672a4 */ /* 0x000fe2000f8e0204 */
[----:B------:R2:W-:Y:S01]  /*1110*/  LDGSTS.E.BYPASS.LTC128B.128 [R227+0x8880], [R4.64], !P5 ;  /* 0x0888000004e37fae */ /* 0x0005e2000e901d56 */
[----:B------:R-:W-:Y:S01]  /*1120*/  @!P0 ISETP.GE.OR P4, PT, R10, c[0x0][0x1cc], !P1 ;  /* 0x000073000a008a0c */ /* 0x000fe20004f86670 */
[----:B------:R-:W-:Y:S01]  /*1130*/  IMAD.U32 R0, RZ, RZ, UR20 ;  /* 0x00000014ff007e24 */ /* 0x000fe2000f8e00ff */
[----:B------:R-:W-:Y:S01]  /*1140*/  @!P0 ISETP.GE.OR P1, PT, R22, c[0x0][0x1cc], !P1 ;  /* 0x0000730016008a0c */ /* 0x000fe20004f26670 */
[----:B------:R-:W-:Y:S01]  /*1150*/  ULDC.64 UR4, c[0x0][0x188] ;  /* 0x0000620000047ab9 */ /* 0x000fe20000000a00 */
[----:B------:R-:W-:Y:S01]  /*1160*/  IMAD.MOV.U32 R223, RZ, RZ, 0x10 ;  /* 0x00000010ffdf7424 */ /* 0x000fe200078e00ff */
[----:B------:R2:W-:Y:S01]  /*1170*/  LDGSTS.E.BYPASS.LTC128B.128 [R227+0xb080], [R4.64+0x80], !P3 ;  /* 0x0b08008004e37fae */ /* 0x0005e2000d901d56 */
[----:B------:R-:W-:Y:S01]  /*1180*/  LEA R6, P3, R8, c[0x0][0x190], 0x1 ;  /* 0x0000640008067a11 */ /* 0x000fe200078608ff */
[----:B------:R-:W-:Y:S01]  /*1190*/  IMAD.WIDE.U32 R248, R0, c[0x0][0x278], R14 ;  /* 0x00009e0000f87a25 */ /* 0x000fe200078e000e */
[----:B------:R-:W-:Y:S01]  /*11a0*/  UIMAD UR4, UR12, UR4, URZ ;  /* 0x000000040c0472a4 */ /* 0x000fe2000f8e023f */
[----:B------:R2:W-:Y:S01]  /*11b0*/  LDGSTS.E.BYPASS.LTC128B.128 [R227+0xd880], [R4.64+0x100], !P6 ;  /* 0x0d88010004e37fae */ /* 0x0005e2000f101d56 */
[----:B------:R-:W-:Y:S01]  /*11c0*/  LEA.HI.X R7, R8, c[0x0][0x194], R7, 0x1, P3 ;  /* 0x0000650008077a11 */ /* 0x000fe200018f0c07 */
[----:B------:R-:W-:Y:S01]  /*11d0*/  IMAD R0, R233, c[0x0][0x178], RZ ;  /* 0x00005e00e9007a24 */ /* 0x000fe200078e02ff */
[----:B------:R-:W-:Y:S01]  /*11e0*/  UIMAD UR5, UR20, UR5, UR4 ;  /* 0x00000005140572a4 */ /* 0x000fe2000f8e0204 */
[----:B------:R-:W-:Y:S01]  /*11f0*/  IMAD.MOV.U32 R213, RZ, RZ, 0x120 ;  /* 0x00000120ffd57424 */ /* 0x000fe200078e00ff */
        /* <DEDUP_REMOVED lines=8> */
[----:B-1----:R-:W-:Y:S01]  /*1280*/  SHF.L.U64.HI R3, R24, R17, c[0x0][0x1dc] ;  /* 0x0000770018037619 */ /* 0x002fe20000010211 */
[----:B------:R-:W-:Y:S01]  /*1290*/  IMAD.MOV.U32 R24, RZ, RZ, 0x6 ;  /* 0x00000006ff187424 */ /* 0x000fe200078e00ff */
[C---:B------:R-:W-:Y:S01]  /*12a0*/  @!P0 LEA R2, P5, R16.reuse, R4, 0x1 ;  /* 0x0000000410028211 */ /* 0x040fe200078a08ff */
[----:B------:R-:W-:Y:S01]  /*12b0*/  CS2R R152, SRZ ;  /* 0x0000000000987805 */ /* 0x000fe2000001ff00 */
[----:B------:R-:W-:Y:S01]  /*12c0*/  CS2R R150, SRZ ;  /* 0x0000000000967805 */ /* 0x000fe2000001ff00 */
[----:B------:R-:W-:Y:S01]  /*12d0*/  CS2R R148, SRZ ;  /* 0x0000000000947805 */ /* 0x000fe2000001ff00 */
[----:B------:R-:W-:Y:S01]  /*12e0*/  @!P0 LEA.HI.X R3, R16, R5, R3, 0x1, P5 ;  /* 0x0000000510038211 */ /* 0x000fe200028f0c03 */
[----:B------:R-:W-:Y:S01]  /*12f0*/  IMAD.MOV.U32 R16, RZ, RZ, c[0x0][0x178] ;  /* 0x00005e00ff107624 */ /* 0x000fe200078e00ff */
[----:B------:R-:W-:Y:S01]  /*1300*/  ISETP.GE.AND P5, PT, R10, c[0x0][0x19c], PT ;  /* 0x000067000a007a0c */ /* 0x000fe20003fa6270 */
[----:B------:R-:W-:Y:S01]  /*1310*/  CS2R R146, SRZ ;  /* 0x0000000000927805 */ /* 0x000fe2000001ff00 */
[----:B------:R-:W-:Y:S01]  /*1320*/  CS2R R144, SRZ ;  /* 0x0000000000907805 */ /* 0x000fe2000001ff00 */
[----:B------:R1:W-:Y:S01]  /*1330*/  @!P0 LDGSTS.E.BYPASS.LTC128B.128 [R227+0x9880], [R2.64], !P4 ;  /* 0x0988000002e38fae */ /* 0x0003e2000e101d56 */
[----:B------:R-:W-:Y:S01]  /*1340*/  ISETP.LT.OR P3, PT, R12, 0x1, P5 ;  /* 0x000000010c00780c */ /* 0x000fe20002f61670 */
[C---:B------:R-:W-:Y:S01]  /*1350*/  IMAD.SHL.U32 R25, R16.reuse, 0x20, RZ ;  /* 0x0000002010197824 */ /* 0x040fe200078e00ff */
[----:B------:R-:W-:Y:S01]  /*1360*/  SHF.L.U64.HI R26, R16, R17, c[0x0][0x17c] ;  /* 0x00005f00101a7619 */ /* 0x000fe20000010211 */
[----:B--2---:R-:W-:Y:S01]  /*1370*/  IMAD.MOV.U32 R5, RZ, RZ, c[0x0][0x1a8] ;  /* 0x00006a00ff057624 */ /* 0x004fe200078e00ff */
[----:B------:R1:W-:Y:S01]  /*1380*/  @!P0 LDGSTS.E.BYPASS.LTC128B.128 [R227+0xc080], [R2.64+0x80], !P2 ;  /* 0x0c08008002e38fae */ /* 0x0003e2000d101d56 */
[----:B------:R-:W-:Y:S01]  /*1390*/  IMAD.MOV.U32 R4, RZ, RZ, c[0x0][0x1ac] ;  /* 0x00006b00ff047624 */ /* 0x000fe200078e00ff */
[----:B------:R-:W-:Y:S01]  /*13a0*/  ISETP.GE.AND P2, PT, R19, c[0x0][0x19c], PT ;  /* 0x0000670013007a0c */ /* 0x000fe20003f46270 */
[C---:B------:R-:W-:Y:S01]  /*13b0*/  IMAD.SHL.U32 R13, R5.reuse, 0x20, RZ ;  /* 0x00000020050d7824 */ /* 0x040fe200078e00ff */
[----:B------:R1:W-:Y:S01]  /*13c0*/  @!P0 LDGSTS.E.BYPASS.LTC128B.128 [R227+0xe880], [R2.64+0x100], !P1 ;  /* 0x0e88010002e38fae */ /* 0x0003e2000c901d56 */
[C---:B------:R-:W-:Y:S01]  /*13d0*/  LEA R8, P4, R5.reuse, R6, 0x6 ;  /* 0x0000000605087211 */ /* 0x040fe200078830ff */
[----:B------:R-:W-:Y:S01]  /*13e0*/  CS2R R142, SRZ ;  /* 0x00000000008e7805 */ /* 0x000fe2000001ff00 */
[----:B------:R-:W-:Y:S01]  /*13f0*/  ISETP.GE.AND P1, PT, R22, c[0x0][0x19c], PT ;  /* 0x0000670016007a0c */ /* 0x000fe20003f26270 */
[----:B------:R-:W-:Y:S01]  /*1400*/  CS2R R140, SRZ ;  /* 0x00000000008c7805 */ /* 0x000fe2000001ff00 */
[----:B------:R2:W-:Y:S01]  /*1410*/  LDGSTS.E.BYPASS.LTC128B.128 [R227+0x80], [R6.64], !P3 ;  /* 0x0008000006e37fae */ /* 0x0005e2000d901d56 */
[----:B------:R-:W-:Y:S01]  /*1420*/  LEA.HI.X R9, R5, R7, R4, 0x6, P4 ;  /* 0x0000000705097211 */ /* 0x000fe200020f3404 */
[----:B------:R-:W-:Y:S01]  /*1430*/  IMAD.U32 R4, RZ, RZ, UR19 ;  /* 0x00000013ff047e24 */ /* 0x000fe2000f8e00ff */
[----:B------:R-:W-:Y:S01]  /*1440*/  @!P0 LEA R14, P3, R13, R8, 0x1 ;  /* 0x000000080d0e8211 */ /* 0x000fe200078608ff */
[----:B------:R-:W-:Y:S01]  /*1450*/  CS2R R138, SRZ ;  /* 0x00000000008a7805 */ /* 0x000fe2000001ff00 */
[C---:B------:R-:W-:Y:S01]  /*1460*/  ISETP.LT.OR P6, PT, R12.reuse, 0x1, P2 ;  /* 0x000000010c00780c */ /* 0x040fe200017c1670 */
        /* <DEDUP_REMOVED lines=14> */
[----:B------:R-:W-:Y:S01]  /*1550*/  CS2R R114, SRZ ;  /* 0x0000000000727805 */ /* 0x000fe2000001ff00 */
[----:B------:R-:W-:Y:S01]  /*1560*/  @!P0 ISETP.LT.OR P2, PT, R12, 0x41, P2 ;  /* 0x000000410c00880c */ /* 0x000fe20001741670 */
[----:B-1----:R-:W-:Y:S01]  /*1570*/  IMAD.WIDE.U32 R2, R232, c[0x0][0x178], R10 ;  /* 0x00005e00e8027a25 */ /* 0x002fe200078e000a */
[----:B------:R2:W-:Y:S01]  /*1580*/  LDGSTS.E.BYPASS.LTC128B.128 [R227+0x5080], [R6.64+0x100], !P4 ;  /* 0x0508010006e37fae */ /* 0x0005e2000e101d56 */
[----:B------:R-:W-:Y:S01]  /*1590*/  ISETP.LT.OR P4, PT, R12, 0x21, P1 ;  /* 0x000000210c00780c */ /* 0x000fe20000f81670 */
[----:B------:R-:W-:Y:S01]  /*15a0*/  CS2R R112, SRZ ;  /* 0x0000000000707805 */ /* 0x000fe2000001ff00 */
[----:B------:R-:W-:Y:S01]  /*15b0*/  IMAD.IADD R3, R3, 0x1, R0 ;  /* 0x0000000103037824 */ /* 0x000fe200078e0200 */
[----:B------:R-:W-:Y:S01]  /*15c0*/  SHF.L.U64.HI R0, R5, R17, c[0x0][0x1ac] ;  /* 0x00006b0005007619 */ /* 0x000fe20000010211 */
[----:B------:R-:W-:Y:S01]  /*15d0*/  IMAD.SHL.U32 R5, R16, 0x40, RZ ;  /* 0x0000004010057824 */ /* 0x000fe200078e00ff */
[----:B------:R-:W-:Y:S01]  /*15e0*/  @!P0 ISETP.LT.OR P1, PT, R12, 0x41, P1 ;  /* 0x000000410c00880c */ /* 0x000fe20000f21670 */
[----:B------:R-:W-:Y:S01]  /*15f0*/  IMAD.WIDE.U32 R2, R4, c[0x0][0x180], R2 ;  /* 0x0000600004027a25 */ /* 0x000fe200078e0002 */
[----:B------:R-:W-:Y:S01]  /*1600*/  @!P0 LEA.HI.X R15, R13, R9, R0, 0x1, P3 ;  /* 0x000000090d0f8211 */ /* 0x000fe200018f0c00 */
[----:B------:R-:W-:Y:S01]  /*1610*/  CS2R R82, SRZ ;  /* 0x0000000000527805 */ /* 0x000fe2000001ff00 */
[----:B------:R-:W-:Y:S01]  /*1620*/  ISETP.LT.OR P3, PT, R12, 0x21, P5 ;  /* 0x000000210c00780c */ /* 0x000fe20002f61670 */
[----:B------:R-:W-:Y:S01]  /*1630*/  IMAD.U32 R0, RZ, RZ, UR20 ;  /* 0x00000014ff007e24 */ /* 0x000fe2000f8e00ff */
[----:B------:R-:W-:Y:S01]  /*1640*/  IADD3 R3, R3, UR6, RZ ;  /* 0x0000000603037c10 */ /* 0x000fe2000fffe0ff */
[----:B------:R-:W-:Y:S01]  /*1650*/  USHF.L.U32 UR6, UR11, 0x6, URZ ;  /* 0x000000060b067899 */ /* 0x000fe2000800063f */
[----:B------:R-:W-:Y:S01]  /*1660*/  SHF.L.U64.HI R4, R16, R24, c[0x0][0x17c] ;  /* 0x00005f0010047619 */ /* 0x000fe20000010218 */
[----:B------:R-:W-:Y:S01]  /*1670*/  IMAD.MOV.U32 R13, RZ, RZ, c[0x0][0x208] ;  /* 0x00008200ff0d7624 */ /* 0x000fe200078e00ff */
[----:B------:R-:W-:Y:S01]  /*1680*/  @!P0 ISETP.LT.OR P5, PT, R12, 0x41, P5 ;  /* 0x000000410c00880c */ /* 0x000fe20002fa1670 */
[----:B------:R-:W-:Y:S01]  /*1690*/  IMAD.WIDE.U32 R242, R0, c[0x0][0x188], R2 ;  /* 0x0000620000f27a25 */ /* 0x000fe200078e0002 */
[----:B------:R-:W-:Y:S01]  /*16a0*/  CS2R R80, SRZ ;  /* 0x0000000000507805 */ /* 0x000fe2000001ff00 */
[----:B------:R-:W-:Y:S01]  /*16b0*/  CS2R R78, SRZ ;  /* 0x00000000004e7805 */ /* 0x000fe2000001ff00 */
[----:B------:R-:W-:Y:S01]  /*16c0*/  CS2R R76, SRZ ;  /* 0x00000000004c7805 */ /* 0x000fe2000001ff00 */
[----:B------:R-:W-:Y:S01]  /*16d0*/  IMAD R0, R233, c[0x0][0x208], RZ ;  /* 0x00008200e9007a24 */ /* 0x000fe200078e02ff */
[----:B------:R-:W-:Y:S01]  /*16e0*/  IADD3 R239, R243, UR5, RZ ;  /* 0x00000005f3ef7c10 */ /* 0x000fe2000fffe0ff */
[----:B------:R1:W-:Y:S01]  /*16f0*/  LDGSTS.E.BYPASS.LTC128B.128 [R227+0x1080], [R8.64], !P3 ;  /* 0x0108000008e37fae */ /* 0x0003e2000d901d56 */
[----:B------:R-:W-:Y:S01]  /*1700*/  ISETP.GE.AND P3, PT, R10, c[0x0][0x16c], PT ;  /* 0x00005b000a007a0c */ /* 0x000fe20003f66270 */
[C---:B------:R-:W-:Y:S01]  /*1710*/  IMAD.WIDE.U32 R2, R232.reuse, c[0x0][0x208], R10 ;  /* 0x00008200e8027a25 */ /* 0x040fe200078e000a */
[----:B------:R-:W-:Y:S01]  /*1720*/  ULDC.64 UR4, c[0x0][0x210] ;  /* 0x0000840000047ab9 */ /* 0x000fe20000000a00 */
[----:B------:R1:W-:Y:S01]  /*1730*/  LDGSTS.E.BYPASS.LTC128B.128 [R227+0x3880], [R8.64+0x80], !P6 ;  /* 0x0388008008e37fae */ /* 0x0003e2000f101d56 */
[----:B------:R-:W-:Y:S01]  /*1740*/  SEL R11, RZ, 0x1, P3 ;  /* 0x00000001ff0b7807 */ /* 0x000fe20001800000 */
[----:B------:R-:W-:Y:S01]  /*1750*/  IMAD R0, R232, c[0x0][0x20c], R0 ;  /* 0x00008300e8007a24 */ /* 0x000fe200078e0200 */
[----:B------:R-:W-:Y:S01]  /*1760*/  ISETP.GE.AND P3, PT, R19, c[0x0][0x16c], PT ;  /* 0x00005b0013007a0c */ /* 0x000fe20003f66270 */
[----:B------:R-:W-:Y:S01]  /*1770*/  IMAD.MOV.U32 R238, RZ, RZ, R242 ;  /* 0x000000ffffee7224 */ /* 0x000fe200078e00f2 */
[----:B------:R1:W-:Y:S01]  /*1780*/  LDGSTS.E.BYPASS.LTC128B.128 [R227+0x6080], [R8.64+0x100], !P4 ;  /* 0x0608010008e37fae */ /* 0x0003e2000e101d56 */
[----:B--2---:R-:W-:Y:S01]  /*1790*/  IMAD.IADD R7, R3, 0x1, R0 ;  /* 0x0000000103077824 */ /* 0x004fe200078e0200 */
[----:B------:R-:W-:Y:S01]  /*17a0*/  SEL R3, RZ, 0xffffffff, P3 ;  /* 0xffffffffff037807 */ /* 0x000fe20001800000 */
[----:B------:R-:W-:Y:S01]  /*17b0*/  IMAD R0, R4, UR11, RZ ;  /* 0x0000000b04007c24 */ /* 0x000fe2000f8e02ff */
[----:B------:R-:W-:Y:S01]  /*17c0*/  ISETP.GE.AND P3, PT, R22, c[0x0][0x16c], PT ;  /* 0x00005b0016007a0c */ /* 0x000fe20003f66270 */
[----:B------:R-:W-:Y:S01]  /*17d0*/  IMAD.MOV.U32 R6, RZ, RZ, R2 ;  /* 0x000000ffff067224 */ /* 0x000fe200078e0002 */
[----:B------:R-:W-:Y:S01]  /*17e0*/  UIMAD UR4, UR13, UR4, URZ ;  /* 0x000000040d0472a4 */ /* 0x000fe2000f8e023f */
[----:B------:R-:W-:Y:S01]  /*17f0*/  IMAD.SHL.U32 R3, R3, 0x2, RZ ;  /* 0x0000000203037824 */ /* 0x000fe200078e00ff */
[----:B------:R-:W-:Y:S01]  /*1800*/  SEL R12, RZ, 0x4, P3 ;  /* 0x00000004ff0c7807 */ /* 0x000fe20001800000 */
[C---:B------:R-:W-:Y:S01]  /*1810*/  IMAD R0, R5.reuse, UR7, R0 ;  /* 0x0000000705007c24 */ /* 0x040fe2000f8e0200 */
[----:B------:R2:W-:Y:S01]  /*1820*/  @!P0 LDGSTS.E.BYPASS.LTC128B.128 [R227+0x2080], [R14.64], !P5 ;  /* 0x020800000ee38fae */ /* 0x0005e2000e901d56 */
[----:B------:R-:W-:Y:S01]  /*1830*/  IMAD.WIDE.U32 R4, R5, UR11, R238 ;  /* 0x0000000b05047c25 */ /* 0x000fe2000f8e00ee */
[----:B------:R-:W-:Y:S01]  /*1840*/  LOP3.LUT R3, R3, 0x2, R11, 0xe2, !PT ;  /* 0x0000000203037812 */ /* 0x000fe200078ee20b */
[----:B------:R-:W-:Y:S01]  /*1850*/  UIMAD UR8, UR19, UR5, UR4 ;  /* 0x00000005130872a4 */ /* 0x000fe2000f8e0204 */
[----:B------:R2:W-:Y:S01]  /*1860*/  @!P0 LDGSTS.E.BYPASS.LTC128B.128 [R227+0x4880], [R14.64+0x80], !P2 ;  /* 0x048800800ee38fae */ /* 0x0005e2000d101d56 */
[----:B------:R-:W-:Y:S01]  /*1870*/  IMAD.U32 R11, RZ, RZ, UR19 ;  /* 0x00000013ff0b7e24 */ /* 0x000fe2000f8e00ff */
[C---:B------:R-:W-:Y:S01]  /*1880*/  LEA R2, P3, R4.reuse, c[0x0][0x160], 0x1 ;  /* 0x0000580004027a11 */ /* 0x040fe200078608ff */
[----:B------:R-:W-:Y:S01]  /*1890*/  IMAD.IADD R0, R5, 0x1, R0 ;  /* 0x0000000105007824 */ /* 0x000fe200078e0200 */
[----:B------:R-:W-:Y:S01]  /*18a0*/  LOP3.LUT R5, R3, R12, RZ, 0xfc, !PT ;  /* 0x0000000c03057212 */ /* 0x000fe200078efcff */
[----:B------:R-:W-:Y:S01]  /*18b0*/  IMAD.WIDE.U32 R6, R11, c[0x0][0x210], R6 ;  /* 0x000084000b067a25 */ /* 0x000fe200078e0006 */
[----:B------:R2:W-:Y:S01]  /*18c0*/  @!P0 LDGSTS.E.BYPASS.LTC128B.128 [R227+0x7080], [R14.64+0x100], !P1 ;  /* 0x070801000ee38fae */ /* 0x0005e2000c901d56 */
[----:B------:R-:W-:Y:S01]  /*18d0*/  ULDC.64 UR4, c[0x0][0x218] ;  /* 0x0000860000047ab9 */ /* 0x000fe20000000a00 */
[----:B------:R-:W-:Y:S01]  /*18e0*/  LEA.HI.X R3, R4, c[0x0][0x164], R0, 0x1, P3 ;  /* 0x0000590004037a11 */ /* 0x000fe200018f0c00 */
[----:B------:R-:W-:Y:S01]  /*18f0*/  IMAD.U32 R11, RZ, RZ, UR6 ;  /* 0x00000006ff0b7e24 */ /* 0x000fe2000f8e00ff */
[C---:B------:R-:W-:Y:S01]  /*1900*/  LOP3.LUT P4, RZ, R5.reuse, 0x1, RZ, 0xc0, !PT ;  /* 0x0000000105ff7812 */ /* 0x040fe2000788c0ff */
[----:B------:R-:W-:Y:S01]  /*1910*/  UIMAD UR4, UR12, UR4, URZ ;  /* 0x000000040c0472a4 */ /* 0x000fe2000f8e023f */
[C---:B------:R-:W-:Y:S01]  /*1920*/  LOP3.LUT P3, RZ, R5.reuse, 0x2, RZ, 0xc0, !PT ;  /* 0x0000000205ff7812 */ /* 0x040fe2000786c0ff */
[----:B------:R-:W0:Y:S01]  /*1930*/  LDGDEPBAR ;  /* 0x00000000000079af */ /* 0x000e220000000000 */
[----:B------:R-:W-:Y:S01]  /*1940*/  IADD3 R0, -R232, c[0x0][0x168], -R11 ;  /* 0x00005a00e8007a10 */ /* 0x000fe20007ffe90b */
[----:B-1----:R-:W-:Y:S01]  /*1950*/  IMAD.U32 R8, RZ, RZ, UR20 ;  /* 0x00000014ff087e24 */ /* 0x002fe2000f8e00ff */
[----:B------:R-:W-:Y:S01]  /*1960*/  LOP3.LUT P2, RZ, R5, 0x4, RZ, 0xc0, !PT ;  /* 0x0000000405ff7812 */ /* 0x000fe2000784c0ff */
[----:B------:R-:W-:Y:S01]  /*1970*/  IMAD.MOV.U32 R4, RZ, RZ, R6 ;  /* 0x000000ffff047224 */ /* 0x000fe200078e0006 */
[C---:B------:R-:W-:Y:S01]  /*1980*/  ISETP.LT.OR P6, PT, R0.reuse, 0x1, !P4 ;  /* 0x000000010000780c */ /* 0x040fe200067c1670 */
[----:B------:R-:W-:Y:S01]  /*1990*/  CS2R R74, SRZ ;  /* 0x00000000004a7805 */ /* 0x000fe2000001ff00 */
[C---:B------:R-:W-:Y:S01]  /*19a0*/  ISETP.LT.OR P5, PT, R0.reuse, 0x1, !P3 ;  /* 0x000000010000780c */ /* 0x040fe20005fa1670 */
[----:B------:R-:W-:Y:S01]  /*19b0*/  CS2R R72, SRZ ;  /* 0x0000000000487805 */ /* 0x000fe2000001ff00 */
[C---:B------:R-:W-:Y:S01]  /*19c0*/  ISETP.LT.OR P0, PT, R0.reuse, 0x1, !P2 ;  /* 0x000000010000780c */ /* 0x040fe20005701670 */
[----:B------:R-:W-:Y:S01]  /*19d0*/  CS2R R70, SRZ ;  /* 0x0000000000467805 */ /* 0x000fe2000001ff00 */
[----:B------:R-:W-:Y:S01]  /*19e0*/  IADD3 R5, R7, UR8, RZ ;  /* 0x0000000807057c10 */ /* 0x000fe2000fffe0ff */
[----:B------:R-:W-:Y:S01]  /*19f0*/  UIMAD UR8, UR20, UR5, UR4 ;  /* 0x00000005140872a4 */ /* 0x000fe2000f8e0204 */
[----:B------:R-:W-:Y:S01]  /*1a00*/  ISETP.LT.OR P1, PT, R0, 0x21, !P4 ;  /* 0x000000210000780c */ /* 0x000fe20006721670 */
[----:B------:R-:W-:Y:S01]  /*1a10*/  CS2R R68, SRZ ;  /* 0x0000000000447805 */ /* 0x000fe2000001ff00 */
[----:B------:R-:W-:Y:S01]  /*1a20*/  ULDC.64 UR4, c[0x0][0x278] ;  /* 0x00009e0000047ab9 */ /* 0x000fe20000000a00 */
[----:B------:R-:W-:Y:S01]  /*1a30*/  IMAD.WIDE.U32 R240, R8, c[0x0][0x218], R4 ;  /* 0x0000860008f07a25 */ /* 0x000fe200078e0004 */
[----:B------:R-:W-:Y:S01]  /*1a40*/  UIMAD UR4, UR12, UR4, URZ ;  /* 0x000000040c0472a4 */ /* 0x000fe2000f8e023f */
[----:B------:R1:W-:Y:S01]  /*1a50*/  LDGSTS.E.BYPASS.LTC128B.128 [R227+0xf080], [R2.64], !P6 ;  /* 0x0f08000002e37fae */ /* 0x0003e2000f101d56 */
[C---:B------:R-:W-:Y:S01]  /*1a60*/  ISETP.LT.OR P6, PT, R0.reuse, 0x21, !P3 ;  /* 0x000000210000780c */ /* 0x040fe20005fc1670 */
[C---:B------:R-:W-:Y:S01]  /*1a70*/  IMAD.SHL.U32 R4, R13.reuse, 0x40, RZ ;  /* 0x000000400d047824 */ /* 0x040fe200078e00ff */
[----:B------:R-:W-:Y:S01]  /*1a80*/  UIMAD UR4, UR20, UR5, UR4 ;  /* 0x00000005140472a4 */ /* 0x000fe2000f8e0204 */
[----:B------:R1:W-:Y:S01]  /*1a90*/  LDGSTS.E.BYPASS.LTC128B.128 [R227+0x11080], [R2.64+0x80], !P5 ;  /* 0x1108008002e37fae */ /* 0x0003e2000e901d56 */
[----:B------:R-:W-:Y:S01]  /*1aa0*/  ISETP.LT.OR P5, PT, R0, 0x21, !P2 ;  /* 0x000000210000780c */ /* 0x000fe200057a1670 */
[----:B------:R-:W-:Y:S01]  /*1ab0*/  IMAD.MOV.U32 R236, RZ, RZ, R240 ;  /* 0x000000ffffec7224 */ /* 0x000fe200078e00f0 */
[----:B------:R-:W-:Y:S01]  /*1ac0*/  SHF.L.U64.HI R0, R13, R24, c[0x0][0x20c] ;  /* 0x000083000d007619 */ /* 0x000fe20000010218 */
[----:B------:R1:W-:Y:S01]  /*1ad0*/  LDGSTS.E.BYPASS.LTC128B.128 [R227+0x13080], [R2.64+0x100], !P0 ;  /* 0x1308010002e37fae */ /* 0x0003e2000c101d56 */
[----:B------:R-:W-:Y:S01]  /*1ae0*/  IADD3 R252, R249, UR4, RZ ;  /* 0x00000004f9fc7c10 */ /* 0x000fe2000fffe0ff */
[----:B--2---:R-:W-:Y:S01]  /*1af0*/  IMAD.SHL.U32 R14, R13, 0x20, RZ ;  /* 0x000000200d0e7824 */ /* 0x004fe200078e00ff */
[----:B------:R-:W-:Y:S01]  /*1b00*/  IADD3 R237, R241, UR8, RZ ;  /* 0x00000008f1ed7c10 */ /* 0x000fe2000fffe0ff */
[----:B------:R-:W-:Y:S01]  /*1b10*/  IMAD R0, R0, UR11, RZ ;  /* 0x0000000b00007c24 */ /* 0x000fe2000f8e02ff */
[----:B------:R-:W-:Y:S01]  /*1b20*/  P2R R12, PR, RZ, 0x10 ;  /* 0x00000010ff0c7803 */ /* 0x000fe20000000000 */
[----:B------:R-:W-:Y:S01]  /*1b30*/  ULDC.64 UR4, c[0x0][0x288] ;  /* 0x0000a20000047ab9 */ /* 0x000fe20000000a00 */
[----:B------:R-:W-:Y:S01]  /*1b40*/  IADD3 R8, -R11, c[0x0][0x168], -R232 ;  /* 0x00005a000b087a10 */ /* 0x000fe20007ffe9e8 */
[----:B------:R-:W-:Y:S01]  /*1b50*/  IMAD R9, R4, UR7, R0 ;  /* 0x0000000704097c24 */ /* 0x000fe2000f8e0200 */
[----:B------:R-:W-:Y:S01]  /*1b60*/  USHF.R.S32.HI UR7, URZ, 0x1f, UR6 ;  /* 0x0000001f3f077899 */ /* 0x000fe20008011406 */
[----:B------:R-:W-:Y:S01]  /*1b70*/  ISETP.GE.AND P4, PT, R10, c[0x0][0x1fc], PT ;  /* 0x00007f000a007a0c */ /* 0x000fe20003f86270 */
[----:B------:R-:W-:Y:S01]  /*1b80*/  IMAD.WIDE.U32 R4, R4, UR11, R236 ;  /* 0x0000000b04047c25 */ /* 0x000fe2000f8e00ec */
[----:B------:R-:W-:Y:S01]  /*1b90*/  SHF.L.U64.HI R15, R13, R17, c[0x0][0x20c] ;  /* 0x000083000d0f7619 */ /* 0x000fe20000010211 */
[----:B------:R-:W-:Y:S01]  /*1ba0*/  UIMAD UR4, UR13, UR4, URZ ;  /* 0x000000040d0472a4 */ /* 0x000fe2000f8e023f */
[----:B------:R-:W-:Y:S01]  /*1bb0*/  LEA.HI R11, R21, R230, RZ, 0x2 ;  /* 0x000000e6150b7211 */ /* 0x000fe200078f10ff */
[----:B------:R-:W-:Y:S01]  /*1bc0*/  CS2R R66, SRZ ;  /* 0x0000000000427805 */ /* 0x000fe2000001ff00 */
[----:B------:R-:W-:Y:S01]  /*1bd0*/  CS2R R64, SRZ ;  /* 0x0000000000407805 */ /* 0x000fe2000001ff00 */
[----:B------:R-:W-:Y:S01]  /*1be0*/  UIMAD UR4, UR19, UR5, UR4 ;  /* 0x00000005130472a4 */ /* 0x000fe2000f8e0204 */
        /* <DEDUP_REMOVED lines=9> */
[C---:B-1----:R-:W-:Y:S01]  /*1c80*/  LEA R2, P0, R25.reuse, R2, 0x1 ;  /* 0x0000000219027211 */ /* 0x042fe200078008ff */
[----:B------:R-:W-:Y:S01]  /*1c90*/  CS2R R44, SRZ ;  /* 0x00000000002c7805 */ /* 0x000fe2000001ff00 */
[----:B------:R-:W-:Y:S01]  /*1ca0*/  CS2R R42, SRZ ;  /* 0x00000000002a7805 */ /* 0x000fe2000001ff00 */
[----:B------:R-:W-:Y:S01]  /*1cb0*/  CS2R R40, SRZ ;  /* 0x0000000000287805 */ /* 0x000fe2000001ff00 */
[----:B------:R-:W-:Y:S01]  /*1cc0*/  LEA.HI.X R3, R25, R3, R26, 0x1, P0 ;  /* 0x0000000319037211 */ /* 0x000fe200000f0c1a */
[----:B------:R-:W-:Y:S01]  /*1cd0*/  CS2R R38, SRZ ;  /* 0x0000000000267805 */ /* 0x000fe2000001ff00 */
[----:B------:R-:W-:Y:S01]  /*1ce0*/  IADD3 R0, P0, R248, UR6, RZ ;  /* 0x00000006f8007c10 */ /* 0x000fe2000ff1e0ff */
[----:B------:R-:W-:Y:S01]  /*1cf0*/  CS2R R36, SRZ ;  /* 0x0000000000247805 */ /* 0x000fe2000001ff00 */
[----:B------:R-:W-:Y:S01]  /*1d00*/  CS2R R34, SRZ ;  /* 0x0000000000227805 */ /* 0x000fe2000001ff00 */
[----:B------:R1:W-:Y:S01]  /*1d10*/  LDGSTS.E.BYPASS.LTC128B.128 [R227+0x10080], [R2.64], !P1 ;  /* 0x1008000002e37fae */ /* 0x0003e2000c901d56 */
[----:B------:R-:W-:Y:S01]  /*1d20*/  ISETP.GT.AND P1, PT, R230, 0xf, PT ;  /* 0x0000000fe600780c */ /* 0x000fe20003f24270 */
[----:B------:R-:W-:Y:S01]  /*1d30*/  CS2R R32, SRZ ;  /* 0x0000000000207805 */ /* 0x000fe2000001ff00 */
[----:B------:R-:W-:Y:S01]  /*1d40*/  IADD3.X R7, R252, UR7, RZ, P0, !PT ;  /* 0x00000007fc077c10 */ /* 0x000fe200087fe4ff */
[----:B------:R1:W-:Y:S01]  /*1d50*/  LDGSTS.E.BYPASS.LTC128B.128 [R227+0x12080], [R2.64+0x80], !P6 ;  /* 0x1208008002e37fae */ /* 0x0003e2000f101d56 */
[C---:B------:R-:W-:Y:S01]  /*1d60*/  LEA R6, P0, R0.reuse, c[0x0][0x258], 0x2 ;  /* 0x0000960000067a11 */ /* 0x040fe200078010ff */
[----:B------:R-:W-:Y:S01]  /*1d70*/  CS2R R30, SRZ ;  /* 0x00000000001e7805 */ /* 0x000fe2000001ff00 */
[----:B------:R-:W-:Y:S01]  /*1d80*/  ISETP.GE.AND P6, PT, R19, c[0x0][0x1fc], PT ;  /* 0x00007f0013007a0c */ /* 0x000fe20003fc6270 */
[----:B------:R1:W-:Y:S01]  /*1d90*/  LDGSTS.E.BYPASS.LTC128B.128 [R227+0x14080], [R2.64+0x100], !P5 ;  /* 0x1408010002e37fae */ /* 0x0003e2000e901d56 */
[----:B------:R-:W-:Y:S01]  /*1da0*/  LEA.HI.X R7, R0, c[0x0][0x25c], R7, 0x2, P0 ;  /* 0x0000970000077a11 */ /* 0x000fe200000f1407 */
[----:B------:R-:W-:Y:S01]  /*1db0*/  IMAD.IADD R0, R5, 0x1, R9 ;  /* 0x0000000105007824 */ /* 0x000fe200078e0209 */
[----:B------:R-:W-:Y:S01]  /*1dc0*/  ISETP.LT.OR P0, PT, R8, 0x1, P4 ;  /* 0x000000010800780c */ /* 0x000fe20002701670 */
[----:B------:R-:W-:Y:S01]  /*1dd0*/  CS2R R28, SRZ ;  /* 0x00000000001c7805 */ /* 0x000fe2000001ff00 */
[----:B------:R-:W-:Y:S01]  /*1de0*/  CS2R R26, SRZ ;  /* 0x00000000001a7805 */ /* 0x000fe2000001ff00 */
[----:B------:R-:W-:Y:S01]  /*1df0*/  @!P1 IMAD.SHL.U32 R5, R230, 0x10, RZ ;  /* 0x00000010e6059824 */ /* 0x000fe200078e00ff */
[----:B------:R-:W-:Y:S01]  /*1e00*/  CS2R R24, SRZ ;  /* 0x0000000000187805 */ /* 0x000fe2000001ff00 */
[----:B------:R-:W-:Y:S01]  /*1e10*/  IADD3 R251, R227, 0xf080, RZ ;  /* 0x0000f080e3fb7810 */ /* 0x000fe20007ffe0ff */
[----:B------:R-:W-:Y:S01]  /*1e20*/  UMOV UR17, 0x1 ;  /* 0x0000000100117882 */ /* 0x000fe20000000000 */
[----:B------:R-:W-:Y:S01]  /*1e30*/  SHF.R.S32.HI R231, RZ, 0x1f, R230 ;  /* 0x0000001fffe77819 */ /* 0x000fe200000114e6 */
[----:B------:R2:W-:Y:S01]  /*1e40*/  @!P1 LDGSTS.E.BYPASS.LTC128B.128 [R5+0x21080], [R6.64] ;  /* 0x2108000006059fae */ /* 0x0005e2000b901d56 */
[----:B------:R-:W-:-:S02]  /*1e50*/  UMOV UR15, 0xffffffc0 ;  /* 0xffffffc0000f7882 */ /* 0x000fc40000000000 */
[----:B------:R-:W-:Y:S01]  /*1e60*/  ULDC UR9, c[0x0][0x168] ;  /* 0x00005a0000097ab9 */ /* 0x000fe20000000800 */
[----:B------:R-:W0:Y:S01]  /*1e70*/  LDGDEPBAR ;  /* 0x00000000000079af */ /* 0x000e220000000000 */
[----:B------:R-:W-:Y:S02]  /*1e80*/  UMOV UR10, 0xffffffb0 ;  /* 0xffffffb0000a7882 */ /* 0x000fe40000000000 */
[----:B------:R-:W-:Y:S02]  /*1e90*/  ULDC UR8, c[0x0][0x198] ;  /* 0x0000660000087ab9 */ /* 0x000fe40000000800 */
[----:B------:R-:W-:Y:S01]  /*1ea0*/  UMOV UR14, 0x1 ;  /* 0x00000001000e7882 */ /* 0x000fe20000000000 */
[----:B-1----:R-:W-:-:S04]  /*1eb0*/  LEA R2, P5, R4, c[0x0][0x1f0], 0x1 ;  /* 0x00007c0004027a11 */ /* 0x002fc800078a08ff */
[----:B------:R-:W-:Y:S02]  /*1ec0*/  LEA.HI.X R3, R4, c[0x0][0x1f4], R0, 0x1, P5 ;  /* 0x00007d0004037a11 */ /* 0x000fe400028f0c00 */
[----:B------:R-:W-:-:S03]  /*1ed0*/  ISETP.GE.AND P5, PT, R22, c[0x0][0x1fc], PT ;  /* 0x00007f0016007a0c */ /* 0x000fc60003fa6270 */
[----:B------:R1:W-:Y:S01]  /*1ee0*/  LDGSTS.E.BYPASS.LTC128B.128 [R227+0x1b080], [R2.64], !P0 ;  /* 0x1b08000002e37fae */ /* 0x0003e2000c101d56 */
[C---:B------:R-:W-:Y:S02]  /*1ef0*/  ISETP.LT.OR P0, PT, R8.reuse, 0x1, P6 ;  /* 0x000000010800780c */ /* 0x040fe40003701670 */
[--C-:B--2---:R-:W-:Y:S02]  /*1f00*/  SHF.R.S32.HI R6, RZ, 0x2, R11.reuse ;  /* 0x00000002ff067819 */ /* 0x104fe4000001140b */
[----:B------:R-:W-:Y:S02]  /*1f10*/  SHF.R.S32.HI R7, RZ, 0x1f, R11 ;  /* 0x0000001fff077819 */ /* 0x000fe4000001140b */
[----:B------:R-:W-:Y:S02]  /*1f20*/  ISETP.LT.OR P6, PT, R8, 0x21, P6 ;  /* 0x000000210800780c */ /* 0x000fe400037c1670 */
[----:B------:R-:W-:-:S04]  /*1f30*/  LEA.HI R7, R7, R6, RZ, 0x3 ;  /* 0x0000000607077211 */ /* 0x000fc800078f18ff */
[----:B------:R-:W-:Y:S01]  /*1f40*/  LOP3.LUT R7, R7, 0xfffffff8, RZ, 0xc0, !PT ;  /* 0xfffffff807077812 */ /* 0x000fe200078ec0ff */
[----:B------:R1:W-:Y:S01]  /*1f50*/  LDGSTS.E.BYPASS.LTC128B.128 [R227+0x1d080], [R2.64+0x80], !P0 ;  /* 0x1d08008002e37fae */ /* 0x0003e2000c101d56 */
[----:B------:R-:W-:-:S04]  /*1f60*/  LEA R4, P0, R14, R2, 0x1 ;  /* 0x000000020e047211 */ /* 0x000fc800078008ff */
[----:B------:R-:W-:Y:S02]  /*1f70*/  LEA.HI.X R5, R14, R3, R15, 0x1, P0 ;  /* 0x000000030e057211 */ /* 0x000fe400000f0c0f */
[C---:B------:R-:W-:Y:S02]  /*1f80*/  ISETP.LT.OR P0, PT, R8.reuse, 0x1, P5 ;  /* 0x000000010800780c */ /* 0x040fe40002f01670 */
[----:B------:R-:W-:Y:S02]  /*1f90*/  LEA.HI R14, R21, R230, RZ, 0x4 ;  /* 0x000000e6150e7211 */ /* 0x000fe400078f20ff */
[----:B------:R-:W-:Y:S02]  /*1fa0*/  ISETP.LT.OR P5, PT, R8, 0x21, P5 ;  /* 0x000000210800780c */ /* 0x000fe40002fa1670 */
[----:B------:R-:W-:-:S04]  /*1fb0*/  SHF.R.S32.HI R0, RZ, 0x4, R14 ;  /* 0x00000004ff007819 */ /* 0x000fc8000001140e */
[----:B------:R-:W-:-:S03]  /*1fc0*/  LEA.HI R9, R14, R0, RZ, 0x1 ;  /* 0x000000000e097211 */ /* 0x000fc600078f08ff */
[----:B------:R1:W-:Y:S01]  /*1fd0*/  LDGSTS.E.BYPASS.LTC128B.128 [R227+0x1f080], [R2.64+0x100], !P0 ;  /* 0x1f08010002e37fae */ /* 0x0003e2000c101d56 */
[----:B------:R-:W-:Y:S02]  /*1fe0*/  LOP3.LUT R9, R9, 0xfffffffe, RZ, 0xc0, !PT ;  /* 0xfffffffe09097812 */ /* 0x000fe400078ec0ff */
[----:B------:R-:W-:Y:S02]  /*1ff0*/  ISETP.LT.OR P0, PT, R8, 0x21, P4 ;  /* 0x000000210800780c */ /* 0x000fe40002701670 */
[----:B------:R-:W-:Y:S01]  /*2000*/  ISETP.NE.AND P4, PT, R12, RZ, PT ;  /* 0x000000ff0c00720c */ /* 0x000fe20003f85270 */
[----:B------:R-:W-:Y:S01]  /*2010*/  IMAD.IADD R0, R0, 0x1, -R9 ;  /* 0x0000000100007824 */ /* 0x000fe200078e0a09 */
[CC--:B------:R-:W-:Y:S01]  /*2020*/  LEA.HI R9, R21.reuse, R230.reuse, RZ, 0x5 ;  /* 0x000000e615097211 */ /* 0x0c0fe200078f28ff */
[----:B------:R-:W-:Y:S01]  /*2030*/  IMAD.IADD R12, R6, 0x1, -R7 ;  /* 0x00000001060c7824 */ /* 0x000fe200078e0a07 */
[----:B------:R-:W-:Y:S01]  /*2040*/  LEA.HI R7, R21, R230, RZ, 0x7 ;  /* 0x000000e615077211 */ /* 0x000fe200078f38ff */
[----:B------:R-:W-:Y:S01]  /*2050*/  IMAD.U32 R6, RZ, RZ, UR20 ;  /* 0x00000014ff067e24 */ /* 0x000fe2000f8e00ff */
[----:B------:R-:W-:-:S02]  /*2060*/  SHF.R.S32.HI R8, RZ, 0x1f, R9 ;  /* 0x0000001fff087819 */ /* 0x000fc40000011409 */
[----:B------:R-:W-:Y:S02]  /*2070*/  SHF.R.S32.HI R13, RZ, 0x5, R9 ;  /* 0x00000005ff0d7819 */ /* 0x000fe40000011409 */
[----:B------:R-:W-:Y:S01]  /*2080*/  SHF.R.S32.HI R17, RZ, 0x7, R7 ;  /* 0x00000007ff117819 */ /* 0x000fe20000011407 */
[----:B------:R2:W-:Y:S01]  /*2090*/  LDGSTS.E.BYPASS.LTC128B.128 [R227+0x1c080], [R4.64], !P0 ;  /* 0x1c08000004e37fae */ /* 0x0005e2000c101d56 */
[----:B------:R-:W-:-:S03]  /*20a0*/  ISETP.GE.AND P0, PT, R10, c[0x0][0x1fc], PT ;  /* 0x00007f000a007a0c */ /* 0x000fc60003f06270 */
[----:B------:R2:W-:Y:S01]  /*20b0*/  LDGSTS.E.BYPASS.LTC128B.128 [R227+0x1e080], [R4.64+0x80], !P6 ;  /* 0x1e08008004e37fae */ /* 0x0005e2000f101d56 */
[----:B------:R-:W-:Y:S02]  /*20c0*/  ISETP.GE.AND P6, PT, R19, c[0x0][0x1fc], PT ;  /* 0x00007f0013007a0c */ /* 0x000fe40003fc6270 */
[----:B------:R-:W-:Y:S01]  /*20d0*/  SEL R19, RZ, 0x1, P0 ;  /* 0x00000001ff137807 */ /* 0x000fe20000000000 */
[----:B------:R2:W-:Y:S01]  /*20e0*/  LDGSTS.E.BYPASS.LTC128B.128 [R227+0x20080], [R4.64+0x100], !P5 ;  /* 0x2008010004e37fae */ /* 0x0005e2000e901d56 */
[----:B------:R-:W-:Y:S01]  /*20f0*/  ISETP.GE.AND P5, PT, R230, 0x10, PT ;  /* 0x00000010e600780c */ /* 0x000fe20003fa6270 */
[----:B-1----:R-:W-:-:S04]  /*2100*/  IMAD.U32 R2, RZ, RZ, UR19 ;  /* 0x00000013ff027e24 */ /* 0x002fc8000f8e00ff */
[----:B------:R-:W-:-:S05]  /*2110*/  IMAD.WIDE.U32 R2, R2, c[0x0][0x288], R244 ;  /* 0x0000a20002027a25 */ /* 0x000fca00078e00f4 */
[----:B------:R-:W-:Y:S01]  /*2120*/  IADD3 R3, R3, UR4, RZ ;  /* 0x0000000403037c10 */ /* 0x000fe2000fffe0ff */
[----:B------:R-:W-:Y:S02]  /*2130*/  ULDC.64 UR4, c[0x0][0x290] ;  /* 0x0000a40000047ab9 */ /* 0x000fe40000000a00 */
[----:B------:R-:W-:Y:S02]  /*2140*/  UIMAD UR4, UR12, UR4, URZ ;  /* 0x000000040c0472a4 */ /* 0x000fe4000f8e023f */
[----:B------:R-:W-:Y:S01]  /*2150*/  IMAD.WIDE.U32 R246, R6, c[0x0][0x290], R2 ;  /* 0x0000a40006f67a25 */ /* 0x000fe200078e0002 */
[----:B------:R-:W-:Y:S01]  /*2160*/  LEA.HI R2, R8, R13, RZ, 0x2 ;  /* 0x0000000d08027211 */ /* 0x000fe200078f10ff */
[----:B------:R-:W-:Y:S01]  /*2170*/  UIMAD UR4, UR20, UR5, UR4 ;  /* 0x00000005140472a4 */ /* 0x000fe2000f8e0204 */
[----:B------:R-:W-:Y:S01]  /*2180*/  LOP3.LUT R8, R11, 0x3ffffffc, RZ, 0xc0, !PT ;  /* 0x3ffffffc0b087812 */ /* 0x000fe200078ec0ff */
[----:B------:R-:W-:Y:S01]  /*2190*/  IMAD.SHL.U32 R3, R17, 0x8, RZ ;  /* 0x0000000811037824 */ /* 0x000fe200078e00ff */
[----:B------:R-:W-:Y:S01]  /*21a0*/  LOP3.LUT R2, R2, 0xfffffffc, RZ, 0xc0, !PT ;  /* 0xfffffffc02027812 */ /* 0x000fe200078ec0ff */
[----:B------:R-:W-:-:S02]  /*21b0*/  ULDC UR5, c[0x0][0x198] ;  /* 0x0000660000057ab9 */ /* 0x000fc40000000800 */
[----:B------:R-:W-:Y:S01]  /*21c0*/  IADD3 R250, R247, UR4, RZ ;  /* 0x00000004f7fa7c10 */ /* 0x000fe2000fffe0ff */
[----:B------:R-:W-:Y:S01]  /*21d0*/  UMOV UR4, URZ ;  /* 0x0000003f00047c82 */ /* 0x000fe20008000000 */
[----:B------:R-:W-:Y:S01]  /*21e0*/  IMAD.IADD R15, R13, 0x1, -R2 ;  /* 0x000000010d0f7824 */ /* 0x000fe200078e0a02 */
[----:B------:R-:W-:Y:S01]  /*21f0*/  LOP3.LUT R16, R3, 0x8, RZ, 0xc0, !PT ;  /* 0x0000000803107812 */ /* 0x000fe200078ec0ff */
[----:B------:R-:W-:Y:S01]  /*2200*/  IMAD.SHL.U32 R2, R12, 0x10, RZ ;  /* 0x000000100c027824 */ /* 0x000fe200078e00ff */
[----:B------:R-:W-:Y:S01]  /*2210*/  IADD3 R3, P0, R246, UR6, RZ ;  /* 0x00000006f6037c10 */ /* 0x000fe2000ff1e0ff */
[C---:B------:R-:W-:Y:S01]  /*2220*/  IMAD.SHL.U32 R7, R15.reuse, 0x100, RZ ;  /* 0x000001000f077824 */ /* 0x040fe200078e00ff */
[----:B--2---:R-:W-:Y:S01]  /*2230*/  LEA.HI R5, R15, R15, RZ, 0x1 ;  /* 0x0000000f0f057211 */ /* 0x004fe200078f08ff */
[----:B------:R-:W-:Y:S01]  /*2240*/  UMOV UR6, 0xffffffb0 ;  /* 0xffffffb000067882 */ /* 0x000fe20000000000 */
[----:B------:R-:W-:Y:S01]  /*2250*/  LOP3.LUT R2, R16, 0x70, R2, 0xf8, !PT ;  /* 0x0000007010027812 */ /* 0x000fe200078ef802 */
[----:B------:R-:W-:Y:S01]  /*2260*/  UIMAD UR5, UR21, UR6, UR5 ;  /* 0x00000006150572a4 */ /* 0x000fe2000f8e0205 */
[----:B------:R-:W-:Y:S01]  /*2270*/  IADD3.X R4, R250, UR7, RZ, P0, !PT ;  /* 0x00000007fa047c10 */ /* 0x000fe200087fe4ff */
[----:B------:R-:W-:Y:S01]  /*2280*/  IMAD.SHL.U32 R6, R5, 0x100, RZ ;  /* 0x0000010005067824 */ /* 0x000fe200078e00ff */
[C---:B------:R-:W-:Y:S01]  /*2290*/  LEA R10, P0, R3.reuse, c[0x0][0x280], 0x2 ;  /* 0x0000a000030a7a11 */ /* 0x040fe200078010ff */
[----:B------:R-:W-:Y:S01]  /*22a0*/  IMAD.IADD R5, R230, 0x1, -R8 ;  /* 0x00000001e6057824 */ /* 0x000fe200078e0a08 */
[----:B------:R-:W-:Y:S01]  /*22b0*/  LOP3.LUT R2, R2, 0x100, R7, 0xf8, !PT ;  /* 0x0000010002027812 */ /* 0x000fe200078ef807 */
[----:B------:R-:W-:Y:S01]  /*22c0*/  @!P5 IMAD.SHL.U32 R7, R230, 0x10, RZ ;  /* 0x00000010e607d824 */ /* 0x000fe200078e00ff */
[----:B------:R-:W-:-:S02]  /*22d0*/  LEA.HI.X R11, R3, c[0x0][0x284], R4, 0x2, P0 ;  /* 0x0000a100030b7a11 */ /* 0x000fc400000f1404 */
[----:B------:R-:W-:Y:S02]  /*22e0*/  LOP3.LUT R4, R6, 0x7ffffe00, RZ, 0xc0, !PT ;  /* 0x7ffffe0006047812 */ /* 0x000fe400078ec0ff */
[----:B------:R-:W-:Y:S01]  /*22f0*/  SHF.R.U32.HI R3, RZ, 0x3, R2 ;  /* 0x00000003ff037819 */ /* 0x000fe20000011602 */
[----:B------:R1:W-:Y:S01]  /*2300*/  @!P5 LDGSTS.E.BYPASS.LTC128B.128 [R7+0x21280], [R10.64] ;  /* 0x212800000a07dfae */ /* 0x0003e2000b901d56 */
[----:B------:R-:W-:Y:S01]  /*2310*/  LOP3.LUT R6, R9, 0xffffffe0, RZ, 0xc0, !PT ;  /* 0xffffffe009067812 */ /* 0x000fe200078ec0ff */
[----:B------:R-:W-:Y:S01]  /*2320*/  IMAD R5, R5, 0x2, R4 ;  /* 0x0000000205057824 */ /* 0x000fe200078e0204 */
[----:B------:R-:W-:Y:S01]  /*2330*/  LOP3.LUT R2, R2, 0x28, R3, 0x78, !PT ;  /* 0x0000002802027812 */ /* 0x000fe200078e7803 */
[----:B------:R-:W-:Y:S01]  /*2340*/  IMAD.SHL.U32 R9, R20, 0x8, RZ ;  /* 0x0000000814097824 */ /* 0x000fe200078e00ff */
[----:B------:R-:W-:Y:S01]  /*2350*/  LOP3.LUT R4, R14, 0xfffffff0, RZ, 0xc0, !PT ;  /* 0xfffffff00e047812 */ /* 0x000fe200078ec0ff */
[----:B------:R-:W-:Y:S01]  /*2360*/  IMAD.IADD R3, R230, 0x1, -R6 ;  /* 0x00000001e6037824 */ /* 0x000fe200078e0a06 */
[----:B------:R-:W-:Y:S01]  /*2370*/  LOP3.LUT P0, RZ, R12, 0x1, RZ, 0xc0, !PT ;  /* 0x000000010cff7812 */ /* 0x000fe2000780c0ff */
[----:B------:R-:W-:Y:S01]  /*2380*/  IMAD.IADD R6, R5, 0x1, R2 ;  /* 0x0000000105067824 */ /* 0x000fe200078e0202 */
[----:B------:R-:W0:Y:S01]  /*2390*/  LDGDEPBAR ;  /* 0x00000000000079af */ /* 0x000e220000000000 */
[----:B------:R-:W-:Y:S01]  /*23a0*/  IMAD.IADD R2, R230, 0x1, -R4 ;  /* 0x00000001e6027824 */ /* 0x000fe200078e0a04 */
[----:B------:R-:W-:Y:S01]  /*23b0*/  SHF.R.S32.HI R4, RZ, 0x1f, R3 ;  /* 0x0000001fff047819 */ /* 0x000fe20000011403 */
[----:B------:R-:W-:Y:S01]  /*23c0*/  IMAD.SHL.U32 R225, R6, 0x2, RZ ;  /* 0x0000000206e17824 */ /* 0x000fe200078e00ff */
[----:B------:R-:W0:Y:S01]  /*23d0*/  LDGDEPBAR ;  /* 0x00000000000079af */ /* 0x000e220000000000 */
[----:B------:R-:W-:Y:S01]  /*23e0*/  IMAD.SHL.U32 R5, R2, 0x10, RZ ;  /* 0x0000001002057824 */ /* 0x000fe200078e00ff */
[----:B------:R-:W-:Y:S01]  /*23f0*/  LEA.HI R8, R4, R3, RZ, 0x2 ;  /* 0x0000000304087211 */ /* 0x000fe200078f10ff */
[----:B------:R-:W-:Y:S01]  /*2400*/  IMAD.SHL.U32 R212, R2, 0x2, RZ ;  /* 0x0000000202d47824 */ /* 0x000fe200078e00ff */
[----:B------:R-:W-:-:S02]  /*2410*/  IADD3 R6, R225, 0x21480, RZ ;  /* 0x00021480e1067810 */ /* 0x000fc40007ffe0ff */
[----:B------:R-:W-:Y:S02]  /*2420*/  LOP3.LUT R4, R5, 0xf0, RZ, 0xc0, !PT ;  /* 0x000000f005047812 */ /* 0x000fe400078ec0ff */
[----:B------:R-:W-:Y:S02]  /*2430*/  LOP3.LUT R5, R8, 0x7ffffffc, RZ, 0xc0, !PT ;  /* 0x7ffffffc08057812 */ /* 0x000fe400078ec0ff */
[----:B------:R-:W-:Y:S02]  /*2440*/  IADD3 R226, R225, 0x215a0, RZ ;  /* 0x000215a0e1e27810 */ /* 0x000fe40007ffe0ff */
[----:B------:R-:W-:Y:S01]  /*2450*/  @P0 IADD3 R226, R6, 0xe0, RZ ;  /* 0x000000e006e20810 */ /* 0x000fe20007ffe0ff */
[----:B------:R-:W-:Y:S01]  /*2460*/  IMAD.IADD R12, R3, 0x1, -R5 ;  /* 0x00000001030c7824 */ /* 0x000fe200078e0a05 */
[----:B------:R-:W-:Y:S01]  /*2470*/  SHF.R.S32.HI R3, RZ, 0x1f, R2 ;  /* 0x0000001fff037819 */ /* 0x000fe20000011402 */
[----:B-1----:R-:W-:Y:S01]  /*2480*/  IMAD.SHL.U32 R7, R13, 0x100, RZ ;  /* 0x000001000d077824 */ /* 0x002fe200078e00ff */
[----:B------:R-:W-:-:S02]  /*2490*/  LOP3.LUT R11, R4, R16, RZ, 0xfc, !PT ;  /* 0x00000010040b7212 */ /* 0x000fc400078efcff */
[----:B------:R-:W-:Y:S01]  /*24a0*/  LEA.HI R214, R3, R2, RZ, 0x3 ;  /* 0x0000000203d67211 */ /* 0x000fe200078f18ff */
[----:B------:R-:W-:Y:S01]  /*24b0*/  IMAD.SHL.U32 R3, R18, 0x40, RZ ;  /* 0x0000004012037824 */ /* 0x000fe200078e00ff */
[----:B------:R-:W-:Y:S01]  /*24c0*/  LOP3.LUT R10, R4, 0x100, R7, 0xf8, !PT ;  /* 0x00000100040a7812 */ /* 0x000fe200078ef807 */
[----:B------:R-:W-:Y:S01]  /*24d0*/  IMAD.SHL.U32 R4, R15, 0x10, RZ ;  /* 0x000000100f047824 */ /* 0x000fe200078e00ff */
[----:B------:R-:W-:Y:S02]  /*24e0*/  SEL R13, RZ, 0xffffffff, P6 ;  /* 0xffffffffff0d7807 */ /* 0x000fe40003000000 */
[----:B------:R-:W-:Y:S02]  /*24f0*/  LOP3.LUT P6, RZ, R18, 0x2, RZ, 0xc0, !PT ;  /* 0x0000000212ff7812 */ /* 0x000fe400078cc0ff */
[C---:B------:R-:W-:Y:S01]  /*2500*/  LOP3.LUT R5, R214.reuse, 0xfffffff8, RZ, 0xc0, !PT ;  /* 0xfffffff8d6057812 */ /* 0x040fe200078ec0ff */
[----:B------:R-:W-:Y:S01]  /*2510*/  IMAD.SHL.U32 R214, R214, 0x40, RZ ;  /* 0x00000040d6d67824 */ /* 0x000fe200078e00ff */
[----:B------:R-:W-:-:S02]  /*2520*/  LOP3.LUT R3, R3, 0x1c0, RZ, 0xc0, !PT ;  /* 0x000001c003037812 */ /* 0x000fc400078ec0ff */
[----:B------:R-:W-:Y:S01]  /*2530*/  LEA.HI R6, R17, R17, RZ, 0x1 ;  /* 0x0000001111067211 */ /* 0x000fe200078f08ff */
[----:B------:R-:W-:Y:S01]  /*2540*/  IMAD.IADD R5, R2, 0x1, -R5 ;  /* 0x0000000102057824 */ /* 0x000fe200078e0a05 */
[----:B------:R-:W-:Y:S01]  /*2550*/  LEA.HI.SX32 R228, R8, R4, 0x1e ;  /* 0x0000000408e47211 */ /* 0x000fe200078ff2ff */
[----:B------:R-:W-:Y:S01]  /*2560*/  IMAD.SHL.U32 R8, R13, 0x2, RZ ;  /* 0x000000020d087824 */ /* 0x000fe200078e00ff */
[----:B------:R-:W-:Y:S01]  /*2570*/  SEL R209, R223, 0xfffffff0, !P6 ;  /* 0xfffffff0dfd17807 */ /* 0x000fe20007000000 */
[----:B------:R-:W-:Y:S01]  /*2580*/  IMAD.MOV.U32 R13, RZ, RZ, 0x20 ;  /* 0x00000020ff0d7424 */ /* 0x000fe200078e00ff */
[C---:B------:R-:W-:Y:S02]  /*2590*/  LOP3.LUT R208, R3.reuse, 0x8, R23, 0xf8, !PT ;  /* 0x0000000803d07812 */ /* 0x040fe400078ef817 */
[----:B------:R-:W-:Y:S02]  /*25a0*/  LOP3.LUT R4, R3, 0x30, R4, 0xf8, !PT ;  /* 0x0000003003047812 */ /* 0x000fe400078ef804 */
[----:B------:R-:W-:-:S02]  /*25b0*/  SHF.R.U32.HI R7, RZ, 0x3, R3 ;  /* 0x00000003ff077819 */ /* 0x000fc40000011603 */
[----:B------:R-:W-:Y:S01]  /*25c0*/  LOP3.LUT P6, RZ, R2, 0x2, RZ, 0xc0, !PT ;  /* 0x0000000202ff7812 */ /* 0x000fe200078cc0ff */
[----:B------:R-:W-:Y:S01]  /*25d0*/  IMAD.SHL.U32 R2, R0, 0x20, RZ ;  /* 0x0000002000027824 */ /* 0x000fe200078e00ff */
[----:B------:R-:W-:Y:S02]  /*25e0*/  LOP3.LUT R3, R6, 0x1ffffffe, RZ, 0xc0, !PT ;  /* 0x1ffffffe06037812 */ /* 0x000fe400078ec0ff */
[----:B------:R-:W-:Y:S02]  /*25f0*/  LOP3.LUT R212, R11, 0x18, R212, 0x78, !PT ;  /* 0x000000180bd47812 */ /* 0x000fe400078e78d4 */
[----:B------:R-:W-:Y:S01]  /*2600*/  LOP3.LUT R2, R2, 0x20, RZ, 0xc0, !PT ;  /* 0x0000002002027812 */ /* 0x000fe200078ec0ff */
[----:B------:R-:W-:Y:S01]  /*2610*/  IMAD.IADD R3, R17, 0x1, -R3 ;  /* 0x0000000111037824 */ /* 0x000fe200078e0a03 */
[----:B------:R-:W-:Y:S01]  /*2620*/  LOP3.LUT R4, R4, 0x8, R23, 0xf8, !PT ;  /* 0x0000000804047812 */ /* 0x000fe200078ef817 */
[----:B------:R-:W-:Y:S01]  /*2630*/  IMAD.SHL.U32 R212, R212, 0x2, RZ ;  /* 0x00000002d4d47824 */ /* 0x000fe200078e00ff */
[----:B------:R-:W-:Y:S01]  /*2640*/  LOP3.LUT R11, R2, 0x18, R9, 0xf8, !PT ;  /* 0x00000018020b7812 */ /* 0x000fe200078ef809 */
[----:B------:R-:W-:Y:S01]  /*2650*/  IMAD R12, R3, 0x4, R12 ;  /* 0x00000004030c7824 */ /* 0x000fe200078e020c */
[----:B------:R-:W-:Y:S01]  /*2660*/  LOP3.LUT R214, R214, 0xfffffe00, RZ, 0xc0, !PT ;  /* 0xfffffe00d6d67812 */ /* 0x000fe200078ec0ff */
[----:B------:R-:W-:Y:S01]  /*2670*/  IMAD.SHL.U32 R3, R5, 0x40, RZ ;  /* 0x0000004005037824 */ /* 0x000fe200078e00ff */
[----:B------:R-:W-:Y:S01]  /*2680*/  LOP3.LUT P0, RZ, R18, 0x4, RZ, 0xc0, !PT ;  /* 0x0000000412ff7812 */ /* 0x000fe2000780c0ff */
[----:B------:R-:W-:Y:S01]  /*2690*/  IMAD.SHL.U32 R2, R0, 0x8, RZ ;  /* 0x0000000800027824 */ /* 0x000fe200078e00ff */
[----:B------:R-:W-:Y:S01]  /*26a0*/  LOP3.LUT R208, R208, R7, RZ, 0x3c, !PT ;  /* 0x00000007d0d07212 */ /* 0x000fe200078e3cff */
[----:B------:R-:W-:Y:S01]  /*26b0*/  IMAD.SHL.U32 R235, R12, 0x2, RZ ;  /* 0x000000020ceb7824 */ /* 0x000fe200078e00ff */
[----:B------:R-:W-:-:S02]  /*26c0*/  LOP3.LUT R3, R3, 0x1c0, RZ, 0xc0, !PT ;  /* 0x000001c003037812 */ /* 0x000fc400078ec0ff */
[----:B------:R-:W-:Y:S01]  /*26d0*/  LOP3.LUT R6, R2, 0x8, RZ, 0xc0, !PT ;  /* 0x0000000802067812 */ /* 0x000fe200078ec0ff */
[----:B------:R-:W-:Y:S01]  /*26e0*/  IMAD R208, R17, 0x200, R208 ;  /* 0x0000020011d07824 */ /* 0x000fe200078e02d0 */
[----:B------:R-:W-:Y:S02]  /*26f0*/  LOP3.LUT R2, R4, R7, RZ, 0x3c, !PT ;  /* 0x0000000704027212 */ /* 0x000fe400078e3cff */
[----:B------:R-:W-:Y:S01]  /*2700*/  SHF.R.U32.HI R4, RZ, 0x3, R3 ;  /* 0x00000003ff047819 */ /* 0x000fe20000011603 */
[----:B------:R-:W-:Y:S01]  /*2710*/  IMAD.SHL.U32 R208, R208, 0x2, RZ ;  /* 0x00000002d0d07824 */ /* 0x000fe200078e00ff */
[----:B------:R-:W-:Y:S01]  /*2720*/  ISETP.GE.AND P5, PT, R22, c[0x0][0x1fc], PT ;  /* 0x00007f0016007a0c */ /* 0x000fe20003fa6270 */
[----:B------:R-:W-:Y:S01]  /*2730*/  IMAD R219, R0, 0x200, R2 ;  /* 0x0000020000db7824 */ /* 0x000fe200078e0202 */
[----:B------:R-:W-:Y:S01]  /*2740*/  LOP3.LUT R0, R4, R3, R6, 0x1e, !PT ;  /* 0x0000000304007212 */ /* 0x000fe200078e1e06 */
[----:B------:R-:W-:Y:S01]  /*2750*/  IMAD R2, R15, 0x400, R214 ;  /* 0x000004000f027824 */ /* 0x000fe200078e02d6 */
[----:B------:R-:W-:Y:S01]  /*2760*/  SEL R210, R13, 0xffffffe0, !P0 ;  /* 0xffffffe00dd27807 */ /* 0x000fe20004000000 */
[----:B------:R-:W-:Y:S01]  /*2770*/  IMAD R209, R209, 0x2, R208 ;  /* 0x00000002d1d17824 */ /* 0x000fe200078e02d0 */
[C---:B------:R-:W-:Y:S01]  /*2780*/  LOP3.LUT P0, RZ, R5.reuse, 0x2, RZ, 0xc0, !PT ;  /* 0x0000000205ff7812 */ /* 0x040fe2000780c0ff */
[----:B------:R-:W-:Y:S01]  /*2790*/  IMAD.IADD R220, R2, 0x1, R0 ;  /* 0x0000000102dc7824 */ /* 0x000fe200078e0200 */
[----:B------:R-:W-:Y:S01]  /*27a0*/  SHF.R.U32.HI R215, RZ, 0x3, R10 ;  /* 0x00000003ffd77819 */ /* 0x000fe2000001160a */
[----:B------:R-:W-:Y:S01]  /*27b0*/  IMAD R211, R210, 0x2, R208 ;  /* 0x00000002d2d37824 */ /* 0x000fe200078e02d0 */
[----:B------:R-:W-:Y:S01]  /*27c0*/  SEL R9, RZ, 0x4, P5 ;  /* 0x00000004ff097807 */ /* 0x000fe20002800000 */
[----:B------:R-:W-:Y:S01]  /*27d0*/  IMAD.SHL.U32 R217, R220, 0x2, RZ ;  /* 0x00000002dcd97824 */ /* 0x000fe200078e00ff */
[----:B------:R-:W-:Y:S01]  /*27e0*/  LOP3.LUT P5, RZ, R5, 0x4, RZ, 0xc0, !PT ;  /* 0x0000000405ff7812 */ /* 0x000fe200078ac0ff */
[----:B------:R-:W-:Y:S01]  /*27f0*/  IMAD R210, R210, 0x2, R209 ;  /* 0x00000002d2d27824 */ /* 0x000fe200078e02d1 */
[----:B------:R-:W-:-:S02]  /*2800*/  SEL R223, R223, 0xfffffff0, !P0 ;  /* 0xfffffff0dfdf7807 */ /* 0x000fc40004000000 */
[----:B------:R-:W-:Y:S02]  /*2810*/  LOP3.LUT R215, R215, 0x38, RZ, 0xc0, !PT ;  /* 0x00000038d7d77812 */ /* 0x000fe400078ec0ff */
[----:B------:R-:W-:Y:S01]  /*2820*/  LOP3.LUT R3, R4, R11, R3, 0x1e, !PT ;  /* 0x0000000b04037212 */ /* 0x000fe200078e1e03 */
[----:B------:R-:W-:Y:S01]  /*2830*/  IMAD.SHL.U32 R222, R223, 0x2, RZ ;  /* 0x00000002dfde7824 */ /* 0x000fe200078e00ff */
[----:B------:R-:W-:Y:S01]  /*2840*/  SEL R213, R213, 0xe0, !P6 ;  /* 0x000000e0d5d57807 */ /* 0x000fe20007000000 */
[----:B------:R-:W-:Y:S01]  /*2850*/  IMAD.IADD R224, R220, 0x1, R223 ;  /* 0x00000001dce07824 */ /* 0x000fe200078e02df */
[----:B------:R-:W-:Y:S01]  /*2860*/  SEL R0, R13, 0xffffffe0, !P5 ;  /* 0xffffffe00d007807 */ /* 0x000fe20006800000 */
[C---:B------:R-:W-:Y:S01]  /*2870*/  IMAD.IADD R218, R217.reuse, 0x1, R222 ;  /* 0x00000001d9da7824 */ /* 0x040fe200078e02de */
[----:B------:R-:W-:Y:S01]  /*2880*/  IADD3 R216, R217, 0x1b080, RZ ;  /* 0x0001b080d9d87810 */ /* 0x000fe20007ffe0ff */
[----:B------:R-:W-:Y:S01]  /*2890*/  IMAD R213, R213, 0x2, R212 ;  /* 0x00000002d5d57824 */ /* 0x000fe200078e02d4 */
[----:B------:R-:W-:Y:S01]  /*28a0*/  LOP3.LUT R8, R8, 0x2, R19, 0xe2, !PT ;  /* 0x0000000208087812 */ /* 0x000fe200078ee213 */
[----:B------:R-:W-:Y:S01]  /*28b0*/  IMAD.IADD R221, R220, 0x1, R0 ;  /* 0x00000001dcdd7824 */ /* 0x000fe200078e0200 */
[----:B------:R-:W-:Y:S01]  /*28c0*/  LOP3.LUT R215, R215, R10, R6, 0x1e, !PT ;  /* 0x0000000ad7d77212 */ /* 0x000fe200078e1e06 */
[----:B------:R-:W-:Y:S01]  /*28d0*/  IMAD R216, R0, 0x2, R216 ;  /* 0x0000000200d87824 */ /* 0x000fe200078e02d8 */
[----:B------:R-:W-:-:S02]  /*28e0*/  LOP3.LUT R214, R3, R214, RZ, 0xfc, !PT ;  /* 0x000000d603d67212 */ /* 0x000fc400078efcff */
[----:B------:R-:W-:Y:S02]  /*28f0*/  LOP3.LUT R229, R8, R9, RZ, 0xfc, !PT ;  /* 0x0000000908e57212 */ /* 0x000fe400078efcff */
[----:B------:R-:W-:Y:S02]  /*2900*/  LEA R215, R215, 0x23c80, 0x1 ;  /* 0x00023c80d7d77811 */ /* 0x000fe400078e08ff */
[----:B------:R-:W-:Y:S02]  /*2910*/  LEA R214, R214, 0x80, 0x1 ;  /* 0x00000080d6d67811 */ /* 0x000fe400078e08ff */
[----:B------:R-:W-:Y:S01]  /*2920*/  IADD3 R234, -R235, UR5, RZ ;  /* 0x00000005ebea7c10 */ /* 0x000fe2000fffe1ff */
[----:B------:R-:W-:Y:S02]  /*2930*/  ULDC UR5, c[0x0][0x168] ;  /* 0x00005a0000057ab9 */ /* 0x000fe40000000800 */
.L_x_1171:
        /* <DEDUP_REMOVED lines=211> */
[----:B--2345:R-:W-:Y:S01]  /*3670*/  USHF.R.S32.HI UR24, URZ, 0x1f, UR16 ;  /* 0x0000001f3f187899 */ /* 0x03cfe20008011410 */
[----:B------:R-:W-:Y:S01]  /*3680*/  IMAD.U32 R0, RZ, RZ, UR11 ;  /* 0x0000000bff007e24 */ /* 0x000fe2000f8e00ff */
[----:B------:R-:W-:Y:S01]  /*3690*/  ULDC.64 UR6, c[0x0][0x178] ;  /* 0x00005e0000067ab9 */ /* 0x000fe20000000a00 */
[----:B------:R-:W-:Y:S01]  /*36a0*/  IMAD.MOV.U32 R193, RZ, RZ, c[0x0][0x178] ;  /* 0x00005e00ffc17624 */ /* 0x000fe200078e00ff */
[----:B------:R-:W-:Y:S01]  /*36b0*/  UIMAD.WIDE.U32 UR26, UR16, UR6, URZ ;  /* 0x00000006101a72a5 */ /* 0x000fe2000f8e003f */
[----:B------:R-:W-:Y:S01]  /*36c0*/  IMAD.MOV.U32 R194, RZ, RZ, 0x5 ;  /* 0x00000005ffc27424 */ /* 0x000fe200078e00ff */
[----:B------:R-:W-:Y:S01]  /*36d0*/  @!P1 LEA R0, R0, 0x40, 0x6 ;  /* 0x0000004000009811 */ /* 0x000fe200078e30ff */
[----:B------:R-:W-:Y:S01]  /*36e0*/  UIMAD UR24, UR24, UR6, URZ ;  /* 0x00000006181872a4 */ /* 0x000fe2000f8e023f */
[----:B------:R-:W-:Y:S01]  /*36f0*/  IMAD.SHL.U32 R193, R193, 0x20, RZ ;  /* 0x00000020c1c17824 */ /* 0x000fe200078e00ff */
[----:B------:R-:W-:Y:S01]  /*3700*/  USHF.L.U32 UR6, UR26, 0x6, URZ ;  /* 0x000000061a067899 */ /* 0x000fe2000800063f */
[C---:B------:R-:W-:Y:S01]  /*3710*/  @!P1 IADD3 R7, P0, R0.reuse, R248, RZ ;  /* 0x000000f800079210 */ /* 0x040fe20007f1e0ff */
[----:B------:R-:W-:Y:S03]  /*3720*/  UIMAD UR24, UR16, UR7, UR24 ;  /* 0x00000007101872a4 */ /* 0x000fe6000f8e0218 */
[----:B------:R-:W-:Y:S01]  /*3730*/  @!P1 LEA.HI.X.SX32 R15, R0, R252, 0x1, P0 ;  /* 0x000000fc000f9211 */ /* 0x000fe200000f0eff */
[----:B------:R-:W-:Y:S01]  /*3740*/  UIADD3 UR24, UR27, UR24, URZ ;  /* 0x000000181b187290 */ /* 0x000fe2000fffe03f */
[C---:B------:R-:W-:Y:S01]  /*3750*/  IADD3 R5, P6, P5, R242.reuse, UR6, R193 ;  /* 0x00000006f2057c10 */ /* 0x040fe2000fdde0c1 */
[----:B------:R-:W-:Y:S01]  /*3760*/  IMAD.MOV.U32 R193, RZ, RZ, c[0x0][0x178] ;  /* 0x00005e00ffc17624 */ /* 0x000fe200078e00ff */
[----:B------:R-:W-:Y:S01]  /*3770*/  IADD3 R0, P0, R242, UR6, RZ ;  /* 0x00000006f2007c10 */ /* 0x000fe2000ff1e0ff */
[----:B------:R-:W-:Y:S02]  /*3780*/  USHF.L.U64.HI UR24, UR26, 0x6, UR24 ;  /* 0x000000061a187899 */ /* 0x000fe40008010218 */
[----:B------:R-:W-:Y:S01]  /*3790*/  UIMAD UR6, UR16, UR15, UR9 ;  /* 0x0000000f100672a4 */ /* 0x000fe2000f8e0209 */
[----:B------:R-:W-:Y:S03]  /*37a0*/  SHF.L.U64.HI R193, R193, R194, c[0x0][0x17c] ;  /* 0x00005f00c1c17619 */ /* 0x000fe600000102c2 */
[C---:B------:R-:W-:Y:S02]  /*37b0*/  IADD3.X R11, R239.reuse, UR24, RZ, P0, !PT ;  /* 0x00000018ef0b7c10 */ /* 0x040fe400087fe4ff */
[----:B------:R-:W-:Y:S02]  /*37c0*/  IADD3.X R18, R239, UR24, R193, P6, P5 ;  /* 0x00000018ef127c10 */ /* 0x000fe4000b7ea4c1 */
[----:B------:R-:W-:Y:S02]  /*37d0*/  LEA R10, P6, R0, c[0x0][0x160], 0x1 ;  /* 0x00005800000a7a11 */ /* 0x000fe400078c08ff */
[----:B------:R-:W-:Y:S02]  /*37e0*/  IADD3 R4, -R232, UR6, RZ ;  /* 0x00000006e8047c10 */ /* 0x000fe4000fffe1ff */
[----:B------:R-:W-:Y:S02]  /*37f0*/  @!P1 LEA R14, P5, R7, c[0x0][0x258], 0x2 ;  /* 0x00009600070e9a11 */ /* 0x000fe400078a10ff */
[----:B------:R-:W-:Y:S01]  /*3800*/  LEA.HI.X R11, R0, c[0x0][0x164], R11, 0x1, P6 ;  /* 0x00005900000b7a11 */ /* 0x000fe200030f0c0b */
[----:B------:R-:W-:Y:S01]  /*3810*/  IMAD.U32 R0, RZ, RZ, UR17 ;  /* 0x00000011ff007e24 */ /* 0x000fe2000f8e00ff */
[----:B------:R-:W-:Y:S02]  /*3820*/  ISETP.LT.OR P6, PT, R4, 0x1, !P4 ;  /* 0x000000010400780c */ /* 0x000fe400067c1670 */
[----:B------:R-:W-:Y:S01]  /*3830*/  LEA R6, P0, R5, c[0x0][0x160], 0x1 ;  /* 0x0000580005067a11 */ /* 0x000fe200078008ff */
[----:B------:R-:W-:Y:S01]  /*3840*/  IMAD R0, R0, 0x6000, R251 ;  /* 0x0000600000007824 */ /* 0x000fe200078e02fb */
[----:B------:R-:W-:Y:S02]  /*3850*/  @!P1 LEA.HI.X R15, R7, c[0x0][0x25c], R15, 0x2, P5 ;  /* 0x00009700070f9a11 */ /* 0x000fe400028f140f */
[C---:B------:R-:W-:Y:S02]  /*3860*/  ISETP.LT.OR P5, PT, R4.reuse, 0x1, !P3 ;  /* 0x000000010400780c */ /* 0x040fe40005fa1670 */
[----:B------:R-:W-:Y:S02]  /*3870*/  LEA.HI.X R7, R5, c[0x0][0x164], R18, 0x1, P0 ;  /* 0x0000590005077a11 */ /* 0x000fe400000f0c12 */
[C---:B------:R-:W-:Y:S03]  /*3880*/  ISETP.LT.OR P0, PT, R4.reuse, 0x1, !P2 ;  /* 0x000000010400780c */ /* 0x040fe60005701670 */
[----:B------:R-:W-:Y:S01]  /*3890*/  @!PT LDS RZ, [RZ] ;  /* 0x00000000fffff984 */ /* 0x000fe20000000800 */
[----:B------:R-:W-:Y:S01]  /*38a0*/  @!PT LDS RZ, [RZ] ;  /* 0x00000000fffff984 */ /* 0x000fe20000000800 */
[----:B------:R-:W-:Y:S01]  /*38b0*/  @!PT LDS RZ, [RZ] ;  /* 0x00000000fffff984 */ /* 0x000fe20000000800 */
[----:B------:R2:W-:Y:S01]  /*38c0*/  LDGSTS.E.BYPASS.LTC128B.128 [R0], [R10.64], !P6 ;  /* 0x000000000a007fae */ /* 0x0005e2000f101d56 */
[C---:B------:R-:W-:Y:S05]  /*38d0*/  ISETP.LT.OR P6, PT, R4.reuse, 0x21, !P4 ;  /* 0x000000210400780c */ /* 0x040fea00067c1670 */
[----:B------:R2:W-:Y:S01]  /*38e0*/  LDGSTS.E.BYPASS.LTC128B.128 [R0+0x2000], [R10.64+0x80], !P5 ;  /* 0x020000800a007fae */ /* 0x0005e2000e901d56 */
[C---:B------:R-:W-:Y:S03]  /*38f0*/  ISETP.LT.OR P5, PT, R4.reuse, 0x21, !P3 ;  /* 0x000000210400780c */ /* 0x040fe60005fa1670 */
[----:B------:R2:W-:Y:S01]  /*3900*/  LDGSTS.E.BYPASS.LTC128B.128 [R0+0x4000], [R10.64+0x100], !P0 ;  /* 0x040001000a007fae */ /* 0x0005e2000c101d56 */
[----:B------:R-:W-:Y:S01]  /*3910*/  ISETP.LT.OR P0, PT, R4, 0x21, !P2 ;  /* 0x000000210400780c */ /* 0x000fe20005701670 */
[----:B------:R-:W-:Y:S02]  /*3920*/  IMAD.U32 R4, RZ, RZ, UR17 ;  /* 0x00000011ff047e24 */ /* 0x000fe4000f8e00ff */
[----:B------:R2:W-:Y:S02]  /*3930*/  LDGSTS.E.BYPASS.LTC128B.128 [R0+0x1000], [R6.64], !P6 ;  /* 0x0100000006007fae */ /* 0x0005e4000f101d56 */
[----:B------:R-:W-:Y:S04]  /*3940*/  @!P1 IMAD R4, R4, 0x40, R244 ;  /* 0x0000004004049824 */ /* 0x000fe800078e02f4 */
[----:B------:R2:W-:Y:S01]  /*3950*/  LDGSTS.E.BYPASS.LTC128B.128 [R0+0x3000], [R6.64+0x80], !P5 ;  /* 0x0300008006007fae */ /* 0x0005e2000e901d56 */
[----:B------:R-:W-:Y:S03]  /*3960*/  @!P1 IMAD.SHL.U32 R4, R4, 0x4, RZ ;  /* 0x0000000404049824 */ /* 0x000fe600078e00ff */
[----:B------:R2:W-:Y:S04]  /*3970*/  LDGSTS.E.BYPASS.LTC128B.128 [R0+0x5000], [R6.64+0x100], !P0 ;  /* 0x0500010006007fae */ /* 0x0005e8000c101d56 */
[----:B------:R2:W-:Y:S02]  /*3980*/  @!P1 LDGSTS.E.BYPASS.LTC128B.128 [R4+0x21080], [R14.64] ;  /* 0x210800000e049fae */ /* 0x0005e4000b901d56 */
.L_x_1169:
[C---:B--2345:R-:W-:Y:S01]  /*3990*/  HMMA.16816.F32.BF16 R4, R84.reuse, R2, RZ ;  /* 0x000000025404723c */ /* 0x07cfe200000418ff */
[----:B------:R-:W-:Y:S01]  /*39a0*/  LDSM.16.M88.2 R2, [R211+0x7880] ;  /* 0x00788000d302783b */ /* 0x000fe20000000100 */
[----:B------:R-:W-:Y:S02]  /*39b0*/  UIMAD UR6, UR21, UR10, UR8 ;  /* 0x0000000a150672a4 */ /* 0x000fe4000f8e0208 */
[----:B------:R-:W-:Y:S02]  /*39c0*/  IADD3 R0, R222, R216, RZ ;  /* 0x000000d8de007210 */ /* 0x000fe40007ffe0ff */
[----:B------:R-:W2:Y:S01]  /*39d0*/  LDSM.16.M88.4 R104, [R216] ;  /* 0x00000000d868783b */ /* 0x000ea20000000200 */
[----:B------:R-:W-:Y:S01]  /*39e0*/  ULEA UR6, UR11, UR6, 0x6 ;  /* 0x000000060b067291 */ /* 0x000fe2000f8e303f */
[C---:B------:R-:W-:Y:S03]  /*39f0*/  HMMA.16816.F32.BF16 R8, R84.reuse, R8, RZ ;  /* 0x000000085408723c */ /* 0x040fe600000418ff */
[----:B------:R-:W0:Y:S01]  /*3a00*/  LDGDEPBAR ;  /* 0x00000000000079af */ /* 0x000e220000000000 */
[----:B------:R-:W-:Y:S04]  /*3a10*/  UIADD3 UR6, UR6, -UR5, UR14 ;  /* 0x8000000506067290 */ /* 0x000fe8000fffe00e */
        /* <DEDUP_REMOVED lines=24> */
[----:B------:R-:W5:Y:S05]  /*3ba0*/  LDSM.16.M88.2 R90, [R208+0xa080] ;  /* 0x00a08000d05a783b */ /* 0x000f6a0000000100 */
[----:B------:R-:W-:Y:S02]  /*3bb0*/  LDSM.16.M88.4 R104, [R217+0x1f080] ;  /* 0x01f08000d968783b */ /* 0x000fe40000000200 */
[C---:B--2---:R-:W-:Y:S03]  /*3bc0*/  HMMA.16816.F32.BF16 R4, R92.reuse, R2, R4 ;  /* 0x000000025c04723c */ /* 0x044fe60000041804 */
[----:B------:R-:W2:Y:S05]  /*3bd0*/  LDSM.16.M88.2 R2, [R208+0xa880] ;  /* 0x00a88000d002783b */ /* 0x000eaa0000000100 */
[C---:B------:R-:W-:Y:S01]  /*3be0*/  HMMA.16816.F32.BF16 R8, R92.reuse, R96, R8 ;  /* 0x000000605c08723c */ /* 0x040fe20000041808 */
[----:B------:R-:W-:Y:S07]  /*3bf0*/  LDSM.16.M88.4 R96, [R216+0x2000] ;  /* 0x00200000d860783b */ /* 0x000fee0000000200 */
        /* <DEDUP_REMOVED lines=16> */
[----:B------:R-:W4:Y:S05]  /*3d00*/  LDSM.16.M88.2 R88, [R209+0xc080] ;  /* 0x00c08000d158783b */ /* 0x000f2a0000000100 */
[----:B------:R-:W-:Y:S02]  /*3d10*/  LDSM.16.M88.2 R100, [R210+0xa080] ;  /* 0x00a08000d264783b */ /* 0x000fe40000000100 */
[C---:B-----5:R-:W-:Y:S03]  /*3d20*/  HMMA.16816.F32.BF16 R4, R92.reuse, R90, R4 ;  /* 0x0000005a5c04723c */ /* 0x060fe60000041804 */
[----:B------:R-:W5:Y:S05]  /*3d30*/  LDSM.16.M88.2 R90, [R211+0xa080] ;  /* 0x00a08000d35a783b */ /* 0x000f6a0000000100 */
[----:B------:R-:W-:Y:S01]  /*3d40*/  LDSM.16.M88.2 R102, [R210+0xa880] ;  /* 0x00a88000d266783b */ /* 0x000fe20000000100 */
[C---:B--2---:R-:W-:Y:S04]  /*3d50*/  HMMA.16816.F32.BF16 R8, R92.reuse, R2, R8 ;  /* 0x000000025c08723c */ /* 0x044fe80000041808 */
[----:B------:R-:W2:Y:S04]  /*3d60*/  LDSM.16.M88.2 R2, [R211+0xa880] ;  /* 0x00a88000d302783b */ /* 0x000ea80000000100 */
[C---:B-1----:R-:W-:Y:S01]  /*3d70*/  HMMA.16816.F32.BF16 R12, R92.reuse, R84, R12 ;  /* 0x000000545c0c723c */ /* 0x042fe2000004180c */
[----:B------:R-:W1:Y:S07]  /*3d80*/  LDSM.16.M88.2 R84, [R211+0xb080] ;  /* 0x00b08000d354783b */ /* 0x000e6e0000000100 */
[C---:B---3--:R-:W-:Y:S01]  /*3d90*/  HMMA.16816.F32.BF16 R16, R92.reuse, R86, R16 ;  /* 0x000000565c10723c */ /* 0x048fe20000041810 */
[----:B------:R-:W3:Y:S07]  /*3da0*/  LDSM.16.M88.2 R86, [R211+0xb880] ;  /* 0x00b88000d356783b */ /* 0x000eee0000000100 */
[----:B----4-:R-:W-:Y:S01]  /*3db0*/  HMMA.16816.F32.BF16 R20, R92, R88, R20 ;  /* 0x000000585c14723c */ /* 0x010fe20000041814 */
[----:B------:R-:W4:Y:S05]  /*3dc0*/  LDSM.16.M88.2 R88, [R211+0xc080] ;  /* 0x00c08000d358783b */ /* 0x000f2a0000000100 */
[----:B------:R-:W4:Y:S02]  /*3dd0*/  LDSM.16.M88.4 R92, [R0+0x2000] ;  /* 0x00200000005c783b */ /* 0x000f240000000200 */
        /* <DEDUP_REMOVED lines=9> */
[----:B------:R-:W4:Y:S07]  /*3e70*/  LDSM.16.M88.2 R88, [R208+0xd080] ;  /* 0x00d08000d058783b */ /* 0x000f2e0000000100 */
[C---:B------:R-:W-:Y:S07]  /*3e80*/  HMMA.16816.F32.BF16 R4, R92.reuse, R100, R4 ;  /* 0x000000645c04723c */ /* 0x040fee0000041804 */
[----:B------:R-:W-:Y:S01]  /*3e90*/  IADD3 R101, -R235, UR6, R228 ;  /* 0x00000006eb657c10 */ /* 0x000fe2000fffe1e4 */
[C---:B------:R-:W-:Y:S04]  /*3ea0*/  HMMA.16816.F32.BF16 R8, R92.reuse, R102, R8 ;  /* 0x000000665c08723c */ /* 0x040fe80000041808 */
[----:B------:R-:W-:Y:S04]  /*3eb0*/  IMNMX R100, R234, R101, PT ;  /* 0x00000065ea647217 */ /* 0x000fe80003800200 */
[C---:B-----5:R-:W-:Y:S01]  /*3ec0*/  HMMA.16816.F32.BF16 R12, R92.reuse, R90, R12 ;  /* 0x0000005a5c0c723c */ /* 0x060fe2000004180c */
[----:B------:R-:W5:Y:S02]  /*3ed0*/  LDSM.16.M88.2 R90, [R208+0xd880] ;  /* 0x00d88000d05a783b */ /* 0x000f640000000100 */
[----:B------:R-:W-:Y:S05]  /*3ee0*/  ISETP.GT.AND P0, PT, R100, RZ, PT ;  /* 0x000000ff6400720c */ /* 0x000fea0003f04270 */
[C---:B--2---:R-:W-:Y:S01]  /*3ef0*/  HMMA.16816.F32.BF16 R16, R92.reuse, R2, R16 ;  /* 0x000000025c10723c */ /* 0x044fe20000041810 */
[----:B------:R-:W2:Y:S07]  /*3f00*/  LDSM.16.M88.2 R2, [R208+0xe080] ;  /* 0x00e08000d002783b */ /* 0x000eae0000000100 */
[----:B-1----:R-:W-:Y:S01]  /*3f10*/  HMMA.16816.F32.BF16 R20, R92, R84, R20 ;  /* 0x000000545c14723c */ /* 0x002fe20000041814 */
[----:B------:R-:W1:Y:S05]  /*3f20*/  LDSM.16.M88.2 R84, [R208+0xe880] ;  /* 0x00e88000d054783b */ /* 0x000e6a0000000100 */
[----:B------:R-:W-:Y:S02]  /*3f30*/  LDSM.16.M88.4 R92, [R218+0x1f080] ;  /* 0x01f08000da5c783b */ /* 0x000fe40000000200 */
[C---:B---3--:R-:W-:Y:S03]  /*3f40*/  HMMA.16816.F32.BF16 R4, R104.reuse, R86, R4 ;  /* 0x000000566804723c */ /* 0x048fe60000041804 */
[----:B------:R-:W3:Y:S05]  /*3f50*/  LDSM.16.M88.2 R86, [R209+0xc880] ;  /* 0x00c88000d156783b */ /* 0x000eea0000000100 */
[C---:B----4-:R-:W-:Y:S01]  /*3f60*/  HMMA.16816.F32.BF16 R8, R104.reuse, R88, R8 ;  /* 0x000000586808723c */ /* 0x050fe20000041808 */
[----:B------:R-:W4:Y:S07]  /*3f70*/  LDSM.16.M88.2 R88, [R209+0xd080] ;  /* 0x00d08000d158783b */ /* 0x000f2e0000000100 */
[C---:B-----5:R-:W-:Y:S01]  /*3f80*/  HMMA.16816.F32.BF16 R12, R104.reuse, R90, R12 ;  /* 0x0000005a680c723c */ /* 0x060fe2000004180c */
[----:B------:R-:W5:Y:S07]  /*3f90*/  LDSM.16.M88.2 R90, [R209+0xd880] ;  /* 0x00d88000d15a783b */ /* 0x000f6e0000000100 */
[C---:B--2---:R-:W-:Y:S07]  /*3fa0*/  HMMA.16816.F32.BF16 R16, R104.reuse, R2, R16 ;  /* 0x000000026810723c */ /* 0x044fee0000041810 */
[----:B------:R-:W-:Y:S01]  /*3fb0*/  FSEL R2, R182, -INF , P0 ;  /* 0xff800000b6027808 */ /* 0x000fe20000000000 */
[----:B-1----:R-:W-:Y:S03]  /*3fc0*/  HMMA.16816.F32.BF16 R20, R104, R84, R20 ;  /* 0x000000546814723c */ /* 0x002fe60000041814 */
[----:B------:R-:W-:Y:S01]  /*3fd0*/  ISETP.GT.AND P0, PT, R100, 0x1, PT ;  /* 0x000000016400780c */ /* 0x000fe20003f04270 */
[--C-:B------:R-:W-:Y:S02]  /*3fe0*/  FFMA.FTZ R96, R2, c[0x0][0x29c], -R108.reuse ;  /* 0x0000a70002607a23 */ /* 0x100fe4000001086c */
[----:B------:R-:W1:Y:S01]  /*3ff0*/  LDSM.16.M88.2 R2, [R209+0xe080] ;  /* 0x00e08000d102783b */ /* 0x000e620000000100 */
[----:B------:R-:W-:Y:S01]  /*4000*/  FSEL R84, R180, -INF , P0 ;  /* 0xff800000b4547808 */ /* 0x000fe20000000000 */
[----:B------:R2:W1:Y:S01]  /*4010*/  MUFU.EX2 R111, R96 ;  /* 0x00000060006f7308 */ /* 0x0004620000000800 */
[----:B------:R-:W-:Y:S01]  /*4020*/  ISETP.GT.AND P0, PT, R100, 0x10, PT ;  /* 0x000000106400780c */ /* 0x000fe20003f04270 */
[C---:B---3--:R-:W-:Y:S01]  /*4030*/  HMMA.16816.F32.BF16 R4, R92.reuse, R86, R4 ;  /* 0x000000565c04723c */ /* 0x048fe20000041804 */
[----:B------:R-:W-:Y:S07]  /*4040*/  LDSM.16.M88.2 R86, [R211+0xc880] ;  /* 0x00c88000d356783b */ /* 0x000fee0000000100 */
[C---:B----4-:R-:W-:Y:S08]  /*4050*/  HMMA.16816.F32.BF16 R8, R92.reuse, R88, R8 ;  /* 0x000000585c08723c */ /* 0x050ff00000041808 */
[C---:B-----5:R-:W-:Y:S01]  /*4060*/  HMMA.16816.F32.BF16 R12, R92.reuse, R90, R12 ;  /* 0x0000005a5c0c723c */ /* 0x060fe2000004180c */
[----:B------:R-:W-:Y:S03]  /*4070*/  LDSM.16.M88.2 R90, [R211+0xd880] ;  /* 0x00d88000d35a783b */ /* 0x000fe60000000100 */
[--C-:B--2---:R-:W-:Y:S02]  /*4080*/  FFMA.FTZ R96, R84, c[0x0][0x29c], -R108.reuse ;  /* 0x0000a70054607a23 */ /* 0x104fe4000001086c */
[----:B------:R-:W2:Y:S02]  /*4090*/  LDSM.16.M88.2 R84, [R209+0xe880] ;  /* 0x00e88000d154783b */ /* 0x000ea40000000100 */
[----:B------:R3:W4:Y:S01]  /*40a0*/  MUFU.EX2 R110, R96 ;  /* 0x00000060006e7308 */ /* 0x0007220000000800 */
[C---:B-1----:R-:W-:Y:S02]  /*40b0*/  HMMA.16816.F32.BF16 R16, R92.reuse, R2, R16 ;  /* 0x000000025c10723c */ /* 0x042fe40000041810 */
[----:B------:R-:W-:Y:S01]  /*40c0*/  LDSM.16.M88.2 R2, [R211+0xe080] ;  /* 0x00e08000d302783b */ /* 0x000fe20000000100 */
[----:B---3--:R-:W-:Y:S02]  /*40d0*/  FSEL R96, R181, -INF , P0 ;  /* 0xff800000b5607808 */ /* 0x008fe40000000000 */
[----:B------:R-:W-:Y:S03]  /*40e0*/  ISETP.GT.AND P0, PT, R100, 0x11, PT ;  /* 0x000000116400780c */ /* 0x000fe60003f04270 */
[--C-:B------:R-:W-:Y:S01]  /*40f0*/  FFMA.FTZ R102, R96, c[0x0][0x29c], -R108.reuse ;  /* 0x0000a70060667a23 */ /* 0x100fe2000001086c */
[----:B------:R-:W-:Y:S01]  /*4100*/  FSEL R88, R176, -INF , P0 ;  /* 0xff800000b0587808 */ /* 0x000fe20000000000 */
[----:B------:R-:W1:Y:S01]  /*4110*/  LDSM.16.M88.4 R96, [R216+0x4000] ;  /* 0x00400000d860783b */ /* 0x000e620000000200 */
[----:B------:R-:W-:Y:S01]  /*4120*/  ISETP.GT.AND P0, PT, R100, 0x20, PT ;  /* 0x000000206400780c */ /* 0x000fe20003f04270 */
[----:B------:R3:W-:Y:S01]  /*4130*/  MUFU.EX2 R107, R102 ;  /* 0x00000066006b7308 */ /* 0x0007e20000000800 */
[----:B--2---:R-:W-:Y:S02]  /*4140*/  HMMA.16816.F32.BF16 R20, R92, R84, R20 ;  /* 0x000000545c14723c */ /* 0x004fe40000041814 */
[----:B------:R-:W-:Y:S01]  /*4150*/  LDSM.16.M88.2 R84, [R211+0xe880] ;  /* 0x00e88000d354783b */ /* 0x000fe20000000100 */
[--C-:B---3--:R-:W-:Y:S04]  /*4160*/  FFMA.FTZ R102, R88, c[0x0][0x29c], -R108.reuse ;  /* 0x0000a70058667a23 */ /* 0x108fe8000001086c */
[----:B------:R-:W2:Y:S02]  /*4170*/  LDSM.16.M88.2 R88, [R211+0xd080] ;  /* 0x00d08000d358783b */ /* 0x000ea40000000100 */
[----:B------:R3:W5:Y:S01]  /*4180*/  MUFU.EX2 R105, R102 ;  /* 0x0000006600697308 */ /* 0x0007620000000800 */
[C---:B-1----:R-:W-:Y:S02]  /*4190*/  HMMA.16816.F32.BF16 R4, R96.reuse, R86, R4 ;  /* 0x000000566004723c */ /* 0x042fe40000041804 */
[----:B------:R-:W-:Y:S03]  /*41a0*/  LDSM.16.M88.2 R86, [R210+0xc880] ;  /* 0x00c88000d256783b */ /* 0x000fe60000000100 */
[----:B---3--:R-:W-:Y:S02]  /*41b0*/  FSEL R102, R177, -INF , P0 ;  /* 0xff800000b1667808 */ /* 0x008fe40000000000 */
[----:B------:R-:W-:Y:S05]  /*41c0*/  ISETP.GT.AND P0, PT, R100, 0x21, PT ;  /* 0x000000216400780c */ /* 0x000fea0003f04270 */
[--C-:B------:R-:W-:Y:S04]  /*41d0*/  FFMA.FTZ R102, R102, c[0x0][0x29c], -R108.reuse ;  /* 0x0000a70066667a23 */ /* 0x100fe8000001086c */
[----:B------:R1:W-:Y:S01]  /*41e0*/  MUFU.EX2 R106, R102 ;  /* 0x00000066006a7308 */ /* 0x0003e20000000800 */
[C---:B--2---:R-:W-:Y:S01]  /*41f0*/  HMMA.16816.F32.BF16 R8, R96.reuse, R88, R8 ;  /* 0x000000586008723c */ /* 0x044fe20000041808 */
[----:B------:R-:W-:Y:S07]  /*4200*/  LDSM.16.M88.2 R88, [R210+0xd080] ;  /* 0x00d08000d258783b */ /* 0x000fee0000000100 */
[C---:B------:R-:W-:Y:S01]  /*4210*/  HMMA.16816.F32.BF16 R12, R96.reuse, R90, R12 ;  /* 0x0000005a600c723c */ /* 0x040fe2000004180c */
[----:B------:R-:W-:Y:S07]  /*4220*/  LDSM.16.M88.2 R90, [R210+0xd880] ;  /* 0x00d88000d25a783b */ /* 0x000fee0000000100 */
[C---:B------:R-:W-:Y:S01]  /*4230*/  HMMA.16816.F32.BF16 R16, R96.reuse, R2, R16 ;  /* 0x000000026010723c */ /* 0x040fe20000041810 */
[----:B------:R-:W-:Y:S03]  /*4240*/  LDSM.16.M88.2 R2, [R210+0xe080] ;  /* 0x00e08000d202783b */ /* 0x000fe60000000100 */
[----:B-1----:R-:W-:Y:S02]  /*4250*/  FSEL R102, R175, -INF , P0 ;  /* 0xff800000af667808 */ /* 0x002fe40000000000 */
[----:B------:R-:W-:Y:S02]  /*4260*/  ISETP.GT.AND P0, PT, R100, 0x30, PT ;  /* 0x000000306400780c */ /* 0x000fe40003f04270 */
[----:B------:R-:W-:Y:S01]  /*4270*/  HMMA.16816.F32.BF16 R20, R96, R84, R20 ;  /* 0x000000546014723c */ /* 0x000fe20000041814 */
[----:B------:R-:W-:Y:S03]  /*4280*/  LDSM.16.M88.2 R84, [R210+0xe880] ;  /* 0x00e88000d254783b */ /* 0x000fe60000000100 */
[----:B------:R-:W-:Y:S01]  /*4290*/  FSEL R92, R179, -INF , P0 ;  /* 0xff800000b35c7808 */ /* 0x000fe20000000000 */
[--C-:B------:R-:W-:Y:S01]  /*42a0*/  FFMA.FTZ R102, R102, c[0x0][0x29c], -R108.reuse ;  /* 0x0000a70066667a23 */ /* 0x100fe2000001086c */
[----:B------:R-:W-:Y:S03]  /*42b0*/  ISETP.GT.AND P0, PT, R100, 0x31, PT ;  /* 0x000000316400780c */ /* 0x000fe60003f04270 */
[--C-:B------:R-:W-:Y:S01]  /*42c0*/  FFMA.FTZ R92, R92, c[0x0][0x29c], -R108.reuse ;  /* 0x0000a7005c5c7a23 */ /* 0x100fe2000001086c */
[----:B------:R1:W-:Y:S10]  /*42d0*/  MUFU.EX2 R103, R102 ;  /* 0x0000006600677308 */ /* 0x0003f40000000800 */
[----:B------:R2:W-:Y:S01]  /*42e0*/  MUFU.EX2 R104, R92 ;  /* 0x0000005c00687308 */ /* 0x0005e20000000800 */
        /* <DEDUP_REMOVED lines=14> */
[----:B------:R-:W-:Y:S01]  /*43d0*/  ISETP.GT.AND P6, PT, R0, 0x20, PT ;  /* 0x000000200000780c */ /* 0x000fe20003fc4270 */
[C---:B--2---:R-:W-:Y:S01]  /*43e0*/  HMMA.16816.F32.BF16 R4, R92.reuse, R86, R4 ;  /* 0x000000565c04723c */ /* 0x044fe20000041804 */
[----:B------:R-:W1:Y:S03]  /*43f0*/  LDS R86, [R228.X4+0x21280] ;  /* 0x02128000e4567984 */ /* 0x000e660000004800 */
[----:B------:R-:W2:Y:S01]  /*4400*/  MUFU.EX2 R108, R108 ;  /* 0x0000006c006c7308 */ /* 0x000ea20000000800 */
[----:B------:R-:W-:Y:S02]  /*4410*/  FSEL R101, R192, -INF , P0 ;  /* 0xff800000c0657808 */ /* 0x000fe40000000000 */
[C---:B------:R-:W-:Y:S01]  /*4420*/  ISETP.GT.AND P0, PT, R0.reuse, 0x1, PT ;  /* 0x000000010000780c */ /* 0x040fe20003f04270 */
[C---:B------:R-:W-:Y:S03]  /*4430*/  HMMA.16816.F32.BF16 R8, R92.reuse, R88, R8 ;  /* 0x000000585c08723c */ /* 0x040fe60000041808 */
[C---:B------:R-:W-:Y:S01]  /*4440*/  ISETP.GT.AND P5, PT, R0.reuse, 0x21, PT ;  /* 0x000000210000780c */ /* 0x040fe20003fa4270 */
[--C-:B------:R-:W-:Y:S01]  /*4450*/  FFMA.FTZ R99, R101, c[0x0][0x29c], -R109.reuse ;  /* 0x0000a70065637a23 */ /* 0x100fe2000001086d */
[----:B------:R-:W-:Y:S02]  /*4460*/  FSEL R98, R191, -INF , P0 ;  /* 0xff800000bf627808 */ /* 0x000fe40000000000 */
[----:B------:R-:W-:Y:S01]  /*4470*/  ISETP.GT.AND P0, PT, R0, 0x10, PT ;  /* 0x000000100000780c */ /* 0x000fe20003f04270 */
[C---:B------:R-:W-:Y:S02]  /*4480*/  HMMA.16816.F32.BF16 R12, R92.reuse, R90, R12 ;  /* 0x0000005a5c0c723c */ /* 0x040fe4000004180c */
[----:B------:R-:W-:Y:S02]  /*4490*/  MUFU.EX2 R99, R99 ;  /* 0x0000006300637308 */ /* 0x000fe40000000800 */
[----:B------:R-:W-:Y:S01]  /*44a0*/  FSEL R97, R190, -INF , P0 ;  /* 0xff800000be617808 */ /* 0x000fe20000000000 */
[--C-:B------:R-:W-:Y:S01]  /*44b0*/  FFMA.FTZ R98, R98, c[0x0][0x29c], -R109.reuse ;  /* 0x0000a70062627a23 */ /* 0x100fe2000001086d */
[----:B------:R-:W-:Y:S02]  /*44c0*/  ISETP.GT.AND P0, PT, R0, 0x11, PT ;  /* 0x000000110000780c */ /* 0x000fe40003f04270 */
[C---:B------:R-:W-:Y:S04]  /*44d0*/  HMMA.16816.F32.BF16 R16, R92.reuse, R2, R16 ;  /* 0x000000025c10723c */ /* 0x040fe80000041810 */
[----:B------:R-:W-:Y:S01]  /*44e0*/  FSEL R91, R188, -INF , P6 ;  /* 0xff800000bc5b7808 */ /* 0x000fe20003000000 */
[----:B------:R-:W2:Y:S01]  /*44f0*/  MUFU.EX2 R98, R98 ;  /* 0x0000006200627308 */ /* 0x000ea20000000800 */
[----:B------:R-:W-:Y:S01]  /*4500*/  FSEL R96, R189, -INF , P0 ;  /* 0xff800000bd607808 */ /* 0x000fe20000000000 */
[--C-:B------:R-:W-:Y:S01]  /*4510*/  FFMA.FTZ R97, R97, c[0x0][0x29c], -R109.reuse ;  /* 0x0000a70061617a23 */ /* 0x100fe2000001086d */
[----:B------:R-:W-:Y:S03]  /*4520*/  HMMA.16816.F32.BF16 R20, R92, R84, R20 ;  /* 0x000000545c14723c */ /* 0x000fe60000041814 */
[----:B------:R-:W-:Y:S01]  /*4530*/  ISETP.GT.AND P6, PT, R0, 0x31, PT ;  /* 0x000000310000780c */ /* 0x000fe20003fc4270 */
[--C-:B------:R-:W-:Y:S01]  /*4540*/  FFMA.FTZ R96, R96, c[0x0][0x29c], -R109.reuse ;  /* 0x0000a70060607a23 */ /* 0x100fe2000001086d */
[C---:B------:R-:W-:Y:S01]  /*4550*/  ISETP.GT.AND P0, PT, R0.reuse, 0x30, PT ;  /* 0x000000300000780c */ /* 0x040fe20003f04270 */
[--C-:B------:R-:W-:Y:S01]  /*4560*/  FFMA.FTZ R91, R91, c[0x0][0x29c], -R109.reuse ;  /* 0x0000a7005b5b7a23 */ /* 0x100fe2000001086d */
[----:B------:R-:W-:Y:S01]  /*4570*/  FSEL R90, R187, -INF , P5 ;  /* 0xff800000bb5a7808 */ /* 0x000fe20002800000 */
[----:B------:R-:W-:Y:S01]  /*4580*/  MUFU.EX2 R97, R97 ;  /* 0x0000006100617308 */ /* 0x000fe20000000800 */
[----:B------:R-:W-:Y:S02]  /*4590*/  FSEL R3, R185, -INF , P6 ;  /* 0xff800000b9037808 */ /* 0x000fe40003000000 */
[----:B------:R-:W-:Y:S01]  /*45a0*/  ISETP.GT.AND P5, PT, R0, 0x40, PT ;  /* 0x000000400000780c */ /* 0x000fe20003fa4270 */
[--C-:B-1----:R-:W-:Y:S01]  /*45b0*/  FADD.FTZ R5, R5, -R86.reuse ;  /* 0x8000005605057221 */ /* 0x102fe20000010000 */
[----:B------:R-:W-:Y:S01]  /*45c0*/  FSEL R87, R186, -INF , P0 ;  /* 0xff800000ba577808 */ /* 0x000fe20000000000 */
[--C-:B------:R-:W-:Y:S01]  /*45d0*/  FFMA.FTZ R101, R3, c[0x0][0x29c], -R109.reuse ;  /* 0x0000a70003657a23 */ /* 0x100fe2000001086d */
[----:B------:R-:W-:Y:S01]  /*45e0*/  ISETP.GT.AND P0, PT, R0, 0x41, PT ;  /* 0x000000410000780c */ /* 0x000fe20003f04270 */
[--C-:B------:R-:W-:Y:S01]  /*45f0*/  FADD.FTZ R3, R4, -R86.reuse ;  /* 0x8000005604037221 */ /* 0x100fe20000010000 */
[----:B------:R-:W-:Y:S01]  /*4600*/  FSEL R2, R184, -INF , P5 ;  /* 0xff800000b8027808 */ /* 0x000fe20002800000 */
[--C-:B------:R-:W-:Y:S01]  /*4610*/  FADD.FTZ R8, R8, -R86.reuse ;  /* 0x8000005608087221 */ /* 0x100fe20000010000 */
[----:B------:R-:W-:Y:S01]  /*4620*/  FSEL R0, R183, -INF , P0 ;  /* 0xff800000b7007808 */ /* 0x000fe20000000000 */
[----:B------:R-:W-:Y:S01]  /*4630*/  FMUL.FTZ R3, R111, R3 ;  /* 0x000000036f037220 */ /* 0x000fe20000410000 */
[----:B----4-:R-:W-:Y:S01]  /*4640*/  F2FP.BF16.PACK_AB R85, R110, R111 ;  /* 0x0000006f6e55723e */ /* 0x010fe200000010ff */
[--C-:B------:R-:W-:Y:S01]  /*4650*/  FFMA.FTZ R172, R2, c[0x0][0x29c], -R109.reuse ;  /* 0x0000a70002ac7a23 */ /* 0x100fe2000001086d */
[----:B------:R-:W1:Y:S01]  /*4660*/  MUFU.EX2 R96, R96 ;  /* 0x0000006000607308 */ /* 0x000e620000000800 */
[----:B------:R-:W-:Y:S01]  /*4670*/  FFMA.FTZ R2, -R182, R182, 1 ;  /* 0x3f800000b6027423 */ /* 0x000fe200000101b6 */
[----:B-----5:R-:W-:Y:S01]  /*4680*/  F2FP.BF16.PACK_AB R84, R105, R107 ;  /* 0x0000006b6954723e */ /* 0x020fe200000010ff */
[----:B------:R-:W-:Y:S01]  /*4690*/  FMUL.FTZ R5, R110, R5 ;  /* 0x000000056e057220 */ /* 0x000fe20000410000 */
[----:B---3--:R-:W-:Y:S01]  /*46a0*/  F2FP.BF16.PACK_AB R4, R102, R104 ;  /* 0x000000686604723e */ /* 0x008fe200000010ff */
[--C-:B------:R-:W-:Y:S01]  /*46b0*/  FFMA.FTZ R90, R90, c[0x0][0x29c], -R109.reuse ;  /* 0x0000a7005a5a7a23 */ /* 0x100fe2000001086d */
[----:B------:R-:W-:Y:S01]  /*46c0*/  PLOP3.LUT P0, PT, PT, PT, UP0, 0x80, 0x0 ;  /* 0x000000000000781c */ /* 0x000fe20003f0f008 */
[--C-:B------:R-:W-:Y:S02]  /*46d0*/  FFMA.FTZ R87, R87, c[0x0][0x29c], -R109.reuse ;  /* 0x0000a70057577a23 */ /* 0x100fe4000001086d */
[----:B------:R-:W-:Y:S01]  /*46e0*/  FFMA.FTZ R109, R0, c[0x0][0x29c], -R109 ;  /* 0x0000a700006d7a23 */ /* 0x000fe2000001086d */
[----:B------:R-:W3:Y:S01]  /*46f0*/  MUFU.EX2 R91, R91 ;  /* 0x0000005b005b7308 */ /* 0x000ee20000000800 */
[----:B------:R-:W-:Y:S02]  /*4700*/  FFMA.FTZ R0, -R180, R180, 1 ;  /* 0x3f800000b4007423 */ /* 0x000fe400000101b4 */
[--C-:B------:R-:W-:Y:S02]  /*4710*/  FADD.FTZ R9, R9, -R86.reuse ;  /* 0x8000005609097221 */ /* 0x100fe40000010000 */
[----:B------:R-:W-:Y:S02]  /*4720*/  FMUL.FTZ R8, R107, R8 ;  /* 0x000000086b087220 */ /* 0x000fe40000410000 */
[----:B------:R-:W-:Y:S02]  /*4730*/  FMUL.FTZ R3, R3, R2 ;  /* 0x0000000203037220 */ /* 0x000fe40000410000 */
[----:B------:R-:W-:Y:S01]  /*4740*/  FFMA.FTZ R2, -R181, R181, 1 ;  /* 0x3f800000b5027423 */ /* 0x000fe200000101b5 */
[----:B------:R-:W4:Y:S01]  /*4750*/  MUFU.EX2 R90, R90 ;  /* 0x0000005a005a7308 */ /* 0x000f220000000800 */
[--C-:B------:R-:W-:Y:S02]  /*4760*/  FADD.FTZ R13, R13, -R86.reuse ;  /* 0x800000560d0d7221 */ /* 0x100fe40000010000 */
        /* <DEDUP_REMOVED lines=216> */
[----:B--2345:R-:W-:Y:S01]  /*54f0*/  P2R R10, PR, RZ, 0x4 ;  /* 0x00000004ff0a7803 */ /* 0x03cfe20000000000 */
[----:B------:R-:W-:Y:S01]  /*5500*/  USHF.R.S32.HI UR24, URZ, 0x1f, UR16 ;  /* 0x0000001f3f187899 */ /* 0x000fe20008011410 */
[----:B------:R-:W-:Y:S01]  /*5510*/  IMAD.MOV.U32 R200, RZ, RZ, c[0x0][0x208] ;  /* 0x00008200ffc87624 */ /* 0x000fe200078e00ff */
[----:B------:R-:W-:Y:S01]  /*5520*/  ULDC.64 UR6, c[0x0][0x208] ;  /* 0x0000820000067ab9 */ /* 0x000fe20000000a00 */
[----:B------:R-:W-:Y:S01]  /*5530*/  IMAD.MOV.U32 R201, RZ, RZ, 0x5 ;  /* 0x00000005ffc97424 */ /* 0x000fe200078e00ff */
[----:B------:R-:W-:Y:S01]  /*5540*/  UIMAD.WIDE.U32 UR26, UR16, UR6, URZ ;  /* 0x00000006101a72a5 */ /* 0x000fe2000f8e003f */
[----:B------:R-:W-:Y:S01]  /*5550*/  IMAD.SHL.U32 R200, R200, 0x20, RZ ;  /* 0x00000020c8c87824 */ /* 0x000fe200078e00ff */
[----:B------:R-:W-:Y:S02]  /*5560*/  UIMAD UR24, UR24, UR6, URZ ;  /* 0x00000006181872a4 */ /* 0x000fe4000f8e023f */
[----:B------:R-:W-:Y:S02]  /*5570*/  USHF.L.U32 UR6, UR26, 0x6, URZ ;  /* 0x000000061a067899 */ /* 0x000fe4000800063f */
[----:B------:R-:W-:Y:S02]  /*5580*/  UIMAD UR24, UR16, UR7, UR24 ;  /* 0x00000007101872a4 */ /* 0x000fe4000f8e0218 */
[----:B------:R-:W-:Y:S02]  /*5590*/  USHF.L.U32 UR25, UR16, 0x6, URZ ;  /* 0x0000000610197899 */ /* 0x000fe4000800063f */
[----:B------:R-:W-:Y:S01]  /*55a0*/  IADD3 R8, P5, P0, R240, UR6, R200 ;  /* 0x00000006f0087c10 */ /* 0x000fe2000f8be0c8 */
[----:B------:R-:W-:Y:S01]  /*55b0*/  UIADD3 UR24, UR27, UR24, URZ ;  /* 0x000000181b187290 */ /* 0x000fe2000fffe03f */
[----:B------:R-:W-:Y:S02]  /*55c0*/  IMAD.MOV.U32 R200, RZ, RZ, c[0x0][0x208] ;  /* 0x00008200ffc87624 */ /* 0x000fe400078e00ff */
[----:B------:R-:W-:Y:S01]  /*55d0*/  IADD3 R2, P6, R246, UR25, RZ ;  /* 0x00000019f6027c10 */ /* 0x000fe2000ffde0ff */
[----:B------:R-:W-:Y:S01]  /*55e0*/  USHF.L.U64.HI UR24, UR26, 0x6, UR24 ;  /* 0x000000061a187899 */ /* 0x000fe20008010218 */
[----:B------:R-:W-:Y:S01]  /*55f0*/  IMAD.U32 R4, RZ, RZ, UR25 ;  /* 0x00000019ff047e24 */ /* 0x000fe2000f8e00ff */
[----:B------:R-:W-:Y:S01]  /*5600*/  SHF.L.U64.HI R200, R200, R201, c[0x0][0x20c] ;  /* 0x00008300c8c87619 */ /* 0x000fe200000102c9 */
[----:B------:R-:W-:Y:S03]  /*5610*/  IMAD.U32 R0, RZ, RZ, UR25 ;  /* 0x00000019ff007e24 */ /* 0x000fe6000f8e00ff */
[----:B------:R-:W-:Y:S02]  /*5620*/  LEA.HI.X.SX32 R4, R4, R250, 0x1, P6 ;  /* 0x000000fa04047211 */ /* 0x000fe400030f0eff */
[----:B------:R-:W-:Y:S02]  /*5630*/  LOP3.LUT P6, RZ, R229, 0x1, RZ, 0xc0, !PT ;  /* 0x00000001e5ff7812 */ /* 0x000fe400078cc0ff */
[C---:B------:R-:W-:Y:S02]  /*5640*/  IADD3.X R9, R237.reuse, UR24, R200, P5, P0 ;  /* 0x00000018ed097c10 */ /* 0x040fe4000afe04c8 */
[----:B------:R-:W-:Y:S02]  /*5650*/  LEA R6, P0, R2, c[0x0][0x280], 0x2 ;  /* 0x0000a00002067a11 */ /* 0x000fe400078010ff */
[----:B------:R-:W-:Y:S02]  /*5660*/  IADD3 R0, -R232, c[0x0][0x168], -R0 ;  /* 0x00005a00e8007a10 */ /* 0x000fe40007ffe900 */
[----:B------:R-:W-:Y:S02]  /*5670*/  IADD3 R3, P5, R240, UR6, RZ ;  /* 0x00000006f0037c10 */ /* 0x000fe4000ffbe0ff */
[----:B------:R-:W-:Y:S02]  /*5680*/  LEA.HI.X R7, R2, c[0x0][0x284], R4, 0x2, P0 ;  /* 0x0000a10002077a11 */ /* 0x000fe400000f1404 */
[C---:B------:R-:W-:Y:S02]  /*5690*/  ISETP.LT.OR P0, PT, R0.reuse, 0x1, !P6 ;  /* 0x000000010000780c */ /* 0x040fe40007701670 */
[----:B------:R-:W-:Y:S02]  /*56a0*/  IADD3.X R2, R237, UR24, RZ, P5, !PT ;  /* 0x00000018ed027c10 */ /* 0x000fe4000affe4ff */
[C---:B------:R-:W-:Y:S02]  /*56b0*/  LEA R4, P5, R3.reuse, c[0x0][0x1f0], 0x1 ;  /* 0x00007c0003047a11 */ /* 0x040fe400078a08ff */
[----:B------:R-:W-:Y:S02]  /*56c0*/  ISETP.LT.OR P6, PT, R0, 0x21, !P6 ;  /* 0x000000210000780c */ /* 0x000fe400077c1670 */
[----:B------:R-:W-:Y:S02]  /*56d0*/  LEA.HI.X R5, R3, c[0x0][0x1f4], R2, 0x1, P5 ;  /* 0x00007d0003057a11 */ /* 0x000fe400028f0c02 */
[C---:B------:R-:W-:Y:S03]  /*56e0*/  LEA R2, P5, R8.reuse, c[0x0][0x1f0], 0x1 ;  /* 0x00007c0008027a11 */ /* 0x040fe600078a08ff */
[----:B------:R-:W-:Y:S01]  /*56f0*/  @!PT LDS RZ, [RZ] ;  /* 0x00000000fffff984 */ /* 0x000fe20000000800 */
[----:B------:R-:W-:Y:S01]  /*5700*/  @!PT LDS RZ, [RZ] ;  /* 0x00000000fffff984 */ /* 0x000fe20000000800 */
[----:B------:R-:W-:Y:S01]  /*5710*/  @!PT LDS RZ, [RZ] ;  /* 0x00000000fffff984 */ /* 0x000fe20000000800 */
[----:B------:R1:W-:Y:S01]  /*5720*/  LDGSTS.E.BYPASS.LTC128B.128 [R227+0x1b080], [R4.64], !P0 ;  /* 0x1b08000004e37fae */ /* 0x0003e2000c101d56 */
[----:B------:R-:W-:Y:S02]  /*5730*/  LEA.HI.X R3, R8, c[0x0][0x1f4], R9, 0x1, P5 ;  /* 0x00007d0008037a11 */ /* 0x000fe400028f0c09 */
        /* <DEDUP_REMOVED lines=14> */
.L_x_1170:
[-C--:B-12345:R-:W-:Y:S01]  /*5820*/  HMMA.16816.F32.BF16 R4, R108, R16.reuse, RZ ;  /* 0x000000106c04723c */ /* 0x0befe200000418ff */
[----:B------:R-:W-:Y:S01]  /*5830*/  LDSM.16.MT88.4 R200, [R214+0x3800] ;  /* 0x00380000d6c8783b */ /* 0x000fe20000004200 */
[----:B------:R-:W-:Y:S02]  /*5840*/  ULDC.64 UR6, c[0x0][0x238] ;  /* 0x00008e0000067ab9 */ /* 0x000fe40000000a00 */
[----:B------:R-:W-:Y:S01]  /*5850*/  UIMAD UR24, UR13, UR6, URZ ;  /* 0x000000060d1872a4 */ /* 0x000fe2000f8e023f */
[----:B------:R-:W-:Y:S01]  /*5860*/  LDSM.16.MT88.4 R204, [R214+0x6000] ;  /* 0x00600000d6cc783b */ /* 0x000fe20000004200 */
[----:B------:R-:W-:Y:S01]  /*5870*/  IMAD.U32 R0, RZ, RZ, UR20 ;  /* 0x00000014ff007e24 */ /* 0x000fe2000f8e00ff */
[----:B------:R-:W-:Y:S01]  /*5880*/  UIMAD UR11, UR11, 0x3000, URZ ;  /* 0x000030000b0b78a4 */ /* 0x000fe2000f8e023f */
[C---:B------:R-:W-:Y:S01]  /*5890*/  HMMA.16816.F32.BF16 R8, R172.reuse, R16, RZ ;  /* 0x00000010ac08723c */ /* 0x040fe200000418ff */
[----:B------:R-:W0:Y:S01]  /*58a0*/  LDGDEPBAR ;  /* 0x00000000000079af */ /* 0x000e220000000000 */
[----:B------:R-:W-:Y:S02]  /*58b0*/  UIMAD UR24, UR19, UR7, UR24 ;  /* 0x00000007131872a4 */ /* 0x000fe4000f8e0218 */
[----:B------:R-:W-:Y:S01]  /*58c0*/  IMAD.U32 R2, RZ, RZ, UR19 ;  /* 0x00000013ff027e24 */ /* 0x000fe2000f8e00ff */
[----:B------:R-:W-:Y:S02]  /*58d0*/  ULDC.64 UR6, c[0x0][0x240] ;  /* 0x0000900000067ab9 */ /* 0x000fe40000000a00 */
[----:B------:R-:W-:Y:S01]  /*58e0*/  UIMAD UR6, UR12, UR6, URZ ;  /* 0x000000060c0672a4 */ /* 0x000fe2000f8e023f */
[-C--:B------:R-:W-:Y:S01]  /*58f0*/  HMMA.16816.F32.BF16 R12, R172, R18.reuse, RZ ;  /* 0x00000012ac0c723c */ /* 0x080fe200000418ff */
[----:B------:R-:W-:Y:S01]  /*5900*/  IMAD.WIDE.U32 R2, R2, c[0x0][0x238], R230 ;  /* 0x00008e0002027a25 */ /* 0x000fe200078e00e6 */
[----:B------:R-:W-:Y:S02]  /*5910*/  UISETP.GE.AND UP0, UPT, UR16, UR18, UPT ;  /* 0x000000121000728c */ /* 0x000fe4000bf06270 */
[----:B------:R-:W-:Y:S02]  /*5920*/  UIMAD UR6, UR20, UR7, UR6 ;  /* 0x00000007140672a4 */ /* 0x000fe4000f8e0206 */
[----:B------:R-:W-:Y:S01]  /*5930*/  IADD3 R3, R3, UR24, RZ ;  /* 0x0000001803037c10 */ /* 0x000fe2000fffe0ff */
[----:B------:R-:W-:Y:S01]  /*5940*/  USHF.R.S32.HI UR24, URZ, 0x1f, UR11 ;  /* 0x0000001f3f187899 */ /* 0x000fe2000801140b */
[C---:B------:R-:W-:Y:S01]  /*5950*/  HMMA.16816.F32.BF16 R16, R108.reuse, R18, RZ ;  /* 0x000000126c10723c */ /* 0x040fe200000418ff */
[----:B------:R-:W-:Y:S02]  /*5960*/  UIADD3 UR7, UR4, 0x1, URZ ;  /* 0x0000000104077890 */ /* 0x000fe4000fffe03f */
[----:B------:R-:W-:Y:S01]  /*5970*/  UISETP.GE.AND UP2, UPT, UR4, 0x1, UPT ;  /* 0x000000010400788c */ /* 0x000fe2000bf46270 */
[----:B------:R-:W-:Y:S01]  /*5980*/  IMAD.WIDE.U32 R2, R0, c[0x0][0x240], R2 ;  /* 0x0000900000027a25 */ /* 0x000fe200078e0002 */
[----:B------:R-:W-:Y:S03]  /*5990*/  UISETP.GE.AND UP1, UPT, UR17, 0x1, UPT ;  /* 0x000000011100788c */ /* 0x000fe6000bf26270 */
[-C--:B------:R-:W-:Y:S01]  /*59a0*/  HMMA.16816.F32.BF16 R20, R108, R96.reuse, RZ ;  /* 0x000000606c14723c */ /* 0x080fe200000418ff */
[----:B------:R-:W-:Y:S01]  /*59b0*/  IADD3 R0, P0, R2, UR11, RZ ;  /* 0x0000000b02007c10 */ /* 0x000fe2000ff1e0ff */
[----:B------:R-:W-:Y:S06]  /*59c0*/  UMOV UR11, UR16 ;  /* 0x00000010000b7c82 */ /* 0x000fec0008000000 */
        /* <DEDUP_REMOVED lines=24> */
[----:B------:R-:W3:Y:S04]  /*5b50*/  LDSM.16.M88.4 R180, [R215+0x1800] ;  /* 0x00180000d7b4783b */ /* 0x000ee80000000200 */
[----:B------:R-:W-:Y:S03]  /*5b60*/  LDSM.16.MT88.4 R196, [R214+0x2000] ;  /* 0x00200000d6c4783b */ /* 0x000fe60000004200 */
        /* <DEDUP_REMOVED lines=13> */
[----:B------:R-:W2:Y:S07]  /*5c40*/  LDSM.16.MT88.4 R184, [R214+0x6800] ;  /* 0x00680000d6b8783b */ /* 0x000eae0000004200 */
[----:B------:R-:W-:Y:S01]  /*5c50*/  HMMA.16816.F32.BF16 R108, R172, R206, R108 ;  /* 0x000000ceac6c723c */ /* 0x000fe2000004186c */
[----:B------:R-:W4:Y:S04]  /*5c60*/  LDSM.16.M88.4 R172, [R215+0x2000] ;  /* 0x00200000d7ac783b */ /* 0x000f280000000200 */
[----:B------:R-:W5:Y:S03]  /*5c70*/  LDSM.16.MT88.4 R204, [R214+0x4800] ;  /* 0x00480000d6cc783b */ /* 0x000f660000004200 */
[-C--:B---3--:R-:W-:Y:S08]  /*5c80*/  HMMA.16816.F32.BF16 R4, R180, R188.reuse, R4 ;  /* 0x000000bcb404723c */ /* 0x088ff00000041804 */
        /* <DEDUP_REMOVED lines=11> */
[----:B------:R-:W-:Y:S07]  /*5d40*/  HMMA.16816.F32.BF16 R108, R180, R186, R108 ;  /* 0x000000bab46c723c */ /* 0x000fee000004186c */
[----:B------:R-:W-:Y:S01]  /*5d50*/  MOV R180, UR24 ;  /* 0x0000001800b47c02 */ /* 0x000fe20008000f00 */
[-C--:B----4-:R-:W-:Y:S05]  /*5d60*/  HMMA.16816.F32.BF16 R4, R172, R196.reuse, R4 ;  /* 0x000000c4ac04723c */ /* 0x090fea0000041804 */
[----:B------:R-:W-:Y:S01]  /*5d70*/  IADD3.X R2, R180, UR6, R3, P0, !PT ;  /* 0x00000006b4027c10 */ /* 0x000fe200087fe403 */
[----:B------:R-:W-:Y:S01]  /*5d80*/  UIADD3 UR6, UR17, 0x1, URZ ;  /* 0x0000000111067890 */ /* 0x000fe2000fffe03f */
[C---:B------:R-:W-:Y:S01]  /*5d90*/  LEA R180, P0, R0.reuse, c[0x0][0x220], 0x2 ;  /* 0x0000880000b47a11 */ /* 0x040fe200078010ff */
[C---:B------:R-:W-:Y:S02]  /*5da0*/  HMMA.16816.F32.BF16 R8, R200.reuse, R196, R8 ;  /* 0x000000c4c808723c */ /* 0x040fe40000041808 */
[----:B------:R-:W-:Y:S02]  /*5db0*/  USEL UR17, UR6, URZ, !UP1 ;  /* 0x0000003f06117287 */ /* 0x000fe4000c800000 */
[----:B------:R-:W-:Y:S01]  /*5dc0*/  LEA.HI.X R181, R0, c[0x0][0x224], R2, 0x2, P0 ;  /* 0x0000890000b57a11 */ /* 0x000fe200000f1402 */
[----:B------:R-:W-:Y:S01]  /*5dd0*/  IMAD.U32 R0, RZ, RZ, UR4 ;  /* 0x00000004ff007e24 */ /* 0x000fe2000f8e00ff */
[----:B------:R-:W-:Y:S01]  /*5de0*/  LDSM.16.MT88.2 R2, [R212+0x23c80] ;  /* 0x023c8000d402783b */ /* 0x000fe20000004100 */
[----:B------:R-:W-:Y:S01]  /*5df0*/  PLOP3.LUT P0, PT, PT, PT, UP0, 0x80, 0x0 ;  /* 0x000000000000781c */ /* 0x000fe20003f0f008 */
[-C--:B------:R-:W-:Y:S01]  /*5e00*/  HMMA.16816.F32.BF16 R12, R200, R198.reuse, R12 ;  /* 0x000000c6c80c723c */ /* 0x080fe2000004180c */
[----:B------:R-:W-:Y:S03]  /*5e10*/  USEL UR4, UR7, URZ, !UP2 ;  /* 0x0000003f07047287 */ /* 0x000fe6000d000000 */
[----:B------:R-:W-:Y:S03]  /*5e20*/  IMAD R0, R0, 0x3000, R219 ;  /* 0x0000300000007824 */ /* 0x000fe600078e02db */
[----:B------:R-:W-:Y:S01]  /*5e30*/  RED.E.ADD.F32.FTZ.RN.STRONG.GPU [R180.64], R4 ;  /* 0x00000004b400798e */ /* 0x000fe2000c10e796 */
[C---:B------:R-:W-:Y:S03]  /*5e40*/  HMMA.16816.F32.BF16 R16, R172.reuse, R198, R16 ;  /* 0x000000c6ac10723c */ /* 0x040fe60000041810 */
[----:B------:R-:W-:Y:S01]  /*5e50*/  RED.E.ADD.F32.FTZ.RN.STRONG.GPU [R180.64+0x400], R5 ;  /* 0x00040005b400798e */ /* 0x000fe2000c10e796 */
[----:B------:R-:W-:Y:S03]  /*5e60*/  SHF.L.U32 R0, R0, 0x1, RZ ;  /* 0x0000000100007819 */ /* 0x000fe600000006ff */
        /* <DEDUP_REMOVED lines=207> */
.L_x_1168:
[----:B------:R-:W-:Y:S05]  /*6b60*/  @P1 EXIT ;  /* 0x000000000000194d */ /* 0x000fea0003800000 */
[----:B------:R-:W-:Y:S01]  /*6b70*/  UMOV UR6, 0x1 ;  /* 0x0000000100067882 */ /* 0x000fe20000000000 */
[----:B------:R-:W-:Y:S01]  /*6b80*/  BAR.SYNC.DEFER_BLOCKING 0x1, 0x100 ;  /* 0x0044000000007b1d */ /* 0x000fe20000010000 */
[----:B------:R-:W-:Y:S01]  /*6b90*/  UIMAD UR21, UR21, 0x3c00, URZ ;  /* 0x00003c00151578a4 */ /* 0x000fe2000f8e023f */
[----:B------:R-:W-:Y:S01]  /*6ba0*/  IMAD.U32 R8, RZ, RZ, UR20 ;  /* 0x00000014ff087e24 */ /* 0x000fe2000f8e00ff */
[----:B------:R-:W-:Y:S01]  /*6bb0*/  USHF.R.S32.HI UR8, URZ, 0x1f, UR20 ;  /* 0x0000001f3f087899 */ /* 0x000fe20008011414 */
[----:B------:R-:W-:-:S02]  /*6bc0*/  IMAD.U32 R6, RZ, RZ, UR20 ;  /* 0x00000014ff067e24 */ /* 0x000fc4000f8e00ff */
[----:B------:R-:W-:Y:S01]  /*6bd0*/  ULDC.64 UR4, c[0x0][0x338] ;  /* 0x0000ce0000047ab9 */ /* 0x000fe20000000a00 */
[----:B------:R-:W-:Y:S01]  /*6be0*/  IADD3 R2, P0, R230, UR21, RZ ;  /* 0x00000015e6027c10 */ /* 0x000fe2000ff1e0ff */
[----:B------:R-:W-:Y:S02]  /*6bf0*/  UISETP.NE.AND UP0, UPT, UR6, UR4, UPT ;  /* 0x000000040600728c */ /* 0x000fe4000bf05270 */
[----:B------:R-:W-:Y:S02]  /*6c00*/  UIMAD.WIDE.U32 UR6, UR19, UR5, URZ ;  /* 0x00000005130672a5 */ /* 0x000fe4000f8e003f */
[----:B------:R-:W-:-:S07]  /*6c10*/  ULDC UR4, c[0x0][0x340] ;  /* 0x0000d00000047ab9 */ /* 0x000fce0000000800 */
[----:B------:R-:W-:Y:S02]  /*6c20*/  @UP0 USHF.R.U32.HI UR19, URZ, UR4, UR7 ;  /* 0x000000043f130299 */ /* 0x000fe40008011607 */
[----:B------:R-:W-:Y:S02]  /*6c30*/  USHF.R.S32.HI UR7, URZ, 0x1f, UR21 ;  /* 0x0000001f3f077899 */ /* 0x000fe40008011415 */
[----:B------:R-:W-:Y:S02]  /*6c40*/  USHF.R.S32.HI UR6, URZ, 0x1f, UR19 ;  /* 0x0000001f3f067899 */ /* 0x000fe40008011413 */
[----:B------:R-:W-:Y:S01]  /*6c50*/  ULDC.64 UR4, c[0x0][0x328] ;  /* 0x0000ca0000047ab9 */ /* 0x000fe20000000a00 */
[----:B------:R-:W-:Y:S01]  /*6c60*/  IMAD.U32 R4, RZ, RZ, UR19 ;  /* 0x00000013ff047e24 */ /* 0x000fe2000f8e00ff */
[----:B------:R-:W-:Y:S01]  /*6c70*/  UIMAD UR4, UR6, UR4, URZ ;  /* 0x00000004060472a4 */ /* 0x000fe2000f8e023f */
[----:B------:R-:W-:Y:S01]  /*6c80*/  LEA.HI.X.SX32 R3, R230, UR7, 0x1, P0 ;  /* 0x00000007e6037c11 */ /* 0x000fe200080f0eff */
[----:B------:R-:W-:-:S02]  /*6c90*/  IMAD.U32 R0, RZ, RZ, UR19 ;  /* 0x00000013ff007e24 */ /* 0x000fc4000f8e00ff */
[----:B------:R-:W-:Y:S02]  /*6ca0*/  UIMAD UR7, UR19, UR5, UR4 ;  /* 0x00000005130772a4 */ /* 0x000fe4000f8e0204 */
[--C-:B------:R-:W-:Y:S01]  /*6cb0*/  IMAD.WIDE.U32 R4, R4, c[0x0][0x328], R2.reuse ;  /* 0x0000ca0004047a25 */ /* 0x100fe200078e0002 */
[----:B------:R-:W-:Y:S02]  /*6cc0*/  ULDC.64 UR4, c[0x0][0x300] ;  /* 0x0000c00000047ab9 */ /* 0x000fe40000000a00 */
[----:B------:R-:W-:Y:S01]  /*6cd0*/  UIMAD UR4, UR6, UR4, URZ ;  /* 0x00000004060472a4 */ /* 0x000fe2000f8e023f */
[----:B------:R-:W-:Y:S01]  /*6ce0*/  IMAD.WIDE.U32 R2, R0, c[0x0][0x300], R2 ;  /* 0x0000c00000027a25 */ /* 0x000fe200078e0002 */
[----:B------:R-:W-:Y:S01]  /*6cf0*/  IADD3 R5, R5, UR7, RZ ;  /* 0x0000000705057c10 */ /* 0x000fe2000fffe0ff */
[----:B------:R-:W-:Y:S02]  /*6d00*/  ULDC.64 UR6, c[0x0][0x330] ;  /* 0x0000cc0000067ab9 */ /* 0x000fe40000000a00 */
[----:B------:R-:W-:-:S02]  /*6d10*/  UIMAD UR6, UR8, UR6, URZ ;  /* 0x00000006080672a4 */ /* 0x000fc4000f8e023f */
[----:B------:R-:W-:Y:S01]  /*6d20*/  IMAD.WIDE.U32 R8, R8, c[0x0][0x330], R4 ;  /* 0x0000cc0008087a25 */ /* 0x000fe200078e0004 */
[----:B------:R-:W-:Y:S02]  /*6d30*/  UIMAD UR19, UR19, UR5, UR4 ;  /* 0x00000005131372a4 */ /* 0x000fe4000f8e0204 */
        /* <DEDUP_REMOVED lines=133> */
.L_x_1172:
        /* <DEDUP_REMOVED lines=15> */
.L_x_1423:


//--------------------- .text._ZN7cutlass13device_kernelIN5flash19enable_sm80_to_sm89INS1_16FlashAttnBwdSm80INS1_25CollectiveMainloopBwdSm80ILi2ELi1EN4cute5tupleIJNS5_1CILi64EEENS7_ILi80EEENS7_ILi192EEEEEENS_10bfloat16_tEfNS_4arch4Sm80ELb1ELb0ELb1ELb0ELb1ELb0ELb1ELb0ELi2ELi4ELi2ELi2ELb0EEENS1_24CollectiveEpilogueBwdGQAISB_fSE_Li256ELb0ELb1EEENS1_25SingleTileBwdLPTSchedulerILb0ELi80ELb1EEEEEEEEEvNT_6ParamsE --------------------------
	.section	.text._ZN7cutlass13device_kernelIN5flash19enable_sm80_to_sm89INS1_16FlashAttnBwdSm80INS1_25CollectiveMainloopBwdSm80ILi2ELi1EN4cute5tupleIJNS5_1CILi64EEENS7_ILi80EEENS7_ILi192EEEEEENS_10bfloat16_tEfNS_4arch4Sm80ELb1ELb0ELb1ELb0ELb1ELb0ELb1ELb0ELi2ELi4ELi2ELi2ELb0EEENS1_24CollectiveEpilogueBwdGQAISB_fSE_Li256ELb0ELb1EEENS1_25SingleTileBwdLPTSchedulerILb0ELi80ELb1EEEEEEEEEvNT_6ParamsE,"ax",@progbits
	.sectioninfo	@"SHI_REGISTERS=255"
	.align	128
.text._ZN7cutlass13device_kernelIN5flash19enable_sm80_to_sm89INS1_16FlashAttnBwdSm80INS1_25CollectiveMainloopBwdSm80ILi2ELi1EN4cute5tupleIJNS5_1CILi64EEENS7_ILi80EEENS7_ILi192EEEEEENS_10bfloat16_tEfNS_4arch4Sm80ELb1ELb0ELb1ELb0ELb1ELb0ELb1ELb0ELi2ELi4ELi2ELi2ELb0EEENS1_24CollectiveEpilogueBwdGQAISB_fSE_Li256ELb0ELb1EEENS1_25SingleTileBwdLPTSchedulerILb0ELi80ELb1EEEEEEEEEvNT_6ParamsE:
        .type           _ZN7cutlass13device_kernelIN5flash19enable_sm80_to_sm89INS1_16FlashAttnBwdSm80INS1_25CollectiveMainloopBwdSm80ILi2ELi1EN4cute5tupleIJNS5_1CILi64EEENS7_ILi80EEENS7_ILi192EEEEEENS_10bfloat16_tEfNS_4arch4Sm80ELb1ELb0ELb1ELb0ELb1ELb0ELb1ELb0ELi2ELi4ELi2ELi2ELb0EEENS1_24CollectiveEpilogueBwdGQAISB_fSE_Li256ELb0ELb1EEENS1_25SingleTileBwdLPTSchedulerILb0ELi80ELb1EEEEEEEEEvNT_6ParamsE,@function
        .size           _ZN7cutlass13device_kernelIN5flash19enable_sm80_to_sm89INS1_16FlashAttnBwdSm80INS1_25CollectiveMainloopBwdSm80ILi2ELi1EN4cute5tupleIJNS5_1CILi64EEENS7_ILi80EEENS7_ILi192EEEEEENS_10bfloat16_tEfNS_4arch4Sm80ELb1ELb0ELb1ELb0ELb1ELb0ELb1ELb0ELi2ELi4ELi2ELi2ELb0EEENS1_24CollectiveEpilogueBwdGQAISB_fSE_Li256ELb0ELb1EEENS1_25SingleTileBwdLPTSchedulerILb0ELi80ELb1EEEEEEEEEvNT_6ParamsE,(.L_x_1424 - _ZN7cutlass13device_kernelIN5flash19enable_sm80_to_sm89INS1_16FlashAttnBwdSm80INS1_25CollectiveMainloopBwdSm80ILi2ELi1EN4cute5tupleIJNS5_1CILi64EEENS7_ILi80EEENS7_ILi192EEEEEENS_10bfloat16_tEfNS_4arch4Sm80ELb1ELb0ELb1ELb0ELb1ELb0ELb1ELb0ELi2ELi4ELi2ELi2ELb0EEENS1_24CollectiveEpilogueBwdGQAISB_fSE_Li256ELb0ELb1EEENS1_25SingleTileBwdLPTSchedulerILb0ELi80ELb1EEEEEEEEEvNT_6ParamsE)
        .other          _ZN7cutlass13device_kernelIN5flash19enable_sm80_to_sm89INS1_16FlashAttnBwdSm80INS1_25CollectiveMainloopBwdSm80ILi2ELi1EN4cute5tupleIJNS5_1CILi64EEENS7_ILi80EEENS7_ILi192EEEEEENS_10bfloat16_tEfNS_4arch4Sm80ELb1ELb0ELb1ELb0ELb1ELb0ELb1ELb0ELi2ELi4ELi2ELi2ELb0EEENS1_24CollectiveEpilogueBwdGQAISB_fSE_Li256ELb0ELb1EEENS1_25SingleTileBwdLPTSchedulerILb0ELi80ELb1EEEEEEEEEvNT_6ParamsE,@"STO_CUDA_ENTRY STV_DEFAULT"
_ZN7cutlass13device_kernelIN5flash19enable_sm80_to_sm89INS1_16FlashAttnBwdSm80INS1_25CollectiveMainloopBwdSm80ILi2ELi1EN4cute5tupleIJNS5_1CILi64EEENS7_ILi80EEENS7_ILi192EEEEEENS_10bfloat16_tEfNS_4arch4Sm80ELb1ELb0ELb1ELb0ELb1ELb0ELb1ELb0ELi2ELi4ELi2ELi2ELb0EEENS1_24CollectiveEpilogueBwdGQAISB_fSE_Li256ELb0ELb1EEENS1_25SingleTileBwdLPTSchedulerILb0ELi80ELb1EEEEEEEEEvNT_6ParamsE:
        /* <DEDUP_REMOVED lines=27> */
.L_x_1174:
[----:B------:R-:W-:Y:S02]  /*01b0*/  ULDC UR9, c[0x0][0x3b4] ;  /* 0x0000ed0000097ab9 */ /* 0x000fe40000000800 */
[----:B------:R-:W-:Y:S02]  /*01c0*/  UISETP.NE.AND UP0, UPT, UR9, 0x1, UPT ;  /* 0x000000010900788c */ /* 0x000fe4000bf05270 */
[----:B------:R-:W-:Y:S02]  /*01d0*/  ULDC.64 UR4, c[0x0][0x3b8] ;  /* 0x0000ee0000047ab9 */ /* 0x000fe40000000a00 */
[----:B------:R-:W-:Y:S02]  /*01e0*/  UIMAD.WIDE.U32 UR10, UR8, UR4, URZ ;  /* 0x00000004080a72a5 */ /* 0x000fe4000f8e003f */
[----:B------:R-:W-:-:S05]  /*01f0*/  UMOV UR6, UR8 ;  /* 0x0000000800067c82 */ /* 0x000fca0008000000 */
[----:B------:R-:W-:-:S04]  /*0200*/  @UP0 USHF.R.U32.HI UR6, URZ, UR5, UR11 ;  /* 0x000000053f060299 */ /* 0x000fc8000801160b */
[----:B------:R-:W-:Y:S02]  /*0210*/  UIMAD UR9, UR6, UR9, URZ ;  /* 0x00000009060972a4 */ /* 0x000fe4000f8e023f */
.L_x_1175:
        /* <DEDUP_REMOVED lines=14> */
.L_x_1173:
        /* <DEDUP_REMOVED lines=20> */
.L_x_1177:
[----:B------:R-:W-:Y:S02]  /*0440*/  ULDC UR9, c[0x0][0x3b4] ;  /* 0x0000ed0000097ab9 */ /* 0x000fe40000000800 */
[----:B------:R-:W-:Y:S02]  /*0450*/  UISETP.NE.AND UP0, UPT, UR9, 0x1, UPT ;  /* 0x000000010900788c */ /* 0x000fe4000bf05270 */
[----:B------:R-:W-:Y:S02]  /*0460*/  ULDC.64 UR4, c[0x0][0x3b8] ;  /* 0x0000ee0000047ab9 */ /* 0x000fe40000000a00 */
[----:B------:R-:W-:Y:S02]  /*0470*/  UIMAD.WIDE.U32 UR10, UR8, UR4, URZ ;  /* 0x00000004080a72a5 */ /* 0x000fe4000f8e003f */
[----:B------:R-:W-:-:S05]  /*0480*/  UMOV UR6, UR8 ;  /* 0x0000000800067c82 */ /* 0x000fca0008000000 */
[----:B------:R-:W-:-:S04]  /*0490*/  @UP0 USHF.R.U32.HI UR6, URZ, UR5, UR11 ;  /* 0x000000053f060299 */ /* 0x000fc8000801160b */
[----:B------:R-:W-:Y:S02]  /*04a0*/  UIMAD UR9, UR6, UR9, URZ ;  /* 0x00000009060972a4 */ /* 0x000fe4000f8e023f */
.L_x_1178:
        /* <DEDUP_REMOVED lines=13> */
.L_x_1176:
        /* <DEDUP_REMOVED lines=235> */
[----:B------:R-:W-:Y:S01]  /*1430*/  LEA R8, P4, R5, R6, 0x6 ;  /* 0x0000000605087211 */ /* 0x000fe200078830ff */
        /* <DEDUP_REMOVED lines=186> */
[----:B------:R-:W-:Y:S02]  /*1fe0*/  ISETP.LT.OR P0, PT, R8, 0x1, P5 ;  /* 0x000000010800780c */ /* 0x000fe40002f01670 */
        /* <DEDUP_REMOVED lines=9> */
[-C--:B------:R-:W-:Y:S01]  /*2080*/  LEA.HI R9, R20, R230.reuse, RZ, 0x5 ;  /* 0x000000e614097211 */ /* 0x080fe200078f28ff */
        /* <DEDUP_REMOVED lines=49> */
[----:B------:R-:W0:Y:S01]  /*23a0*/  LDGDEPBAR ;  /* 0x00000000000079af */ /* 0x000e220000000000 */
        /* <DEDUP_REMOVED lines=8> */
[----:B------:R-:W-:Y:S01]  /*2430*/  ISETP.GE.AND P5, PT, R21, c[0x0][0x1fc], PT ;  /* 0x00007f0015007a0c */ /* 0x000fe20003fa6270 */
[----:B------:R-:W-:Y:S01]  /*2440*/  IMAD.SHL.U32 R5, R2, 0x10, RZ ;  /* 0x0000001002057824 */ /* 0x000fe200078e00ff */
[----:B------:R-:W-:Y:S01]  /*2450*/  LEA.HI R8, R4, R3, RZ, 0x2 ;  /* 0x0000000304087211 */ /* 0x000fe200078f10ff */
[----:B------:R-:W-:Y:S01]  /*2460*/  IMAD.SHL.U32 R212, R2, 0x2, RZ ;  /* 0x0000000202d47824 */ /* 0x000fe200078e00ff */
[----:B------:R-:W-:Y:S01]  /*2470*/  IADD3 R6, R225, 0x21480, RZ ;  /* 0x00021480e1067810 */ /* 0x000fe20007ffe0ff */
[----:B------:R-:W-:Y:S01]  /*2480*/  IMAD.SHL.U32 R12, R23, 0x8, RZ ;  /* 0x00000008170c7824 */ /* 0x000fe200078e00ff */
[----:B------:R-:W-:-:S02]  /*2490*/  LOP3.LUT R4, R5, 0xf0, RZ, 0xc0, !PT ;  /* 0x000000f005047812 */ /* 0x000fc400078ec0ff */
[----:B------:R-:W-:Y:S02]  /*24a0*/  LOP3.LUT R5, R8, 0x7ffffffc, RZ, 0xc0, !PT ;  /* 0x7ffffffc08057812 */ /* 0x000fe400078ec0ff */
[----:B------:R-:W-:Y:S02]  /*24b0*/  IADD3 R226, R225, 0x215a0, RZ ;  /* 0x000215a0e1e27810 */ /* 0x000fe40007ffe0ff */
[----:B------:R-:W-:Y:S01]  /*24c0*/  @P0 IADD3 R226, R6, 0xe0, RZ ;  /* 0x000000e006e20810 */ /* 0x000fe20007ffe0ff */
[----:B-1----:R-:W-:Y:S01]  /*24d0*/  IMAD.IADD R11, R3, 0x1, -R5 ;  /* 0x00000001030b7824 */ /* 0x002fe200078e0a05 */
[----:B------:R-:W-:Y:S01]  /*24e0*/  SHF.R.S32.HI R3, RZ, 0x1f, R2 ;  /* 0x0000001fff037819 */ /* 0x000fe20000011402 */
[----:B------:R-:W-:Y:S01]  /*24f0*/  IMAD.SHL.U32 R7, R13, 0x100, RZ ;  /* 0x000001000d077824 */ /* 0x000fe200078e00ff */
[----:B------:R-:W-:Y:S02]  /*2500*/  LOP3.LUT R10, R4, R16, RZ, 0xfc, !PT ;  /* 0x00000010040a7212 */ /* 0x000fe400078efcff */
[----:B------:R-:W-:Y:S01]  /*2510*/  LEA.HI R214, R3, R2, RZ, 0x3 ;  /* 0x0000000203d67211 */ /* 0x000fe200078f18ff */
[----:B------:R-:W-:Y:S01]  /*2520*/  IMAD.SHL.U32 R3, R18, 0x40, RZ ;  /* 0x0000004012037824 */ /* 0x000fe200078e00ff */
[----:B------:R-:W-:Y:S01]  /*2530*/  LOP3.LUT R9, R4, 0x100, R7, 0xf8, !PT ;  /* 0x0000010004097812 */ /* 0x000fe200078ef807 */
[----:B------:R-:W-:Y:S01]  /*2540*/  IMAD.SHL.U32 R4, R15, 0x10, RZ ;  /* 0x000000100f047824 */ /* 0x000fe200078e00ff */
[----:B------:R-:W-:-:S02]  /*2550*/  SEL R13, RZ, 0xffffffff, P6 ;  /* 0xffffffffff0d7807 */ /* 0x000fc40003000000 */
[----:B------:R-:W-:Y:S02]  /*2560*/  LOP3.LUT P6, RZ, R18, 0x2, RZ, 0xc0, !PT ;  /* 0x0000000212ff7812 */ /* 0x000fe400078cc0ff */
[C---:B------:R-:W-:Y:S01]  /*2570*/  LOP3.LUT R5, R214.reuse, 0xfffffff8, RZ, 0xc0, !PT ;  /* 0xfffffff8d6057812 */ /* 0x040fe200078ec0ff */
[----:B------:R-:W-:Y:S01]  /*2580*/  IMAD.SHL.U32 R214, R214, 0x40, RZ ;  /* 0x00000040d6d67824 */ /* 0x000fe200078e00ff */
[----:B------:R-:W-:Y:S02]  /*2590*/  LOP3.LUT R3, R3, 0x1c0, RZ, 0xc0, !PT ;  /* 0x000001c003037812 */ /* 0x000fe400078ec0ff */
[----:B------:R-:W-:Y:S01]  /*25a0*/  LEA.HI R6, R17, R17, RZ, 0x1 ;  /* 0x0000001111067211 */ /* 0x000fe200078f08ff */
[----:B------:R-:W-:Y:S01]  /*25b0*/  IMAD.IADD R5, R2, 0x1, -R5 ;  /* 0x0000000102057824 */ /* 0x000fe200078e0a05 */
[----:B------:R-:W-:Y:S01]  /*25c0*/  LEA.HI.SX32 R228, R8, R4, 0x1e ;  /* 0x0000000408e47211 */ /* 0x000fe200078ff2ff */
[----:B------:R-:W-:Y:S01]  /*25d0*/  IMAD.SHL.U32 R8, R13, 0x2, RZ ;  /* 0x000000020d087824 */ /* 0x000fe200078e00ff */
[----:B------:R-:W-:-:S02]  /*25e0*/  SEL R209, R223, 0xfffffff0, !P6 ;  /* 0xfffffff0dfd17807 */ /* 0x000fc40007000000 */
[C---:B------:R-:W-:Y:S02]  /*25f0*/  LOP3.LUT R208, R3.reuse, 0x8, R22, 0xf8, !PT ;  /* 0x0000000803d07812 */ /* 0x040fe400078ef816 */
[----:B------:R-:W-:Y:S02]  /*2600*/  LOP3.LUT R4, R3, 0x30, R4, 0xf8, !PT ;  /* 0x0000003003047812 */ /* 0x000fe400078ef804 */
[----:B------:R-:W-:Y:S02]  /*2610*/  SHF.R.U32.HI R7, RZ, 0x3, R3 ;  /* 0x00000003ff077819 */ /* 0x000fe40000011603 */
[----:B------:R-:W-:Y:S01]  /*2620*/  LOP3.LUT P6, RZ, R2, 0x2, RZ, 0xc0, !PT ;  /* 0x0000000202ff7812 */ /* 0x000fe200078cc0ff */
[----:B------:R-:W-:Y:S01]  /*2630*/  IMAD.SHL.U32 R2, R0, 0x20, RZ ;  /* 0x0000002000027824 */ /* 0x000fe200078e00ff */
[----:B------:R-:W-:Y:S02]  /*2640*/  LOP3.LUT R3, R6, 0x1ffffffe, RZ, 0xc0, !PT ;  /* 0x1ffffffe06037812 */ /* 0x000fe400078ec0ff */
[----:B------:R-:W-:-:S02]  /*2650*/  LOP3.LUT R212, R10, 0x18, R212, 0x78, !PT ;  /* 0x000000180ad47812 */ /* 0x000fc400078e78d4 */
        /* <DEDUP_REMOVED lines=8> */
[----:B------:R-:W-:Y:S01]  /*26e0*/  SHF.R.U32.HI R215, RZ, 0x3, R9 ;  /* 0x00000003ffd77819 */ /* 0x000fe20000011609 */
[----:B------:R-:W-:Y:S01]  /*26f0*/  IMAD.SHL.U32 R2, R0, 0x8, RZ ;  /* 0x0000000800027824 */ /* 0x000fe200078e00ff */
[----:B------:R-:W-:Y:S01]  /*2700*/  LOP3.LUT P0, RZ, R18, 0x4, RZ, 0xc0, !PT ;  /* 0x0000000412ff7812 */ /* 0x000fe2000780c0ff */
[----:B------:R-:W-:Y:S01]  /*2710*/  IMAD.MOV.U32 R12, RZ, RZ, 0x20 ;  /* 0x00000020ff0c7424 */ /* 0x000fe200078e00ff */
[----:B------:R-:W-:Y:S01]  /*2720*/  LOP3.LUT R3, R3, 0x1c0, RZ, 0xc0, !PT ;  /* 0x000001c003037812 */ /* 0x000fe200078ec0ff */
[----:B------:R-:W-:Y:S01]  /*2730*/  IMAD.SHL.U32 R235, R11, 0x2, RZ ;  /* 0x000000020beb7824 */ /* 0x000fe200078e00ff */
[----:B------:R-:W-:-:S02]  /*2740*/  LOP3.LUT R6, R2, 0x8, RZ, 0xc0, !PT ;  /* 0x0000000802067812 */ /* 0x000fc400078ec0ff */
[-C--:B------:R-:W-:Y:S02]  /*2750*/  LOP3.LUT R2, R4, R7.reuse, RZ, 0x3c, !PT ;  /* 0x0000000704027212 */ /* 0x080fe400078e3cff */
[----:B------:R-:W-:Y:S02]  /*2760*/  SHF.R.U32.HI R4, RZ, 0x3, R3 ;  /* 0x00000003ff047819 */ /* 0x000fe40000011603 */
[----:B------:R-:W-:Y:S01]  /*2770*/  LOP3.LUT R208, R208, R7, RZ, 0x3c, !PT ;  /* 0x00000007d0d07212 */ /* 0x000fe200078e3cff */
[----:B------:R-:W-:Y:S01]  /*2780*/  IMAD R219, R0, 0x200, R2 ;  /* 0x0000020000db7824 */ /* 0x000fe200078e0202 */
[----:B------:R-:W-:Y:S01]  /*2790*/  LOP3.LUT R0, R4, R3, R6, 0x1e, !PT ;  /* 0x0000000304007212 */ /* 0x000fe200078e1e06 */
[----:B------:R-:W-:Y:S01]  /*27a0*/  IMAD R2, R15, 0x400, R214 ;  /* 0x000004000f027824 */ /* 0x000fe200078e02d6 */
[----:B------:R-:W-:Y:S01]  /*27b0*/  LOP3.LUT R215, R215, 0x38, RZ, 0xc0, !PT ;  /* 0x00000038d7d77812 */ /* 0x000fe200078ec0ff */
[----:B------:R-:W-:Y:S01]  /*27c0*/  IMAD R208, R17, 0x200, R208 ;  /* 0x0000020011d07824 */ /* 0x000fe200078e02d0 */
[----:B------:R-:W-:Y:S01]  /*27d0*/  SEL R210, R12, 0xffffffe0, !P0 ;  /* 0xffffffe00cd27807 */ /* 0x000fe20004000000 */
[----:B------:R-:W-:Y:S01]  /*27e0*/  IMAD.IADD R220, R2, 0x1, R0 ;  /* 0x0000000102dc7824 */ /* 0x000fe200078e0200 */
[----:B------:R-:W-:Y:S01]  /*27f0*/  LOP3.LUT P0, RZ, R5, 0x2, RZ, 0xc0, !PT ;  /* 0x0000000205ff7812 */ /* 0x000fe2000780c0ff */
[----:B------:R-:W-:Y:S01]  /*2800*/  IMAD.SHL.U32 R208, R208, 0x2, RZ ;  /* 0x00000002d0d07824 */ /* 0x000fe200078e00ff */
[----:B------:R-:W-:Y:S01]  /*2810*/  LOP3.LUT R215, R215, R9, R6, 0x1e, !PT ;  /* 0x00000009d7d77212 */ /* 0x000fe200078e1e06 */
[----:B------:R-:W-:Y:S01]  /*2820*/  IMAD.SHL.U32 R217, R220, 0x2, RZ ;  /* 0x00000002dcd97824 */ /* 0x000fe200078e00ff */
[----:B------:R-:W-:Y:S01]  /*2830*/  SEL R9, RZ, 0x4, P5 ;  /* 0x00000004ff097807 */ /* 0x000fe20002800000 */
[--C-:B------:R-:W-:Y:S01]  /*2840*/  IMAD R209, R209, 0x2, R208.reuse ;  /* 0x00000002d1d17824 */ /* 0x100fe200078e02d0 */
[----:B------:R-:W-:Y:S01]  /*2850*/  LOP3.LUT P5, RZ, R5, 0x4, RZ, 0xc0, !PT ;  /* 0x0000000405ff7812 */ /* 0x000fe200078ac0ff */
[C---:B------:R-:W-:Y:S01]  /*2860*/  IMAD R211, R210.reuse, 0x2, R208 ;  /* 0x00000002d2d37824 */ /* 0x040fe200078e02d0 */
[----:B------:R-:W-:Y:S01]  /*2870*/  SEL R223, R223, 0xfffffff0, !P0 ;  /* 0xfffffff0dfdf7807 */ /* 0x000fe20004000000 */
[----:B------:R-:W-:Y:S01]  /*2880*/  IMAD R210, R210, 0x2, R209 ;  /* 0x00000002d2d27824 */ /* 0x000fe200078e02d1 */
[----:B------:R-:W-:-:S02]  /*2890*/  LOP3.LUT R3, R4, R10, R3, 0x1e, !PT ;  /* 0x0000000a04037212 */ /* 0x000fc400078e1e03 */
[----:B------:R-:W-:Y:S01]  /*28a0*/  SEL R213, R213, 0xe0, !P6 ;  /* 0x000000e0d5d57807 */ /* 0x000fe20007000000 */
[----:B------:R-:W-:Y:S01]  /*28b0*/  IMAD.SHL.U32 R222, R223, 0x2, RZ ;  /* 0x00000002dfde7824 */ /* 0x000fe200078e00ff */
[----:B------:R-:W-:Y:S01]  /*28c0*/  SEL R0, R12, 0xffffffe0, !P5 ;  /* 0xffffffe00c007807 */ /* 0x000fe20006800000 */
[----:B------:R-:W-:Y:S01]  /*28d0*/  IMAD.IADD R224, R220, 0x1, R223 ;  /* 0x00000001dce07824 */ /* 0x000fe200078e02df */
[----:B------:R-:W-:Y:S01]  /*28e0*/  IADD3 R216, R217, 0x1b080, RZ ;  /* 0x0001b080d9d87810 */ /* 0x000fe20007ffe0ff */
[----:B------:R-:W-:Y:S01]  /*28f0*/  IMAD R213, R213, 0x2, R212 ;  /* 0x00000002d5d57824 */ /* 0x000fe200078e02d4 */
[----:B------:R-:W-:Y:S01]  /*2900*/  LOP3.LUT R8, R8, 0x2, R19, 0xe2, !PT ;  /* 0x0000000208087812 */ /* 0x000fe200078ee213 */
[----:B------:R-:W-:Y:S01]  /*2910*/  IMAD.IADD R221, R220, 0x1, R0 ;  /* 0x00000001dcdd7824 */ /* 0x000fe200078e0200 */
[----:B------:R-:W-:Y:S01]  /*2920*/  LOP3.LUT R214, R3, R214, RZ, 0xfc, !PT ;  /* 0x000000d603d67212 */ /* 0x000fe200078efcff */
[----:B------:R-:W-:Y:S01]  /*2930*/  IMAD R216, R0, 0x2, R216 ;  /* 0x0000000200d87824 */ /* 0x000fe200078e02d8 */
[----:B------:R-:W-:Y:S01]  /*2940*/  LOP3.LUT R229, R8, R9, RZ, 0xfc, !PT ;  /* 0x0000000908e57212 */ /* 0x000fe200078efcff */
[----:B------:R-:W-:Y:S01]  /*2950*/  IMAD.IADD R218, R217, 0x1, R222 ;  /* 0x00000001d9da7824 */ /* 0x000fe200078e02de */
[----:B------:R-:W-:-:S02]  /*2960*/  LEA R215, R215, 0x23c80, 0x1 ;  /* 0x00023c80d7d77811 */ /* 0x000fc400078e08ff */
[----:B------:R-:W-:Y:S02]  /*2970*/  LEA R214, R214, 0x80, 0x1 ;  /* 0x00000080d6d67811 */ /* 0x000fe400078e08ff */
[----:B------:R-:W-:Y:S01]  /*2980*/  IADD3 R234, -R235, UR5, RZ ;  /* 0x00000005ebea7c10 */ /* 0x000fe2000fffe1ff */
[----:B------:R-:W-:Y:S02]  /*2990*/  ULDC UR5, c[0x0][0x168] ;  /* 0x00005a0000057ab9 */ /* 0x000fe40000000800 */
.L_x_1182:
        /* <DEDUP_REMOVED lines=211> */
[----:B--2-4-:R-:W-:Y:S01]  /*36d0*/  USHF.R.S32.HI UR24, URZ, 0x1f, UR16 ;  /* 0x0000001f3f187899 */ /* 0x014fe20008011410 */
        /* <DEDUP_REMOVED lines=20> */
[----:B---3--:R-:W-:Y:S02]  /*3820*/  IADD3.X R18, R239, UR24, R193, P6, P5 ;  /* 0x00000018ef127c10 */ /* 0x008fe4000b7ea4c1 */
        /* <DEDUP_REMOVED lines=28> */
.L_x_1180:
[C---:B-12-4-:R-:W-:Y:S01]  /*39f0*/  HMMA.16816.F32.BF16 R4, R84.reuse, R2, RZ ;  /* 0x000000025404723c */ /* 0x056fe200000418ff */
[----:B------:R-:W-:Y:S01]  /*3a00*/  LDSM.16.M88.2 R2, [R211+0x7880] ;  /* 0x00788000d302783b */ /* 0x000fe20000000100 */
[----:B------:R-:W-:Y:S02]  /*3a10*/  UIMAD UR6, UR19, UR10, UR8 ;  /* 0x0000000a130672a4 */ /* 0x000fe4000f8e0208 */
[----:B------:R-:W-:Y:S02]  /*3a20*/  IADD3 R0, R222, R216, RZ ;  /* 0x000000d8de007210 */ /* 0x000fe40007ffe0ff */
[----:B------:R-:W1:Y:S01]  /*3a30*/  LDSM.16.M88.4 R104, [R216] ;  /* 0x00000000d868783b */ /* 0x000e620000000200 */
[----:B------:R-:W-:Y:S01]  /*3a40*/  ULEA UR6, UR11, UR6, 0x6 ;  /* 0x000000060b067291 */ /* 0x000fe2000f8e303f */
[C---:B------:R-:W-:Y:S03]  /*3a50*/  HMMA.16816.F32.BF16 R8, R84.reuse, R8, RZ ;  /* 0x000000085408723c */ /* 0x040fe600000418ff */
[----:B------:R-:W0:Y:S01]  /*3a60*/  LDGDEPBAR ;  /* 0x00000000000079af */ /* 0x000e220000000000 */
[----:B------:R-:W-:Y:S04]  /*3a70*/  UIADD3 UR6, UR6, -UR5, UR14 ;  /* 0x8000000506067290 */ /* 0x000fe8000fffe00e */
[C---:B------:R-:W-:Y:S08]  /*3a80*/  HMMA.16816.F32.BF16 R12, R84.reuse, R12, RZ ;  /* 0x0000000c540c723c */ /* 0x040ff000000418ff */
[C---:B---3--:R-:W-:Y:S08]  /*3a90*/  HMMA.16816.F32.BF16 R16, R84.reuse, R16, RZ ;  /* 0x000000105410723c */ /* 0x048ff000000418ff */
        /* <DEDUP_REMOVED lines=22> */
[----:B------:R-:W5:Y:S05]  /*3c00*/  LDSM.16.M88.2 R90, [R208+0xa080] ;  /* 0x00a08000d05a783b */ /* 0x000f6a0000000100 */
[----:B------:R-:W-:Y:S02]  /*3c10*/  LDSM.16.M88.4 R104, [R217+0x1f080] ;  /* 0x01f08000d968783b */ /* 0x000fe40000000200 */
[C---:B-1----:R-:W-:Y:S03]  /*3c20*/  HMMA.16816.F32.BF16 R4, R92.reuse, R2, R4 ;  /* 0x000000025c04723c */ /* 0x042fe60000041804 */
[----:B------:R-:W1:Y:S05]  /*3c30*/  LDSM.16.M88.2 R2, [R208+0xa880] ;  /* 0x00a88000d002783b */ /* 0x000e6a0000000100 */
[C---:B------:R-:W-:Y:S01]  /*3c40*/  HMMA.16816.F32.BF16 R8, R92.reuse, R96, R8 ;  /* 0x000000605c08723c */ /* 0x040fe20000041808 */
[----:B------:R-:W-:Y:S07]  /*3c50*/  LDSM.16.M88.4 R96, [R216+0x2000] ;  /* 0x00200000d860783b */ /* 0x000fee0000000200 */
        /* <DEDUP_REMOVED lines=21> */
[C---:B-1----:R-:W-:Y:S04]  /*3db0*/  HMMA.16816.F32.BF16 R8, R92.reuse, R2, R8 ;  /* 0x000000025c08723c */ /* 0x042fe80000041808 */
[----:B------:R-:W1:Y:S04]  /*3dc0*/  LDSM.16.M88.2 R2, [R211+0xa880] ;  /* 0x00a88000d302783b */ /* 0x000e680000000100 */
[C---:B--2---:R-:W-:Y:S01]  /*3dd0*/  HMMA.16816.F32.BF16 R12, R92.reuse, R84, R12 ;  /* 0x000000545c0c723c */ /* 0x044fe2000004180c */
[----:B------:R-:W2:Y:S07]  /*3de0*/  LDSM.16.M88.2 R84, [R211+0xb080] ;  /* 0x00b08000d354783b */ /* 0x000eae0000000100 */
[C---:B---3--:R-:W-:Y:S01]  /*3df0*/  HMMA.16816.F32.BF16 R16, R92.reuse, R86, R16 ;  /* 0x000000565c10723c */ /* 0x048fe20000041810 */
[----:B------:R-:W3:Y:S07]  /*3e00*/  LDSM.16.M88.2 R86, [R211+0xb880] ;  /* 0x00b88000d356783b */ /* 0x000eee0000000100 */
[----:B----4-:R-:W-:Y:S01]  /*3e10*/  HMMA.16816.F32.BF16 R20, R92, R88, R20 ;  /* 0x000000585c14723c */ /* 0x010fe20000041814 */
[----:B------:R-:W4:Y:S05]  /*3e20*/  LDSM.16.M88.2 R88, [R211+0xc080] ;  /* 0x00c08000d358783b */ /* 0x000f2a0000000100 */
[----:B------:R-:W4:Y:S02]  /*3e30*/  LDSM.16.M88.4 R92, [R0+0x2000] ;  /* 0x00200000005c783b */ /* 0x000f240000000200 */
        /* <DEDUP_REMOVED lines=17> */
[C---:B-1----:R-:W-:Y:S01]  /*3f50*/  HMMA.16816.F32.BF16 R16, R92.reuse, R2, R16 ;  /* 0x000000025c10723c */ /* 0x042fe20000041810 */
[----:B------:R-:W1:Y:S07]  /*3f60*/  LDSM.16.M88.2 R2, [R208+0xe080] ;  /* 0x00e08000d002783b */ /* 0x000e6e0000000100 */
[----:B--2---:R-:W-:Y:S01]  /*3f70*/  HMMA.16816.F32.BF16 R20, R92, R84, R20 ;  /* 0x000000545c14723c */ /* 0x004fe20000041814 */
[----:B------:R-:W2:Y:S05]  /*3f80*/  LDSM.16.M88.2 R84, [R208+0xe880] ;  /* 0x00e88000d054783b */ /* 0x000eaa0000000100 */
[----:B------:R-:W-:Y:S02]  /*3f90*/  LDSM.16.M88.4 R92, [R218+0x1f080] ;  /* 0x01f08000da5c783b */ /* 0x000fe40000000200 */
[C---:B---3--:R-:W-:Y:S03]  /*3fa0*/  HMMA.16816.F32.BF16 R4, R104.reuse, R86, R4 ;  /* 0x000000566804723c */ /* 0x048fe60000041804 */
[----:B------:R-:W3:Y:S05]  /*3fb0*/  LDSM.16.M88.2 R86, [R209+0xc880] ;  /* 0x00c88000d156783b */ /* 0x000eea0000000100 */
[C---:B----4-:R-:W-:Y:S01]  /*3fc0*/  HMMA.16816.F32.BF16 R8, R104.reuse, R88, R8 ;  /* 0x000000586808723c */ /* 0x050fe20000041808 */
[----:B------:R-:W4:Y:S07]  /*3fd0*/  LDSM.16.M88.2 R88, [R209+0xd080] ;  /* 0x00d08000d158783b */ /* 0x000f2e0000000100 */
[C---:B-----5:R-:W-:Y:S01]  /*3fe0*/  HMMA.16816.F32.BF16 R12, R104.reuse, R90, R12 ;  /* 0x0000005a680c723c */ /* 0x060fe2000004180c */
[----:B------:R-:W5:Y:S07]  /*3ff0*/  LDSM.16.M88.2 R90, [R209+0xd880] ;  /* 0x00d88000d15a783b */ /* 0x000f6e0000000100 */
[C---:B-1----:R-:W-:Y:S07]  /*4000*/  HMMA.16816.F32.BF16 R16, R104.reuse, R2, R16 ;  /* 0x000000026810723c */ /* 0x042fee0000041810 */
[----:B------:R-:W-:Y:S01]  /*4010*/  FSEL R2, R182, -INF , P0 ;  /* 0xff800000b6027808 */ /* 0x000fe20000000000 */
[----:B--2---:R-:W-:Y:S03]  /*4020*/  HMMA.16816.F32.BF16 R20, R104, R84, R20 ;  /* 0x000000546814723c */ /* 0x004fe60000041814 */
        /* <DEDUP_REMOVED lines=338> */
[----:B--234-:R-:W-:Y:S01]  /*5550*/  P2R R10, PR, RZ, 0x4 ;  /* 0x00000004ff0a7803 */ /* 0x01cfe20000000000 */
        /* <DEDUP_REMOVED lines=50> */
.L_x_1181:
[-C--:B-1234-:R-:W-:Y:S01]  /*5880*/  HMMA.16816.F32.BF16 R4, R108, R16.reuse, RZ ;  /* 0x000000106c04723c */ /* 0x09efe200000418ff */
        /* <DEDUP_REMOVED lines=307> */
.L_x_1179:
[----:B------:R-:W-:Y:S05]  /*6bc0*/  @P1 EXIT ;  /* 0x000000000000194d */ /* 0x000fea0003800000 */
[----:B------:R-:W-:Y:S01]  /*6bd0*/  UMOV UR4, 0x1 ;  /* 0x0000000100047882 */ /* 0x000fe20000000000 */
[----:B------:R-:W-:Y:S01]  /*6be0*/  BAR.SYNC.DEFER_BLOCKING 0x1, 0x100 ;  /* 0x0044000000007b1d */ /* 0x000fe20000010000 */
[----:B------:R-:W-:-:S05]  /*6bf0*/  ISETP.NE.AND P1, PT, R230, RZ, PT ;  /* 0x000000ffe600720c */ /* 0x000fca0003f25270 */
[----:B------:R-:W-:Y:S01]  /*6c00*/  ULDC.64 UR6, c[0x0][0x338] ;  /* 0x0000ce0000067ab9 */ /* 0x000fe20000000a00 */
[----:B------:R-:W-:Y:S01]  /*6c10*/  BSSY B0, `(.L_x_1183) ;  /* 0x0000020000007945 */ /* 0x000fe20003800000 */
[----:B------:R-:W-:Y:S02]  /*6c20*/  UISETP.NE.AND UP0, UPT, UR4, UR6, UPT ;  /* 0x000000060400728c */ /* 0x000fe4000bf05270 */
[----:B------:R-:W-:Y:S02]  /*6c30*/  ULDC UR5, c[0x0][0x358] ;  /* 0x0000d60000057ab9 */ /* 0x000fe40000000800 */
[----:B------:R-:W-:Y:S02]  /*6c40*/  UIMAD.WIDE.U32 UR12, UR20, UR7, URZ ;  /* 0x00000007140c72a5 */ /* 0x000fe4000f8e003f */
[----:B------:R-:W-:Y:S02]  /*6c50*/  UIMAD UR7, UR19, UR5, URZ ;  /* 0x00000005130772a4 */ /* 0x000fe4000f8e023f */
[----:B------:R-:W-:-:S02]  /*6c60*/  ULDC UR11, c[0x0][0x2f4] ;  /* 0x0000bd00000b7ab9 */ /* 0x000fc40000000800 */
[----:B------:R-:W-:Y:S02]  /*6c70*/  ULDC UR4, c[0x0][0x340] ;  /* 0x0000d00000047ab9 */ /* 0x000fe40000000800 */
[----:B------:R-:W-:Y:S02]  /*6c80*/  UIMAD UR5, UR21, UR11, URZ ;  /* 0x0000000b150572a4 */ /* 0x000fe4000f8e023f */
[----:B------:R-:W-:Y:S02]  /*6c90*/  UMOV UR8, UR20 ;  /* 0x0000001400087c82 */ /* 0x000fe40008000000 */
[----:B------:R-:W-:Y:S02]  /*6ca0*/  UIMAD UR11, UR7, UR11, URZ ;  /* 0x0000000b070b72a4 */ /* 0x000fe4000f8e023f */
[----:B------:R-:W-:Y:S02]  /*6cb0*/  @UP0 USHF.R.U32.HI UR8, URZ, UR4, UR13 ;  /* 0x000000043f080299 */ /* 0x000fe4000801160d */
[----:B------:R-:W-:-:S02]  /*6cc0*/  USHF.R.S32.HI UR4, URZ, 0x1f, UR5 ;  /* 0x0000001f3f047899 */ /* 0x000fc40008011405 */
        /* <DEDUP_REMOVED lines=11> */
[----:B------:R-:W-:Y:S01]  /*6d80*/  IMAD.U32 R4, RZ, RZ, UR4 ;  /* 0x00000004ff047e24 */ /* 0x000fe2000f8e00ff */
[----:B------:R-:W-:Y:S02]  /*6d90*/  USHF.R.S32.HI UR6, URZ, 0x1f, UR21 ;  /* 0x0000001f3f067899 */ /* 0x000fe40008011415 */
[----:B------:R-:W-:Y:S01]  /*6da0*/  MOV R5, UR5 ;  /* 0x0000000500057c02 */ /* 0x000fe20008000f00 */
[----:B------:R-:W-:Y:S05]  /*6db0*/  @P1 BRA `(.L_x_1184) ;  /* 0x0000005000001947 */ /* 0x000fea0003800000 */
.L_x_1185:
[----:B------:R-:W2:Y:S01]  /*6dc0*/  LDG.E.STRONG.GPU R0, [R4.64] ;  /* 0x0000001604007981 */ /* 0x000ea2000c1ef900 */
[----:B------:R-:W-:Y:S01]  /*6dd0*/  YIELD ;  /* 0x0000000000007946 */ /* 0x000fe20003800000 */
[----:B--2---:R-:W-:Y:S01]  /*6de0*/  ISETP.NE.AND P0, PT, R0, UR11, PT ;  /* 0x0000000b00007c0c */ /* 0x004fe2000bf05270 */
[----:B------:R-:W-:-:S12]  /*6df0*/  CCTL.IVALL ;  /* 0x00000000ff00798f */ /* 0x000fd80002000000 */
[----:B------:R-:W-:Y:S05]  /*6e00*/  @P0 BRA `(.L_x_1185) ;  /* 0xffffffb000000947 */ /* 0x000fea000383ffff */
.L_x_1184:
[----:B------:R-:W-:Y:S05]  /*6e10*/  BSYNC B0 ;  /* 0x0000000000007941 */ /* 0x000fea0003800000 */
.L_x_1183:
[----:B------:R-:W-:Y:S01]  /*6e20*/  MOV R10, 0xffffffff ;  /* 0xffffffff000a7802 */ /* 0x000fe20000000f00 */
[----:B------:R-:W-:Y:S05]  /*6e30*/  BRA.CONV ~URZ, `(.L_x_1186) ;  /* 0x000000237f007947 */ /* 0x000fea000b800000 */
[----:B------:R-:W-:Y:S02]  /*6e40*/  MOV R2, 0x6e60 ;  /* 0x00006e6000027802 */ /* 0x000fe40000000f00 */
[----:B------:R-:W-:Y:S05]  /*6e50*/  CALL.REL.NOINC `($__internal_10_$__cuda_sm70_warpsync) ;  /* 0x00000cb000007944 */ /* 0x000fea0003c00000 */
.L_x_1186:
        /* <DEDUP_REMOVED lines=81> */
[----:B------:R-:W-:Y:S05]  /*7370*/  CALL.REL.NOINC `($__internal_10_$__cuda_sm70_warpsync) ;  /* 0x0000079000007944 */ /* 0x000fea0003c00000 */
.L_x_1187:
        /* <DEDUP_REMOVED lines=12> */
.L_x_1189:
[----:B------:R-:W-:Y:S05]  /*7440*/  BSYNC B0 ;  /* 0x0000000000007941 */ /* 0x000fea0003800000 */
.L_x_1188:
[----:B------:R-:W-:Y:S01]  /*7450*/  ULDC.64 UR4, c[0x0][0x348] ;  /* 0x0000d20000047ab9 */ /* 0x000fe20000000a00 */
[----:B------:R-:W-:Y:S01]  /*7460*/  BSSY B0, `(.L_x_1190) ;  /* 0x000000b000007945 */ /* 0x000fe20003800000 */
[----:B------:R-:W-:-:S04]  /*7470*/  UIADD3 UR4, UP0, UR7, UR4, URZ ;  /* 0x0000000407047290 */ /* 0x000fc8000ff1e03f */
[----:B------:R-:W-:Y:S02]  /*7480*/  UIADD3.X UR5, UR9, UR5, URZ, UP0, !UPT ;  /* 0x0000000509057290 */ /* 0x000fe400087fe43f */
[----:B--2---:R-:W-:-:S04]  /*7490*/  MOV R4, UR4 ;  /* 0x0000000400047c02 */ /* 0x004fc80008000f00 */
[----:B------:R-:W-:Y:S01]  /*74a0*/  MOV R5, UR5 ;  /* 0x0000000500057c02 */ /* 0x000fe20008000f00 */
[----:B------:R-:W-:Y:S05]  /*74b0*/  @P1 BRA `(.L_x_1191) ;  /* 0x0000005000001947 */ /* 0x000fea0003800000 */
.L_x_1192:
[----:B------:R-:W2:Y:S01]  /*74c0*/  LDG.E.STRONG.GPU R0, [R4.64] ;  /* 0x0000001604007981 */ /* 0x000ea2000c1ef900 */
[----:B------:R-:W-:Y:S01]  /*74d0*/  YIELD ;  /* 0x0000000000007946 */ /* 0x000fe20003800000 */
[----:B--2---:R-:W-:Y:S01]  /*74e0*/  ISETP.NE.AND P0, PT, R0, UR11, PT ;  /* 0x0000000b00007c0c */ /* 0x004fe2000bf05270 */
[----:B------:R-:W-:-:S12]  /*74f0*/  CCTL.IVALL ;  /* 0x00000000ff00798f */ /* 0x000fd80002000000 */
[----:B------:R-:W-:Y:S05]  /*7500*/  @P0 BRA `(.L_x_1192) ;  /* 0xffffffb000000947 */ /* 0x000fea000383ffff */
.L_x_1191:
[----:B------:R-:W-:Y:S05]  /*7510*/  BSYNC B0 ;  /* 0x0000000000007941 */ /* 0x000fea0003800000 */
.L_x_1190:
[----:B------:R-:W-:Y:S05]  /*7520*/  BRA.CONV ~URZ, `(.L_x_1193) ;  /* 0x000000237f007947 */ /* 0x000fea000b800000 */
[----:B-1----:R-:W-:Y:S02]  /*7530*/  MOV R2, 0x7550 ;  /* 0x0000755000027802 */ /* 0x002fe40000000f00 */
[----:B------:R-:W-:Y:S05]  /*7540*/  CALL.REL.NOINC `($__internal_10_$__cuda_sm70_warpsync) ;  /* 0x000005c000007944 */ /* 0x000fea0003c00000 */
.L_x_1193:
        /* <DEDUP_REMOVED lines=80> */
.L_x_1194:
        /* <DEDUP_REMOVED lines=12> */
        .weak           $__internal_10_$__cuda_sm70_warpsync
        .type           $__internal_10_$__cuda_sm70_warpsync,@function
        .size           $__internal_10_$__cuda_sm70_warpsync,(.L_x_1424 - $__internal_10_$__cuda_sm70_warpsync)
$__internal_10_$__cuda_sm70_warpsync:
[----:B------:R-:W-:Y:S01]  /*7b10*/  MOV R3, 0x0 ;  /* 0x0000000000037802 */ /* 0x000fe20000000f00 */
[----:B------:R-:W-:Y:S04]  /*7b20*/  WARPSYNC R10 ;  /* 0x0000000a00007348 */ /* 0x000fe80003800000 */
[----:B------:R-:W-:Y:S05]  /*7b30*/  RET.REL.NODEC R2 `(_ZN7cutlass13device_kernelIN5flash19enable_sm80_to_sm89INS1_16FlashAttnBwdSm80INS1_25CollectiveMainloopBwdSm80ILi2ELi1EN4cute5tupleIJNS5_1CILi64EEENS7_ILi80EEENS7_ILi192EEEEEENS_10bfloat16_tEfNS_4arch4Sm80ELb1ELb0ELb1ELb0ELb1ELb0ELb1ELb0ELi2ELi4ELi2ELi2ELb0EEENS1_24CollectiveEpilogueBwdGQAISB_fSE_Li256ELb0ELb1EEENS1_25SingleTileBwdLPTSchedulerILb0ELi80ELb1EEEEEEEEEvNT_6ParamsE) ;  /* 0xffff84c002007950 */ /* 0x000fea0003c3ffff */
.L_x_1195:
        /* <DEDUP_REMOVED lines=12> */
.L_x_1424:


//--------------------- .text._ZN7cutlass13device_kernelIN5flash22FlashAttnBwdPreprocessIN4cute5tupleIJNS3_1CILi64EEENS5_ILi192EEEEEENS_10bfloat16_tEfNS_4arch4Sm80ELb1ELb0EEEEEvNT_6ParamsE --------------------------
	.section	.text._ZN7cutlass13device_kernelIN5flash22FlashAttnBwdPreprocessIN4cute5tupleIJNS3_1CILi64EEENS5_ILi192EEEEEENS_10bfloat16_tEfNS_4arch4Sm80ELb1ELb0EEEEEvNT_6ParamsE,"ax",@progbits
	.sectioninfo	@"SHI_REGISTERS=84"
	.align	128
.text._ZN7cutlass13device_kernelIN5flash22FlashAttnBwdPreprocessIN4cute5tupleIJNS3_1CILi64EEENS5_ILi192EEEEEENS_10bfloat16_tEfNS_4arch4Sm80ELb1ELb0EEEEEvNT_6ParamsE:
        .type           _ZN7cutlass13device_kernelIN5flash22FlashAttnBwdPreprocessIN4cute5tupleIJNS3_1CILi64EEENS5_ILi192EEEEEENS_10bfloat16_tEfNS_4arch4Sm80ELb1ELb0EEEEEvNT_6ParamsE,@function
        .size           _ZN7cutlass13device_kernelIN5flash22FlashAttnBwdPreprocessIN4cute5tupleIJNS3_1CILi64EEENS5_ILi192EEEEEENS_10bfloat16_tEfNS_4arch4Sm80ELb1ELb0EEEEEvNT_6ParamsE,(.L_x_1426 - _ZN7cutlass13device_kernelIN5flash22FlashAttnBwdPreprocessIN4cute5tupleIJNS3_1CILi64EEENS5_ILi192EEEEEENS_10bfloat16_tEfNS_4arch4Sm80ELb1ELb0EEEEEvNT_6ParamsE)
        .other          _ZN7cutlass13device_kernelIN5flash22FlashAttnBwdPreprocessIN4cute5tupleIJNS3_1CILi64EEENS5_ILi192EEEEEENS_10bfloat16_tEfNS_4arch4Sm80ELb1ELb0EEEEEvNT_6ParamsE,@"STO_CUDA_ENTRY STV_DEFAULT"
_ZN7cutlass13device_kernelIN5flash22FlashAttnBwdPreprocessIN4cute5tupleIJNS3_1CILi64EEENS5_ILi192EEEEEENS_10bfloat16_tEfNS_4arch4Sm80ELb1ELb0EEEEEvNT_6ParamsE:
[----:B------:R-:W-:Y:S02]  /*0000*/  IMAD.MOV.U32 R1, RZ, RZ, c[0x0][0x28] ;  /* 0x00000a00ff017624 */ /* 0x000fe400078e00ff */
[----:B------:R-:W0:Y:S01]  /*0010*/  S2R R55, SR_CTAID.X ;  /* 0x0000000000377919 */ /* 0x000e220000002500 */
[----:B------:R-:W-:Y:S01]  /*0020*/  IMAD.MOV.U32 R72, RZ, RZ, 0x7f800000 ;  /* 0x7f800000ff487424 */ /* 0x000fe200078e00ff */
[----:B------:R-:W-:Y:S02]  /*0030*/  ULDC.64 UR6, c[0x0][0x118] ;  /* 0x0000460000067ab9 */ /* 0x000fe40000000a00 */
[----:B------:R-:W1:Y:S04]  /*0040*/  S2R R57, SR_TID.X ;  /* 0x0000000000397919 */ /* 0x000e680000002100 */
[----:B------:R-:W2:Y:S04]  /*0050*/  S2R R59, SR_CTAID.Y ;  /* 0x00000000003b7919 */ /* 0x000ea80000002600 */
[----:B------:R-:W3:Y:S01]  /*0060*/  S2R R0, SR_CTAID.Z ;  /* 0x0000000000007919 */ /* 0x000ee20000002700 */
[----:B0-----:R-:W-:-:S05]  /*0070*/  IMAD.SHL.U32 R2, R55, 0x40, RZ ;  /* 0x0000004037027824 */ /* 0x001fca00078e00ff */
[----:B------:R-:W-:Y:S02]  /*0080*/  IADD3 R61, -R2, c[0x0][0x168], RZ ;  /* 0x00005a00023d7a10 */ /* 0x000fe40007ffe1ff */
[----:B--2---:R-:W-:Y:S02]  /*0090*/  SHF.R.S32.HI R54, RZ, 0x1f, R59 ;  /* 0x0000001fff367819 */ /* 0x004fe4000001143b */
[C---:B-1----:R-:W-:Y:S02]  /*00a0*/  ISETP.GE.AND P0, PT, R57.reuse, R61, PT ;  /* 0x0000003d3900720c */ /* 0x042fe40003f06270 */
[----:B---3--:R-:W-:Y:S02]  /*00b0*/  SHF.R.S32.HI R56, RZ, 0x1f, R0 ;  /* 0x0000001fff387819 */ /* 0x008fe40000011400 */
[----:B------:R-:W-:-:S13]  /*00c0*/  ISETP.GT.OR P0, PT, R57, 0x3f, P0 ;  /* 0x0000003f3900780c */ /* 0x000fda0000704670 */
[----:B------:R-:W-:Y:S01]  /*00d0*/  @!P0 SHF.R.S32.HI R5, RZ, 0x1f, R57 ;  /* 0x0000001fff058819 */ /* 0x000fe20000011439 */
[----:B------:R-:W-:Y:S01]  /*00e0*/  @!P0 IMAD R6, R54, c[0x0][0x1e0], RZ ;  /* 0x0000780036068a24 */ /* 0x000fe200078e02ff */
[----:B------:R-:W-:Y:S01]  /*00f0*/  @!P0 IADD3 R4, P1, R2, R57, RZ ;  /* 0x0000003902048210 */ /* 0x000fe20007f3e0ff */
[----:B------:R-:W-:Y:S02]  /*0100*/  @!P0 IMAD R9, R56, c[0x0][0x1e8], RZ ;  /* 0x00007a0038098a24 */ /* 0x000fe400078e02ff */
[----:B------:R-:W-:Y:S01]  /*0110*/  @!P0 IMAD R7, R59, c[0x0][0x1e4], R6 ;  /* 0x000079003b078a24 */ /* 0x000fe200078e0206 */
[----:B------:R-:W-:Y:S01]  /*0120*/  @!P0 LEA.HI.X.SX32 R5, R2, R5, 0x1, P1 ;  /* 0x0000000502058211 */ /* 0x000fe200008f0eff */
[----:B------:R-:W-:-:S04]  /*0130*/  @!P0 IMAD R9, R0, c[0x0][0x1ec], R9 ;  /* 0x00007b0000098a24 */ /* 0x000fc800078e0209 */
[----:B------:R-:W-:-:S05]  /*0140*/  @!P0 IMAD.WIDE.U32 R4, R59, c[0x0][0x1e0], R4 ;  /* 0x000078003b048a25 */ /* 0x000fca00078e0004 */
[----:B------:R-:W-:-:S05]  /*0150*/  @!P0 IADD3 R5, R5, R7, RZ ;  /* 0x0000000705058210 */ /* 0x000fca0007ffe0ff */
[----:B------:R-:W-:-:S04]  /*0160*/  @!P0 IMAD.WIDE.U32 R4, R0, c[0x0][0x1e8], R4 ;  /* 0x00007a0000048a25 */ /* 0x000fc800078e0004 */
[----:B------:R-:W-:Y:S01]  /*0170*/  @!P0 IMAD.IADD R5, R5, 0x1, R9 ;  /* 0x0000000105058824 */ /* 0x000fe200078e0209 */
[----:B------:R-:W-:-:S04]  /*0180*/  @!P0 LEA R6, P1, R4, c[0x0][0x1d8], 0x2 ;  /* 0x0000760004068a11 */ /* 0x000fc800078210ff */
[----:B------:R-:W-:Y:S02]  /*0190*/  @!P0 LEA.HI.X R7, R4, c[0x0][0x1dc], R5, 0x2, P1 ;  /* 0x0000770004078a11 */ /* 0x000fe400008f1405 */
[----:B------:R-:W-:-:S03]  /*01a0*/  SHF.R.S32.HI R4, RZ, 0x1f, R57 ;  /* 0x0000001fff047819 */ /* 0x000fc60000011439 */
[----:B------:R0:W5:Y:S01]  /*01b0*/  @!P0 LDG.E R72, [R6.64] ;  /* 0x0000000606488981 */ /* 0x000162000c1e1900 */
[-C--:B------:R-:W-:Y:S01]  /*01c0*/  LEA.HI R52, R4, R57.reuse, RZ, 0x3 ;  /* 0x0000003904347211 */ /* 0x080fe200078f18ff */
[C---:B------:R-:W-:Y:S01]  /*01d0*/  IMAD R4, R54.reuse, c[0x0][0x180], RZ ;  /* 0x0000600036047a24 */ /* 0x040fe200078e02ff */
[----:B------:R-:W-:Y:S01]  /*01e0*/  BSSY B0, `(.L_x_1196) ;  /* 0x0000033000007945 */ /* 0x000fe20003800000 */
[----:B------:R-:W-:Y:S01]  /*01f0*/  IMAD R8, R54, c[0x0][0x1a0], RZ ;  /* 0x0000680036087a24 */ /* 0x000fe200078e02ff */
[----:B------:R-:W-:Y:S01]  /*0200*/  LOP3.LUT R60, R52, 0xfffffff8, RZ, 0xc0, !PT ;  /* 0xfffffff8343c7812 */ /* 0x000fe200078ec0ff */
[C---:B------:R-:W-:Y:S01]  /*0210*/  IMAD R31, R59.reuse, c[0x0][0x184], R4 ;  /* 0x000061003b1f7a24 */ /* 0x040fe200078e0204 */
[----:B------:R-:W-:Y:S01]  /*0220*/  SHF.R.S32.HI R52, RZ, 0x3, R52 ;  /* 0x00000003ff347819 */ /* 0x000fe20000011434 */
[----:B------:R-:W-:Y:S01]  /*0230*/  IMAD R25, R56, c[0x0][0x188], RZ ;  /* 0x0000620038197a24 */ /* 0x000fe200078e02ff */
[----:B------:R-:W-:Y:S01]  /*0240*/  IADD3 R60, -R60, R57, RZ ;  /* 0x000000393c3c7210 */ /* 0x000fe20007ffe1ff */
[C---:B------:R-:W-:Y:S01]  /*0250*/  IMAD R9, R59.reuse, c[0x0][0x1a4], R8 ;  /* 0x000069003b097a24 */ /* 0x040fe200078e0208 */
[-C--:B------:R-:W-:Y:S01]  /*0260*/  ISETP.GE.AND P0, PT, R52, R61.reuse, PT ;  /* 0x0000003d3400720c */ /* 0x080fe20003f06270 */
[----:B------:R-:W-:Y:S01]  /*0270*/  IMAD R35, R0, c[0x0][0x18c], R25 ;  /* 0x0000630000237a24 */ /* 0x000fe200078e0219 */
[----:B------:R-:W-:Y:S01]  /*0280*/  IADD3 R58, R52, 0x20, RZ ;  /* 0x00000020343a7810 */ /* 0x000fe20007ffe0ff */
[----:B------:R-:W-:Y:S01]  /*0290*/  IMAD.SHL.U32 R62, R60, 0x8, RZ ;  /* 0x000000083c3e7824 */ /* 0x000fe200078e00ff */
[----:B0-----:R-:W-:Y:S01]  /*02a0*/  CS2R R6, SRZ ;  /* 0x0000000000067805 */ /* 0x001fe2000001ff00 */
[----:B------:R-:W-:Y:S01]  /*02b0*/  CS2R R10, SRZ ;  /* 0x00000000000a7805 */ /* 0x000fe2000001ff00 */
[----:B------:R-:W-:Y:S01]  /*02c0*/  CS2R R12, SRZ ;  /* 0x00000000000c7805 */ /* 0x000fe2000001ff00 */
[----:B------:R-:W-:Y:S01]  /*02d0*/  CS2R R14, SRZ ;  /* 0x00000000000e7805 */ /* 0x000fe2000001ff00 */
[--C-:B------:R-:W-:Y:S01]  /*02e0*/  SHF.R.S32.HI R63, RZ, 0x1f, R62.reuse ;  /* 0x0000001fff3f7819 */ /* 0x100fe2000001143e */
[----:B------:R-:W-:Y:S01]  /*02f0*/  CS2R R16, SRZ ;  /* 0x0000000000107805 */ /* 0x000fe2000001ff00 */
[----:B------:R-:W-:Y:S01]  /*0300*/  CS2R R18, SRZ ;  /* 0x0000000000127805 */ /* 0x000fe2000001ff00 */
[----:B------:R-:W-:Y:S01]  /*0310*/  CS2R R20, SRZ ;  /* 0x0000000000147805 */ /* 0x000fe2000001ff00 */
[----:B------:R-:W-:Y:S01]  /*0320*/  CS2R R22, SRZ ;  /* 0x0000000000167805 */ /* 0x000fe2000001ff00 */
[----:B------:R-:W-:Y:S01]  /*0330*/  IMAD.WIDE.U32 R4, R59, c[0x0][0x180], R62 ;  /* 0x000060003b047a25 */ /* 0x000fe200078e003e */
[----:B------:R-:W-:Y:S01]  /*0340*/  ISETP.GE.AND P1, PT, R58, R61, PT ;  /* 0x0000003d3a00720c */ /* 0x000fe20003f26270 */
[----:B------:R-:W-:Y:S01]  /*0350*/  CS2R R24, SRZ ;  /* 0x0000000000187805 */ /* 0x000fe2000001ff00 */
[----:B------:R-:W-:Y:S01]  /*0360*/  SHF.R.S32.HI R53, RZ, 0x1f, R52 ;  /* 0x0000001fff357819 */ /* 0x000fe20000011434 */
[----:B------:R-:W-:Y:S01]  /*0370*/  IMAD.IADD R31, R5, 0x1, R31 ;  /* 0x00000001051f7824 */ /* 0x000fe200078e021f */
[----:B------:R-:W-:Y:S01]  /*0380*/  CS2R R26, SRZ ;  /* 0x00000000001a7805 */ /* 0x000fe2000001ff00 */
[----:B------:R-:W-:-:S02]  /*0390*/  IMAD.MOV.U32 R30, RZ, RZ, R4 ;  /* 0x000000ffff1e7224 */ /* 0x000fc400078e0004 */
[----:B------:R-:W-:Y:S01]  /*03a0*/  IMAD.WIDE.U32 R66, R59, c[0x0][0x1a0], R62 ;  /* 0x000068003b427a25 */ /* 0x000fe200078e003e */
[----:B------:R-:W-:-:S03]  /*03b0*/  CS2R R4, SRZ ;  /* 0x0000000000047805 */ /* 0x000fc6000001ff00 */
[----:B------:R-:W-:Y:S01]  /*03c0*/  IMAD.WIDE.U32 R30, R0, c[0x0][0x188], R30 ;  /* 0x00006200001e7a25 */ /* 0x000fe200078e001e */
[----:B------:R-:W-:Y:S02]  /*03d0*/  IADD3 R67, R67, R9, RZ ;  /* 0x0000000943437210 */ /* 0x000fe40007ffe0ff */
[----:B------:R-:W-:Y:S01]  /*03e0*/  CS2R R8, SRZ ;  /* 0x0000000000087805 */ /* 0x000fe2000001ff00 */
[----:B------:R-:W-:Y:S01]  /*03f0*/  IMAD.IADD R35, R31, 0x1, R35 ;  /* 0x000000011f237824 */ /* 0x000fe200078e0223 */
[----:B------:R-:W-:Y:S05]  /*0400*/  @P0 BRA `(.L_x_1197) ;  /* 0x0000010000000947 */ /* 0x000fea0003800000 */
[----:B------:R-:W-:Y:S01]  /*0410*/  IMAD.WIDE R28, R55, 0x40, R52 ;  /* 0x00000040371c7825 */ /* 0x000fe200078e0234 */
[----:B------:R-:W-:Y:S02]  /*0420*/  MOV R34, R30 ;  /* 0x0000001e00227202 */ /* 0x000fe40000000f00 */
[C---:B------:R-:W-:Y:S01]  /*0430*/  IADD3 R36, R62.reuse, 0x40, RZ ;  /* 0x000000403e247810 */ /* 0x040fe20007ffe0ff */
[----:B------:R-:W-:Y:S01]  /*0440*/  IMAD R29, R29, c[0x0][0x178], RZ ;  /* 0x00005e001d1d7a24 */ /* 0x000fe200078e02ff */
[----:B------:R-:W-:Y:S01]  /*0450*/  IADD3 R37, R62, 0x80, RZ ;  /* 0x000000803e257810 */ /* 0x000fe20007ffe0ff */
[----:B------:R-:W-:Y:S01]  /*0460*/  IMAD.WIDE.U32 R32, R28, c[0x0][0x178], R34 ;  /* 0x00005e001c207a25 */ /* 0x000fe200078e0022 */
[----:B------:R-:W-:-:S02]  /*0470*/  ISETP.GE.AND P3, PT, R36, c[0x0][0x16c], PT ;  /* 0x00005b0024007a0c */ /* 0x000fc40003f66270 */
[----:B------:R-:W-:Y:S01]  /*0480*/  ISETP.GE.AND P2, PT, R62, c[0x0][0x16c], PT ;  /* 0x00005b003e007a0c */ /* 0x000fe20003f46270 */
[----:B------:R-:W-:Y:S01]  /*0490*/  IMAD R29, R28, c[0x0][0x17c], R29 ;  /* 0x00005f001c1d7a24 */ /* 0x000fe200078e021d */
[----:B------:R-:W-:Y:S02]  /*04a0*/  ISETP.GE.AND P4, PT, R37, c[0x0][0x16c], PT ;  /* 0x00005b0025007a0c */ /* 0x000fe40003f86270 */
[----:B------:R-:W-:Y:S01]  /*04b0*/  LEA R28, P5, R32, c[0x0][0x160], 0x1 ;  /* 0x00005800201c7a11 */ /* 0x000fe200078a08ff */
[----:B------:R-:W-:-:S05]  /*04c0*/  IMAD.IADD R29, R33, 0x1, R29 ;  /* 0x00000001211d7824 */ /* 0x000fca00078e021d */
[----:B------:R-:W-:-:S05]  /*04d0*/  LEA.HI.X R29, R32, c[0x0][0x164], R29, 0x1, P5 ;  /* 0x00005900201d7a11 */ /* 0x000fca00028f0c1d */
[----:B------:R0:W5:Y:S04]  /*04e0*/  @!P2 LDG.E.128 R4, [R28.64] ;  /* 0x000000061c04a981 */ /* 0x000168000c1e1d00 */
[----:B------:R0:W5:Y:S04]  /*04f0*/  @!P3 LDG.E.128 R8, [R28.64+0x80] ;  /* 0x000080061c08b981 */ /* 0x000168000c1e1d00 */
[----:B------:R0:W5:Y:S02]  /*0500*/  @!P4 LDG.E.128 R20, [R28.64+0x100] ;  /* 0x000100061c14c981 */ /* 0x000164000c1e1d00 */
.L_x_1197:
[----:B------:R-:W-:Y:S05]  /*0510*/  BSYNC B0 ;  /* 0x0000000000007941 */ /* 0x000fea0003800000 */
.L_x_1196:
[----:B------:R-:W-:Y:S01]  /*0520*/  BSSY B0, `(.L_x_1198) ;  /* 0x0000014000007945 */ /* 0x000fe20003800000 */
[----:B------:R-:W-:Y:S05]  /*0530*/  @P1 BRA `(.L_x_1199) ;  /* 0x0000012000001947 */ /* 0x000fea0003800000 */
[----:B0-----:R-:W-:Y:S01]  /*0540*/  IMAD.WIDE R28, R55, 0x40, R52 ;  /* 0x00000040371c7825 */ /* 0x001fe200078e0234 */
[----:B------:R-:W-:-:S02]  /*0550*/  MOV R31, R35 ;  /* 0x00000023001f7202 */ /* 0x000fc40000000f00 */
[----:B------:R-:W-:Y:S02]  /*0560*/  IADD3 R32, R62, 0x40, RZ ;  /* 0x000000403e207810 */ /* 0x000fe40007ffe0ff */
[----:B------:R-:W-:Y:S02]  /*0570*/  IADD3 R33, P2, R28, 0x20, RZ ;  /* 0x000000201c217810 */ /* 0x000fe40007f5e0ff */
[----:B------:R-:W-:Y:S02]  /*0580*/  IADD3 R34, R62, 0x80, RZ ;  /* 0x000000803e227810 */ /* 0x000fe40007ffe0ff */
        /* <DEDUP_REMOVED lines=10> */
[----:B------:R0:W5:Y:S04]  /*0630*/  @!P3 LDG.E.128 R12, [R28.64] ;  /* 0x000000061c0cb981 */ /* 0x000168000c1e1d00 */
[----:B------:R0:W5:Y:S04]  /*0640*/  @!P4 LDG.E.128 R16, [R28.64+0x80] ;  /* 0x000080061c10c981 */ /* 0x000168000c1e1d00 */
[----:B------:R0:W5:Y:S02]  /*0650*/  @!P5 LDG.E.128 R24, [R28.64+0x100] ;  /* 0x000100061c18d981 */ /* 0x000164000c1e1d00 */
.L_x_1199:
[----:B------:R-:W-:Y:S05]  /*0660*/  BSYNC B0 ;  /* 0x0000000000007941 */ /* 0x000fea0003800000 */
.L_x_1198:
[----:B------:R-:W-:Y:S01]  /*0670*/  IMAD R49, R56, c[0x0][0x1a8], RZ ;  /* 0x00006a0038317a24 */ /* 0x000fe200078e02ff */
[----:B------:R-:W-:Y:S01]  /*0680*/  BSSY B0, `(.L_x_1200) ;  /* 0x0000033000007945 */ /* 0x000fe20003800000 */
[C---:B------:R-:W-:Y:S01]  /*0690*/  IMAD.WIDE.U32 R66, R0.reuse, c[0x0][0x1a8], R66 ;  /* 0x00006a0000427a25 */ /* 0x040fe200078e0042 */
[----:B0-----:R-:W-:Y:S01]  /*06a0*/  CS2R R28, SRZ ;  /* 0x00000000001c7805 */ /* 0x001fe2000001ff00 */
        /* <DEDUP_REMOVED lines=12> */
[----:B------:R-:W-:Y:S01]  /*0770*/  IMAD.IADD R65, R67, 0x1, R65 ;  /* 0x0000000143417824 */ /* 0x000fe200078e0241 */
[----:B------:R-:W-:Y:S05]  /*0780*/  @P0 BRA `(.L_x_1201) ;  /* 0x0000022000000947 */ /* 0x000fea0003800000 */
[C---:B------:R-:W-:Y:S02]  /*0790*/  ISETP.GE.AND P2, PT, R62.reuse, c[0x0][0x16c], PT ;  /* 0x00005b003e007a0c */ /* 0x040fe40003f46270 */
[----:B------:R-:W-:-:S02]  /*07a0*/  IADD3 R64, R62, 0x40, RZ ;  /* 0x000000403e407810 */ /* 0x000fc40007ffe0ff */
[----:B------:R-:W-:Y:S02]  /*07b0*/  IADD3 R68, R62, 0x80, RZ ;  /* 0x000000803e447810 */ /* 0x000fe40007ffe0ff */
[----:B------:R-:W-:Y:S02]  /*07c0*/  ISETP.GE.AND P3, PT, R64, c[0x0][0x16c], PT ;  /* 0x00005b0040007a0c */ /* 0x000fe40003f66270 */
[----:B------:R-:W-:-:S05]  /*07d0*/  ISETP.GE.AND P5, PT, R68, c[0x0][0x16c], PT ;  /* 0x00005b0044007a0c */ /* 0x000fca0003fa6270 */
[----:B------:R-:W-:Y:S01]  /*07e0*/  @!P2 IMAD.WIDE R70, R55, 0x40, R52 ;  /* 0x000000403746a825 */ /* 0x000fe200078e0234 */
[----:B------:R-:W-:-:S03]  /*07f0*/  @!P2 MOV R64, R66 ;  /* 0x000000420040a202 */ /* 0x000fc60000000f00 */
[----:B------:R-:W-:Y:S02]  /*0800*/  @!P2 IMAD R71, R71, c[0x0][0x198], RZ ;  /* 0x000066004747aa24 */ /* 0x000fe400078e02ff */
[----:B------:R-:W-:-:S04]  /*0810*/  @!P3 IMAD.WIDE R74, R55, 0x40, R52 ;  /* 0x00000040374ab825 */ /* 0x000fc800078e0234 */
[----:B------:R-:W-:-:S04]  /*0820*/  @!P2 IMAD.WIDE.U32 R68, R70, c[0x0][0x198], R64 ;  /* 0x000066004644aa25 */ /* 0x000fc800078e0040 */
[----:B------:R-:W-:Y:S02]  /*0830*/  @!P2 IMAD R73, R70, c[0x0][0x19c], R71 ;  /* 0x000067004649aa24 */ /* 0x000fe400078e0247 */
[----:B------:R-:W-:-:S03]  /*0840*/  @!P5 IMAD.WIDE R76, R55, 0x40, R52 ;  /* 0x00000040374cd825 */ /* 0x000fc600078e0234 */
[----:B------:R-:W-:Y:S01]  /*0850*/  @!P2 IADD3 R69, R69, R73, RZ ;  /* 0x000000494545a210 */ /* 0x000fe20007ffe0ff */
[----:B------:R-:W-:Y:S02]  /*0860*/  @!P3 IMAD R75, R75, c[0x0][0x198], RZ ;  /* 0x000066004b4bba24 */ /* 0x000fe400078e02ff */
[----:B------:R-:W-:Y:S02]  /*0870*/  @!P3 IMAD.MOV.U32 R70, RZ, RZ, R66 ;  /* 0x000000ffff46b224 */ /* 0x000fe400078e0042 */
[----:B------:R-:W-:Y:S02]  /*0880*/  @!P3 IMAD.MOV.U32 R71, RZ, RZ, R65 ;  /* 0x000000ffff47b224 */ /* 0x000fe400078e0041 */
[----:B------:R-:W-:Y:S02]  /*0890*/  @!P5 IMAD R79, R77, c[0x0][0x198], RZ ;  /* 0x000066004d4fda24 */ /* 0x000fe400078e02ff */
[----:B------:R-:W-:-:S04]  /*08a0*/  @!P3 IMAD.WIDE.U32 R70, R74, c[0x0][0x198], R70 ;  /* 0x000066004a46ba25 */ /* 0x000fc800078e0046 */
[----:B------:R-:W-:Y:S01]  /*08b0*/  @!P3 IMAD R77, R74, c[0x0][0x19c], R75 ;  /* 0x000067004a4dba24 */ /* 0x000fe200078e024b */
[----:B------:R-:W-:Y:S01]  /*08c0*/  @!P5 MOV R74, R66 ;  /* 0x00000042004ad202 */ /* 0x000fe20000000f00 */
[----:B------:R-:W-:Y:S01]  /*08d0*/  @!P5 IMAD.MOV.U32 R75, RZ, RZ, R65 ;  /* 0x000000ffff4bd224 */ /* 0x000fe200078e0041 */
[----:B------:R-:W-:Y:S01]  /*08e0*/  @!P3 LEA R78, P4, R70, c[0x0][0x190], 0x1 ;  /* 0x00006400464eba11 */ /* 0x000fe200078808ff */
[C---:B------:R-:W-:Y:S02]  /*08f0*/  @!P5 IMAD R79, R76.reuse, c[0x0][0x19c], R79 ;  /* 0x000067004c4fda24 */ /* 0x040fe400078e024f */
[----:B------:R-:W-:Y:S01]  /*0900*/  @!P5 IMAD.WIDE.U32 R74, R76, c[0x0][0x198], R74 ;  /* 0x000066004c4ada25 */ /* 0x000fe200078e004a */
[----:B------:R-:W-:-:S03]  /*0910*/  @!P2 LEA R76, P0, R68, c[0x0][0x190], 0x1 ;  /* 0x00006400444caa11 */ /* 0x000fc600078008ff */
[----:B------:R-:W-:Y:S01]  /*0920*/  @!P3 IMAD.IADD R71, R71, 0x1, R77 ;  /* 0x000000014747b824 */ /* 0x000fe200078e024d */
[----:B------:R-:W-:Y:S02]  /*0930*/  @!P5 LEA R80, P6, R74, c[0x0][0x190], 0x1 ;  /* 0x000064004a50da11 */ /* 0x000fe400078c08ff */
[----:B------:R-:W-:Y:S02]  /*0940*/  @!P5 IADD3 R73, R75, R79, RZ ;  /* 0x0000004f4b49d210 */ /* 0x000fe40007ffe0ff */
[----:B------:R-:W-:Y:S02]  /*0950*/  @!P2 LEA.HI.X R77, R68, c[0x0][0x194], R69, 0x1, P0 ;  /* 0x00006500444daa11 */ /* 0x000fe400000f0c45 */
[----:B------:R-:W-:Y:S02]  /*0960*/  @!P3 LEA.HI.X R79, R70, c[0x0][0x194], R71, 0x1, P4 ;  /* 0x00006500464fba11 */ /* 0x000fe400020f0c47 */
[----:B------:R-:W-:Y:S01]  /*0970*/  @!P5 LEA.HI.X R81, R74, c[0x0][0x194], R73, 0x1, P6 ;  /* 0x000065004a51da11 */ /* 0x000fe200030f0c49 */
[----:B------:R0:W5:Y:S04]  /*0980*/  @!P2 LDG.E.128 R28, [R76.64] ;  /* 0x000000064c1ca981 */ /* 0x000168000c1e1d00 */
[----:B------:R0:W5:Y:S04]  /*0990*/  @!P3 LDG.E.128 R32, [R78.64+0x80] ;  /* 0x000080064e20b981 */ /* 0x000168000c1e1d00 */
[----:B------:R0:W5:Y:S02]  /*09a0*/  @!P5 LDG.E.128 R44, [R80.64+0x100] ;  /* 0x00010006502cd981 */ /* 0x000164000c1e1d00 */
.L_x_1201:
[----:B------:R-:W-:Y:S05]  /*09b0*/  BSYNC B0 ;  /* 0x0000000000007941 */ /* 0x000fea0003800000 */
.L_x_1200:
[----:B------:R-:W-:Y:S01]  /*09c0*/  BSSY B0, `(.L_x_1202) ;  /* 0x0000014000007945 */ /* 0x000fe20003800000 */
[----:B------:R-:W-:Y:S05]  /*09d0*/  @P1 BRA `(.L_x_1203) ;  /* 0x0000012000001947 */ /* 0x000fea0003800000 */
[----:B------:R-:W-:Y:S01]  /*09e0*/  IMAD.WIDE R68, R55, 0x40, R52 ;  /* 0x0000004037447825 */ /* 0x000fe200078e0234 */
[----:B------:R-:W-:-:S02]  /*09f0*/  MOV R64, R66 ;  /* 0x0000004200407202 */ /* 0x000fc40000000f00 */
[----:B------:R-:W-:Y:S02]  /*0a00*/  IADD3 R66, R62, 0x40, RZ ;  /* 0x000000403e427810 */ /* 0x000fe40007ffe0ff */
[----:B------:R-:W-:Y:S02]  /*0a10*/  IADD3 R67, P0, R68, 0x20, RZ ;  /* 0x0000002044437810 */ /* 0x000fe40007f1e0ff */
[C---:B------:R-:W-:Y:S02]  /*0a20*/  IADD3 R68, R62.reuse, 0x80, RZ ;  /* 0x000000803e447810 */ /* 0x040fe40007ffe0ff */
        /* <DEDUP_REMOVED lines=10> */
[----:B------:R1:W5:Y:S04]  /*0ad0*/  @!P1 LDG.E.128 R36, [R62.64] ;  /* 0x000000063e249981 */ /* 0x000368000c1e1d00 */
[----:B------:R1:W5:Y:S04]  /*0ae0*/  @!P2 LDG.E.128 R40, [R62.64+0x80] ;  /* 0x000080063e28a981 */ /* 0x000368000c1e1d00 */
[----:B------:R1:W5:Y:S02]  /*0af0*/  @!P3 LDG.E.128 R48, [R62.64+0x100] ;  /* 0x000100063e30b981 */ /* 0x000364000c1e1d00 */
.L_x_1203:
[----:B------:R-:W-:Y:S05]  /*0b00*/  BSYNC B0 ;  /* 0x0000000000007941 */ /* 0x000fea0003800000 */
.L_x_1202:
[----:B-1---5:R-:W-:Y:S01]  /*0b10*/  LOP3.LUT R63, R4, 0xffff0000, RZ, 0xc0, !PT ;  /* 0xffff0000043f7812 */ /* 0x022fe200078ec0ff */
[----:B------:R-:W-:Y:S01]  /*0b20*/  IMAD.U32 R62, R5, 0x10000, RZ ;  /* 0x00010000053e7824 */ /* 0x000fe200078e00ff */
[----:B0-----:R-:W-:Y:S01]  /*0b30*/  LOP3.LUT R78, R28, 0xffff0000, RZ, 0xc0, !PT ;  /* 0xffff00001c4e7812 */ /* 0x001fe200078ec0ff */
[----:B------:R-:W-:Y:S01]  /*0b40*/  IMAD.U32 R67, R29, 0x10000, RZ ;  /* 0x000100001d437824 */ /* 0x000fe200078e00ff */
[----:B------:R-:W-:Y:S01]  /*0b50*/  LOP3.LUT R79, R12, 0xffff0000, RZ, 0xc0, !PT ;  /* 0xffff00000c4f7812 */ /* 0x000fe200078ec0ff */
[----:B------:R-:W-:Y:S01]  /*0b60*/  IMAD.U32 R69, R31, 0x10000, RZ ;  /* 0x000100001f457824 */ /* 0x000fe200078e00ff */
[----:B------:R-:W-:Y:S01]  /*0b70*/  LOP3.LUT R80, R36, 0xffff0000, RZ, 0xc0, !PT ;  /* 0xffff000024507812 */ /* 0x000fe200078ec0ff */
[----:B------:R-:W-:Y:S01]  /*0b80*/  FMUL.FTZ R78, R63, R78 ;  /* 0x0000004e3f4e7220 */ /* 0x000fe20000410000 */
[----:B------:R-:W-:Y:S01]  /*0b90*/  SHF.L.U32 R4, R4, 0x10, RZ ;  /* 0x0000001004047819 */ /* 0x000fe200000006ff */
[----:B------:R-:W-:Y:S01]  /*0ba0*/  IMAD.U32 R63, R36, 0x10000, RZ ;  /* 0x00010000243f7824 */ /* 0x000fe200078e00ff */
[----:B------:R-:W-:Y:S01]  /*0bb0*/  SHF.L.U32 R65, R28, 0x10, RZ ;  /* 0x000000101c417819 */ /* 0x000fe200000006ff */
[----:B------:R-:W-:Y:S01]  /*0bc0*/  FMUL.FTZ R79, R79, R80 ;  /* 0x000000504f4f7220 */ /* 0x000fe20000410000 */
[----:B------:R-:W-:Y:S01]  /*0bd0*/  SHF.L.U32 R12, R12, 0x10, RZ ;  /* 0x000000100c0c7819 */ /* 0x000fe200000006ff */
[----:B------:R-:W-:Y:S01]  /*0be0*/  IMAD.U32 R73, R33, 0x10000, RZ ;  /* 0x0001000021497824 */ /* 0x000fe200078e00ff */
[----:B------:R-:W-:Y:S01]  /*0bf0*/  LOP3.LUT R5, R5, 0xffff0000, RZ, 0xc0, !PT ;  /* 0xffff000005057812 */ /* 0x000fe200078ec0ff */
[----:B------:R-:W-:Y:S01]  /*0c00*/  FFMA.FTZ R78, R4, R65, R78 ;  /* 0x00000041044e7223 */ /* 0x000fe2000001004e */
[----:B------:R-:W-:Y:S01]  /*0c10*/  SHF.L.U32 R4, R13, 0x10, RZ ;  /* 0x000000100d047819 */ /* 0x000fe200000006ff */
[----:B------:R-:W-:Y:S01]  /*0c20*/  IMAD.U32 R65, R37, 0x10000, RZ ;  /* 0x0001000025417824 */ /* 0x000fe200078e00ff */
[----:B------:R-:W-:Y:S01]  /*0c30*/  LOP3.LUT R64, R29, 0xffff0000, RZ, 0xc0, !PT ;  /* 0xffff00001d407812 */ /* 0x000fe200078ec0ff */
[----:B------:R-:W-:Y:S01]  /*0c40*/  FFMA.FTZ R63, R12, R63, R79 ;  /* 0x0000003f0c3f7223 */ /* 0x000fe2000001004f */
[----:B------:R-:W-:Y:S01]  /*0c50*/  LOP3.LUT R12, R13, 0xffff0000, RZ, 0xc0, !PT ;  /* 0xffff00000d0c7812 */ /* 0x000fe200078ec0ff */
[----:B------:R-:W-:Y:S01]  /*0c60*/  FFMA.FTZ R62, R62, R67, R78 ;  /* 0x000000433e3e7223 */ /* 0x000fe2000001004e */
[----:B------:R-:W-:Y:S01]  /*0c70*/  LOP3.LUT R37, R37, 0xffff0000, RZ, 0xc0, !PT ;  /* 0xffff000025257812 */ /* 0x000fe200078ec0ff */
[----:B------:R-:W-:Y:S01]  /*0c80*/  FFMA.FTZ R63, R4, R65, R63 ;  /* 0x00000041043f7223 */ /* 0x000fe2000001003f */
[----:B------:R-:W-:Y:S01]  /*0c90*/  SHF.L.U32 R29, R6, 0x10, RZ ;  /* 0x00000010061d7819 */ /* 0x000fe200000006ff */
[----:B------:R-:W-:Y:S01]  /*0ca0*/  FFMA.FTZ R5, R5, R64, R62 ;  /* 0x0000004005057223 */ /* 0x000fe2000001003e */
[----:B------:R-:W-:Y:S01]  /*0cb0*/  SHF.L.U32 R76, R30, 0x10, RZ ;  /* 0x000000101e4c7819 */ /* 0x000fe200000006ff */
[----:B------:R-:W-:Y:S01]  /*0cc0*/  IMAD.U32 R13, R38, 0x10000, RZ ;  /* 0x00010000260d7824 */ /* 0x000fe200078e00ff */
[----:B------:R-:W-:Y:S01]  /*0cd0*/  SHF.L.U32 R4, R14, 0x10, RZ ;  /* 0x000000100e047819 */ /* 0x000fe200000006ff */
[----:B------:R-:W-:Y:S01]  /*0ce0*/  FFMA.FTZ R37, R12, R37, R63 ;  /* 0x000000250c257223 */ /* 0x000fe2000001003f */
[----:B------:R-:W-:Y:S01]  /*0cf0*/  LOP3.LUT R28, R6, 0xffff0000, RZ, 0xc0, !PT ;  /* 0xffff0000061c7812 */ /* 0x000fe200078ec0ff */
[----:B------:R-:W-:Y:S01]  /*0d00*/  FFMA.FTZ R29, R29, R76, R5 ;  /* 0x0000004c1d1d7223 */ /* 0x000fe20000010005 */
[----:B------:R-:W-:Y:S01]  /*0d10*/  LOP3.LUT R71, R30, 0xffff0000, RZ, 0xc0, !PT ;  /* 0xffff00001e477812 */ /* 0x000fe200078ec0ff */
[----:B------:R-:W-:Y:S01]  /*0d20*/  FFMA.FTZ R37, R4, R13, R37 ;  /* 0x0000000d04257223 */ /* 0x000fe20000010025 */
[----:B------:R-:W-:Y:S01]  /*0d30*/  LOP3.LUT R5, R14, 0xffff0000, RZ, 0xc0, !PT ;  /* 0xffff00000e057812 */ /* 0x000fe200078ec0ff */
        /* <DEDUP_REMOVED lines=11> */
[----:B------:R-:W-:Y:S01]  /*0df0*/  LOP3.LUT R39, R39, 0xffff0000, RZ, 0xc0, !PT ;  /* 0xffff000027277812 */ /* 0x000fe200078ec0ff */
[----:B------:R-:W-:Y:S01]  /*0e00*/  FFMA.FTZ R6, R7, R66, R6 ;  /* 0x0000004207067223 */ /* 0x000fe20000010006 */
[----:B------:R-:W-:Y:S01]  /*0e10*/  SHF.L.U32 R31, R8, 0x10, RZ ;  /* 0x00000010081f7819 */ /* 0x000fe200000006ff */
[----:B------:R-:W-:Y:S01]  /*0e20*/  IMAD.U32 R7, R40, 0x10000, RZ ;  /* 0x0001000028077824 */ /* 0x000fe200078e00ff */
[----:B------:R-:W-:Y:S01]  /*0e30*/  SHF.L.U32 R74, R32, 0x10, RZ ;  /* 0x00000010204a7819 */ /* 0x000fe200000006ff */
        /* <DEDUP_REMOVED lines=27> */
[----:B------:R-:W-:Y:S01]  /*0ff0*/  SHF.L.U32 R7, R42, 0x10, RZ ;  /* 0x000000102a077819 */ /* 0x000fe200000006ff */
[----:B------:R-:W-:Y:S01]  /*1000*/  FFMA.FTZ R8, R32, R77, R8 ;  /* 0x0000004d20087223 */ /* 0x000fe20000010008 */
[----:B------:R-:W-:Y:S01]  /*1010*/  LOP3.LUT R33, R10, 0xffff0000, RZ, 0xc0, !PT ;  /* 0xffff00000a217812 */ /* 0x000fe200078ec0ff */
[----:B------:R-:W-:Y:S01]  /*1020*/  IMAD.U32 R10, R11, 0x10000, RZ ;  /* 0x000100000b0a7824 */ /* 0x000fe200078e00ff */
[----:B------:R-:W-:Y:S01]  /*1030*/  LOP3.LUT R34, R34, 0xffff0000, RZ, 0xc0, !PT ;  /* 0xffff000022227812 */ /* 0x000fe200078ec0ff */
[----:B------:R-:W-:Y:S01]  /*1040*/  FFMA.FTZ R16, R4, R7, R16 ;  /* 0x0000000704107223 */ /* 0x000fe20000010010 */
[----:B------:R-:W-:Y:S01]  /*1050*/  LOP3.LUT R5, R18, 0xffff0000, RZ, 0xc0, !PT ;  /* 0xffff000012057812 */ /* 0x000fe200078ec0ff */
[----:B------:R-:W-:Y:S01]  /*1060*/  IMAD.U32 R7, R21, 0x10000, RZ ;  /* 0x0001000015077824 */ /* 0x000fe200078e00ff */
[----:B------:R-:W-:Y:S01]  /*1070*/  LOP3.LUT R12, R42, 0xffff0000, RZ, 0xc0, !PT ;  /* 0xffff00002a0c7812 */ /* 0x000fe200078ec0ff */
[----:B------:R-:W-:Y:S01]  /*1080*/  FFMA.FTZ R33, R33, R34, R8 ;  /* 0x0000002221217223 */ /* 0x000fe20000010008 */
[----:B------:R-:W-:Y:S01]  /*1090*/  LOP3.LUT R70, R11, 0xffff0000, RZ, 0xc0, !PT ;  /* 0xffff00000b467812 */ /* 0x000fe200078ec0ff */
[C---:B------:R-:W-:Y:S01]  /*10a0*/  IMAD.U32 R11, R35.reuse, 0x10000, RZ ;  /* 0x00010000230b7824 */ /* 0x040fe200078e00ff */
        /* <DEDUP_REMOVED lines=45> */
[----:B------:R-:W-:Y:S01]  /*1380*/  BSSY B0, `(.L_x_1204) ;  /* 0x0000030000007945 */ /* 0x000fe20003800000 */
        /* <DEDUP_REMOVED lines=8> */
[----:B------:R-:W-:-:S03]  /*1410*/  ISETP.NE.AND P0, PT, R60, RZ, PT ;  /* 0x000000ff3c00720c */ /* 0x000fc60003f05270 */
[----:B------:R-:W-:Y:S01]  /*1420*/  FFMA.FTZ R6, R27, R6, R4 ;  /* 0x000000061b067223 */ /* 0x000fe20000010004 */
[----:B------:R-:W0:Y:S04]  /*1430*/  SHFL.BFLY PT, R5, R8, 0x4, 0x1f ;  /* 0x0c801f0008057f89 */ /* 0x000e2800000e0000 */
[----:B------:R-:W1:Y:S01]  /*1440*/  SHFL.BFLY PT, R7, R6, 0x4, 0x1f ;  /* 0x0c801f0006077f89 */ /* 0x000e6200000e0000 */
[----:B0-----:R-:W-:Y:S01]  /*1450*/  FADD.FTZ R5, R8, R5 ;  /* 0x0000000508057221 */ /* 0x001fe20000010000 */
[----:B------:R-:W-:Y:S01]  /*1460*/  SHF.L.U32 R8, R57, 0x2, RZ ;  /* 0x0000000239087819 */ /* 0x000fe200000006ff */
[----:B-1----:R-:W-:-:S03]  /*1470*/  FADD.FTZ R10, R6, R7 ;  /* 0x00000007060a7221 */ /* 0x002fc60000010000 */
[----:B------:R-:W0:Y:S01]  /*1480*/  SHFL.BFLY PT, R4, R5, 0x2, 0x1f ;  /* 0x0c401f0005047f89 */ /* 0x000e2200000e0000 */
[----:B------:R-:W-:-:S03]  /*1490*/  SHF.R.S32.HI R14, RZ, 0x1f, R8 ;  /* 0x0000001fff0e7819 */ /* 0x000fc60000011408 */
[----:B------:R-:W1:Y:S01]  /*14a0*/  SHFL.BFLY PT, R7, R10, 0x2, 0x1f ;  /* 0x0c401f000a077f89 */ /* 0x000e6200000e0000 */
[----:B0-----:R-:W-:Y:S02]  /*14b0*/  FADD.FTZ R4, R5, R4 ;  /* 0x0000000405047221 */ /* 0x001fe40000010000 */
[----:B-1----:R-:W-:-:S03]  /*14c0*/  FADD.FTZ R11, R10, R7 ;  /* 0x000000070a0b7221 */ /* 0x002fc60000010000 */
[----:B------:R-:W0:Y:S01]  /*14d0*/  SHFL.BFLY PT, R9, R4, 0x1, 0x1f ;  /* 0x0c201f0004097f89 */ /* 0x000e2200000e0000 */
[----:B------:R-:W-:Y:S02]  /*14e0*/  IMAD R7, R55, 0x3000, RZ ;  /* 0x0000300037077824 */ /* 0x000fe400078e02ff */
[----:B------:R-:W-:Y:S01]  /*14f0*/  IMAD R10, R54, c[0x0][0x220], RZ ;  /* 0x00008800360a7a24 */ /* 0x000fe200078e02ff */
[----:B------:R-:W1:Y:S02]  /*1500*/  SHFL.BFLY PT, R12, R11, 0x1, 0x1f ;  /* 0x0c201f000b0c7f89 */ /* 0x000e6400000e0000 */
[----:B------:R-:W-:-:S04]  /*1510*/  IADD3 R6, P1, R7, R8, RZ ;  /* 0x0000000807067210 */ /* 0x000fc80007f3e0ff */
[----:B------:R-:W-:Y:S01]  /*1520*/  LEA.HI.X.SX32 R7, R7, R14, 0x1, P1 ;  /* 0x0000000e07077211 */ /* 0x000fe200008f0eff */
[----:B0-----:R-:W-:Y:S02]  /*1530*/  FADD.FTZ R13, R4, R9 ;  /* 0x00000009040d7221 */ /* 0x001fe40000010000 */
[----:B-1----:R-:W-:Y:S01]  /*1540*/  FADD.FTZ R12, R11, R12 ;  /* 0x0000000c0b0c7221 */ /* 0x002fe20000010000 */
[----:B------:R-:W-:Y:S05]  /*1550*/  @P0 BRA `(.L_x_1205) ;  /* 0x0000012000000947 */ /* 0x000fea0003800000 */
[----:B------:R-:W-:Y:S01]  /*1560*/  SHF.R.S32.HI R3, RZ, 0x1f, R2 ;  /* 0x0000001fff037819 */ /* 0x000fe20000011402 */
[----:B------:R-:W-:Y:S01]  /*1570*/  IMAD R4, R54, c[0x0][0x1c8], RZ ;  /* 0x0000720036047a24 */ /* 0x000fe200078e02ff */
[----:B------:R-:W-:-:S03]  /*1580*/  ISETP.GE.AND P1, PT, R52, R61, PT ;  /* 0x0000003d3400720c */ /* 0x000fc60003f26270 */
[C---:B------:R-:W-:Y:S02]  /*1590*/  IMAD R9, R59.reuse, c[0x0][0x1cc], R4 ;  /* 0x000073003b097a24 */ /* 0x040fe400078e0204 */
[----:B------:R-:W-:-:S04]  /*15a0*/  IMAD.WIDE.U32 R4, R59, c[0x0][0x1c8], R2 ;  /* 0x000072003b047a25 */ /* 0x000fc800078e0002 */
[----:B------:R-:W-:Y:S02]  /*15b0*/  IMAD.IADD R5, R5, 0x1, R9 ;  /* 0x0000000105057824 */ /* 0x000fe400078e0209 */
[----:B------:R-:W-:Y:S02]  /*15c0*/  IMAD R9, R56, c[0x0][0x1d0], RZ ;  /* 0x0000740038097a24 */ /* 0x000fe400078e02ff */
[----:B------:R-:W-:-:S04]  /*15d0*/  IMAD.WIDE.U32 R4, R0, c[0x0][0x1d0], R4 ;  /* 0x0000740000047a25 */ /* 0x000fc800078e0004 */
[----:B------:R-:W-:Y:S01]  /*15e0*/  IMAD R9, R0, c[0x0][0x1d4], R9 ;  /* 0x0000750000097a24 */ /* 0x000fe200078e0209 */
[----:B------:R-:W-:-:S04]  /*15f0*/  IADD3 R8, P0, R52, R4, RZ ;  /* 0x0000000434087210 */ /* 0x000fc80007f1e0ff */
[----:B------:R-:W-:Y:S02]  /*1600*/  IADD3.X R5, R53, R5, R9, P0, !PT ;  /* 0x0000000535057210 */ /* 0x000fe400007fe409 */
[----:B------:R-:W-:Y:S02]  /*1610*/  LEA R4, P2, R8, c[0x0][0x1b0], 0x2 ;  /* 0x00006c0008047a11 */ /* 0x000fe400078410ff */
[----:B------:R-:W-:Y:S02]  /*1620*/  ISETP.GE.AND P0, PT, R58, R61, PT ;  /* 0x0000003d3a00720c */ /* 0x000fe40003f06270 */
[----:B------:R-:W-:Y:S02]  /*1630*/  LEA.HI.X R5, R8, c[0x0][0x1b4], R5, 0x2, P2 ;  /* 0x00006d0008057a11 */ /* 0x000fe400010f1405 */
[----:B------:R-:W-:Y:S02]  /*1640*/  FSEL R9, R13, RZ, !P1 ;  /* 0x000000ff0d097208 */ /* 0x000fe40004800000 */
[----:B------:R-:W-:-:S03]  /*1650*/  FSEL R11, R12, RZ, !P0 ;  /* 0x000000ff0c0b7208 */ /* 0x000fc60004000000 */
[----:B------:R0:W-:Y:S04]  /*1660*/  STG.E [R4.64], R9 ;  /* 0x0000000904007986 */ /* 0x0001e8000c101906 */
[----:B------:R0:W-:Y:S02]  /*1670*/  STG.E [R4.64+0x80], R11 ;  /* 0x0000800b04007986 */ /* 0x0001e4000c101906 */
.L_x_1205:
[----:B------:R-:W-:Y:S05]  /*1680*/  BSYNC B0 ;  /* 0x0000000000007941 */ /* 0x000fea0003800000 */
.L_x_1204:
[----:B------:R-:W-:Y:S01]  /*1690*/  ULDC UR4, c[0x0][0x168] ;  /* 0x00005a0000047ab9 */ /* 0x000fe20000000800 */
[C---:B0-----:R-:W-:Y:S01]  /*16a0*/  IMAD.WIDE.U32 R4, R59.reuse, c[0x0][0x220], R6 ;  /* 0x000088003b047a25 */ /* 0x041fe200078e0006 */
[----:B------:R-:W-:Y:S01]  /*16b0*/  UIADD3 UR4, UR4, 0x3f, URZ ;  /* 0x0000003f04047890 */ /* 0x000fe2000fffe03f */
[----:B------:R-:W-:Y:S01]  /*16c0*/  ISETP.NE.U32.AND P1, PT, RZ, c[0x0][0x238], PT ;  /* 0x00008e00ff007a0c */ /* 0x000fe20003f25070 */
[----:B------:R-:W-:Y:S01]  /*16d0*/  BSSY B0, `(.L_x_1206) ;  /* 0x0000023000007945 */ /* 0x000fe20003800000 */
[----:B------:R-:W-:Y:S01]  /*16e0*/  IMAD R9, R59, c[0x0][0x224], R10 ;  /* 0x000089003b097a24 */ /* 0x000fe200078e020a */
[----:B------:R-:W-:Y:S01]  /*16f0*/  USHF.R.S32.HI UR5, URZ, 0x1f, UR4 ;  /* 0x0000001f3f057899 */ /* 0x000fe20008011404 */
[----:B------:R-:W-:Y:S01]  /*1700*/  IMAD R7, R56, c[0x0][0x228], RZ ;  /* 0x00008a0038077a24 */ /* 0x000fe200078e02ff */
[----:B------:R-:W-:-:S02]  /*1710*/  ISETP.NE.AND.EX P1, PT, RZ, c[0x0][0x23c], PT, P1 ;  /* 0x00008f00ff007a0c */ /* 0x000fc40003f25310 */
[----:B------:R-:W-:Y:S01]  /*1720*/  ULEA.HI UR5, UR5, UR4, URZ, 0x6 ;  /* 0x0000000405057291 */ /* 0x000fe2000f8f303f */
[----:B------:R-:W-:Y:S01]  /*1730*/  IADD3 R5, R5, R9, RZ ;  /* 0x0000000905057210 */ /* 0x000fe20007ffe0ff */
[C---:B------:R-:W-:Y:S01]  /*1740*/  IMAD R7, R0.reuse, c[0x0][0x22c], R7 ;  /* 0x00008b0000077a24 */ /* 0x040fe200078e0207 */
[----:B------:R-:W-:Y:S01]  /*1750*/  ISETP.NE.OR P1, PT, R57, RZ, !P1 ;  /* 0x000000ff3900720c */ /* 0x000fe20004f25670 */
[----:B------:R-:W-:Y:S02]  /*1760*/  ULOP3.LUT UR5, UR5, 0xffffffc0, URZ, 0xc0, !UPT ;  /* 0xffffffc005057892 */ /* 0x000fe4000f8ec03f */
[----:B------:R-:W-:-:S04]  /*1770*/  IMAD.WIDE.U32 R4, R0, c[0x0][0x228], R4 ;  /* 0x00008a0000047a25 */ /* 0x000fc800078e0004 */
[----:B------:R-:W-:Y:S01]  /*1780*/  IADD3 R6, -R2, UR5, RZ ;  /* 0x0000000502067c10 */ /* 0x000fe2000fffe1ff */
[----:B------:R-:W-:Y:S01]  /*1790*/  IMAD.IADD R5, R5, 0x1, R7 ;  /* 0x0000000105057824 */ /* 0x000fe200078e0207 */
[C---:B------:R-:W-:Y:S02]  /*17a0*/  LEA R8, P2, R4.reuse, c[0x0][0x208], 0x2 ;  /* 0x0000820004087a11 */ /* 0x040fe400078410ff */
[C---:B------:R-:W-:Y:S02]  /*17b0*/  ISETP.GE.AND P0, PT, R57.reuse, R6, PT ;  /* 0x000000063900720c */ /* 0x040fe40003f06270 */
[----:B------:R-:W-:Y:S02]  /*17c0*/  LEA.HI.X R9, R4, c[0x0][0x20c], R5, 0x2, P2 ;  /* 0x0000830004097a11 */ /* 0x000fe400010f1405 */
[----:B------:R-:W-:-:S13]  /*17d0*/  ISETP.GT.OR P0, PT, R57, 0x3f, P0 ;  /* 0x0000003f3900780c */ /* 0x000fda0000704670 */
[----:B------:R-:W-:Y:S05]  /*17e0*/  @P0 BRA `(.L_x_1207) ;  /* 0x0000011000000947 */ /* 0x000fea0003800000 */
[----:B------:R-:W-:Y:S01]  /*17f0*/  SHF.R.S32.HI R3, RZ, 0x1f, R57 ;  /* 0x0000001fff037819 */ /* 0x000fe20000011439 */
[----:B------:R-:W-:Y:S01]  /*1800*/  IMAD R54, R54, c[0x0][0x1f8], RZ ;  /* 0x00007e0036367a24 */ /* 0x000fe200078e02ff */
[----:B------:R-:W-:Y:S01]  /*1810*/  IADD3 R4, P0, R2, R57, RZ ;  /* 0x0000003902047210 */ /* 0x000fe20007f1e0ff */
[----:B------:R-:W-:Y:S02]  /*1820*/  FMUL.FTZ R6, R72, 1.4426950216293334961 ;  /* 0x3fb8aa3b48067820 */ /* 0x000fe40000410000 */
[----:B------:R-:W-:Y:S01]  /*1830*/  IMAD R7, R59, c[0x0][0x1fc], R54 ;  /* 0x00007f003b077a24 */ /* 0x000fe200078e0236 */
[----:B------:R-:W-:Y:S02]  /*1840*/  LEA.HI.X.SX32 R5, R2, R3, 0x1, P0 ;  /* 0x0000000302057211 */ /* 0x000fe400000f0eff */
[----:B------:R-:W-:-:S03]  /*1850*/  FSETP.NEU.FTZ.AND P0, PT, R72, -INF , PT ;  /* 0xff8000004800780b */ /* 0x000fc60003f1d000 */
[----:B------:R-:W-:-:S04]  /*1860*/  IMAD.WIDE.U32 R2, R59, c[0x0][0x1f8], R4 ;  /* 0x00007e003b027a25 */ /* 0x000fc800078e0004 */
[----:B------:R-:W-:Y:S01]  /*1870*/  IMAD R5, R56, c[0x0][0x200], RZ ;  /* 0x0000800038057a24 */ /* 0x000fe200078e02ff */
[----:B------:R-:W-:-:S03]  /*1880*/  IADD3 R3, R3, R7, RZ ;  /* 0x0000000703037210 */ /* 0x000fc60007ffe0ff */
[C---:B------:R-:W-:Y:S02]  /*1890*/  IMAD R5, R0.reuse, c[0x0][0x204], R5 ;  /* 0x0000810000057a24 */ /* 0x040fe400078e0205 */
[----:B------:R-:W-:-:S04]  /*18a0*/  IMAD.WIDE.U32 R2, R0, c[0x0][0x200], R2 ;  /* 0x0000800000027a25 */ /* 0x000fc800078e0002 */
[----:B------:R-:W-:Y:S01]  /*18b0*/  IMAD.IADD R3, R3, 0x1, R5 ;  /* 0x0000000103037824 */ /* 0x000fe200078e0205 */
[----:B------:R-:W-:-:S04]  /*18c0*/  LEA R4, P2, R2, c[0x0][0x1f0], 0x2 ;  /* 0x00007c0002047a11 */ /* 0x000fc800078410ff */
[----:B------:R-:W-:Y:S02]  /*18d0*/  LEA.HI.X R5, R2, c[0x0][0x1f4], R3, 0x2, P2 ;  /* 0x00007d0002057a11 */ /* 0x000fe400010f1403 */
[----:B------:R-:W-:-:S05]  /*18e0*/  FSEL R3, R6, RZ, P0 ;  /* 0x000000ff06037208 */ /* 0x000fca0000000000 */
[----:B------:R0:W-:Y:S02]  /*18f0*/  STG.E [R4.64], R3 ;  /* 0x0000000304007986 */ /* 0x0001e4000c101906 */
.L_x_1207:
[----:B------:R-:W-:Y:S05]  /*1900*/  BSYNC B0 ;  /* 0x0000000000007941 */ /* 0x000fea0003800000 */
.L_x_1206:
[----:B------:R1:W-:Y:S04]  /*1910*/  STG.E.128 [R8.64], RZ ;  /* 0x000000ff08007986 */ /* 0x0003e8000c101d06 */
[----:B------:R1:W-:Y:S04]  /*1920*/  STG.E.128 [R8.64+0x1000], RZ ;  /* 0x001000ff08007986 */ /* 0x0003e8000c101d06 */
        /* <DEDUP_REMOVED lines=9> */
[----:B------:R1:W-:Y:S01]  /*19c0*/  STG.E.128 [R8.64+0xb000], RZ ;  /* 0x00b000ff08007986 */ /* 0x0003e2000c101d06 */
[----:B------:R-:W-:Y:S05]  /*19d0*/  @P1 EXIT ;  /* 0x000000000000194d */ /* 0x000fea0003800000 */
[----:B0-----:R-:W-:Y:S01]  /*19e0*/  HFMA2.MMA R3, -RZ, RZ, 0, 2.384185791015625e-07 ;  /* 0x00000004ff037435 */ /* 0x001fe200000001ff */
[----:B------:R-:W-:-:S04]  /*19f0*/  IMAD R0, R55, c[0x0][0x230], R0 ;  /* 0x00008c0037007a24 */ /* 0x000fc800078e0200 */
[----:B------:R-:W-:-:S05]  /*1a00*/  IMAD R0, R0, c[0x0][0x170], R59 ;  /* 0x00005c0000007a24 */ /* 0x000fca00078e023b */
[----:B------:R-:W-:-:S05]  /*1a10*/  IMAD.WIDE R2, R0, R3, c[0x0][0x238] ;  /* 0x00008e0000027625 */ /* 0x000fca00078e0203 */
[----:B------:R-:W-:Y:S01]  /*1a20*/  STG.E [R2.64], RZ ;  /* 0x000000ff02007986 */ /* 0x000fe2000c101906 */
[----:B------:R-:W-:Y:S05]  /*1a30*/  EXIT ;  /* 0x000000000000794d */ /* 0x000fea0003800000 */
.L_x_1208:
        /* <DEDUP_REMOVED lines=12> */
.L_x_1426:


//--------------------- .text._ZN7cutlass13device_kernelIN5flash19enable_sm80_to_sm89INS1_16FlashAttnBwdSm80INS1_25CollectiveMainloopBwdSm80ILi2ELi1EN4cute5tupleIJNS5_1CILi64EEENS7_ILi80EEENS7_ILi192EEEEEENS_10bfloat16_tEfNS_4arch4Sm80ELb1ELb0ELb1ELb1ELb0ELb0ELb1ELb0ELi2ELi4ELi2ELi2ELb0EEENS1_21CollectiveEpilogueBwdISB_SC_SE_Li256ELb1ELb1ELi4EEENS1_25SingleTileBwdLPTSchedulerILb1ELi80ELb0EEEEEEEEEvNT_6ParamsE --------------------------
	.section	.text._ZN7cutlass13device_kernelIN5flash19enable_sm80_to_sm89INS1_16FlashAttnBwdSm80INS1_25CollectiveMainloopBwdSm80ILi2ELi1EN4cute5tupleIJNS5_1CILi64EEENS7_ILi80EEENS7_ILi192EEEEEENS_10bfloat16_tEfNS_4arch4Sm80ELb1ELb0ELb1ELb1ELb0ELb0ELb1ELb0ELi2ELi4ELi2ELi2ELb0EEENS1_21CollectiveEpilogueBwdISB_SC_SE_Li256ELb1ELb1ELi4EEENS1_25SingleTileBwdLPTSchedulerILb1ELi80ELb0EEEEEEEEEvNT_6ParamsE,"ax",@progbits
	.sectioninfo	@"SHI_REGISTERS=255"
	.align	128
.text._ZN7cutlass13device_kernelIN5flash19enable_sm80_to_sm89INS1_16FlashAttnBwdSm80INS1_25CollectiveMainloopBwdSm80ILi2ELi1EN4cute5tupleIJNS5_1CILi64EEENS7_ILi80EEENS7_ILi192EEEEEENS_10bfloat16_tEfNS_4arch4Sm80ELb1ELb0ELb1ELb1ELb0ELb0ELb1ELb0ELi2ELi4ELi2ELi2ELb0EEENS1_21CollectiveEpilogueBwdISB_SC_SE_Li256ELb1ELb1ELi4EEENS1_25SingleTileBwdLPTSchedulerILb1ELi80ELb0EEEEEEEEEvNT_6ParamsE:
        .type           _ZN7cutlass13device_kernelIN5flash19enable_sm80_to_sm89INS1_16FlashAttnBwdSm80INS1_25CollectiveMainloopBwdSm80ILi2ELi1EN4cute5tupleIJNS5_1CILi64EEENS7_ILi80EEENS7_ILi192EEEEEENS_10bfloat16_tEfNS_4arch4Sm80ELb1ELb0ELb1ELb1ELb0ELb0ELb1ELb0ELi2ELi4ELi2ELi2ELb0EEENS1_21CollectiveEpilogueBwdISB_SC_SE_Li256ELb1ELb1ELi4EEENS1_25SingleTileBwdLPTSchedulerILb1ELi80ELb0EEEEEEEEEvNT_6ParamsE,@function
        .size           _ZN7cutlass13device_kernelIN5flash19enable_sm80_to_sm89INS1_16FlashAttnBwdSm80INS1_25CollectiveMainloopBwdSm80ILi2ELi1EN4cute5tupleIJNS5_1CILi64EEENS7_ILi80EEENS7_ILi192EEEEEENS_10bfloat16_tEfNS_4arch4Sm80ELb1ELb0ELb1ELb1ELb0ELb0ELb1ELb0ELi2ELi4ELi2ELi2ELb0EEENS1_21CollectiveEpilogueBwdISB_SC_SE_Li256ELb1ELb1ELi4EEENS1_25SingleTileBwdLPTSchedulerILb1ELi80ELb0EEEEEEEEEvNT_6ParamsE,(.L_x_1427 - _ZN7cutlass13device_kernelIN5flash19enable_sm80_to_sm89INS1_16FlashAttnBwdSm80INS1_25CollectiveMainloopBwdSm80ILi2ELi1EN4cute5tupleIJNS5_1CILi64EEENS7_ILi80EEENS7_ILi192EEEEEENS_10bfloat16_tEfNS_4arch4Sm80ELb1ELb0ELb1ELb1ELb0ELb0ELb1ELb0ELi2ELi4ELi2ELi2ELb0EEENS1_21CollectiveEpilogueBwdISB_SC_SE_Li256ELb1ELb1ELi4EEENS1_25SingleTileBwdLPTSchedulerILb1ELi80ELb0EEEEEEEEEvNT_6ParamsE)
        .other          _ZN7cutlass13device_kernelIN5flash19enable_sm80_to_sm89INS1_16FlashAttnBwdSm80INS1_25CollectiveMainloopBwdSm80ILi2ELi1EN4cute5tupleIJNS5_1CILi64EEENS7_ILi80EEENS7_ILi192EEEEEENS_10bfloat16_tEfNS_4arch4Sm80ELb1ELb0ELb1ELb1ELb0ELb0ELb1ELb0ELi2ELi4ELi2ELi2ELb0EEENS1_21CollectiveEpilogueBwdISB_SC_SE_Li256ELb1ELb1ELi4EEENS1_25SingleTileBwdLPTSchedulerILb1ELi80ELb0EEEEEEEEEvNT_6ParamsE,@"STO_CUDA_ENTRY STV_DEFAULT"
_ZN7cutlass13device_kernelIN5flash19enable_sm80_to_sm89INS1_16FlashAttnBwdSm80INS1_25CollectiveMainloopBwdSm80ILi2ELi1EN4cute5tupleIJNS5_1CILi64EEENS7_ILi80EEENS7_ILi192EEEEEENS_10bfloat16_tEfNS_4arch4Sm80ELb1ELb0ELb1ELb1ELb0ELb0ELb1ELb0ELi2ELi4ELi2ELi2ELb0EEENS1_21CollectiveEpilogueBwdISB_SC_SE_Li256ELb1ELb1ELi4EEENS1_25SingleTileBwdLPTSchedulerILb1ELi80ELb0EEEEEEEEEvNT_6ParamsE:
[----:B------:R-:W-:Y:S02]  /*0000*/  MOV R1, c[0x0][0x28] ;  /* 0x00000a0000017a02 */ /* 0x000fe40000000f00 */
[----:B------:R-:W1:Y:S01]  /*0010*/  S2R R250, SR_TID.X ;  /* 0x0000000000fa7919 */ /* 0x000e620000002100 */
[----:B------:R-:W-:-:S03]  /*0020*/  ULDC.64 UR4, c[0x0][0x118] ;  /* 0x0000460000047ab9 */ /* 0x000fc60000000a00 */
        /* <DEDUP_REMOVED lines=21> */
.L_x_1210:
[----:B------:R-:W-:Y:S02]  /*0180*/  MOV R3, c[0x0][0x3ac] ;  /* 0x0000eb0000037a02 */ /* 0x000fe40000000f00 */
[----:B------:R-:W-:Y:S02]  /*0190*/  MOV R248, R0 ;  /* 0x0000000000f87202 */ /* 0x000fe40000000f00 */
[----:B------:R-:W-:-:S13]  /*01a0*/  ISETP.NE.AND P0, PT, R3, 0x1, PT ;  /* 0x000000010300780c */ /* 0x000fda0003f05270 */
[----:B------:R-:W-:-:S05]  /*01b0*/  @P0 IMAD.HI.U32 R3, R0, c[0x0][0x3b0], RZ ;  /* 0x0000ec0000030a27 */ /* 0x000fca00078e00ff */
[----:B------:R-:W-:-:S05]  /*01c0*/  @P0 SHF.R.U32.HI R248, RZ, c[0x0][0x3b4], R3 ;  /* 0x0000ed00fff80a19 */ /* 0x000fca0000011603 */
[----:B------:R-:W-:Y:S02]  /*01d0*/  IMAD R3, R248, c[0x0][0x3ac], RZ ;  /* 0x0000eb00f8037a24 */ /* 0x000fe400078e02ff */
.L_x_1211:
[----:B------:R-:W-:Y:S01]  /*01e0*/  IMAD.MOV.U32 R4, RZ, RZ, c[0x0][0x3a0] ;  /* 0x0000e800ff047624 */ /* 0x000fe200078e00ff */
[----:B------:R-:W-:Y:S01]  /*01f0*/  ISETP.NE.U32.AND P1, PT, RZ, c[0x0][0x3e0], PT ;  /* 0x0000f800ff007a0c */ /* 0x000fe20003f25070 */
[----:B------:R-:W-:-:S03]  /*0200*/  IMAD.IADD R0, R0, 0x1, -R3 ;  /* 0x0000000100007824 */ /* 0x000fc600078e0a03 */
[----:B------:R-:W-:Y:S01]  /*0210*/  ISETP.NE.AND P0, PT, R4, 0x1, PT ;  /* 0x000000010400780c */ /* 0x000fe20003f05270 */
[----:B------:R-:W-:-:S05]  /*0220*/  IMAD R0, R2, c[0x0][0x3ac], R0 ;  /* 0x0000eb0002007a24 */ /* 0x000fca00078e0200 */
[----:B------:R-:W-:-:S07]  /*0230*/  MOV R4, R0 ;  /* 0x0000000000047202 */ /* 0x000fce0000000f00 */
[----:B------:R-:W-:-:S05]  /*0240*/  @P0 IMAD.HI.U32 R2, R0, c[0x0][0x3a4], RZ ;  /* 0x0000e90000020a27 */ /* 0x000fca00078e00ff */
[----:B------:R-:W-:Y:S02]  /*0250*/  @P0 SHF.R.U32.HI R4, RZ, c[0x0][0x3a8], R2 ;  /* 0x0000ea00ff040a19 */ /* 0x000fe40000011602 */
[----:B------:R-:W-:Y:S02]  /*0260*/  ISETP.NE.AND.EX P0, PT, RZ, c[0x0][0x3e4], PT, P1 ;  /* 0x0000f900ff007a0c */ /* 0x000fe40003f05310 */
[----:B------:R-:W-:-:S05]  /*0270*/  IADD3 R2, -R4, RZ, RZ ;  /* 0x000000ff04027210 */ /* 0x000fca0007ffe1ff */
[----:B------:R-:W-:-:S06]  /*0280*/  IMAD R247, R2, c[0x0][0x3a0], R0 ;  /* 0x0000e80002f77a24 */ /* 0x000fcc00078e0200 */
[----:B------:R-:W-:Y:S05]  /*0290*/  @!P0 BRA `(.L_x_1212) ;  /* 0x0000004000008947 */ /* 0x000fea0003800000 */
[----:B------:R-:W-:-:S05]  /*02a0*/  MOV R2, 0x4 ;  /* 0x0000000400027802 */ /* 0x000fca0000000f00 */
[----:B------:R-:W-:-:S05]  /*02b0*/  IMAD.WIDE R2, R4, R2, c[0x0][0x3e0] ;  /* 0x0000f80004027625 */ /* 0x000fca00078e0202 */
[----:B------:R1:W5:Y:S01]  /*02c0*/  LDG.E R0, [R2.64] ;  /* 0x0000000402007981 */ /* 0x000362000c1e1900 */
[----:B------:R-:W-:Y:S05]  /*02d0*/  BRA `(.L_x_1213) ;  /* 0x000000a000007947 */ /* 0x000fea0003800000 */
.L_x_1212:
[----:B------:R-:W-:-:S04]  /*02e0*/  ISETP.NE.U32.AND P0, PT, RZ, c[0x0][0x3d8], PT ;  /* 0x0000f600ff007a0c */ /* 0x000fc80003f05070 */
[----:B------:R-:W-:-:S13]  /*02f0*/  ISETP.NE.AND.EX P0, PT, RZ, c[0x0][0x3dc], PT, P0 ;  /* 0x0000f700ff007a0c */ /* 0x000fda0003f05300 */
[----:B------:R-:W-:Y:S05]  /*0300*/  @!P0 BRA `(.L_x_1214) ;  /* 0x0000006000008947 */ /* 0x000fea0003800000 */
[----:B------:R-:W-:-:S05]  /*0310*/  MOV R2, 0x4 ;  /* 0x0000000400027802 */ /* 0x000fca0000000f00 */
[----:B------:R-:W-:-:S05]  /*0320*/  IMAD.WIDE R2, R4, R2, c[0x0][0x3d8] ;  /* 0x0000f60004027625 */ /* 0x000fca00078e0202 */
[----:B------:R-:W2:Y:S04]  /*0330*/  LDG.E R5, [R2.64] ;  /* 0x0000000402057981 */ /* 0x000ea8000c1e1900 */
[----:B------:R-:W2:Y:S02]  /*0340*/  LDG.E R0, [R2.64+0x4] ;  /* 0x0000040402007981 */ /* 0x000ea4000c1e1900 */
[----:B--2---:R-:W-:Y:S01]  /*0350*/  IADD3 R0, -R5, R0, RZ ;  /* 0x0000000005007210 */ /* 0x004fe20007ffe1ff */
[----:B------:R-:W-:Y:S05]  /*0360*/  BRA `(.L_x_1213) ;  /* 0x0000001000007947 */ /* 0x000fea0003800000 */
.L_x_1214:
[----:B------:R-:W-:-:S04]  /*0370*/  MOV R0, c[0x0][0x3d4] ;  /* 0x0000f50000007a02 */ /* 0x000fc80000000f00 */
.L_x_1213:
[----:B-----5:R-:W-:-:S05]  /*0380*/  IADD3 R0, R0, 0x4f, RZ ;  /* 0x0000004f00007810 */ /* 0x020fca0007ffe0ff */
[----:B------:R-:W-:-:S05]  /*0390*/  IMAD.HI R0, R0, 0x66666667, RZ ;  /* 0x6666666700007827 */ /* 0x000fca00078e02ff */
[----:B-1----:R-:W-:-:S04]  /*03a0*/  SHF.R.U32.HI R2, RZ, 0x1f, R0 ;  /* 0x0000001fff027819 */ /* 0x002fc80000011600 */
[----:B------:R-:W-:-:S04]  /*03b0*/  LEA.HI.SX32 R0, R0, R2, 0x1b ;  /* 0x0000000200007211 */ /* 0x000fc800078fdaff */
[----:B------:R-:W-:-:S04]  /*03c0*/  ISETP.GE.AND P0, PT, R248, R0, PT ;  /* 0x00000000f800720c */ /* 0x000fc80003f06270 */
[----:B------:R-:W-:Y:S01]  /*03d0*/  SEL R249, R4, 0xffffffff, !P0 ;  /* 0xffffffff04f97807 */ /* 0x000fe20004000000 */
[----:B------:R-:W-:Y:S05]  /*03e0*/  BRA `(.L_x_1215) ;  /* 0x0000036000007947 */ /* 0x000fea0003800000 */
.L_x_1209:
        /* <DEDUP_REMOVED lines=16> */
.L_x_1216:
[----:B------:R-:W-:Y:S02]  /*04f0*/  MOV R3, c[0x0][0x3ac] ;  /* 0x0000eb0000037a02 */ /* 0x000fe40000000f00 */
[----:B------:R-:W-:Y:S02]  /*0500*/  MOV R248, R0 ;  /* 0x0000000000f87202 */ /* 0x000fe40000000f00 */
[----:B------:R-:W-:-:S13]  /*0510*/  ISETP.NE.AND P0, PT, R3, 0x1, PT ;  /* 0x000000010300780c */ /* 0x000fda0003f05270 */
[----:B------:R-:W-:-:S05]  /*0520*/  @P0 IMAD.HI.U32 R3, R0, c[0x0][0x3b0], RZ ;  /* 0x0000ec0000030a27 */ /* 0x000fca00078e00ff */
[----:B------:R-:W-:-:S05]  /*0530*/  @P0 SHF.R.U32.HI R248, RZ, c[0x0][0x3b4], R3 ;  /* 0x0000ed00fff80a19 */ /* 0x000fca0000011603 */
[----:B------:R-:W-:Y:S02]  /*0540*/  IMAD R3, R248, c[0x0][0x3ac], RZ ;  /* 0x0000eb00f8037a24 */ /* 0x000fe400078e02ff */
.L_x_1217:
        /* <DEDUP_REMOVED lines=16> */
.L_x_1218:
        /* <DEDUP_REMOVED lines=9> */
.L_x_1220:
[----:B------:R-:W-:-:S04]  /*06e0*/  MOV R0, c[0x0][0x3d4] ;  /* 0x0000f50000007a02 */ /* 0x000fc80000000f00 */
.L_x_1219:
[----:B-----5:R-:W-:-:S05]  /*06f0*/  IADD3 R0, R0, 0x4f, RZ ;  /* 0x0000004f00007810 */ /* 0x020fca0007ffe0ff */
[----:B------:R-:W-:-:S05]  /*0700*/  IMAD.HI R0, R0, 0x66666667, RZ ;  /* 0x6666666700007827 */ /* 0x000fca00078e02ff */
[----:B-1----:R-:W-:-:S04]  /*0710*/  SHF.R.U32.HI R2, RZ, 0x1f, R0 ;  /* 0x0000001fff027819 */ /* 0x002fc80000011600 */
[----:B------:R-:W-:-:S04]  /*0720*/  LEA.HI.SX32 R0, R0, R2, 0x1b ;  /* 0x0000000200007211 */ /* 0x000fc800078fdaff */
[----:B------:R-:W-:-:S04]  /*0730*/  ISETP.GE.AND P0, PT, R248, R0, PT ;  /* 0x00000000f800720c */ /* 0x000fc80003f06270 */
[----:B------:R-:W-:-:S04]  /*0740*/  SEL R249, R4, 0xffffffff, !P0 ;  /* 0xffffffff04f97807 */ /* 0x000fc80004000000 */
.L_x_1215:
[----:B------:R-:W-:-:S13]  /*0750*/  ISETP.GE.AND P0, PT, R249, RZ, PT ;  /* 0x000000fff900720c */ /* 0x000fda0003f06270 */
[----:B------:R-:W-:Y:S05]  /*0760*/  @!P0 EXIT ;  /* 0x000000000000894d */ /* 0x000fea0003800000 */
[----:B------:R-:W-:Y:S01]  /*0770*/  ISETP.NE.U32.AND P0, PT, RZ, c[0x0][0x2c8], PT ;  /* 0x0000b200ff007a0c */ /* 0x000fe20003f05070 */
[----:B------:R-:W-:-:S03]  /*0780*/  IMAD.MOV.U32 R8, RZ, RZ, 0x4 ;  /* 0x00000004ff087424 */ /* 0x000fc600078e00ff */
[----:B------:R-:W-:Y:S01]  /*0790*/  ISETP.NE.AND.EX P6, PT, RZ, c[0x0][0x2cc], PT, P0 ;  /* 0x0000b300ff007a0c */ /* 0x000fe20003fc5300 */
[----:B------:R-:W-:Y:S01]  /*07a0*/  IMAD.WIDE R4, R249, R8, c[0x0][0x2c8] ;  /* 0x0000b200f9047625 */ /* 0x000fe200078e0208 */
[----:B------:R-:W-:Y:S02]  /*07b0*/  ISETP.NE.U32.AND P2, PT, RZ, c[0x0][0x2d0], PT ;  /* 0x0000b400ff007a0c */ /* 0x000fe40003f45070 */
[----:B------:R-:W-:Y:S02]  /*07c0*/  MOV R10, RZ ;  /* 0x000000ff000a7202 */ /* 0x000fe40000000f00 */
[----:B------:R-:W-:Y:S01]  /*07d0*/  ISETP.NE.AND.EX P2, PT, RZ, c[0x0][0x2d4], PT, P2 ;  /* 0x0000b500ff007a0c */ /* 0x000fe20003f45320 */
[----:B------:R-:W-:Y:S01]  /*07e0*/  IMAD.MOV.U32 R21, RZ, RZ, RZ ;  /* 0x000000ffff157224 */ /* 0x000fe200078e00ff */
[----:B------:R-:W-:-:S05]  /*07f0*/  ISETP.NE.U32.AND P0, PT, RZ, c[0x0][0x2d8], PT ;  /* 0x0000b600ff007a0c */ /* 0x000fca0003f05070 */
[----:B------:R-:W2:Y:S01]  /*0800*/  @P6 LDG.E R0, [R4.64] ;  /* 0x0000000404006981 */ /* 0x000ea2000c1e1900 */
[----:B------:R-:W-:Y:S01]  /*0810*/  IMAD.WIDE R2, R249, R8, c[0x0][0x2d0] ;  /* 0x0000b400f9027625 */ /* 0x000fe200078e0208 */
[----:B------:R-:W-:Y:S02]  /*0820*/  ISETP.NE.AND.EX P0, PT, RZ, c[0x0][0x2dc], PT, P0 ;  /* 0x0000b700ff007a0c */ /* 0x000fe40003f05300 */
[----:B------:R1:W5:Y:S01]  /*0830*/  @P6 LDG.E R21, [R4.64] ;  /* 0x0000000404156981 */ /* 0x000362000c1e1900 */
[----:B------:R-:W-:-:S03]  /*0840*/  IMAD.MOV.U32 R225, RZ, RZ, c[0x0][0x168] ;  /* 0x00005a00ffe17624 */ /* 0x000fc600078e00ff */
[----:B------:R1:W5:Y:S07]  /*0850*/  @P2 LDG.E R10, [R2.64] ;  /* 0x00000004020a2981 */ /* 0x00036e000c1e1900 */
[----:B------:R-:W-:-:S05]  /*0860*/  @P0 IMAD.WIDE R6, R249, R8, c[0x0][0x2d8] ;  /* 0x0000b600f9060625 */ /* 0x000fca00078e0208 */
[----:B------:R3:W5:Y:S01]  /*0870*/  @P0 LDG.E R225, [R6.64] ;  /* 0x0000000406e10981 */ /* 0x000762000c1e1900 */
[----:B------:R-:W-:Y:S01]  /*0880*/  IMAD.MOV.U32 R23, RZ, RZ, RZ ;  /* 0x000000ffff177224 */ /* 0x000fe200078e00ff */
[----:B------:R-:W-:Y:S01]  /*0890*/  MOV R84, c[0x0][0x198] ;  /* 0x0000660000547a02 */ /* 0x000fe20000000f00 */
[----:B--2---:R-:W-:-:S05]  /*08a0*/  @P6 IMAD R0, R249, 0x40, R0 ;  /* 0x00000040f9006824 */ /* 0x004fca00078e0200 */
[----:B---3--:R-:W-:-:S04]  /*08b0*/  @P6 SHF.R.S32.HI R6, RZ, 0x1f, R0 ;  /* 0x0000001fff066819 */ /* 0x008fc80000011400 */
[----:B------:R-:W-:-:S04]  /*08c0*/  @P6 LEA.HI R0, R6, R0, RZ, 0x6 ;  /* 0x0000000006006211 */ /* 0x000fc800078f30ff */
[----:B------:R-:W-:Y:S01]  /*08d0*/  @P6 LOP3.LUT R23, R0, 0xffffffc0, RZ, 0xc0, !PT ;  /* 0xffffffc000176812 */ /* 0x000fe200078ec0ff */
[----:B------:R-:W-:Y:S05]  /*08e0*/  @P0 BRA `(.L_x_1221) ;  /* 0x0000004000000947 */ /* 0x000fea0003800000 */
[----:B-1----:R-:W-:Y:S05]  /*08f0*/  @!P6 BRA `(.L_x_1221) ;  /* 0x000000300000e947 */ /* 0x002fea0003800000 */
[----:B------:R1:W2:Y:S04]  /*0900*/  LDG.E R0, [R4.64] ;  /* 0x0000000404007981 */ /* 0x0002a8000c1e1900 */
[----:B-1----:R-:W2:Y:S02]  /*0910*/  LDG.E R4, [R4.64+0x4] ;  /* 0x0000040404047981 */ /* 0x002ea4000c1e1900 */
[----:B--2--5:R-:W-:Y:S02]  /*0920*/  IADD3 R225, -R0, R4, RZ ;  /* 0x0000000400e17210 */ /* 0x024fe40007ffe1ff */
.L_x_1221:
[----:B-1----:R-:W-:-:S04]  /*0930*/  ISETP.NE.U32.AND P0, PT, RZ, c[0x0][0x2e0], PT ;  /* 0x0000b800ff007a0c */ /* 0x002fc80003f05070 */
[----:B------:R-:W-:-:S13]  /*0940*/  ISETP.NE.AND.EX P0, PT, RZ, c[0x0][0x2e4], PT, P0 ;  /* 0x0000b900ff007a0c */ /* 0x000fda0003f05300 */
[----:B------:R-:W-:Y:S05]  /*0950*/  @!P0 BRA `(.L_x_1222) ;  /* 0x0000003000008947 */ /* 0x000fea0003800000 */
[----:B------:R-:W-:-:S05]  /*0960*/  IMAD.WIDE R2, R249, R8, c[0x0][0x2e0] ;  /* 0x0000b800f9027625 */ /* 0x000fca00078e0208 */
[----:B------:R1:W5:Y:S01]  /*0970*/  LDG.E R84, [R2.64] ;  /* 0x0000000402547981 */ /* 0x000362000c1e1900 */
[----:B------:R-:W-:Y:S05]  /*0980*/  BRA `(.L_x_1223) ;  /* 0x0000004000007947 */ /* 0x000fea0003800000 */
.L_x_1222:
[----:B------:R-:W-:Y:S05]  /*0990*/  @!P2 BRA `(.L_x_1223) ;  /* 0x000000300000a947 */ /* 0x000fea0003800000 */
[----:B------:R1:W2:Y:S04]  /*09a0*/  LDG.E R0, [R2.64] ;  /* 0x0000000402007981 */ /* 0x0002a8000c1e1900 */
[----:B-1----:R-:W2:Y:S02]  /*09b0*/  LDG.E R2, [R2.64+0x4] ;  /* 0x0000040402027981 */ /* 0x002ea4000c1e1900 */
[----:B--2---:R-:W-:-:S05]  /*09c0*/  IADD3 R84, -R0, R2, RZ ;  /* 0x0000000200547210 */ /* 0x004fca0007ffe1ff */
.L_x_1223:
[C---:B-----5:R-:W-:Y:S01]  /*09d0*/  IMAD.IADD R0, R225.reuse, 0x1, -R84 ;  /* 0x00000001e1007824 */ /* 0x060fe200078e0a54 */
[----:B-1----:R-:W-:Y:S01]  /*09e0*/  IADD3 R2, R225, 0x3f, RZ ;  /* 0x0000003fe1027810 */ /* 0x002fe20007ffe0ff */
[----:B------:R-:W-:Y:S01]  /*09f0*/  CS2R R170, SRZ ;  /* 0x0000000000aa7805 */ /* 0x000fe2000001ff00 */
[----:B------:R-:W-:Y:S01]  /*0a00*/  PLOP3.LUT P0, PT, PT, PT, PT, 0x80, 0x0 ;  /* 0x000000000000781c */ /* 0x000fe20003f0f070 */
[----:B------:R-:W-:Y:S01]  /*0a10*/  IMAD R0, R248, 0x50, R0 ;  /* 0x00000050f8007824 */ /* 0x000fe200078e0200 */
[----:B------:R-:W-:Y:S01]  /*0a20*/  CS2R R168, SRZ ;  /* 0x0000000000a87805 */ /* 0x000fe2000001ff00 */
[----:B------:R-:W-:Y:S01]  /*0a30*/  CS2R R166, SRZ ;  /* 0x0000000000a67805 */ /* 0x000fe2000001ff00 */
[----:B------:R-:W-:Y:S01]  /*0a40*/  CS2R R164, SRZ ;  /* 0x0000000000a47805 */ /* 0x000fe2000001ff00 */
[----:B------:R-:W-:Y:S01]  /*0a50*/  CS2R R162, SRZ ;  /* 0x0000000000a27805 */ /* 0x000fe2000001ff00 */
[----:B------:R-:W-:Y:S01]  /*0a60*/  IADD3 R3, R0, -c[0x0][0x2a4], RZ ;  /* 0x8000a90000037a10 */ /* 0x000fe20007ffe0ff */
[----:B------:R-:W-:Y:S01]  /*0a70*/  CS2R R160, SRZ ;  /* 0x0000000000a07805 */ /* 0x000fe2000001ff00 */
[----:B------:R-:W-:Y:S01]  /*0a80*/  SHF.R.S32.HI R0, RZ, 0x1f, R2 ;  /* 0x0000001fff007819 */ /* 0x000fe20000011402 */
[----:B------:R-:W-:Y:S01]  /*0a90*/  CS2R R150, SRZ ;  /* 0x0000000000967805 */ /* 0x000fe2000001ff00 */
[----:B------:R-:W-:Y:S01]  /*0aa0*/  SHF.R.S32.HI R4, RZ, 0x1f, R3 ;  /* 0x0000001fff047819 */ /* 0x000fe20000011403 */
[----:B------:R-:W-:Y:S01]  /*0ab0*/  CS2R R148, SRZ ;  /* 0x0000000000947805 */ /* 0x000fe2000001ff00 */
[----:B------:R-:W-:Y:S01]  /*0ac0*/  LEA.HI R0, R0, R2, RZ, 0x6 ;  /* 0x0000000200007211 */ /* 0x000fe200078f30ff */
[----:B------:R-:W-:Y:S01]  /*0ad0*/  CS2R R154, SRZ ;  /* 0x00000000009a7805 */ /* 0x000fe2000001ff00 */
[----:B------:R-:W-:Y:S01]  /*0ae0*/  LEA.HI R2, R4, R3, RZ, 0x6 ;  /* 0x0000000304027211 */ /* 0x000fe200078f30ff */
[----:B------:R-:W-:Y:S01]  /*0af0*/  CS2R R152, SRZ ;  /* 0x0000000000987805 */ /* 0x000fe2000001ff00 */
[----:B------:R-:W-:Y:S01]  /*0b00*/  SHF.R.S32.HI R236, RZ, 0x6, R0 ;  /* 0x00000006ffec7819 */ /* 0x000fe20000011400 */
        /* <DEDUP_REMOVED lines=60> */
[----:B------:R-:W-:Y:S01]  /*0ed0*/  IMAD.MOV.U32 R0, RZ, RZ, R247 ;  /* 0x000000ffff007224 */ /* 0x000fe200078e00f7 */
[----:B------:R-:W-:Y:S01]  /*0ee0*/  LEA.HI R30, R31, R250, RZ, 0x3 ;  /* 0x000000fa1f1e7211 */ /* 0x000fe200078f18ff */
[----:B------:R-:W-:Y:S01]  /*0ef0*/  IMAD.SHL.U32 R36, R33, 0x20, RZ ;  /* 0x0000002021247824 */ /* 0x000fe200078e00ff */
[----:B------:R-:W-:Y:S01]  /*0f00*/  SEL R6, R22, RZ, !P2 ;  /* 0x000000ff16067207 */ /* 0x000fe20005000000 */
[----:B------:R-:W-:Y:S01]  /*0f10*/  IMAD.MOV.U32 R34, RZ, RZ, c[0x0][0x208] ;  /* 0x00008200ff227624 */ /* 0x000fe200078e00ff */
[----:B------:R-:W-:Y:S01]  /*0f20*/  LOP3.LUT R3, R30, 0xfffffff8, RZ, 0xc0, !PT ;  /* 0xfffffff81e037812 */ /* 0x000fe200078ec0ff */
[----:B------:R-:W-:Y:S01]  /*0f30*/  IMAD.MOV.U32 R213, RZ, RZ, 0x10 ;  /* 0x00000010ffd57424 */ /* 0x000fe200078e00ff */
[----:B------:R-:W-:Y:S01]  /*0f40*/  SHF.R.S32.HI R237, RZ, 0x3, R30 ;  /* 0x00000003ffed7819 */ /* 0x000fe2000001141e */
[----:B------:R-:W-:Y:S01]  /*0f50*/  IMAD R8, R6, c[0x0][0x1e8], RZ ;  /* 0x00007a0006087a24 */ /* 0x000fe200078e02ff */
[----:B------:R-:W-:Y:S01]  /*0f60*/  SEL R16, R249, RZ, !P2 ;  /* 0x000000fff9107207 */ /* 0x000fe20005000000 */
[----:B------:R-:W-:Y:S01]  /*0f70*/  IMAD.IADD R25, R250, 0x1, -R3 ;  /* 0x00000001fa197824 */ /* 0x000fe200078e0a03 */
[----:B------:R-:W-:Y:S01]  /*0f80*/  SHF.R.S32.HI R9, RZ, 0x1f, R237 ;  /* 0x0000001fff097819 */ /* 0x000fe200000114ed */
[----:B------:R-:W-:Y:S01]  /*0f90*/  @P0 IMAD.HI.U32 R2, R247, c[0x0][0x24c], RZ ;  /* 0x00009300f7020a27 */ /* 0x000fe200078e00ff */
[----:B------:R-:W-:Y:S01]  /*0fa0*/  IADD3 R19, P1, R237, R21, RZ ;  /* 0x00000015ed137210 */ /* 0x000fe20007f3e0ff */
[----:B------:R-:W-:Y:S01]  /*0fb0*/  CS2R R170, SRZ ;  /* 0x0000000000aa7805 */ /* 0x000fe2000001ff00 */
[----:B------:R-:W-:Y:S01]  /*0fc0*/  SEL R22, R22, RZ, !P6 ;  /* 0x000000ff16167207 */ /* 0x000fe20007000000 */
[----:B------:R-:W-:Y:S01]  /*0fd0*/  IMAD.SHL.U32 R12, R25, 0x8, RZ ;  /* 0x00000008190c7824 */ /* 0x000fe200078e00ff */
[----:B------:R-:W-:Y:S01]  /*0fe0*/  @P0 SHF.R.U32.HI R0, RZ, c[0x0][0x250], R2 ;  /* 0x00009400ff000a19 */ /* 0x000fe20000011602 */
[----:B------:R-:W-:Y:S01]  /*0ff0*/  IMAD R8, R16, c[0x0][0x1ec], R8 ;  /* 0x00007b0010087a24 */ /* 0x000fe200078e0208 */
[-C--:B------:R-:W-:Y:S01]  /*1000*/  LEA.HI.X.SX32 R21, R21, R9.reuse, 0x1, P1 ;  /* 0x0000000915157211 */ /* 0x080fe200008f0eff */
[----:B------:R-:W-:Y:S01]  /*1010*/  IMAD.SHL.U32 R35, R34, 0x40, RZ ;  /* 0x0000004022237824 */ /* 0x000fe200078e00ff */
[----:B------:R-:W-:Y:S01]  /*1020*/  SHF.R.S32.HI R4, RZ, 0x1f, R0 ;  /* 0x0000001fff047819 */ /* 0x000fe20000011400 */
[----:B------:R-:W-:Y:S01]  /*1030*/  IMAD.MOV.U32 R205, RZ, RZ, 0x120 ;  /* 0x00000120ffcd7424 */ /* 0x000fe200078e00ff */
[----:B------:R-:W-:Y:S01]  /*1040*/  SHF.R.S32.HI R13, RZ, 0x1f, R12 ;  /* 0x0000001fff0d7819 */ /* 0x000fe2000001140c */
[----:B------:R-:W-:Y:S01]  /*1050*/  IMAD R226, R248, -0x50, R84 ;  /* 0xffffffb0f8e27824 */ /* 0x000fe200078e0254 */
[----:B------:R-:W-:Y:S01]  /*1060*/  IADD3 R28, R12, 0x40, RZ ;  /* 0x000000400c1c7810 */ /* 0x000fe20007ffe0ff */
[----:B------:R-:W-:Y:S01]  /*1070*/  IMAD R2, R4, c[0x0][0x1e0], RZ ;  /* 0x0000780004027a24 */ /* 0x000fe200078e02ff */
[----:B------:R-:W-:Y:S01]  /*1080*/  ISETP.GE.AND P3, PT, R12, c[0x0][0x1cc], PT ;  /* 0x000073000c007a0c */ /* 0x000fe20003f66270 */
[----:B------:R-:W-:Y:S01]  /*1090*/  IMAD.MOV.U32 R208, RZ, RZ, RZ ;  /* 0x000000ffffd07224 */ /* 0x000fe200078e00ff */
[----:B------:R-:W-:Y:S01]  /*10a0*/  ISETP.GE.AND P5, PT, R28, c[0x0][0x1cc], PT ;  /* 0x000073001c007a0c */ /* 0x000fe20003fa6270 */
[----:B------:R-:W-:Y:S01]  /*10b0*/  IMAD R5, R0, c[0x0][0x1e4], R2 ;  /* 0x0000790000057a24 */ /* 0x000fe200078e0202 */
[----:B------:R-:W-:Y:S01]  /*10c0*/  IADD3 R29, R12, 0x80, RZ ;  /* 0x000000800c1d7810 */ /* 0x000fe20007ffe0ff */
[----:B------:R-:W-:Y:S01]  /*10d0*/  IMAD.WIDE.U32 R2, R0, c[0x0][0x1e0], R12 ;  /* 0x0000780000027a25 */ /* 0x000fe200078e000c */
[----:B------:R-:W-:Y:S01]  /*10e0*/  SHF.R.S32.HI R26, RZ, 0x1f, R247 ;  /* 0x0000001fff1a7819 */ /* 0x000fe200000114f7 */
[----:B------:R-:W-:Y:S01]  /*10f0*/  CS2R R168, SRZ ;  /* 0x0000000000a87805 */ /* 0x000fe2000001ff00 */
[----:B------:R-:W-:Y:S01]  /*1100*/  ISETP.GE.AND P2, PT, R29, c[0x0][0x1cc], PT ;  /* 0x000073001d007a0c */ /* 0x000fe20003f46270 */
[----:B------:R-:W-:Y:S01]  /*1110*/  IMAD.IADD R5, R3, 0x1, R5 ;  /* 0x0000000103057824 */ /* 0x000fe200078e0205 */
[-C--:B------:R-:W-:Y:S01]  /*1120*/  SHF.L.U64.HI R252, R33, R32.reuse, c[0x0][0x17c] ;  /* 0x00005f0021fc7619 */ /* 0x080fe20000010220 */
[----:B------:R-:W-:Y:S01]  /*1130*/  IMAD R3, R4, c[0x0][0x1b0], RZ ;  /* 0x00006c0004037a24 */ /* 0x000fe200078e02ff */
[----:B------:R-:W-:Y:S01]  /*1140*/  SHF.L.U64.HI R251, R34, R32, c[0x0][0x20c] ;  /* 0x0000830022fb7619 */ /* 0x000fe20000010220 */
        /* <DEDUP_REMOVED lines=8> */
[----:B------:R-:W-:Y:S01]  /*11d0*/  IMAD R0, R6, c[0x0][0x1b8], RZ ;  /* 0x00006e0006007a24 */ /* 0x000fe200078e02ff */
[----:B------:R-:W-:Y:S01]  /*11e0*/  IADD3 R6, P0, R237, R10, RZ ;  /* 0x0000000aed067210 */ /* 0x000fe20007f1e0ff */
[----:B------:R-:W-:Y:S01]  /*11f0*/  IMAD.IADD R3, R3, 0x1, R7 ;  /* 0x0000000103037824 */ /* 0x000fe200078e0207 */
[----:B------:R-:W-:Y:S01]  /*1200*/  CS2R R156, SRZ ;  /* 0x00000000009c7805 */ /* 0x000fe2000001ff00 */
[----:B------:R-:W-:Y:S01]  /*1210*/  IMAD.WIDE.U32 R4, R16, c[0x0][0x1e8], R4 ;  /* 0x00007a0010047a25 */ /* 0x000fe200078e0004 */
[----:B------:R-:W-:Y:S01]  /*1220*/  LEA.HI.X.SX32 R7, R10, R9, 0x1, P0 ;  /* 0x000000090a077211 */ /* 0x000fe200000f0eff */
        /* <DEDUP_REMOVED lines=12> */
[----:B------:R-:W-:Y:S01]  /*12f0*/  IMAD.SHL.U32 R0, R237, 0x40, RZ ;  /* 0x00000040ed007824 */ /* 0x000fe200078e00ff */
[----:B------:R-:W-:Y:S01]  /*1300*/  CS2R R136, SRZ ;  /* 0x0000000000887805 */ /* 0x000fe2000001ff00 */
[----:B------:R-:W-:Y:S01]  /*1310*/  IMAD.IADD R5, R5, 0x1, R8 ;  /* 0x0000000105057824 */ /* 0x000fe200078e0208 */
[----:B------:R-:W-:Y:S01]  /*1320*/  CS2R R134, SRZ ;  /* 0x0000000000867805 */ /* 0x000fe2000001ff00 */
[----:B------:R-:W-:Y:S01]  /*1330*/  IMAD R8, R3, c[0x0][0x1d8], RZ ;  /* 0x0000760003087a24 */ /* 0x000fe200078e02ff */
[----:B------:R-:W-:Y:S01]  /*1340*/  LOP3.LUT R0, R0, 0x1c0, RZ, 0xc0, !PT ;  /* 0x000001c000007812 */ /* 0x000fe200078ec0ff */
[----:B------:R-:W-:Y:S01]  /*1350*/  IMAD R6, R21, c[0x0][0x178], RZ ;  /* 0x00005e0015067a24 */ /* 0x000fe200078e02ff */
[----:B------:R-:W-:Y:S01]  /*1360*/  CS2R R132, SRZ ;  /* 0x0000000000847805 */ /* 0x000fe2000001ff00 */
[----:B------:R-:W-:Y:S01]  /*1370*/  IMAD R8, R2, c[0x0][0x1dc], R8 ;  /* 0x0000770002087a24 */ /* 0x000fe200078e0208 */
[----:B------:R-:W-:Y:S01]  /*1380*/  LOP3.LUT R9, R0, 0x38, R12, 0xf8, !PT ;  /* 0x0000003800097812 */ /* 0x000fe200078ef80c */
[----:B------:R-:W-:Y:S01]  /*1390*/  IMAD.WIDE.U32 R14, R2, c[0x0][0x1d8], R4 ;  /* 0x00007600020e7a25 */ /* 0x000fe200078e0004 */
[----:B------:R-:W-:Y:S01]  /*13a0*/  SHF.R.U32.HI R4, RZ, 0x3, R0 ;  /* 0x00000003ff047819 */ /* 0x000fe20000011600 */
        /* <DEDUP_REMOVED lines=9> */
[C---:B------:R-:W-:Y:S01]  /*1440*/  LEA R8, P0, R14.reuse, c[0x0][0x1c0], 0x1 ;  /* 0x000070000e087a11 */ /* 0x040fe200078008ff */
[----:B------:R-:W-:Y:S01]  /*1450*/  IMAD.IADD R11, R7, 0x1, R10 ;  /* 0x00000001070b7824 */ /* 0x000fe200078e020a */
[----:B------:R-:W-:Y:S01]  /*1460*/  LOP3.LUT R7, R9, R4, RZ, 0x3c, !PT ;  /* 0x0000000409077212 */ /* 0x000fe200078e3cff */
[----:B------:R-:W-:Y:S01]  /*1470*/  IMAD.MOV.U32 R10, RZ, RZ, R6 ;  /* 0x000000ffff0a7224 */ /* 0x000fe200078e0006 */
[----:B------:R-:W-:Y:S01]  /*1480*/  LEA.HI.X R9, R14, c[0x0][0x1c4], R0, 0x1, P0 ;  /* 0x000071000e097a11 */ /* 0x000fe200000f0c00 */
[----:B------:R-:W-:Y:S01]  /*1490*/  IMAD.IADD R0, R84, 0x1, -R237 ;  /* 0x0000000154007824 */ /* 0x000fe200078e0aed */
[----:B------:R-:W-:Y:S01]  /*14a0*/  LEA.HI R6, R31, R250, RZ, 0x6 ;  /* 0x000000fa1f067211 */ /* 0x000fe200078f30ff */
[----:B------:R-:W-:Y:S01]  /*14b0*/  IMAD.IADD R5, R17, 0x1, R18 ;  /* 0x0000000111057824 */ /* 0x000fe200078e0212 */
[----:B------:R-:W-:Y:S01]  /*14c0*/  CS2R R118, SRZ ;  /* 0x0000000000767805 */ /* 0x000fe2000001ff00 */
[----:B------:R-:W-:Y:S01]  /*14d0*/  IMAD R0, R248, -0x50, R0 ;  /* 0xffffffb0f8007824 */ /* 0x000fe200078e0200 */
[----:B------:R-:W-:Y:S01]  /*14e0*/  SHF.R.S32.HI R27, RZ, 0x6, R6 ;  /* 0x00000006ff1b7819 */ /* 0x000fe20000011406 */
[----:B------:R-:W-:Y:S01]  /*14f0*/  IMAD.MOV.U32 R17, RZ, RZ, c[0x0][0x1d8] ;  /* 0x00007600ff117624 */ /* 0x000fe200078e00ff */
[----:B------:R-:W-:Y:S01]  /*1500*/  CS2R R116, SRZ ;  /* 0x0000000000747805 */ /* 0x000fe2000001ff00 */
[----:B------:R-:W-:Y:S01]  /*1510*/  IMAD.MOV.U32 R15, RZ, RZ, c[0x0][0x1dc] ;  /* 0x00007700ff0f7624 */ /* 0x000fe200078e00ff */
[C---:B------:R-:W-:Y:S01]  /*1520*/  ISETP.LT.OR P1, PT, R0.reuse, 0x1, P3 ;  /* 0x000000010000780c */ /* 0x040fe20001f21670 */
[----:B------:R-:W-:Y:S01]  /*1530*/  IMAD R14, R27, 0x200, R7 ;  /* 0x000002001b0e7824 */ /* 0x000fe200078e0207 */
[----:B------:R-:W-:Y:S01]  /*1540*/  ISETP.LT.OR P4, PT, R0, 0x1, P5 ;  /* 0x000000010000780c */ /* 0x000fe20002f81670 */
[C---:B------:R-:W-:Y:S01]  /*1550*/  IMAD.SHL.U32 R24, R17.reuse, 0x20, RZ ;  /* 0x0000002011187824 */ /* 0x040fe200078e00ff */
[C---:B------:R-:W-:Y:S01]  /*1560*/  LEA R6, P0, R17.reuse, R8, 0x6 ;  /* 0x0000000811067211 */ /* 0x040fe200078030ff */
[----:B------:R-:W-:Y:S01]  /*1570*/  IMAD.SHL.U32 R220, R14, 0x2, RZ ;  /* 0x000000020edc7824 */ /* 0x000fe200078e00ff */
[----:B------:R-:W-:Y:S01]  /*1580*/  CS2R R114, SRZ ;  /* 0x0000000000727805 */ /* 0x000fe2000001ff00 */
[----:B------:R-:W-:Y:S01]  /*1590*/  IMAD.MOV.U32 R4, RZ, RZ, R16 ;  /* 0x000000ffff047224 */ /* 0x000fe200078e0010 */
[----:B------:R-:W-:Y:S01]  /*15a0*/  LEA.HI.X R7, R17, R9, R15, 0x6, P0 ;  /* 0x0000000911077211 */ /* 0x000fe200000f340f */
[----:B------:R-:W-:Y:S01]  /*15b0*/  IMAD R3, R3, c[0x0][0x1a8], RZ ;  /* 0x00006a0003037a24 */ /* 0x000fe200078e02ff */
[----:B------:R-:W-:Y:S01]  /*15c0*/  SHF.L.U64.HI R17, R17, R32, c[0x0][0x1dc] ;  /* 0x0000770011117619 */ /* 0x000fe20000010220 */
[----:B------:R-:W-:Y:S01]  /*15d0*/  IMAD.WIDE.U32 R14, R247, c[0x0][0x180], R10 ;  /* 0x00006000f70e7a25 */ /* 0x000fe200078e000a */
[----:B------:R-:W-:Y:S01]  /*15e0*/  CS2R R112, SRZ ;  /* 0x0000000000707805 */ /* 0x000fe2000001ff00 */
[----:B------:R-:W-:Y:S01]  /*15f0*/  @!PT LDS RZ, [RZ] ;  /* 0x00000000fffff984 */ /* 0x000fe20000000800 */
[----:B------:R-:W-:Y:S01]  /*1600*/  @!PT LDS RZ, [RZ] ;  /* 0x00000000fffff984 */ /* 0x000fe20000000800 */
[----:B------:R-:W-:Y:S01]  /*1610*/  @!PT LDS RZ, [RZ] ;  /* 0x00000000fffff984 */ /* 0x000fe20000000800 */
[----:B------:R1:W-:Y:S01]  /*1620*/  LDGSTS.E.BYPASS.LTC128B.128 [R220+0x7880], [R8.64], !P1 ;  /* 0x0788000008dc7fae */ /* 0x0003e2000c901d44 */
[----:B------:R-:W-:Y:S01]  /*1630*/  ISETP.LT.OR P1, PT, R0, 0x1, P2 ;  /* 0x000000010000780c */ /* 0x000fe20001721670 */
[----:B------:R-:W-:Y:S01]  /*1640*/  IMAD R20, R2, c[0x0][0x1ac], R3 ;  /* 0x00006b0002147a24 */ /* 0x000fe200078e0203 */
[----:B------:R-:W-:Y:S01]  /*1650*/  CS2R R82, SRZ ;  /* 0x0000000000527805 */ /* 0x000fe2000001ff00 */
[----:B------:R1:W-:Y:S01]  /*1660*/  LDGSTS.E.BYPASS.LTC128B.128 [R220+0xa080], [R8.64+0x80], !P4 ;  /* 0x0a08008008dc7fae */ /* 0x0003e2000e101d44 */
[----:B------:R-:W-:Y:S01]  /*1670*/  ISETP.GT.AND P4, PT, R250, 0x7f, PT ;  /* 0x0000007ffa00780c */ /* 0x000fe20003f84270 */
[----:B------:R-:W-:Y:S01]  /*1680*/  IMAD.WIDE.U32 R10, R2, c[0x0][0x1a8], R4 ;  /* 0x00006a00020a7a25 */ /* 0x000fe200078e0004 */
[----:B------:R-:W-:Y:S01]  /*1690*/  CS2R R80, SRZ ;  /* 0x0000000000507805 */ /* 0x000fe2000001ff00 */
[----:B------:R-:W-:Y:S01]  /*16a0*/  CS2R R78, SRZ ;  /* 0x00000000004e7805 */ /* 0x000fe2000001ff00 */
[----:B------:R-:W-:Y:S01]  /*16b0*/  CS2R R76, SRZ ;  /* 0x00000000004c7805 */ /* 0x000fe2000001ff00 */
[----:B------:R-:W-:Y:S01]  /*16c0*/  IMAD.IADD R5, R11, 0x1, R20 ;  /* 0x000000010b057824 */ /* 0x000fe200078e0214 */
[----:B------:R-:W-:Y:S01]  /*16d0*/  SHF.R.S32.HI R20, RZ, 0x1f, R217 ;  /* 0x0000001fff147819 */ /* 0x000fe200000114d9 */
[----:B------:R-:W-:Y:S01]  /*16e0*/  IMAD R18, R26, c[0x0][0x180], RZ ;  /* 0x000060001a127a24 */ /* 0x000fe200078e02ff */
[----:B------:R-:W-:Y:S01]  /*16f0*/  CS2R R74, SRZ ;  /* 0x00000000004a7805 */ /* 0x000fe2000001ff00 */
[----:B------:R1:W-:Y:S01]  /*1700*/  LDGSTS.E.BYPASS.LTC128B.128 [R220+0xc880], [R8.64+0x100], !P1 ;  /* 0x0c88010008dc7fae */ /* 0x0003e2000c901d44 */
[----:B------:R-:W-:Y:S01]  /*1710*/  ISETP.LT.OR P1, PT, R0, 0x21, P3 ;  /* 0x000000210000780c */ /* 0x000fe20001f21670 */
[----:B------:R-:W-:Y:S01]  /*1720*/  IMAD R18, R247, c[0x0][0x184], R18 ;  /* 0x00006100f7127a24 */ /* 0x000fe200078e0212 */
[----:B------:R-:W-:Y:S01]  /*1730*/  CS2R R72, SRZ ;  /* 0x0000000000487805 */ /* 0x000fe2000001ff00 */
[C---:B------:R-:W-:Y:S01]  /*1740*/  @!P4 LEA R16, P0, R24.reuse, R6, 0x1 ;  /* 0x000000061810c211 */ /* 0x040fe200078008ff */
[----:B------:R-:W-:Y:S01]  /*1750*/  IMAD R2, R21, c[0x0][0x208], RZ ;  /* 0x0000820015027a24 */ /* 0x000fe200078e02ff */
[----:B------:R-:W-:Y:S01]  /*1760*/  CS2R R70, SRZ ;  /* 0x0000000000467805 */ /* 0x000fe2000001ff00 */
[----:B------:R-:W-:Y:S01]  /*1770*/  IMAD.IADD R3, R15, 0x1, R18 ;  /* 0x000000010f037824 */ /* 0x000fe200078e0212 */
[----:B------:R-:W-:Y:S01]  /*1780*/  @!P4 LEA.HI.X R17, R24, R7, R17, 0x1, P0 ;  /* 0x000000071811c211 */ /* 0x000fe200000f0c11 */
[C---:B------:R-:W-:Y:S01]  /*1790*/  IMAD R21, R19.reuse, c[0x0][0x20c], R2 ;  /* 0x0000830013157a24 */ /* 0x040fe200078e0202 */
[----:B------:R-:W-:Y:S01]  /*17a0*/  ISETP.LT.OR P4, PT, R0, 0x21, P2 ;  /* 0x000000210000780c */ /* 0x000fe20001781670 */
[----:B------:R-:W-:Y:S01]  /*17b0*/  IMAD.WIDE.U32 R18, R19, c[0x0][0x208], R12 ;  /* 0x0000820013127a25 */ /* 0x000fe200078e000c */
[----:B------:R-:W-:Y:S01]  /*17c0*/  ISETP.GT.AND P2, PT, R250, 0x7f, PT ;  /* 0x0000007ffa00780c */ /* 0x000fe20003f44270 */
[----:B------:R-:W-:Y:S01]  /*17d0*/  CS2R R68, SRZ ;  /* 0x0000000000447805 */ /* 0x000fe2000001ff00 */
[C---:B------:R-:W-:Y:S01]  /*17e0*/  LEA R4, P0, R10.reuse, c[0x0][0x190], 0x1 ;  /* 0x000064000a047a11 */ /* 0x040fe200078008ff */
[----:B------:R2:W-:Y:S01]  /*17f0*/  LDGSTS.E.BYPASS.LTC128B.128 [R220+0x8880], [R6.64], !P1 ;  /* 0x0888000006dc7fae */ /* 0x0005e2000c901d44 */
[----:B------:R-:W-:Y:S01]  /*1800*/  SEL R24, R249, RZ, !P6 ;  /* 0x000000fff9187207 */ /* 0x000fe20007000000 */
[----:B------:R-:W-:Y:S01]  /*1810*/  IMAD.MOV.U32 R13, RZ, RZ, 0x6 ;  /* 0x00000006ff0d7424 */ /* 0x000fe200078e00ff */
[----:B------:R-:W-:Y:S01]  /*1820*/  LEA.HI.X R5, R10, c[0x0][0x194], R5, 0x1, P0 ;  /* 0x000065000a057a11 */ /* 0x000fe200000f0c05 */
[----:B------:R-:W-:Y:S01]  /*1830*/  IMAD.MOV.U32 R2, RZ, RZ, R14 ;  /* 0x000000ffff027224 */ /* 0x000fe200078e000e */
[----:B------:R-:W-:Y:S01]  /*1840*/  ISETP.LT.OR P6, PT, R0, 0x21, P5 ;  /* 0x000000210000780c */ /* 0x000fe20002fc1670 */
[C---:B------:R-:W-:Y:S01]  /*1850*/  IMAD.SHL.U32 R14, R33.reuse, 0x40, RZ ;  /* 0x00000040210e7824 */ /* 0x040fe200078e00ff */
[----:B------:R-:W-:Y:S01]  /*1860*/  CS2R R66, SRZ ;  /* 0x0000000000427805 */ /* 0x000fe2000001ff00 */
[----:B------:R-:W-:Y:S01]  /*1870*/  IMAD.WIDE.U32 R234, R24, c[0x0][0x188], R2 ;  /* 0x0000620018ea7a25 */ /* 0x000fe200078e0002 */
[----:B------:R-:W-:Y:S01]  /*1880*/  CS2R R64, SRZ ;  /* 0x0000000000407805 */ /* 0x000fe2000001ff00 */
[----:B------:R-:W-:Y:S01]  /*1890*/  @!P2 ISETP.GE.AND P0, PT, R0, 0x41, PT ;  /* 0x000000410000a80c */ /* 0x000fe20003f06270 */
[----:B------:R-:W-:Y:S01]  /*18a0*/  CS2R R62, SRZ ;  /* 0x00000000003e7805 */ /* 0x000fe2000001ff00 */
[----:B-1----:R-:W-:Y:S01]  /*18b0*/  SHF.L.U64.HI R9, R33, R13, c[0x0][0x17c] ;  /* 0x00005f0021097619 */ /* 0x002fe2000001020d */
[----:B------:R-:W-:Y:S01]  /*18c0*/  IMAD R8, R22, c[0x0][0x188], RZ ;  /* 0x0000620016087a24 */ /* 0x000fe200078e02ff */
[----:B------:R-:W-:Y:S01]  /*18d0*/  @!P2 ISETP.GE.OR P3, PT, R12, c[0x0][0x1cc], !P0 ;  /* 0x000073000c00aa0c */ /* 0x000fe20004766670 */
[----:B------:R-:W-:Y:S01]  /*18e0*/  IMAD.MOV.U32 R3, RZ, RZ, c[0x0][0x1ac] ;  /* 0x00006b00ff037624 */ /* 0x000fe200078e00ff */
[----:B------:R-:W-:Y:S01]  /*18f0*/  @!P2 ISETP.LT.OR P2, PT, R0, 0x41, P5 ;  /* 0x000000410000a80c */ /* 0x000fe20002f41670 */
[----:B------:R-:W-:Y:S01]  /*1900*/  IMAD R2, R9, R217, RZ ;  /* 0x000000d909027224 */ /* 0x000fe200078e02ff */
[----:B------:R-:W-:Y:S01]  /*1910*/  ISETP.GT.AND P5, PT, R250, 0x7f, PT ;  /* 0x0000007ffa00780c */ /* 0x000fe20003fa4270 */
[----:B------:R2:W-:Y:S01]  /*1920*/  LDGSTS.E.BYPASS.LTC128B.128 [R220+0xb080], [R6.64+0x80], !P6 ;  /* 0x0b08008006dc7fae */ /* 0x0005e2000f101d44 */
[----:B------:R-:W-:Y:S01]  /*1930*/  ISETP.GE.AND P6, PT, R12, c[0x0][0x19c], PT ;  /* 0x000067000c007a0c */ /* 0x000fe20003fc6270 */
[-C--:B------:R-:W-:Y:S01]  /*1940*/  IMAD R9, R20, R14.reuse, R2 ;  /* 0x0000000e14097224 */ /* 0x080fe200078e0202 */
[----:B------:R-:W-:Y:S01]  /*1950*/  SHF.L.U64.HI R13, R34, R13, c[0x0][0x20c] ;  /* 0x00008300220d7619 */ /* 0x000fe2000001020d */
[----:B------:R2:W-:Y:S01]  /*1960*/  LDGSTS.E.BYPASS.LTC128B.128 [R220+0xd880], [R6.64+0x100], !P4 ;  /* 0x0d88010006dc7fae */ /* 0x0005e2000e101d44 */
[----:B------:R-:W-:Y:S01]  /*1970*/  ISETP.LT.OR P4, PT, R0, 0x1, P6 ;  /* 0x000000010000780c */ /* 0x000fe20003781670 */
[----:B------:R-:W-:Y:S01]  /*1980*/  IMAD R8, R24, c[0x0][0x18c], R8 ;  /* 0x0000630018087a24 */ /* 0x000fe200078e0208 */
[----:B------:R-:W-:Y:S01]  /*1990*/  CS2R R60, SRZ ;  /* 0x00000000003c7805 */ /* 0x000fe2000001ff00 */
[----:B------:R-:W-:Y:S01]  /*19a0*/  IMAD.MOV.U32 R230, RZ, RZ, R234 ;  /* 0x000000ffffe67224 */ /* 0x000fe200078e00ea */
[----:B------:R-:W-:Y:S01]  /*19b0*/  CS2R R58, SRZ ;  /* 0x00000000003a7805 */ /* 0x000fe2000001ff00 */
[----:B------:R-:W-:Y:S01]  /*19c0*/  IMAD.IADD R231, R235, 0x1, R8 ;  /* 0x00000001ebe77824 */ /* 0x000fe200078e0208 */
[----:B------:R-:W-:Y:S01]  /*19d0*/  CS2R R56, SRZ ;  /* 0x0000000000387805 */ /* 0x000fe2000001ff00 */
[----:B------:R1:W-:Y:S01]  /*19e0*/  @!P5 LDGSTS.E.BYPASS.LTC128B.128 [R220+0x9880], [R16.64], !P3 ;  /* 0x0988000010dcdfae */ /* 0x0003e2000d901d44 */
[----:B------:R-:W-:Y:S01]  /*19f0*/  ISETP.GT.AND P3, PT, R250, 0x7f, PT ;  /* 0x0000007ffa00780c */ /* 0x000fe20003f64270 */
[----:B------:R-:W-:Y:S01]  /*1a00*/  IMAD.WIDE.U32 R14, R217, R14, R230 ;  /* 0x0000000ed90e7225 */ /* 0x000fe200078e00e6 */
[----:B------:R-:W-:Y:S01]  /*1a10*/  @!P5 ISETP.GE.OR P1, PT, R29, c[0x0][0x1cc], !P0 ;  /* 0x000073001d00da0c */ /* 0x000fe20004726670 */
[----:B------:R-:W-:Y:S01]  /*1a20*/  CS2R R54, SRZ ;  /* 0x0000000000367805 */ /* 0x000fe2000001ff00 */
[----:B------:R-:W-:Y:S01]  /*1a30*/  ISETP.GE.AND P5, PT, R28, c[0x0][0x19c], PT ;  /* 0x000067001c007a0c */ /* 0x000fe20003fa6270 */
[----:B------:R-:W-:Y:S01]  /*1a40*/  IMAD.IADD R9, R15, 0x1, R9 ;  /* 0x000000010f097824 */ /* 0x000fe200078e0209 */
[----:B------:R-:W-:Y:S01]  /*1a50*/  CS2R R52, SRZ ;  /* 0x0000000000347805 */ /* 0x000fe2000001ff00 */
[----:B------:R-:W-:Y:S01]  /*1a60*/  IMAD R13, R13, R217, RZ ;  /* 0x000000d90d0d7224 */ /* 0x000fe200078e02ff */
[----:B------:R-:W-:Y:S01]  /*1a70*/  CS2R R50, SRZ ;  /* 0x0000000000327805 */ /* 0x000fe2000001ff00 */
[----:B------:R-:W-:Y:S01]  /*1a80*/  IMAD.MOV.U32 R221, RZ, RZ, 0x1 ;  /* 0x00000001ffdd7424 */ /* 0x000fe200078e00ff */
[----:B------:R-:W-:Y:S01]  /*1a90*/  CS2R R48, SRZ ;  /* 0x0000000000307805 */ /* 0x000fe2000001ff00 */
[----:B------:R-:W-:Y:S01]  /*1aa0*/  IMAD R13, R20, R35, R13 ;  /* 0x00000023140d7224 */ /* 0x000fe200078e020d */
[----:B------:R-:W-:Y:S01]  /*1ab0*/  LEA.HI R20, R31, R250, RZ, 0x4 ;  /* 0x000000fa1f147211 */ /* 0x000fe200078f20ff */
[----:B------:R1:W-:Y:S01]  /*1ac0*/  @!P3 LDGSTS.E.BYPASS.LTC128B.128 [R220+0xc080], [R16.64+0x80], !P2 ;  /* 0x0c08008010dcbfae */ /* 0x0003e2000d101d44 */
[----:B------:R-:W-:Y:S01]  /*1ad0*/  CS2R R46, SRZ ;  /* 0x00000000002e7805 */ /* 0x000fe2000001ff00 */
[----:B------:R-:W-:Y:S01]  /*1ae0*/  CS2R R44, SRZ ;  /* 0x00000000002c7805 */ /* 0x000fe2000001ff00 */
[----:B------:R-:W-:Y:S01]  /*1af0*/  CS2R R42, SRZ ;  /* 0x00000000002a7805 */ /* 0x000fe2000001ff00 */
[----:B------:R1:W-:Y:S01]  /*1b00*/  @!P3 LDGSTS.E.BYPASS.LTC128B.128 [R220+0xe880], [R16.64+0x100], !P1 ;  /* 0x0e88010010dcbfae */ /* 0x0003e2000c901d44 */
[----:B------:R-:W-:Y:S01]  /*1b10*/  ISETP.LT.OR P1, PT, R0, 0x1, P5 ;  /* 0x000000010000780c */ /* 0x000fe20002f21670 */
[----:B--2---:R-:W-:Y:S01]  /*1b20*/  IMAD.MOV.U32 R7, RZ, RZ, c[0x0][0x1a8] ;  /* 0x00006a00ff077624 */ /* 0x004fe200078e00ff */
[----:B------:R-:W-:Y:S01]  /*1b30*/  ISETP.GE.AND P3, PT, R29, c[0x0][0x19c], PT ;  /* 0x000067001d007a0c */ /* 0x000fe20003f66270 */
[----:B------:R2:W-:Y:S01]  /*1b40*/  LDGSTS.E.BYPASS.LTC128B.128 [R220+0x80], [R4.64], !P4 ;  /* 0x0008000004dc7fae */ /* 0x0005e2000e101d44 */
[----:B------:R-:W-:Y:S01]  /*1b50*/  ISETP.GT.AND P4, PT, R250, 0x7f, PT ;  /* 0x0000007ffa00780c */ /* 0x000fe20003f84270 */
[----:B------:R-:W-:Y:S01]  /*1b60*/  CS2R R40, SRZ ;  /* 0x0000000000287805 */ /* 0x000fe2000001ff00 */
[C---:B------:R-:W-:Y:S01]  /*1b70*/  LEA R2, P0, R7.reuse, R4, 0x6 ;  /* 0x0000000407027211 */ /* 0x040fe200078030ff */
[----:B------:R-:W-:Y:S01]  /*1b80*/  CS2R R38, SRZ ;  /* 0x0000000000267805 */ /* 0x000fe2000001ff00 */
[----:B------:R-:W-:-:S02]  /*1b90*/  SHF.L.U64.HI R6, R7, R32, c[0x0][0x1ac] ;  /* 0x00006b0007067619 */ /* 0x000fc40000010220 */
[C---:B------:R-:W-:Y:S01]  /*1ba0*/  LEA.HI.X R3, R7.reuse, R5, R3, 0x6, P0 ;  /* 0x0000000507037211 */ /* 0x040fe200000f3403 */
[----:B------:R-:W-:Y:S01]  /*1bb0*/  IMAD.SHL.U32 R7, R7, 0x20, RZ ;  /* 0x0000002007077824 */ /* 0x000fe200078e00ff */
[C---:B------:R-:W-:Y:S01]  /*1bc0*/  ISETP.LT.OR P2, PT, R0.reuse, 0x1, P3 ;  /* 0x000000010000780c */ /* 0x040fe20001f41670 */
[----:B------:R2:W-:Y:S01]  /*1bd0*/  LDGSTS.E.BYPASS.LTC128B.128 [R220+0x2880], [R4.64+0x80], !P1 ;  /* 0x0288008004dc7fae */ /* 0x0005e2000c901d44 */
[----:B------:R-:W-:Y:S01]  /*1be0*/  ISETP.LT.OR P1, PT, R0, 0x21, P6 ;  /* 0x000000210000780c */ /* 0x000fe20003721670 */
[----:B------:R-:W-:Y:S02]  /*1bf0*/  CS2R R32, SRZ ;  /* 0x0000000000207805 */ /* 0x000fe4000001ff00 */
[----:B------:R-:W-:-:S04]  /*1c00*/  @!P4 LEA R10, P0, R7, R2, 0x1 ;  /* 0x00000002070ac211 */ /* 0x000fc800078008ff */
[----:B------:R-:W-:Y:S01]  /*1c10*/  @!P4 LEA.HI.X R11, R7, R3, R6, 0x1, P0 ;  /* 0x00000003070bc211 */ /* 0x000fe200000f0c06 */
[----:B------:R-:W-:Y:S01]  /*1c20*/  IMAD.IADD R7, R19, 0x1, R21 ;  /* 0x0000000113077824 */ /* 0x000fe200078e0215 */
[----:B------:R-:W-:Y:S01]  /*1c30*/  LEA R8, P0, R14, c[0x0][0x160], 0x1 ;  /* 0x000058000e087a11 */ /* 0x000fe200078008ff */
[----:B------:R-:W-:Y:S01]  /*1c40*/  IMAD.SHL.U32 R19, R250, 0x4, RZ ;  /* 0x00000004fa137824 */ /* 0x000fe200078e00ff */
[----:B------:R2:W-:Y:S01]  /*1c50*/  LDGSTS.E.BYPASS.LTC128B.128 [R220+0x5080], [R4.64+0x100], !P2 ;  /* 0x0508010004dc7fae */ /* 0x0005e2000d101d44 */
[----:B------:R-:W-:Y:S01]  /*1c60*/  IMAD.MOV.U32 R6, RZ, RZ, R18 ;  /* 0x000000ffff067224 */ /* 0x000fe200078e0012 */
[----:B------:R-:W-:Y:S01]  /*1c70*/  LEA.HI.X R9, R14, c[0x0][0x164], R9, 0x1, P0 ;  /* 0x000059000e097a11 */ /* 0x000fe200000f0c09 */
[----:B-1----:R-:W-:Y:S01]  /*1c80*/  IMAD R16, R26, c[0x0][0x210], RZ ;  /* 0x000084001a107a24 */ /* 0x002fe200078e02ff */
[----:B------:R-:W-:Y:S01]  /*1c90*/  ISETP.GE.AND P0, PT, R12, c[0x0][0x16c], PT ;  /* 0x00005b000c007a0c */ /* 0x000fe20003f06270 */
[----:B------:R1:W-:Y:S01]  /*1ca0*/  LDGSTS.E.BYPASS.LTC128B.128 [R220+0x1080], [R2.64], !P1 ;  /* 0x0108000002dc7fae */ /* 0x0003e2000c901d44 */
[----:B------:R-:W-:Y:S01]  /*1cb0*/  ISETP.GE.AND P1, PT, R28, c[0x0][0x16c], PT ;  /* 0x00005b001c007a0c */ /* 0x000fe20003f26270 */
[----:B------:R-:W-:Y:S01]  /*1cc0*/  IMAD R16, R247, c[0x0][0x214], R16 ;  /* 0x00008500f7107a24 */ /* 0x000fe200078e0210 */
[----:B------:R-:W-:-:S02]  /*1cd0*/  SEL R15, RZ, 0x1, P0 ;  /* 0x00000001ff0f7807 */ /* 0x000fc40000000000 */
[----:B------:R-:W-:Y:S02]  /*1ce0*/  ISETP.GE.AND P0, PT, R29, c[0x0][0x16c], PT ;  /* 0x00005b001d007a0c */ /* 0x000fe40003f06270 */
[----:B------:R-:W-:Y:S02]  /*1cf0*/  SHF.R.S32.HI R14, RZ, 0x1f, R23 ;  /* 0x0000001fff0e7819 */ /* 0x000fe40000011417 */
[----:B------:R-:W-:Y:S02]  /*1d00*/  SEL R21, RZ, 0x4, P0 ;  /* 0x00000004ff157807 */ /* 0x000fe40000000000 */
[C---:B------:R-:W-:Y:S02]  /*1d10*/  ISETP.LT.OR P0, PT, R0.reuse, 0x21, P3 ;  /* 0x000000210000780c */ /* 0x040fe40001f01670 */
[----:B------:R-:W-:Y:S02]  /*1d20*/  IADD3 R18, P2, R19, R23, RZ ;  /* 0x0000001713127210 */ /* 0x000fe40007f5e0ff */
[----:B------:R-:W-:-:S02]  /*1d30*/  @!P4 ISETP.LT.OR P3, PT, R0, 0x41, P3 ;  /* 0x000000410000c80c */ /* 0x000fc40001f61670 */
[----:B------:R-:W-:Y:S01]  /*1d40*/  LEA.HI.X.SX32 R19, R19, R14, 0x1, P2 ;  /* 0x0000000e13137211 */ /* 0x000fe200010f0eff */
[----:B------:R-:W-:Y:S01]  /*1d50*/  IMAD.SHL.U32 R14, R34, 0x20, RZ ;  /* 0x00000020220e7824 */ /* 0x000fe200078e00ff */
[C---:B------:R-:W-:Y:S02]  /*1d60*/  @!P4 ISETP.LT.OR P2, PT, R0.reuse, 0x41, P6 ;  /* 0x000000410000c80c */ /* 0x040fe40003741670 */
[----:B--2---:R-:W-:Y:S02]  /*1d70*/  SEL R4, RZ, 0xffffffff, P1 ;  /* 0xffffffffff047807 */ /* 0x004fe40000800000 */
[C---:B------:R-:W-:Y:S02]  /*1d80*/  ISETP.LT.OR P1, PT, R0.reuse, 0x21, P5 ;  /* 0x000000210000780c */ /* 0x040fe40002f21670 */
[----:B------:R-:W-:Y:S01]  /*1d90*/  @!P4 ISETP.LT.OR P5, PT, R0, 0x41, P5 ;  /* 0x000000410000c80c */ /* 0x000fe20002fa1670 */
[----:B------:R-:W-:Y:S02]  /*1da0*/  IMAD.SHL.U32 R17, R4, 0x2, RZ ;  /* 0x0000000204117824 */ /* 0x000fe400078e00ff */
[----:B------:R-:W-:-:S03]  /*1db0*/  IMAD.WIDE.U32 R4, R247, c[0x0][0x210], R6 ;  /* 0x00008400f7047a25 */ /* 0x000fc600078e0006 */
[----:B------:R-:W-:Y:S01]  /*1dc0*/  LOP3.LUT R6, R17, 0x2, R15, 0xe2, !PT ;  /* 0x0000000211067812 */ /* 0x000fe200078ee20f */
[----:B------:R-:W-:Y:S01]  /*1dd0*/  IMAD.IADD R5, R5, 0x1, R16 ;  /* 0x0000000105057824 */ /* 0x000fe200078e0210 */
[----:B------:R-:W-:Y:S02]  /*1de0*/  SHF.R.S32.HI R15, RZ, 0x4, R20 ;  /* 0x00000004ff0f7819 */ /* 0x000fe40000011414 */
[----:B------:R-:W-:Y:S01]  /*1df0*/  LOP3.LUT R0, R6, R21, RZ, 0xfc, !PT ;  /* 0x0000001506007212 */ /* 0x000fe200078efcff */
[----:B------:R1:W-:Y:S01]  /*1e00*/  LDGSTS.E.BYPASS.LTC128B.128 [R220+0x3880], [R2.64+0x80], !P1 ;  /* 0x0388008002dc7fae */ /* 0x0003e2000c901d44 */
[----:B------:R-:W-:Y:S01]  /*1e10*/  ISETP.GT.AND P1, PT, R250, 0x7f, PT ;  /* 0x0000007ffa00780c */ /* 0x000fe20003f24270 */
[----:B------:R-:W-:Y:S01]  /*1e20*/  IMAD.SHL.U32 R21, R217, 0x40, RZ ;  /* 0x00000040d9157824 */ /* 0x000fe200078e00ff */
[----:B------:R-:W-:Y:S01]  /*1e30*/  P2R R7, PR, RZ, 0x20 ;  /* 0x00000020ff077803 */ /* 0x000fe20000000000 */
[----:B------:R1:W-:Y:S01]  /*1e40*/  LDGSTS.E.BYPASS.LTC128B.128 [R220+0x6080], [R2.64+0x100], !P0 ;  /* 0x0608010002dc7fae */ /* 0x0003e2000c101d44 */
[----:B------:R-:W-:Y:S01]  /*1e50*/  LOP3.LUT P4, RZ, R0, 0x1, RZ, 0xc0, !PT ;  /* 0x0000000100ff7812 */ /* 0x000fe2000788c0ff */
[----:B------:R-:W-:Y:S01]  /*1e60*/  IMAD R6, R22, c[0x0][0x218], RZ ;  /* 0x0000860016067a24 */ /* 0x000fe200078e02ff */
[----:B------:R-:W-:Y:S01]  /*1e70*/  ISETP.NE.AND P0, PT, R7, RZ, PT ;  /* 0x000000ff0700720c */ /* 0x000fe20003f05270 */
[----:B------:R-:W-:Y:S01]  /*1e80*/  IMAD.WIDE.U32 R232, R24, c[0x0][0x218], R4 ;  /* 0x0000860018e87a25 */ /* 0x000fe200078e0004 */
[----:B------:R-:W-:-:S02]  /*1e90*/  LOP3.LUT P6, RZ, R0, 0x2, RZ, 0xc0, !PT ;  /* 0x0000000200ff7812 */ /* 0x000fc400078cc0ff */
[----:B------:R-:W-:Y:S01]  /*1ea0*/  LOP3.LUT P5, RZ, R0, 0x4, RZ, 0xc0, !PT ;  /* 0x0000000400ff7812 */ /* 0x000fe200078ac0ff */
[----:B------:R-:W-:Y:S01]  /*1eb0*/  IMAD.MOV.U32 R228, RZ, RZ, R232 ;  /* 0x000000ffffe47224 */ /* 0x000fe200078e00e8 */
[----:B------:R-:W-:Y:S01]  /*1ec0*/  IADD3 R0, -R237, R225, -R21 ;  /* 0x000000e1ed007210 */ /* 0x000fe20007ffe915 */
[----:B------:R2:W-:Y:S01]  /*1ed0*/  @!P1 LDGSTS.E.BYPASS.LTC128B.128 [R220+0x2080], [R10.64], !P2 ;  /* 0x020800000adc9fae */ /* 0x0005e2000d101d44 */
[----:B------:R-:W-:Y:S01]  /*1ee0*/  IMAD.WIDE.U32 R4, R247, c[0x0][0x270], R18 ;  /* 0x00009c00f7047a25 */ /* 0x000fe200078e0012 */
[----:B------:R-:W-:Y:S02]  /*1ef0*/  LEA.HI R16, R31, R250, RZ, 0x2 ;  /* 0x000000fa1f107211 */ /* 0x000fe400078f10ff */
[C---:B------:R-:W-:Y:S02]  /*1f00*/  ISETP.LT.OR P2, PT, R0.reuse, 0x1, !P6 ;  /* 0x000000010000780c */ /* 0x040fe40007741670 */
[----:B------:R2:W-:Y:S01]  /*1f10*/  @!P1 LDGSTS.E.BYPASS.LTC128B.128 [R220+0x4880], [R10.64+0x80], !P0 ;  /* 0x048800800adc9fae */ /* 0x0005e2000c101d44 */
[----:B------:R-:W-:-:S03]  /*1f20*/  ISETP.LT.OR P0, PT, R0, 0x1, !P4 ;  /* 0x000000010000780c */ /* 0x000fc60006701670 */
[----:B------:R2:W-:Y:S01]  /*1f30*/  @!P1 LDGSTS.E.BYPASS.LTC128B.128 [R220+0x7080], [R10.64+0x100], !P3 ;  /* 0x070801000adc9fae */ /* 0x0005e2000d901d44 */
[C---:B------:R-:W-:Y:S02]  /*1f40*/  ISETP.LT.OR P1, PT, R0.reuse, 0x1, !P5 ;  /* 0x000000010000780c */ /* 0x040fe40006f21670 */
[----:B------:R-:W-:Y:S01]  /*1f50*/  ISETP.LT.OR P3, PT, R0, 0x21, !P4 ;  /* 0x000000210000780c */ /* 0x000fe20006761670 */
[----:B------:R-:W0:Y:S01]  /*1f60*/  LDGDEPBAR ;  /* 0x00000000000079af */ /* 0x000e220000000000 */
[----:B-1----:R-:W-:-:S05]  /*1f70*/  IMAD R2, R24, c[0x0][0x21c], R6 ;  /* 0x0000870018027a24 */ /* 0x002fca00078e0206 */
[----:B------:R1:W-:Y:S01]  /*1f80*/  LDGSTS.E.BYPASS.LTC128B.128 [R220+0xf080], [R8.64], !P0 ;  /* 0x0f08000008dc7fae */ /* 0x0003e2000c101d44 */
[----:B------:R-:W-:Y:S01]  /*1f90*/  LEA R6, P0, R36, R8, 0x1 ;  /* 0x0000000824067211 */ /* 0x000fe200078008ff */
[----:B------:R-:W-:Y:S02]  /*1fa0*/  IMAD.IADD R229, R233, 0x1, R2 ;  /* 0x00000001e9e57824 */ /* 0x000fe400078e0202 */
[----:B------:R1:W-:Y:S01]  /*1fb0*/  LDGSTS.E.BYPASS.LTC128B.128 [R220+0x11080], [R8.64+0x80], !P2 ;  /* 0x1108008008dc7fae */ /* 0x0003e2000d101d44 */
[----:B------:R-:W-:Y:S01]  /*1fc0*/  ISETP.LT.OR P2, PT, R0, 0x21, !P6 ;  /* 0x000000210000780c */ /* 0x000fe20007741670 */
[----:B------:R-:W-:Y:S01]  /*1fd0*/  IMAD R2, R26, c[0x0][0x270], RZ ;  /* 0x00009c001a027a24 */ /* 0x000fe200078e02ff */
[----:B------:R-:W-:Y:S01]  /*1fe0*/  LEA.HI.X R7, R36, R9, R252, 0x1, P0 ;  /* 0x0000000924077211 */ /* 0x000fe200000f0cfc */
[----:B------:R1:W-:Y:S01]  /*1ff0*/  LDGSTS.E.BYPASS.LTC128B.128 [R220+0x13080], [R8.64+0x100], !P1 ;  /* 0x1308010008dc7fae */ /* 0x0003e2000c901d44 */
[----:B------:R-:W-:Y:S01]  /*2000*/  ISETP.LT.OR P1, PT, R0, 0x21, !P5 ;  /* 0x000000210000780c */ /* 0x000fe20006f21670 */
[----:B------:R-:W-:Y:S01]  /*2010*/  IMAD R2, R247, c[0x0][0x274], R2 ;  /* 0x00009d00f7027a24 */ /* 0x000fe200078e0202 */
[----:B------:R-:W-:Y:S01]  /*2020*/  CS2R R36, SRZ ;  /* 0x0000000000247805 */ /* 0x000fe2000001ff00 */
[----:B------:R3:W-:Y:S01]  /*2030*/  LDGSTS.E.BYPASS.LTC128B.128 [R220+0x10080], [R6.64], !P3 ;  /* 0x1008000006dc7fae */ /* 0x0007e2000d901d44 */
[----:B------:R-:W-:Y:S01]  /*2040*/  ISETP.GT.AND P3, PT, R250, 0xf, PT ;  /* 0x0000000ffa00780c */ /* 0x000fe20003f64270 */
[----:B------:R-:W-:Y:S01]  /*2050*/  IMAD.IADD R5, R5, 0x1, R2 ;  /* 0x0000000105057824 */ /* 0x000fe200078e0202 */
[----:B------:R-:W-:Y:S01]  /*2060*/  ISETP.GE.AND P3, PT, R12, c[0x0][0x1fc], PT ;  /* 0x00007f000c007a0c */ /* 0x000fe20003f66270 */
[----:B--2---:R-:W-:-:S02]  /*2070*/  IMAD.WIDE.U32 R10, R35, R217, R228 ;  /* 0x000000d9230a7225 */ /* 0x004fc400078e00e4 */
[----:B------:R3:W-:Y:S01]  /*2080*/  LDGSTS.E.BYPASS.LTC128B.128 [R220+0x12080], [R6.64+0x80], !P2 ;  /* 0x1208008006dc7fae */ /* 0x0007e2000d101d44 */
[----:B------:R-:W-:Y:S01]  /*2090*/  ISETP.GT.AND P2, PT, R250, 0xf, PT ;  /* 0x0000000ffa00780c */ /* 0x000fe20003f44270 */
[----:B------:R-:W-:Y:S01]  /*20a0*/  CS2R R34, SRZ ;  /* 0x0000000000227805 */ /* 0x000fe2000001ff00 */
[----:B------:R-:W-:Y:S01]  /*20b0*/  IMAD.IADD R0, R11, 0x1, R13 ;  /* 0x000000010b007824 */ /* 0x000fe200078e020d */
[----:B------:R-:W-:Y:S01]  /*20c0*/  LEA R2, P0, R10, c[0x0][0x1f0], 0x1 ;  /* 0x00007c000a027a11 */ /* 0x000fe200078008ff */
[----:B------:R-:W-:Y:S01]  /*20d0*/  IMAD.WIDE.U32 R240, R24, c[0x0][0x278], R4 ;  /* 0x00009e0018f07a25 */ /* 0x000fe200078e0004 */
[----:B------:R3:W-:Y:S01]  /*20e0*/  LDGSTS.E.BYPASS.LTC128B.128 [R220+0x14080], [R6.64+0x100], !P1 ;  /* 0x1408010006dc7fae */ /* 0x0007e2000c901d44 */
[----:B------:R-:W-:Y:S02]  /*20f0*/  SHF.R.S32.HI R4, RZ, 0x1f, R250 ;  /* 0x0000001fff047819 */ /* 0x000fe400000114fa */
[----:B------:R-:W-:Y:S02]  /*2100*/  LEA.HI.X R3, R10, c[0x0][0x1f4], R0, 0x1, P0 ;  /* 0x00007d000a037a11 */ /* 0x000fe400000f0c00 */
[----:B------:R-:W-:-:S02]  /*2110*/  LEA.HI R13, R20, R15, RZ, 0x1 ;  /* 0x0000000f140d7211 */ /* 0x000fc400078f08ff */
[----:B------:R-:W-:Y:S02]  /*2120*/  SHF.R.S32.HI R10, RZ, 0x1f, R16 ;  /* 0x0000001fff0a7819 */ /* 0x000fe40000011410 */
[----:B------:R-:W-:Y:S01]  /*2130*/  @!P2 IADD3 R5, P0, R21, R240, RZ ;  /* 0x000000f01505a210 */ /* 0x000fe20007f1e0ff */
[----:B-1----:R-:W-:Y:S02]  /*2140*/  IMAD R9, R22, c[0x0][0x278], RZ ;  /* 0x00009e0016097a24 */ /* 0x002fe400078e02ff */
[----:B------:R-:W-:Y:S01]  /*2150*/  IMAD R8, R23, 0xc0, RZ ;  /* 0x000000c017087824 */ /* 0x000fe200078e02ff */
[----:B------:R-:W-:Y:S01]  /*2160*/  SHF.R.S32.HI R23, RZ, 0x1f, R21 ;  /* 0x0000001fff177819 */ /* 0x000fe20000011415 */
[----:B------:R-:W-:-:S04]  /*2170*/  IMAD R0, R24, c[0x0][0x27c], R9 ;  /* 0x00009f0018007a24 */ /* 0x000fc800078e0209 */
[----:B------:R-:W-:Y:S01]  /*2180*/  IMAD.IADD R246, R241, 0x1, R0 ;  /* 0x00000001f1f67824 */ /* 0x000fe200078e0200 */
[----:B------:R-:W-:Y:S02]  /*2190*/  IADD3 R0, -R21, R225, -R237 ;  /* 0x000000e115007210 */ /* 0x000fe40007ffe9ed */
[----:B---3--:R-:W-:-:S04]  /*21a0*/  IADD3 R6, P1, R8, R250, RZ ;  /* 0x000000fa08067210 */ /* 0x008fc80007f3e0ff */
[----:B------:R-:W-:Y:S01]  /*21b0*/  LEA.HI.X.SX32 R7, R8, R4, 0x1, P1 ;  /* 0x0000000408077211 */ /* 0x000fe200008f0eff */
[----:B------:R-:W-:Y:S01]  /*21c0*/  @!P2 IMAD.X R8, R23, 0x1, R246, P0 ;  /* 0x000000011708a824 */ /* 0x000fe200000e06f6 */
[C---:B------:R-:W-:Y:S02]  /*21d0*/  @!P2 LEA R4, P0, R5.reuse, c[0x0][0x258], 0x2 ;  /* 0x000096000504aa11 */ /* 0x040fe400078010ff */
[----:B------:R-:W-:Y:S02]  /*21e0*/  ISETP.LT.OR P1, PT, R0, 0x1, P3 ;  /* 0x000000010000780c */ /* 0x000fe40001f21670 */
[----:B------:R-:W-:Y:S01]  /*21f0*/  @!P2 LEA.HI.X R5, R5, c[0x0][0x25c], R8, 0x2, P0 ;  /* 0x000097000505aa11 */ /* 0x000fe200000f1408 */
[----:B------:R-:W-:-:S05]  /*2200*/  @!P2 IMAD.SHL.U32 R8, R250, 0x10, RZ ;  /* 0x00000010fa08a824 */ /* 0x000fca00078e00ff */
[----:B------:R1:W-:Y:S01]  /*2210*/  @!P2 LDGSTS.E.BYPASS.LTC128B.128 [R8+0x21080], [R4.64] ;  /* 0x210800000408afae */ /* 0x0003e2000b901d44 */
[----:B------:R-:W-:-:S03]  /*2220*/  ISETP.GE.AND P2, PT, R28, c[0x0][0x1fc], PT ;  /* 0x00007f001c007a0c */ /* 0x000fc60003f46270 */
[----:B------:R-:W0:Y:S01]  /*2230*/  LDGDEPBAR ;  /* 0x00000000000079af */ /* 0x000e220000000000 */
[----:B------:R-:W-:-:S03]  /*2240*/  ISETP.LT.OR P0, PT, R0, 0x1, P2 ;  /* 0x000000010000780c */ /* 0x000fc60001701670 */
[----:B------:R2:W-:Y:S10]  /*2250*/  LDGSTS.E.BYPASS.LTC128B.128 [R220+0x1b080], [R2.64], !P1 ;  /* 0x1b08000002dc7fae */ /* 0x0005f4000c901d44 */
[----:B------:R2:W-:Y:S01]  /*2260*/  LDGSTS.E.BYPASS.LTC128B.128 [R220+0x1d080], [R2.64+0x80], !P0 ;  /* 0x1d08008002dc7fae */ /* 0x0005e2000c101d44 */
[----:B-1----:R-:W-:Y:S01]  /*2270*/  LEA R8, P0, R14, R2, 0x1 ;  /* 0x000000020e087211 */ /* 0x002fe200078008ff */
[----:B------:R-:W-:Y:S01]  /*2280*/  IMAD.WIDE.U32 R4, R247, c[0x0][0x288], R18 ;  /* 0x0000a200f7047a25 */ /* 0x000fe200078e0012 */
[----:B------:R-:W-:-:S02]  /*2290*/  LEA.HI R18, R31, R250, RZ, 0x5 ;  /* 0x000000fa1f127211 */ /* 0x000fc400078f28ff */
[----:B------:R-:W-:Y:S02]  /*22a0*/  LEA.HI.X R9, R14, R3, R251, 0x1, P0 ;  /* 0x000000030e097211 */ /* 0x000fe400000f0cfb */
[----:B------:R-:W-:Y:S02]  /*22b0*/  ISETP.GE.AND P0, PT, R29, c[0x0][0x1fc], PT ;  /* 0x00007f001d007a0c */ /* 0x000fe40003f06270 */
[----:B------:R-:W-:Y:S02]  /*22c0*/  SHF.R.S32.HI R14, RZ, 0x2, R16 ;  /* 0x00000002ff0e7819 */ /* 0x000fe40000011410 */
[----:B------:R-:W-:Y:S02]  /*22d0*/  ISETP.LT.OR P1, PT, R0, 0x1, P0 ;  /* 0x000000010000780c */ /* 0x000fe40000721670 */
[----:B------:R-:W-:Y:S02]  /*22e0*/  SHF.R.S32.HI R17, RZ, 0x5, R18 ;  /* 0x00000005ff117819 */ /* 0x000fe40000011412 */
[----:B------:R-:W-:-:S02]  /*22f0*/  LEA.HI R10, R10, R14, RZ, 0x3 ;  /* 0x0000000e0a0a7211 */ /* 0x000fc400078f18ff */
[----:B------:R-:W-:-:S07]  /*2300*/  ISETP.LT.OR P0, PT, R0, 0x21, P0 ;  /* 0x000000210000780c */ /* 0x000fce0000701670 */
[----:B------:R2:W-:Y:S01]  /*2310*/  LDGSTS.E.BYPASS.LTC128B.128 [R220+0x1f080], [R2.64+0x100], !P1 ;  /* 0x1f08010002dc7fae */ /* 0x0005e2000c901d44 */
[----:B------:R-:W-:Y:S02]  /*2320*/  ISETP.LT.OR P1, PT, R0, 0x21, P3 ;  /* 0x000000210000780c */ /* 0x000fe40001f21670 */
[----:B------:R-:W-:-:S04]  /*2330*/  ISETP.GE.AND P3, PT, R12, c[0x0][0x1fc], PT ;  /* 0x00007f000c007a0c */ /* 0x000fc80003f66270 */
[----:B------:R-:W-:Y:S02]  /*2340*/  SEL R19, RZ, 0x1, P3 ;  /* 0x00000001ff137807 */ /* 0x000fe40001800000 */
[----:B------:R-:W-:-:S05]  /*2350*/  ISETP.GE.AND P3, PT, R250, 0x10, PT ;  /* 0x00000010fa00780c */ /* 0x000fca0003f66270 */
[----:B------:R1:W-:Y:S01]  /*2360*/  LDGSTS.E.BYPASS.LTC128B.128 [R220+0x1c080], [R8.64], !P1 ;  /* 0x1c08000008dc7fae */ /* 0x0003e2000c901d44 */
[----:B------:R-:W-:Y:S02]  /*2370*/  ISETP.LT.OR P1, PT, R0, 0x21, P2 ;  /* 0x000000210000780c */ /* 0x000fe40001721670 */
[----:B------:R-:W-:Y:S02]  /*2380*/  LOP3.LUT R0, R10, 0xfffffff8, RZ, 0xc0, !PT ;  /* 0xfffffff80a007812 */ /* 0x000fe400078ec0ff */
[----:B------:R-:W-:-:S03]  /*2390*/  ISETP.GE.AND P2, PT, R29, c[0x0][0x1fc], PT ;  /* 0x00007f001d007a0c */ /* 0x000fc60003f46270 */
[----:B------:R-:W-:Y:S02]  /*23a0*/  IMAD.IADD R14, R14, 0x1, -R0 ;  /* 0x000000010e0e7824 */ /* 0x000fe400078e0a00 */
[----:B--2---:R-:W-:-:S04]  /*23b0*/  IMAD R3, R26, c[0x0][0x288], RZ ;  /* 0x0000a2001a037a24 */ /* 0x004fc800078e02ff */
[----:B------:R1:W-:Y:S01]  /*23c0*/  LDGSTS.E.BYPASS.LTC128B.128 [R220+0x1e080], [R8.64+0x80], !P1 ;  /* 0x1e08008008dc7fae */ /* 0x0003e2000c901d44 */
[----:B------:R-:W-:Y:S01]  /*23d0*/  IMAD R2, R26, c[0x0][0x238], RZ ;  /* 0x00008e001a027a24 */ /* 0x000fe200078e02ff */
[----:B------:R-:W-:Y:S01]  /*23e0*/  ISETP.GE.AND P1, PT, R28, c[0x0][0x1fc], PT ;  /* 0x00007f001c007a0c */ /* 0x000fe20003f26270 */
[C---:B------:R-:W-:Y:S01]  /*23f0*/  IMAD R12, R247.reuse, c[0x0][0x28c], R3 ;  /* 0x0000a300f70c7a24 */ /* 0x040fe200078e0203 */
[----:B------:R1:W-:Y:S01]  /*2400*/  LDGSTS.E.BYPASS.LTC128B.128 [R220+0x20080], [R8.64+0x100], !P0 ;  /* 0x2008010008dc7fae */ /* 0x0003e2000c101d44 */
[C---:B------:R-:W-:Y:S01]  /*2410*/  IMAD R11, R247.reuse, c[0x0][0x23c], R2 ;  /* 0x00008f00f70b7a24 */ /* 0x040fe200078e0202 */
[----:B------:R-:W-:Y:S01]  /*2420*/  CS2R R28, SRZ ;  /* 0x00000000001c7805 */ /* 0x000fe2000001ff00 */
[----:B------:R-:W-:Y:S01]  /*2430*/  IMAD.WIDE.U32 R2, R247, c[0x0][0x238], R6 ;  /* 0x00008e00f7027a25 */ /* 0x000fe200078e0006 */
[----:B------:R-:W-:-:S03]  /*2440*/  LOP3.LUT R6, R13, 0xfffffffe, RZ, 0xc0, !PT ;  /* 0xfffffffe0d067812 */ /* 0x000fc600078ec0ff */
[----:B------:R-:W-:Y:S02]  /*2450*/  IMAD.IADD R13, R3, 0x1, R11 ;  /* 0x00000001030d7824 */ /* 0x000fe400078e020b */
[----:B------:R-:W-:Y:S01]  /*2460*/  IMAD.IADD R3, R5, 0x1, R12 ;  /* 0x0000000105037824 */ /* 0x000fe200078e020c */
[----:B------:R-:W-:Y:S01]  /*2470*/  SHF.R.S32.HI R5, RZ, 0x1f, R18 ;  /* 0x0000001fff057819 */ /* 0x000fe20000011412 */
[----:B------:R-:W-:Y:S02]  /*2480*/  IMAD.MOV.U32 R12, RZ, RZ, R2 ;  /* 0x000000ffff0c7224 */ /* 0x000fe400078e0002 */
[----:B------:R-:W-:Y:S01]  /*2490*/  IMAD.MOV.U32 R2, RZ, RZ, R4 ;  /* 0x000000ffff027224 */ /* 0x000fe200078e0004 */
[----:B------:R-:W-:Y:S01]  /*24a0*/  LEA.HI R4, R31, R250, RZ, 0x7 ;  /* 0x000000fa1f047211 */ /* 0x000fe200078f38ff */
[----:B------:R-:W-:Y:S01]  /*24b0*/  IMAD.IADD R0, R15, 0x1, -R6 ;  /* 0x000000010f007824 */ /* 0x000fe200078e0a06 */
[----:B------:R-:W-:Y:S01]  /*24c0*/  LEA.HI R5, R5, R17, RZ, 0x2 ;  /* 0x0000001105057211 */ /* 0x000fe200078f10ff */
[----:B------:R-:W-:Y:S01]  /*24d0*/  IMAD.WIDE.U32 R238, R24, c[0x0][0x290], R2 ;  /* 0x0000a40018ee7a25 */ /* 0x000fe200078e0002 */
[----:B------:R-:W-:-:S02]  /*24e0*/  SHF.R.S32.HI R11, RZ, 0x7, R4 ;  /* 0x00000007ff0b7819 */ /* 0x000fc40000011404 */
[----:B------:R-:W-:Y:S01]  /*24f0*/  LOP3.LUT R5, R5, 0xfffffffc, RZ, 0xc0, !PT ;  /* 0xfffffffc05057812 */ /* 0x000fe200078ec0ff */
[----:B------:R-:W-:Y:S01]  /*2500*/  IMAD R4, R22, c[0x0][0x290], RZ ;  /* 0x0000a40016047a24 */ /* 0x000fe200078e02ff */
[----:B------:R-:W-:Y:S01]  /*2510*/  IADD3 R2, P0, R21, R238, RZ ;  /* 0x000000ee15027210 */ /* 0x000fe20007f1e0ff */
[----:B------:R-:W-:Y:S02]  /*2520*/  IMAD.SHL.U32 R6, R11, 0x8, RZ ;  /* 0x000000080b067824 */ /* 0x000fe400078e00ff */
[----:B------:R-:W-:Y:S02]  /*2530*/  IMAD.IADD R15, R17, 0x1, -R5 ;  /* 0x00000001110f7824 */ /* 0x000fe400078e0a05 */
[----:B------:R-:W-:Y:S01]  /*2540*/  IMAD R4, R24, c[0x0][0x294], R4 ;  /* 0x0000a50018047a24 */ /* 0x000fe200078e0204 */
[----:B------:R-:W-:Y:S01]  /*2550*/  LOP3.LUT R10, R6, 0x8, RZ, 0xc0, !PT ;  /* 0x00000008060a7812 */ /* 0x000fe200078ec0ff */
[----:B------:R-:W-:Y:S01]  /*2560*/  IMAD.SHL.U32 R3, R14, 0x10, RZ ;  /* 0x000000100e037824 */ /* 0x000fe200078e00ff */
[----:B------:R-:W-:Y:S01]  /*2570*/  LEA.HI R6, R15, R15, RZ, 0x1 ;  /* 0x0000000f0f067211 */ /* 0x000fe200078f08ff */
[----:B------:R-:W-:Y:S01]  /*2580*/  IMAD.IADD R244, R239, 0x1, R4 ;  /* 0x00000001eff47824 */ /* 0x000fe200078e0204 */
[----:B-1----:R-:W-:Y:S01]  /*2590*/  LOP3.LUT R9, R16, 0x3ffffffc, RZ, 0xc0, !PT ;  /* 0x3ffffffc10097812 */ /* 0x002fe200078ec0ff */
[----:B------:R-:W-:Y:S01]  /*25a0*/  IMAD.SHL.U32 R4, R15, 0x100, RZ ;  /* 0x000001000f047824 */ /* 0x000fe200078e00ff */
[----:B------:R-:W-:Y:S01]  /*25b0*/  LOP3.LUT R3, R10, 0x70, R3, 0xf8, !PT ;  /* 0x000000700a037812 */ /* 0x000fe200078ef803 */
[----:B------:R-:W-:-:S02]  /*25c0*/  IMAD.SHL.U32 R6, R6, 0x100, RZ ;  /* 0x0000010006067824 */ /* 0x000fc400078e00ff */
[----:B------:R-:W-:Y:S01]  /*25d0*/  IMAD.X R7, R23, 0x1, R244, P0 ;  /* 0x0000000117077824 */ /* 0x000fe200000e06f4 */
[----:B------:R-:W-:Y:S01]  /*25e0*/  LEA R8, P0, R2, c[0x0][0x280], 0x2 ;  /* 0x0000a00002087a11 */ /* 0x000fe200078010ff */
[C---:B------:R-:W-:Y:S01]  /*25f0*/  @!P3 IMAD.SHL.U32 R16, R250.reuse, 0x10, RZ ;  /* 0x00000010fa10b824 */ /* 0x040fe200078e00ff */
[----:B------:R-:W-:Y:S01]  /*2600*/  LOP3.LUT R5, R3, 0x100, R4, 0xf8, !PT ;  /* 0x0000010003057812 */ /* 0x000fe200078ef804 */
[----:B------:R-:W-:Y:S01]  /*2610*/  IMAD.IADD R4, R250, 0x1, -R9 ;  /* 0x00000001fa047824 */ /* 0x000fe200078e0a09 */
[----:B------:R-:W-:Y:S01]  /*2620*/  LOP3.LUT R3, R6, 0x7ffffe00, RZ, 0xc0, !PT ;  /* 0x7ffffe0006037812 */ /* 0x000fe200078ec0ff */
[----:B------:R-:W-:Y:S01]  /*2630*/  IMAD.WIDE.U32 R242, R24, c[0x0][0x240], R12 ;  /* 0x0000900018f27a25 */ /* 0x000fe200078e000c */
[----:B------:R-:W-:Y:S02]  /*2640*/  LEA.HI.X R9, R2, c[0x0][0x284], R7, 0x2, P0 ;  /* 0x0000a10002097a11 */ /* 0x000fe400000f1407 */
[----:B------:R-:W-:Y:S01]  /*2650*/  LOP3.LUT R2, R20, 0xfffffff0, RZ, 0xc0, !PT ;  /* 0xfffffff014027812 */ /* 0x000fe200078ec0ff */
[----:B------:R-:W-:Y:S01]  /*2660*/  IMAD R7, R4, 0x2, R3 ;  /* 0x0000000204077824 */ /* 0x000fe200078e0203 */
[----:B------:R-:W-:Y:S01]  /*2670*/  LOP3.LUT R3, R18, 0xffffffe0, RZ, 0xc0, !PT ;  /* 0xffffffe012037812 */ /* 0x000fe200078ec0ff */
[----:B------:R1:W-:Y:S01]  /*2680*/  @!P3 LDGSTS.E.BYPASS.LTC128B.128 [R16+0x21280], [R8.64] ;  /* 0x212800000810bfae */ /* 0x0003e2000b901d44 */
[----:B------:R-:W-:Y:S01]  /*2690*/  SHF.R.U32.HI R4, RZ, 0x3, R5 ;  /* 0x00000003ff047819 */ /* 0x000fe20000011605 */
[----:B------:R-:W-:Y:S01]  /*26a0*/  IMAD.IADD R2, R250, 0x1, -R2 ;  /* 0x00000001fa027824 */ /* 0x000fe200078e0a02 */
[----:B------:R-:W-:Y:S01]  /*26b0*/  LOP3.LUT P0, RZ, R14, 0x1, RZ, 0xc0, !PT ;  /* 0x000000010eff7812 */ /* 0x000fe2000780c0ff */
[----:B------:R-:W-:Y:S01]  /*26c0*/  IMAD.IADD R3, R250, 0x1, -R3 ;  /* 0x00000001fa037824 */ /* 0x000fe200078e0a03 */
[----:B------:R-:W-:Y:S01]  /*26d0*/  LOP3.LUT R6, R5, 0x28, R4, 0x78, !PT ;  /* 0x0000002805067812 */ /* 0x000fe200078e7804 */
[----:B------:R-:W-:Y:S01]  /*26e0*/  IMAD.SHL.U32 R4, R2, 0x10, RZ ;  /* 0x0000001002047824 */ /* 0x000fe200078e00ff */
[----:B------:R-:W-:Y:S01]  /*26f0*/  LEA.HI R12, R11, R11, RZ, 0x1 ;  /* 0x0000000b0b0c7211 */ /* 0x000fe200078f08ff */
[----:B------:R-:W-:Y:S01]  /*2700*/  IMAD.SHL.U32 R5, R17, 0x100, RZ ;  /* 0x0000010011057824 */ /* 0x000fe200078e00ff */
[----:B------:R-:W-:Y:S01]  /*2710*/  SEL R13, RZ, 0xffffffff, P1 ;  /* 0xffffffffff0d7807 */ /* 0x000fe20000800000 */
[----:B------:R-:W-:Y:S01]  /*2720*/  IMAD.IADD R6, R7, 0x1, R6 ;  /* 0x0000000107067824 */ /* 0x000fe200078e0206 */
[----:B------:R-:W-:Y:S01]  /*2730*/  LOP3.LUT R4, R4, 0xf0, RZ, 0xc0, !PT ;  /* 0x000000f004047812 */ /* 0x000fe200078ec0ff */
[----:B------:R-:W-:Y:S01]  /*2740*/  IMAD.SHL.U32 R204, R2, 0x2, RZ ;  /* 0x0000000202cc7824 */ /* 0x000fe200078e00ff */
[----:B------:R-:W-:Y:S01]  /*2750*/  LOP3.LUT P1, RZ, R25, 0x4, RZ, 0xc0, !PT ;  /* 0x0000000419ff7812 */ /* 0x000fe2000782c0ff */
[----:B------:R-:W-:Y:S01]  /*2760*/  IMAD.SHL.U32 R218, R6, 0x2, RZ ;  /* 0x0000000206da7824 */ /* 0x000fe200078e00ff */
[C---:B------:R-:W-:Y:S01]  /*2770*/  LOP3.LUT R14, R4.reuse, R10, RZ, 0xfc, !PT ;  /* 0x0000000a040e7212 */ /* 0x040fe200078efcff */
[----:B------:R-:W0:Y:S01]  /*2780*/  LDGDEPBAR ;  /* 0x00000000000079af */ /* 0x000e220000000000 */
[----:B------:R-:W-:Y:S01]  /*2790*/  LOP3.LUT R10, R4, 0x100, R5, 0xf8, !PT ;  /* 0x00000100040a7812 */ /* 0x000fe200078ef805 */
[----:B------:R-:W-:Y:S01]  /*27a0*/  IMAD R4, R22, c[0x0][0x240], RZ ;  /* 0x0000900016047a24 */ /* 0x000fe200078e02ff */
[C---:B------:R-:W-:Y:S01]  /*27b0*/  IADD3 R6, R218.reuse, 0x21480, RZ ;  /* 0x00021480da067810 */ /* 0x040fe20007ffe0ff */
[----:B------:R-:W0:Y:S01]  /*27c0*/  LDGDEPBAR ;  /* 0x00000000000079af */ /* 0x000e220000000000 */
[----:B------:R-:W-:-:S02]  /*27d0*/  IADD3 R219, R218, 0x215a0, RZ ;  /* 0x000215a0dadb7810 */ /* 0x000fc40007ffe0ff */
[----:B------:R-:W-:Y:S01]  /*27e0*/  LOP3.LUT R204, R14, 0x18, R204, 0x78, !PT ;  /* 0x000000180ecc7812 */ /* 0x000fe200078e78cc */
[----:B------:R-:W-:Y:S01]  /*27f0*/  IMAD.MOV.U32 R14, RZ, RZ, 0x20 ;  /* 0x00000020ff0e7424 */ /* 0x000fe200078e00ff */
[----:B------:R-:W-:Y:S01]  /*2800*/  @P0 IADD3 R219, R6, 0xe0, RZ ;  /* 0x000000e006db0810 */ /* 0x000fe20007ffe0ff */
[----:B------:R-:W-:Y:S01]  /*2810*/  IMAD.SHL.U32 R6, R0, 0x20, RZ ;  /* 0x0000002000067824 */ /* 0x000fe200078e00ff */
[----:B-1----:R-:W-:Y:S01]  /*2820*/  SHF.R.S32.HI R8, RZ, 0x1f, R3 ;  /* 0x0000001fff087819 */ /* 0x002fe20000011403 */
[----:B------:R-:W-:Y:S01]  /*2830*/  IMAD R16, R24, c[0x0][0x244], R4 ;  /* 0x0000910018107a24 */ /* 0x000fe200078e0204 */
[----:B------:R-:W-:Y:S01]  /*2840*/  LOP3.LUT P0, RZ, R25, 0x2, RZ, 0xc0, !PT ;  /* 0x0000000219ff7812 */ /* 0x000fe2000780c0ff */
[----:B------:R-:W-:Y:S01]  /*2850*/  IMAD.SHL.U32 R4, R15, 0x10, RZ ;  /* 0x000000100f047824 */ /* 0x000fe200078e00ff */
[----:B------:R-:W-:Y:S01]  /*2860*/  LEA.HI R7, R8, R3, RZ, 0x2 ;  /* 0x0000000308077211 */ /* 0x000fe200078f10ff */
[----:B------:R-:W-:Y:S01]  /*2870*/  IMAD.SHL.U32 R8, R27, 0x8, RZ ;  /* 0x000000081b087824 */ /* 0x000fe200078e00ff */
[----:B------:R-:W-:Y:S01]  /*2880*/  LOP3.LUT P3, RZ, R2, 0x2, RZ, 0xc0, !PT ;  /* 0x0000000202ff7812 */ /* 0x000fe2000786c0ff */
[----:B------:R-:W-:Y:S01]  /*2890*/  IMAD.SHL.U32 R204, R204, 0x2, RZ ;  /* 0x00000002cccc7824 */ /* 0x000fe200078e00ff */
[----:B------:R-:W-:Y:S01]  /*28a0*/  LOP3.LUT R5, R7, 0x7ffffffc, RZ, 0xc0, !PT ;  /* 0x7ffffffc07057812 */ /* 0x000fe200078ec0ff */
[----:B------:R-:W-:Y:S01]  /*28b0*/  CS2R R26, SRZ ;  /* 0x00000000001a7805 */ /* 0x000fe2000001ff00 */
[----:B------:R-:W-:Y:S01]  /*28c0*/  SEL R201, R213, 0xfffffff0, !P0 ;  /* 0xfffffff0d5c97807 */ /* 0x000fe20004000000 */
[----:B------:R-:W-:Y:S01]  /*28d0*/  IMAD.IADD R245, R243, 0x1, R16 ;  /* 0x00000001f3f57824 */ /* 0x000fe200078e0210 */
[----:B------:R-:W-:Y:S01]  /*28e0*/  SEL R202, R14, 0xffffffe0, !P1 ;  /* 0xffffffe00eca7807 */ /* 0x000fe20004800000 */
[----:B------:R-:W-:Y:S01]  /*28f0*/  IMAD.IADD R9, R3, 0x1, -R5 ;  /* 0x0000000103097824 */ /* 0x000fe200078e0a05 */
[----:B------:R-:W-:-:S02]  /*2900*/  SHF.R.S32.HI R3, RZ, 0x1f, R2 ;  /* 0x0000001fff037819 */ /* 0x000fc40000011402 */
[----:B------:R-:W-:Y:S02]  /*2910*/  LEA.HI.SX32 R222, R7, R4, 0x1e ;  /* 0x0000000407de7211 */ /* 0x000fe400078ff2ff */
[----:B------:R-:W-:Y:S01]  /*2920*/  LEA.HI R206, R3, R2, RZ, 0x3 ;  /* 0x0000000203ce7211 */ /* 0x000fe200078f18ff */
[----:B------:R-:W-:Y:S01]  /*2930*/  IMAD.SHL.U32 R3, R25, 0x40, RZ ;  /* 0x0000004019037824 */ /* 0x000fe200078e00ff */
[----:B------:R-:W-:Y:S01]  /*2940*/  LOP3.LUT R6, R6, 0x20, RZ, 0xc0, !PT ;  /* 0x0000002006067812 */ /* 0x000fe200078ec0ff */
[----:B------:R-:W-:Y:S01]  /*2950*/  CS2R R24, SRZ ;  /* 0x0000000000187805 */ /* 0x000fe2000001ff00 */
[C---:B------:R-:W-:Y:S01]  /*2960*/  LOP3.LUT R5, R206.reuse, 0xfffffff8, RZ, 0xc0, !PT ;  /* 0xfffffff8ce057812 */ /* 0x040fe200078ec0ff */
[----:B------:R-:W-:Y:S01]  /*2970*/  IMAD.SHL.U32 R206, R206, 0x40, RZ ;  /* 0x00000040cece7824 */ /* 0x000fe200078e00ff */
[----:B------:R-:W-:Y:S02]  /*2980*/  LOP3.LUT R3, R3, 0x1c0, RZ, 0xc0, !PT ;  /* 0x000001c003037812 */ /* 0x000fe400078ec0ff */
[----:B------:R-:W-:Y:S01]  /*2990*/  SHF.R.U32.HI R207, RZ, 0x3, R10 ;  /* 0x00000003ffcf7819 */ /* 0x000fe2000001160a */
[----:B------:R-:W-:Y:S01]  /*29a0*/  IMAD.IADD R5, R2, 0x1, -R5 ;  /* 0x0000000102057824 */ /* 0x000fe200078e0a05 */
[----:B------:R-:W-:-:S02]  /*29b0*/  LOP3.LUT R2, R12, 0x1ffffffe, RZ, 0xc0, !PT ;  /* 0x1ffffffe0c027812 */ /* 0x000fc400078ec0ff */
[----:B------:R-:W-:Y:S02]  /*29c0*/  LOP3.LUT R200, R3, 0x8, R30, 0xf8, !PT ;  /* 0x0000000803c87812 */ /* 0x000fe400078ef81e */
[----:B------:R-:W-:Y:S01]  /*29d0*/  LOP3.LUT P1, RZ, R5, 0x4, RZ, 0xc0, !PT ;  /* 0x0000000405ff7812 */ /* 0x000fe2000782c0ff */
[----:B------:R-:W-:Y:S01]  /*29e0*/  IMAD.IADD R2, R11, 0x1, -R2 ;  /* 0x000000010b027824 */ /* 0x000fe200078e0a02 */
[C---:B------:R-:W-:Y:S01]  /*29f0*/  LOP3.LUT P0, RZ, R5.reuse, 0x2, RZ, 0xc0, !PT ;  /* 0x0000000205ff7812 */ /* 0x040fe2000780c0ff */
[----:B------:R-:W-:Y:S01]  /*2a00*/  IMAD.SHL.U32 R5, R5, 0x40, RZ ;  /* 0x0000004005057824 */ /* 0x000fe200078e00ff */
[----:B------:R-:W-:Y:S01]  /*2a10*/  LOP3.LUT R4, R3, 0x30, R4, 0xf8, !PT ;  /* 0x0000003003047812 */ /* 0x000fe200078ef804 */
[----:B------:R-:W-:Y:S01]  /*2a20*/  IMAD R227, R2, 0x4, R9 ;  /* 0x0000000402e37824 */ /* 0x000fe200078e0209 */
[----:B------:R-:W-:Y:S01]  /*2a30*/  SHF.R.U32.HI R7, RZ, 0x3, R3 ;  /* 0x00000003ff077819 */ /* 0x000fe20000011603 */
[----:B------:R-:W-:Y:S01]  /*2a40*/  IMAD.SHL.U32 R3, R0, 0x8, RZ ;  /* 0x0000000800037824 */ /* 0x000fe200078e00ff */
[----:B------:R-:W-:Y:S01]  /*2a50*/  LOP3.LUT R5, R5, 0x1c0, RZ, 0xc0, !PT ;  /* 0x000001c005057812 */ /* 0x000fe200078ec0ff */
[----:B------:R-:W-:Y:S01]  /*2a60*/  IMAD.SHL.U32 R2, R13, 0x2, RZ ;  /* 0x000000020d027824 */ /* 0x000fe200078e00ff */
[----:B------:R-:W-:Y:S01]  /*2a70*/  LOP3.LUT R12, R6, 0x18, R8, 0xf8, !PT ;  /* 0x00000018060c7812 */ /* 0x000fe200078ef808 */
[----:B------:R-:W-:Y:S01]  /*2a80*/  IMAD.SHL.U32 R227, R227, 0x2, RZ ;  /* 0x00000002e3e37824 */ /* 0x000fe200078e00ff */
        /* <DEDUP_REMOVED lines=21> */
[----:B------:R-:W-:Y:S01]  /*2be0*/  SEL R9, RZ, 0x4, P2 ;  /* 0x00000004ff097807 */ /* 0x000fe20001000000 */
[----:B------:R-:W-:Y:S01]  /*2bf0*/  IMAD.SHL.U32 R211, R213, 0x2, RZ ;  /* 0x00000002d5d37824 */ /* 0x000fe200078e00ff */
[----:B------:R-:W-:Y:S01]  /*2c00*/  IADD3 R209, R210, 0x1b080, RZ ;  /* 0x0001b080d2d17810 */ /* 0x000fe20007ffe0ff */
[--C-:B------:R-:W-:Y:S01]  /*2c10*/  IMAD R201, R201, 0x2, R200.reuse ;  /* 0x00000002c9c97824 */ /* 0x100fe200078e02c8 */
[----:B------:R-:W-:Y:S01]  /*2c20*/  LOP3.LUT R206, R5, R206, RZ, 0xfc, !PT ;  /* 0x000000ce05ce7212 */ /* 0x000fe200078efcff */
[----:B------:R-:W-:Y:S01]  /*2c30*/  IMAD R203, R202, 0x2, R200 ;  /* 0x00000002cacb7824 */ /* 0x000fe200078e02c8 */
        /* <DEDUP_REMOVED lines=8> */
[----:B------:R-:W-:Y:S02]  /*2cc0*/  IMAD.IADD R216, R212, 0x1, R213 ;  /* 0x00000001d4d87824 */ /* 0x000fe400078e02d5 */
.L_x_1227:
[----:B------:R-:W-:Y:S04]  /*2cd0*/  DEPBAR.LE SB0, 0x1 ;  /* 0x000080400000791a */ /* 0x000fe80000000000 */
[----:B------:R-:W-:Y:S01]  /*2ce0*/  BAR.SYNC.DEFER_BLOCKING 0x0 ;  /* 0x0000000000007b1d */ /* 0x000fe20000010000 */
[C---:B------:R-:W-:Y:S01]  /*2cf0*/  IMAD R0, R208.reuse, 0x3000, R212 ;  /* 0x00003000d0007824 */ /* 0x040fe200078e02d4 */
[----:B------:R-:W-:Y:S01]  /*2d00*/  MOV R224, R217 ;  /* 0x000000d900e07202 */ /* 0x000fe20000000f00 */
[----:B------:R-:W-:Y:S03]  /*2d10*/  IMAD R18, R208, 0x3000, R214 ;  /* 0x00003000d0127824 */ /* 0x000fe600078e02d6 */
[----:B------:R-:W-:Y:S01]  /*2d20*/  SHF.L.U32 R174, R0, 0x1, RZ ;  /* 0x0000000100ae7819 */ /* 0x000fe200000006ff */
[----:B------:R-:W-:Y:S01]  /*2d30*/  IMAD R0, R208, 0x3000, R213 ;  /* 0x00003000d0007824 */ /* 0x000fe200078e02d5 */
[----:B------:R-:W-:Y:S04]  /*2d40*/  SHF.L.U32 R175, R18, 0x1, RZ ;  /* 0x0000000112af7819 */ /* 0x000fe800000006ff */
        /* <DEDUP_REMOVED lines=153> */
[C---:B-1----:R-:W-:Y:S09]  /*36e0*/  HMMA.16816.F32.BF16 R16, R104.reuse, R2, R16 ;  /* 0x000000026810723c */ /* 0x042ff20000041810 */
[----:B------:R-:W1:Y:S01]  /*36f0*/  MUFU.TANH R181, R8 ;  /* 0x0000000800b57308 */ /* 0x000e620000002400 */
[----:B---3--:R-:W3:Y:S01]  /*3700*/  LDSM.16.M88.2 R4, [R202+0x7080] ;  /* 0x00708000ca04783b */ /* 0x008ee20000000100 */
[----:B------:R-:W-:Y:S08]  /*3710*/  DEPBAR.LE SB0, 0x0 ;  /* 0x000080000000791a */ /* 0x000ff00000000000 */
[----:B------:R-:W1:Y:S01]  /*3720*/  MUFU.TANH R191, R7 ;  /* 0x0000000700bf7308 */ /* 0x000e620000002400 */
[----:B------:R-:W-:Y:S01]  /*3730*/  BAR.SYNC.DEFER_BLOCKING 0x0 ;  /* 0x0000000000007b1d */ /* 0x000fe20000010000 */
[----:B-----5:R-:W-:Y:S03]  /*3740*/  IADD3 R6, R217, 0x1, RZ ;  /* 0x00000001d9067810 */ /* 0x020fe60007ffe0ff */
[----:B------:R-:W-:Y:S02]  /*3750*/  FMUL.FTZ R16, R16, c[0x0][0x2b4] ;  /* 0x0000ad0010107a20 */ /* 0x000fe40000410000 */
[----:B------:R-:W-:Y:S01]  /*3760*/  FMUL.FTZ R17, R17, c[0x0][0x2b4] ;  /* 0x0000ad0011117a20 */ /* 0x000fe20000410000 */
[----:B------:R-:W-:Y:S02]  /*3770*/  ISETP.GE.AND P3, PT, R6, R236, PT ;  /* 0x000000ec0600720c */ /* 0x000fe40003f66270 */
        /* <DEDUP_REMOVED lines=35> */
[----:B--2-4-:R-:W-:Y:S01]  /*39b0*/  ISETP.GT.AND P1, PT, R250, 0xf, PT ;  /* 0x0000000ffa00780c */ /* 0x014fe20003f24270 */
[----:B------:R-:W-:Y:S01]  /*39c0*/  IMAD.WIDE.U32 R10, R6, c[0x0][0x178], RZ ;  /* 0x00005e00060a7a25 */ /* 0x000fe200078e00ff */
[----:B------:R-:W-:Y:S03]  /*39d0*/  SHF.R.S32.HI R5, RZ, 0x1f, R6 ;  /* 0x0000001fff057819 */ /* 0x000fe60000011406 */
[----:B------:R-:W-:Y:S02]  /*39e0*/  IMAD.MOV.U32 R193, RZ, RZ, c[0x0][0x178] ;  /* 0x00005e00ffc17624 */ /* 0x000fe400078e00ff */
[----:B------:R-:W-:Y:S02]  /*39f0*/  IMAD R5, R5, c[0x0][0x178], RZ ;  /* 0x00005e0005057a24 */ /* 0x000fe400078e02ff */
[----:B------:R-:W-:Y:S02]  /*3a00*/  IMAD.SHL.U32 R15, R10, 0x40, RZ ;  /* 0x000000400a0f7824 */ /* 0x000fe400078e00ff */
[----:B------:R-:W-:Y:S02]  /*3a10*/  IMAD R5, R6, c[0x0][0x17c], R5 ;  /* 0x00005f0006057a24 */ /* 0x000fe400078e0205 */
[----:B------:R-:W-:Y:S01]  /*3a20*/  @!P1 LEA R4, R217, 0x40, 0x6 ;  /* 0x00000040d9049811 */ /* 0x000fe200078e30ff */
[----:B------:R-:W-:Y:S02]  /*3a30*/  IMAD.SHL.U32 R193, R193, 0x20, RZ ;  /* 0x00000020c1c17824 */ /* 0x000fe400078e00ff */
[----:B------:R-:W-:Y:S01]  /*3a40*/  IMAD.IADD R5, R11, 0x1, R5 ;  /* 0x000000010b057824 */ /* 0x000fe200078e0205 */
[----:B------:R-:W-:Y:S01]  /*3a50*/  @!P1 IADD3 R0, P0, R4, R240, RZ ;  /* 0x000000f004009210 */ /* 0x000fe20007f1e0ff */
[----:B------:R-:W-:Y:S03]  /*3a60*/  IMAD R6, R6, -0x40, R225 ;  /* 0xffffffc006067824 */ /* 0x000fe600078e02e1 */
[----:B------:R-:W-:Y:S02]  /*3a70*/  @!P1 LEA.HI.X.SX32 R11, R4, R246, 0x1, P0 ;  /* 0x000000f6040b9211 */ /* 0x000fe400000f0eff */
[----:B------:R-:W-:Y:S02]  /*3a80*/  IADD3 R7, P1, P0, R234, R15, R193 ;  /* 0x0000000fea077210 */ /* 0x000fe4000783e0c1 */
[----:B------:R-:W-:Y:S02]  /*3a90*/  SHF.L.U64.HI R4, R10, 0x6, R5 ;  /* 0x000000060a047819 */ /* 0x000fe40000010205 */
[----:B------:R-:W-:Y:S02]  /*3aa0*/  IADD3 R5, P2, R15, R234, RZ ;  /* 0x000000ea0f057210 */ /* 0x000fe40007f5e0ff */
[----:B---3--:R-:W-:Y:S02]  /*3ab0*/  IADD3.X R18, R231, R4, R252, P1, P0 ;  /* 0x00000004e7127210 */ /* 0x008fe40000fe04fc */
[----:B------:R-:W-:Y:S11]  /*3ac0*/  ISETP.GT.AND P1, PT, R250, 0xf, PT ;  /* 0x0000000ffa00780c */ /* 0x000ff60003f24270 */
[----:B------:R-:W-:Y:S02]  /*3ad0*/  @!UPT UIADD3 URZ, URZ, URZ, URZ ;  /* 0x0000003f3f3ff290 */ /* 0x000fe4000fffe03f */
[C---:B------:R-:W-:Y:S04]  /*3ae0*/  @!P1 LEA R14, P0, R0.reuse, c[0x0][0x258], 0x2 ;  /* 0x00009600000e9a11 */ /* 0x040fe800078010ff */
[----:B------:R-:W-:Y:S01]  /*3af0*/  @!P1 LEA.HI.X R15, R0, c[0x0][0x25c], R11, 0x2, P0 ;  /* 0x00009700000f9a11 */ /* 0x000fe200000f140b */
[----:B------:R-:W-:Y:S01]  /*3b00*/  IMAD.X R0, R4, 0x1, R231, P2 ;  /* 0x0000000104007824 */ /* 0x000fe200010e06e7 */
[----:B------:R-:W-:Y:S01]  /*3b10*/  LEA R10, P1, R5, c[0x0][0x160], 0x1 ;  /* 0x00005800050a7a11 */ /* 0x000fe200078208ff */
[----:B------:R-:W-:Y:S01]  /*3b20*/  IMAD.IADD R4, R6, 0x1, -R237 ;  /* 0x0000000106047824 */ /* 0x000fe200078e0aed */
[----:B------:R-:W-:Y:S02]  /*3b30*/  LEA R6, P0, R7, c[0x0][0x160], 0x1 ;  /* 0x0000580007067a11 */ /* 0x000fe400078008ff */
[----:B------:R-:W-:Y:S02]  /*3b40*/  LEA.HI.X R11, R5, c[0x0][0x164], R0, 0x1, P1 ;  /* 0x00005900050b7a11 */ /* 0x000fe400008f0c00 */
[----:B------:R-:W-:Y:S02]  /*3b50*/  ISETP.LT.OR P1, PT, R4, 0x1, !P4 ;  /* 0x000000010400780c */ /* 0x000fe40006721670 */
[----:B------:R-:W-:Y:S02]  /*3b60*/  IADD3 R0, R220, 0xf080, RZ ;  /* 0x0000f080dc007810 */ /* 0x000fe40007ffe0ff */
[----:B------:R-:W-:Y:S02]  /*3b70*/  LEA.HI.X R7, R7, c[0x0][0x164], R18, 0x1, P0 ;  /* 0x0000590007077a11 */ /* 0x000fe400000f0c12 */
[----:B------:R-:W-:Y:S01]  /*3b80*/  ISETP.LT.OR P0, PT, R4, 0x1, !P6 ;  /* 0x000000010400780c */ /* 0x000fe20007701670 */
[C---:B------:R-:W-:Y:S01]  /*3b90*/  IMAD R0, R221.reuse, 0x6000, R0 ;  /* 0x00006000dd007824 */ /* 0x040fe200078e0200 */
[----:B------:R-:W-:Y:S05]  /*3ba0*/  ISETP.GT.AND P2, PT, R250, 0xf, PT ;  /* 0x0000000ffa00780c */ /* 0x000fea0003f44270 */
        /* <DEDUP_REMOVED lines=10> */
[----:B------:R-:W-:Y:S01]  /*3c50*/  ISETP.LT.OR P0, PT, R4, 0x21, !P5 ;  /* 0x000000210400780c */ /* 0x000fe20006f01670 */
[----:B------:R-:W-:Y:S04]  /*3c60*/  IMAD.SHL.U32 R4, R250, 0x4, RZ ;  /* 0x00000004fa047824 */ /* 0x000fe800078e00ff */
[----:B------:R-:W-:Y:S02]  /*3c70*/  @!P2 IMAD R4, R221, 0x40, R4 ;  /* 0x00000040dd04a824 */ /* 0x000fe400078e0204 */
[----:B------:R2:W-:Y:S02]  /*3c80*/  LDGSTS.E.BYPASS.LTC128B.128 [R0+0x3000], [R6.64+0x80], !P1 ;  /* 0x0300008006007fae */ /* 0x0005e4000c901d44 */
[----:B------:R-:W-:Y:S04]  /*3c90*/  @!P2 IMAD.SHL.U32 R4, R4, 0x4, RZ ;  /* 0x000000040404a824 */ /* 0x000fe800078e00ff */
[----:B------:R2:W-:Y:S04]  /*3ca0*/  LDGSTS.E.BYPASS.LTC128B.128 [R0+0x5000], [R6.64+0x100], !P0 ;  /* 0x0500010006007fae */ /* 0x0005e8000c101d44 */
[----:B------:R2:W-:Y:S02]  /*3cb0*/  @!P2 LDGSTS.E.BYPASS.LTC128B.128 [R4+0x21080], [R14.64] ;  /* 0x210800000e04afae */ /* 0x0005e4000b901d44 */
.L_x_1225:
[C---:B-12-4-:R-:W-:Y:S01]  /*3cc0*/  HMMA.16816.F32.BF16 R4, R84.reuse, R2, RZ ;  /* 0x000000025404723c */ /* 0x056fe200000418ff */
[----:B------:R-:W-:Y:S03]  /*3cd0*/  LDSM.16.M88.2 R2, [R203+0x7880] ;  /* 0x00788000cb02783b */ /* 0x000fe60000000100 */
[----:B------:R-:W-:Y:S02]  /*3ce0*/  SHF.L.U32 R0, R213, 0x1, RZ ;  /* 0x00000001d5007819 */ /* 0x000fe400000006ff */
[----:B------:R-:W1:Y:S02]  /*3cf0*/  LDSM.16.M88.4 R104, [R209] ;  /* 0x00000000d168783b */ /* 0x000e640000000200 */
[C---:B------:R-:W-:Y:S01]  /*3d00*/  HMMA.16816.F32.BF16 R8, R84.reuse, R8, RZ ;  /* 0x000000085408723c */ /* 0x040fe200000418ff */
[----:B------:R-:W-:Y:S02]  /*3d10*/  IADD3 R0, R0, R209, RZ ;  /* 0x000000d100007210 */ /* 0x000fe40007ffe0ff */
[----:B------:R-:W0:Y:S05]  /*3d20*/  LDGDEPBAR ;  /* 0x00000000000079af */ /* 0x000e2a0000000000 */
        /* <DEDUP_REMOVED lines=8> */
[----:B------:R-:W5:Y:S07]  /*3db0*/  LDSM.16.M88.2 R90, [R203+0x9880] ;  /* 0x00988000cb5a783b */ /* 0x000f6e0000000100 */
[C---:B------:R-:W-:Y:S01]  /*3dc0*/  HMMA.16816.F32.BF16 R12, R92.reuse, R98, R12 ;  /* 0x000000625c0c723c */ /* 0x040fe2000004180c */
[----:B------:R-:W-:Y:S07]  /*3dd0*/  LDSM.16.M88.4 R96, [R210+0x1d080] ;  /* 0x01d08000d260783b */ /* 0x000fee0000000200 */
[C---:B------:R-:W-:Y:S01]  /*3de0*/  HMMA.16816.F32.BF16 R16, R92.reuse, R100, R16 ;  /* 0x000000645c10723c */ /* 0x040fe20000041810 */
[----:B------:R-:W-:Y:S07]  /*3df0*/  LDSM.16.M88.2 R100, [R200+0xa880] ;  /* 0x00a88000c864783b */ /* 0x000fee0000000100 */
[----:B------:R-:W-:Y:S01]  /*3e00*/  HMMA.16816.F32.BF16 R20, R92, R102, R20 ;  /* 0x000000665c14723c */ /* 0x000fe20000041814 */
[----:B------:R-:W-:Y:S06]  /*3e10*/  LDSM.16.M88.4 R92, [R0] ;  /* 0x00000000005c783b */ /* 0x000fec0000000200 */
[-C--:B------:R-:W-:Y:S01]  /*3e20*/  IADD3 R102, -R227, R226.reuse, RZ ;  /* 0x000000e2e3667210 */ /* 0x080fe20007ffe1ff */
        /* <DEDUP_REMOVED lines=19> */
[----:B------:R-:W-:Y:S05]  /*3f60*/  LDSM.16.M88.2 R90, [R201+0xa080] ;  /* 0x00a08000c95a783b */ /* 0x000fea0000000100 */
[----:B------:R-:W5:Y:S02]  /*3f70*/  LDSM.16.M88.4 R92, [R211+0x1d080] ;  /* 0x01d08000d35c783b */ /* 0x000f640000000200 */
[C---:B-1----:R-:W-:Y:S03]  /*3f80*/  HMMA.16816.F32.BF16 R4, R96.reuse, R2, R4 ;  /* 0x000000026004723c */ /* 0x042fe60000041804 */
[----:B------:R-:W1:Y:S05]  /*3f90*/  LDSM.16.M88.2 R2, [R201+0xa880] ;  /* 0x00a88000c902783b */ /* 0x000e6a0000000100 */
[C---:B------:R-:W-:Y:S07]  /*3fa0*/  HMMA.16816.F32.BF16 R8, R96.reuse, R100, R8 ;  /* 0x000000646008723c */ /* 0x040fee0000041808 */
[----:B------:R-:W-:Y:S01]  /*3fb0*/  LEA R100, R217, R226, 0x6 ;  /* 0x000000e2d9647211 */ /* 0x000fe200078e30ff */
[C---:B--2---:R-:W-:Y:S01]  /*3fc0*/  HMMA.16816.F32.BF16 R12, R96.reuse, R84, R12 ;  /* 0x00000054600c723c */ /* 0x044fe2000004180c */
[----:B------:R-:W2:Y:S03]  /*3fd0*/  LDSM.16.M88.2 R84, [R201+0xb080] ;  /* 0x00b08000c954783b */ /* 0x000ea60000000100 */
[----:B------:R-:W-:Y:S02]  /*3fe0*/  IADD3 R100, -R225, 0x1, R100 ;  /* 0x00000001e1647810 */ /* 0x000fe40007ffe164 */
[----:B------:R-:W-:Y:S02]  /*3ff0*/  IADD3 R217, R217, 0x1, RZ ;  /* 0x00000001d9d97810 */ /* 0x000fe40007ffe0ff */
[C---:B---3--:R-:W-:Y:S01]  /*4000*/  HMMA.16816.F32.BF16 R16, R96.reuse, R86, R16 ;  /* 0x000000566010723c */ /* 0x048fe20000041810 */
[----:B------:R-:W3:Y:S03]  /*4010*/  LDSM.16.M88.2 R86, [R201+0xb880] ;  /* 0x00b88000c956783b */ /* 0x000ee60000000100 */
[----:B------:R-:W-:Y:S04]  /*4020*/  IADD3 R101, -R227, R222, R100 ;  /* 0x000000dee3657210 */ /* 0x000fe80007ffe164 */
[----:B----4-:R-:W-:Y:S01]  /*4030*/  HMMA.16816.F32.BF16 R20, R96, R88, R20 ;  /* 0x000000586014723c */ /* 0x010fe20000041814 */
[----:B------:R-:W4:Y:S03]  /*4040*/  LDSM.16.M88.2 R88, [R201+0xc080] ;  /* 0x00c08000c958783b */ /* 0x000f260000000100 */
[----:B------:R-:W-:Y:S02]  /*4050*/  IMNMX R100, R102, R101, PT ;  /* 0x0000006566647217 */ /* 0x000fe40003800200 */
[----:B------:R-:W-:Y:S02]  /*4060*/  LDSM.16.M88.4 R96, [R209+0x2000] ;  /* 0x00200000d160783b */ /* 0x000fe40000000200 */
[C---:B-----5:R-:W-:Y:S03]  /*4070*/  HMMA.16816.F32.BF16 R4, R92.reuse, R90, R4 ;  /* 0x0000005a5c04723c */ /* 0x060fe60000041804 */
[----:B------:R-:W5:Y:S02]  /*4080*/  LDSM.16.M88.2 R90, [R203+0xa080] ;  /* 0x00a08000cb5a783b */ /* 0x000f640000000100 */
[----:B------:R-:W-:Y:S03]  /*4090*/  ISETP.GT.AND P0, PT, R100, RZ, PT ;  /* 0x000000ff6400720c */ /* 0x000fe60003f04270 */
[C---:B-1----:R-:W-:Y:S01]  /*40a0*/  HMMA.16816.F32.BF16 R8, R92.reuse, R2, R8 ;  /* 0x000000025c08723c */ /* 0x042fe20000041808 */
[----:B------:R-:W1:Y:S03]  /*40b0*/  LDSM.16.M88.2 R2, [R203+0xa880] ;  /* 0x00a88000cb02783b */ /* 0x000e660000000100 */
[----:B------:R-:W-:Y:S02]  /*40c0*/  FSEL R103, R182, -INF , P0 ;  /* 0xff800000b6677808 */ /* 0x000fe40000000000 */
[----:B------:R-:W-:Y:S02]  /*40d0*/  ISETP.GT.AND P0, PT, R100, 0x1, PT ;  /* 0x000000016400780c */ /* 0x000fe40003f04270 */
        /* <DEDUP_REMOVED lines=37> */
[----:B----4-:R-:W-:Y:S07]  /*4330*/  HMMA.16816.F32.BF16 R20, R96, R88, R20 ;  /* 0x000000586014723c */ /* 0x010fee0000041814 */
[----:B------:R-:W-:Y:S01]  /*4340*/  FSEL R96, R180, -INF , P0 ;  /* 0xff800000b4607808 */ /* 0x000fe20000000000 */
[--C-:B------:R-:W-:Y:S01]  /*4350*/  FFMA.FTZ R88, R103, c[0x0][0x29c], -R108.reuse ;  /* 0x0000a70067587a23 */ /* 0x100fe2000001086c */
[C---:B-----5:R-:W-:Y:S03]  /*4360*/  HMMA.16816.F32.BF16 R4, R92.reuse, R90, R4 ;  /* 0x0000005a5c04723c */ /* 0x060fe60000041804 */
[----:B------:R4:W-:Y:S02]  /*4370*/  MUFU.EX2 R172, R88 ;  /* 0x0000005800ac7308 */ /* 0x0009e40000000800 */
[----:B------:R-:W-:Y:S02]  /*4380*/  ISETP.GT.AND P0, PT, R100, 0x10, PT ;  /* 0x000000106400780c */ /* 0x000fe40003f04270 */
[--C-:B------:R-:W-:Y:S01]  /*4390*/  FFMA.FTZ R90, R96, c[0x0][0x29c], -R108.reuse ;  /* 0x0000a700605a7a23 */ /* 0x100fe2000001086c */
[C---:B-1----:R-:W-:Y:S01]  /*43a0*/  HMMA.16816.F32.BF16 R8, R92.reuse, R2, R8 ;  /* 0x000000025c08723c */ /* 0x042fe20000041808 */
[----:B------:R-:W-:Y:S04]  /*43b0*/  LDSM.16.M88.2 R2, [R203+0xc880] ;  /* 0x00c88000cb02783b */ /* 0x000fe80000000100 */
[----:B------:R1:W5:Y:S01]  /*43c0*/  MUFU.EX2 R111, R90 ;  /* 0x0000005a006f7308 */ /* 0x0003620000000800 */
[----:B------:R-:W-:Y:S02]  /*43d0*/  LDSM.16.M88.4 R96, [R209+0x4000] ;  /* 0x00400000d160783b */ /* 0x000fe40000000200 */
[C---:B--2---:R-:W-:Y:S03]  /*43e0*/  HMMA.16816.F32.BF16 R12, R92.reuse, R84, R12 ;  /* 0x000000545c0c723c */ /* 0x044fe6000004180c */
[----:B------:R-:W-:Y:S05]  /*43f0*/  LDSM.16.M88.2 R84, [R203+0xd080] ;  /* 0x00d08000cb54783b */ /* 0x000fea0000000100 */
[C---:B---3--:R-:W-:Y:S01]  /*4400*/  HMMA.16816.F32.BF16 R16, R92.reuse, R86, R16 ;  /* 0x000000565c10723c */ /* 0x048fe20000041810 */
[----:B------:R-:W-:Y:S05]  /*4410*/  LDSM.16.M88.2 R86, [R203+0xd880] ;  /* 0x00d88000cb56783b */ /* 0x000fea0000000100 */
[----:B----4-:R-:W2:Y:S01]  /*4420*/  LDSM.16.M88.2 R88, [R201+0xe880] ;  /* 0x00e88000c958783b */ /* 0x010ea20000000100 */
[----:B-1----:R-:W-:Y:S02]  /*4430*/  FSEL R90, R181, -INF , P0 ;  /* 0xff800000b55a7808 */ /* 0x002fe40000000000 */
[----:B------:R-:W-:Y:S03]  /*4440*/  ISETP.GT.AND P0, PT, R100, 0x11, PT ;  /* 0x000000116400780c */ /* 0x000fe60003f04270 */
[--C-:B------:R-:W-:Y:S04]  /*4450*/  FFMA.FTZ R90, R90, c[0x0][0x29c], -R108.reuse ;  /* 0x0000a7005a5a7a23 */ /* 0x100fe8000001086c */
[----:B------:R1:W-:Y:S01]  /*4460*/  MUFU.EX2 R110, R90 ;  /* 0x0000005a006e7308 */ /* 0x0003e20000000800 */
[----:B--2---:R-:W-:Y:S01]  /*4470*/  HMMA.16816.F32.BF16 R20, R92, R88, R20 ;  /* 0x000000585c14723c */ /* 0x004fe20000041814 */
[----:B------:R-:W2:Y:S02]  /*4480*/  LDSM.16.M88.2 R88, [R203+0xe080] ;  /* 0x00e08000cb58783b */ /* 0x000ea40000000100 */
[----:B-1----:R-:W-:Y:S02]  /*4490*/  FSEL R90, R176, -INF , P0 ;  /* 0xff800000b05a7808 */ /* 0x002fe40000000000 */
[----:B------:R-:W-:Y:S03]  /*44a0*/  ISETP.GT.AND P0, PT, R100, 0x20, PT ;  /* 0x000000206400780c */ /* 0x000fe60003f04270 */
[C---:B------:R-:W-:Y:S01]  /*44b0*/  HMMA.16816.F32.BF16 R4, R96.reuse, R2, R4 ;  /* 0x000000026004723c */ /* 0x040fe20000041804 */
[----:B------:R-:W-:Y:S04]  /*44c0*/  LDSM.16.M88.2 R2, [R202+0xc880] ;  /* 0x00c88000ca02783b */ /* 0x000fe80000000100 */
[--C-:B------:R-:W-:Y:S03]  /*44d0*/  FFMA.FTZ R90, R90, c[0x0][0x29c], -R108.reuse ;  /* 0x0000a7005a5a7a23 */ /* 0x100fe6000001086c */
[C---:B------:R-:W-:Y:S01]  /*44e0*/  HMMA.16816.F32.BF16 R8, R96.reuse, R84, R8 ;  /* 0x000000546008723c */ /* 0x040fe20000041808 */
[----:B------:R1:W3:Y:S01]  /*44f0*/  MUFU.EX2 R106, R90 ;  /* 0x0000005a006a7308 */ /* 0x0002e20000000800 */
[----:B------:R-:W-:Y:S06]  /*4500*/  LDSM.16.M88.2 R84, [R202+0xd080] ;  /* 0x00d08000ca54783b */ /* 0x000fec0000000100 */
[C---:B------:R-:W-:Y:S01]  /*4510*/  HMMA.16816.F32.BF16 R12, R96.reuse, R86, R12 ;  /* 0x00000056600c723c */ /* 0x040fe2000004180c */
[----:B------:R-:W-:Y:S07]  /*4520*/  LDSM.16.M88.2 R86, [R202+0xd880] ;  /* 0x00d88000ca56783b */ /* 0x000fee0000000100 */
[C---:B--2---:R-:W-:Y:S01]  /*4530*/  HMMA.16816.F32.BF16 R16, R96.reuse, R88, R16 ;  /* 0x000000586010723c */ /* 0x044fe20000041810 */
[----:B------:R-:W-:Y:S03]  /*4540*/  LDSM.16.M88.2 R88, [R202+0xe080] ;  /* 0x00e08000ca58783b */ /* 0x000fe60000000100 */
[----:B-1----:R-:W-:Y:S02]  /*4550*/  FSEL R90, R177, -INF , P0 ;  /* 0xff800000b15a7808 */ /* 0x002fe40000000000 */
[----:B------:R-:W-:Y:S03]  /*4560*/  ISETP.GT.AND P0, PT, R100, 0x21, PT ;  /* 0x000000216400780c */ /* 0x000fe60003f04270 */
[--C-:B------:R-:W-:Y:S04]  /*4570*/  FFMA.FTZ R90, R90, c[0x0][0x29c], -R108.reuse ;  /* 0x0000a7005a5a7a23 */ /* 0x100fe8000001086c */
[----:B------:R1:W-:Y:S02]  /*4580*/  MUFU.EX2 R107, R90 ;  /* 0x0000005a006b7308 */ /* 0x0003e40000000800 */
[----:B-1----:R-:W-:Y:S02]  /*4590*/  FSEL R90, R175, -INF , P0 ;  /* 0xff800000af5a7808 */ /* 0x002fe40000000000 */
[----:B------:R-:W-:Y:S03]  /*45a0*/  ISETP.GT.AND P0, PT, R100, 0x30, PT ;  /* 0x000000306400780c */ /* 0x000fe60003f04270 */
[--C-:B------:R-:W-:Y:S01]  /*45b0*/  FFMA.FTZ R90, R90, c[0x0][0x29c], -R108.reuse ;  /* 0x0000a7005a5a7a23 */ /* 0x100fe2000001086c */
[----:B------:R-:W-:Y:S02]  /*45c0*/  FSEL R92, R179, -INF , P0 ;  /* 0xff800000b35c7808 */ /* 0x000fe40000000000 */
[----:B------:R-:W-:Y:S01]  /*45d0*/  ISETP.GT.AND P0, PT, R100, 0x31, PT ;  /* 0x000000316400780c */ /* 0x000fe20003f04270 */
[----:B------:R1:W-:Y:S02]  /*45e0*/  MUFU.EX2 R104, R90 ;  /* 0x0000005a00687308 */ /* 0x0003e40000000800 */
[--C-:B------:R-:W-:Y:S01]  /*45f0*/  FFMA.FTZ R92, R92, c[0x0][0x29c], -R108.reuse ;  /* 0x0000a7005c5c7a23 */ /* 0x100fe2000001086c */
[----:B------:R-:W-:Y:S02]  /*4600*/  FSEL R103, R178, -INF , P0 ;  /* 0xff800000b2677808 */ /* 0x000fe40000000000 */
[----:B------:R-:W-:Y:S05]  /*4610*/  ISETP.GT.AND P0, PT, R100, 0x40, PT ;  /* 0x000000406400780c */ /* 0x000fea0003f04270 */
[----:B------:R2:W-:Y:S01]  /*4620*/  MUFU.EX2 R105, R92 ;  /* 0x0000005c00697308 */ /* 0x0005e20000000800 */
[----:B-1----:R-:W1:Y:S05]  /*4630*/  LDSM.16.M88.2 R90, [R203+0xe880] ;  /* 0x00e88000cb5a783b */ /* 0x002e6a0000000100 */
[----:B--2---:R2:W4:Y:S02]  /*4640*/  LDSM.16.M88.4 R92, [R0+0x4000] ;  /* 0x00400000005c783b */ /* 0x0045240000000200 */
[--C-:B--2---:R-:W-:Y:S04]  /*4650*/  FFMA.FTZ R0, R103, c[0x0][0x29c], -R108.reuse ;  /* 0x0000a70067007a23 */ /* 0x104fe8000001086c */
[----:B------:R2:W2:Y:S01]  /*4660*/  MUFU.EX2 R103, R0 ;  /* 0x0000000000677308 */ /* 0x0004a20000000800 */
[----:B-1----:R-:W-:Y:S01]  /*4670*/  HMMA.16816.F32.BF16 R20, R96, R90, R20 ;  /* 0x0000005a6014723c */ /* 0x002fe20000041814 */
[----:B------:R-:W1:Y:S07]  /*4680*/  LDS R90, [R222.X4+0x21280] ;  /* 0x02128000de5a7984 */ /* 0x000e6e0000004800 */
[C---:B----4-:R-:W-:Y:S01]  /*4690*/  HMMA.16816.F32.BF16 R4, R92.reuse, R2, R4 ;  /* 0x000000025c04723c */ /* 0x050fe20000041804 */
[----:B------:R-:W4:Y:S07]  /*46a0*/  LDSM.16.M88.2 R2, [R202+0xe880] ;  /* 0x00e88000ca02783b */ /* 0x000f2e0000000100 */
[C---:B------:R-:W-:Y:S04]  /*46b0*/  HMMA.16816.F32.BF16 R8, R92.reuse, R84, R8 ;  /* 0x000000545c08723c */ /* 0x040fe80000041808 */
[----:B--2---:R-:W-:Y:S02]  /*46c0*/  FSEL R0, R174, -INF , P0 ;  /* 0xff800000ae007808 */ /* 0x004fe40000000000 */
[----:B------:R-:W-:Y:S02]  /*46d0*/  ISETP.GT.AND P0, PT, R100, 0x41, PT ;  /* 0x000000416400780c */ /* 0x000fe40003f04270 */
[C---:B------:R-:W-:Y:S04]  /*46e0*/  HMMA.16816.F32.BF16 R12, R92.reuse, R86, R12 ;  /* 0x000000565c0c723c */ /* 0x040fe8000004180c */
[--C-:B------:R-:W-:Y:S01]  /*46f0*/  FFMA.FTZ R100, R0, c[0x0][0x29c], -R108.reuse ;  /* 0x0000a70000647a23 */ /* 0x100fe2000001086c */
[----:B------:R-:W-:Y:S02]  /*4700*/  IADD3 R0, R101, 0x8, RZ ;  /* 0x0000000865007810 */ /* 0x000fe40007ffe0ff */
[----:B------:R-:W-:Y:S01]  /*4710*/  FSEL R101, R173, -INF , P0 ;  /* 0xff800000ad657808 */ /* 0x000fe20000000000 */
[C---:B------:R-:W-:Y:S02]  /*4720*/  HMMA.16816.F32.BF16 R16, R92.reuse, R88, R16 ;  /* 0x000000585c10723c */ /* 0x040fe40000041810 */
[----:B------:R-:W-:Y:S02]  /*4730*/  MUFU.EX2 R100, R100 ;  /* 0x0000006400647308 */ /* 0x000fe40000000800 */
[----:B------:R-:W-:Y:S01]  /*4740*/  IMNMX R0, R102, R0, PT ;  /* 0x0000000066007217 */ /* 0x000fe20003800200 */
[----:B------:R-:W-:Y:S01]  /*4750*/  FFMA.FTZ R108, R101, c[0x0][0x29c], -R108 ;  /* 0x0000a700656c7a23 */ /* 0x000fe2000001086c */
[----:B------:R-:W-:Y:S01]  /*4760*/  SHF.L.U32 R102, R215, 0x1, RZ ;  /* 0x00000001d7667819 */ /* 0x000fe200000006ff */
[--C-:B-1----:R-:W-:Y:S01]  /*4770*/  FADD.FTZ R4, R4, -R90.reuse ;  /* 0x8000005a04047221 */ /* 0x102fe20000010000 */
[C---:B------:R-:W-:Y:S01]  /*4780*/  ISETP.GT.AND P1, PT, R0.reuse, 0x20, PT ;  /* 0x000000200000780c */ /* 0x040fe20003f24270 */
[--C-:B------:R-:W-:Y:S01]  /*4790*/  FADD.FTZ R5, R5, -R90.reuse ;  /* 0x8000005a05057221 */ /* 0x100fe20000010000 */
[----:B------:R-:W-:Y:S02]  /*47a0*/  ISETP.GT.AND P0, PT, R0, RZ, PT ;  /* 0x000000ff0000720c */ /* 0x000fe40003f04270 */
[----:B------:R-:W-:Y:S01]  /*47b0*/  FSEL R91, R188, -INF , P1 ;  /* 0xff800000bc5b7808 */ /* 0x000fe20000800000 */
[----:B-----5:R-:W-:Y:S01]  /*47c0*/  FMUL.FTZ R5, R111, R5 ;  /* 0x000000056f057220 */ /* 0x020fe20000410000 */
[----:B------:R-:W-:Y:S01]  /*47d0*/  ISETP.GT.AND P1, PT, R0, 0x30, PT ;  /* 0x000000300000780c */ /* 0x000fe20003f24270 */
[----:B------:R-:W1:Y:S01]  /*47e0*/  MUFU.EX2 R108, R108 ;  /* 0x0000006c006c7308 */ /* 0x000e620000000800 */
[----:B------:R-:W-:Y:S01]  /*47f0*/  FSEL R101, R192, -INF , P0 ;  /* 0xff800000c0657808 */ /* 0x000fe20000000000 */
[----:B----4-:R-:W-:Y:S03]  /*4800*/  HMMA.16816.F32.BF16 R20, R92, R2, R20 ;  /* 0x000000025c14723c */ /* 0x010fe60000041814 */
[----:B------:R-:W-:Y:S01]  /*4810*/  FSEL R87, R186, -INF , P1 ;  /* 0xff800000ba577808 */ /* 0x000fe20000800000 */
[--C-:B------:R-:W-:Y:S01]  /*4820*/  FFMA.FTZ R99, R101, c[0x0][0x29c], -R109.reuse ;  /* 0x0000a70065637a23 */ /* 0x100fe2000001086d */
[----:B------:R-:W-:Y:S01]  /*4830*/  ISETP.GT.AND P0, PT, R0, 0x1, PT ;  /* 0x000000010000780c */ /* 0x000fe20003f04270 */
[--C-:B------:R-:W-:Y:S01]  /*4840*/  FADD.FTZ R8, R8, -R90.reuse ;  /* 0x8000005a08087221 */ /* 0x100fe20000010000 */
[C---:B------:R-:W-:Y:S01]  /*4850*/  ISETP.GT.AND P1, PT, R0.reuse, 0x40, PT ;  /* 0x000000400000780c */ /* 0x040fe20003f24270 */
[--C-:B------:R-:W-:Y:S01]  /*4860*/  FFMA.FTZ R87, R87, c[0x0][0x29c], -R109.reuse ;  /* 0x0000a70057577a23 */ /* 0x100fe2000001086d */
[----:B------:R-:W-:Y:S01]  /*4870*/  FSEL R98, R191, -INF , P0 ;  /* 0xff800000bf627808 */ /* 0x000fe20000000000 */
[----:B------:R-:W-:Y:S01]  /*4880*/  MUFU.EX2 R99, R99 ;  /* 0x0000006300637308 */ /* 0x000fe20000000800 */
[----:B------:R-:W-:Y:S01]  /*4890*/  ISETP.GT.AND P0, PT, R0, 0x10, PT ;  /* 0x000000100000780c */ /* 0x000fe20003f04270 */
[----:B------:R-:W-:Y:S01]  /*48a0*/  FMUL.FTZ R3, R172, R4 ;  /* 0x00000004ac037220 */ /* 0x000fe20000410000 */
[----:B------:R-:W-:Y:S01]  /*48b0*/  FSEL R84, R184, -INF , P1 ;  /* 0xff800000b8547808 */ /* 0x000fe20000800000 */
[--C-:B------:R-:W-:Y:S01]  /*48c0*/  FFMA.FTZ R98, R98, c[0x0][0x29c], -R109.reuse ;  /* 0x0000a70062627a23 */ /* 0x100fe2000001086d */
[----:B------:R-:W-:Y:S01]  /*48d0*/  FSEL R97, R190, -INF , P0 ;  /* 0xff800000be617808 */ /* 0x000fe20000000000 */
[----:B------:R-:W-:Y:S01]  /*48e0*/  FFMA.FTZ R2, -R182, R182, 1 ;  /* 0x3f800000b6027423 */ /* 0x000fe200000101b6 */
[----:B------:R-:W-:Y:S01]  /*48f0*/  ISETP.GT.AND P0, PT, R0, 0x11, PT ;  /* 0x000000110000780c */ /* 0x000fe20003f04270 */
[--C-:B------:R-:W-:Y:S01]  /*4900*/  FFMA.FTZ R101, R84, c[0x0][0x29c], -R109.reuse ;  /* 0x0000a70054657a23 */ /* 0x100fe2000001086d */
[----:B---3--:R-:W-:Y:S01]  /*4910*/  F2FP.BF16.PACK_AB R84, R106, R110 ;  /* 0x0000006e6a54723e */ /* 0x008fe200000010ff */
[----:B------:R2:W-:Y:S01]  /*4920*/  MUFU.EX2 R88, R87 ;  /* 0x0000005700587308 */ /* 0x0005e20000000800 */
[----:B------:R-:W-:Y:S01]  /*4930*/  FSEL R96, R189, -INF , P0 ;  /* 0xff800000bd607808 */ /* 0x000fe20000000000 */
[--C-:B------:R-:W-:Y:S01]  /*4940*/  FFMA.FTZ R97, R97, c[0x0][0x29c], -R109.reuse ;  /* 0x0000a70061617a23 */ /* 0x100fe2000001086d */
[----:B------:R-:W-:Y:S01]  /*4950*/  ISETP.GT.AND P0, PT, R0, 0x21, PT ;  /* 0x000000210000780c */ /* 0x000fe20003f04270 */
[--C-:B------:R-:W-:Y:S01]  /*4960*/  FFMA.FTZ R91, R91, c[0x0][0x29c], -R109.reuse ;  /* 0x0000a7005b5b7a23 */ /* 0x100fe2000001086d */
[----:B------:R-:W-:Y:S01]  /*4970*/  F2FP.BF16.PACK_AB R4, R103, R105 ;  /* 0x000000696704723e */ /* 0x000fe200000010ff */
[--C-:B------:R-:W-:Y:S01]  /*4980*/  FFMA.FTZ R96, R96, c[0x0][0x29c], -R109.reuse ;  /* 0x0000a70060607a23 */ /* 0x100fe2000001086d */
[----:B------:R-:W-:Y:S01]  /*4990*/  FSEL R85, R187, -INF , P0 ;  /* 0xff800000bb557808 */ /* 0x000fe20000000000 */
[--C-:B------:R-:W-:Y:S01]  /*49a0*/  FADD.FTZ R9, R9, -R90.reuse ;  /* 0x8000005a09097221 */ /* 0x100fe20000010000 */
[----:B------:R-:W-:Y:S01]  /*49b0*/  ISETP.GT.AND P0, PT, R0, 0x31, PT ;  /* 0x000000310000780c */ /* 0x000fe20003f04270 */
[----:B------:R-:W3:Y:S01]  /*49c0*/  MUFU.EX2 R98, R98 ;  /* 0x0000006200627308 */ /* 0x000ee20000000800 */
[----:B------:R-:W-:Y:S02]  /*49d0*/  FMUL.FTZ R8, R110, R8 ;  /* 0x000000086e087220 */ /* 0x000fe40000410000 */
[----:B------:R-:W-:Y:S01]  /*49e0*/  FSEL R86, R185, -INF , P0 ;  /* 0xff800000b9567808 */ /* 0x000fe20000000000 */
[--C-:B------:R-:W-:Y:S01]  /*49f0*/  FFMA.FTZ R89, R85, c[0x0][0x29c], -R109.reuse ;  /* 0x0000a70055597a23 */ /* 0x100fe2000001086d */
[----:B------:R-:W-:Y:S01]  /*4a00*/  ISETP.GT.AND P0, PT, R0, 0x41, PT ;  /* 0x000000410000780c */ /* 0x000fe20003f04270 */
[----:B------:R-:W-:Y:S01]  /*4a10*/  FMUL.FTZ R3, R3, R2 ;  /* 0x0000000203037220 */ /* 0x000fe20000410000 */
[----:B------:R-:W-:Y:S01]  /*4a20*/  F2FP.BF16.PACK_AB R85, R111, R172 ;  /* 0x000000ac6f55723e */ /* 0x000fe200000010ff */
[--C-:B------:R-:W-:Y:S01]  /*4a30*/  FFMA.FTZ R86, R86, c[0x0][0x29c], -R109.reuse ;  /* 0x0000a70056567a23 */ /* 0x100fe2000001086d */
[----:B------:R-:W-:Y:S01]  /*4a40*/  FSEL R0, R183, -INF , P0 ;  /* 0xff800000b7007808 */ /* 0x000fe20000000000 */
[----:B------:R-:W-:Y:S01]  /*4a50*/  FFMA.FTZ R2, -R181, R181, 1 ;  /* 0x3f800000b5027423 */ /* 0x000fe200000101b5 */
[----:B------:R-:W-:Y:S01]  /*4a60*/  MUFU.EX2 R97, R97 ;  /* 0x0000006100617308 */ /* 0x000fe20000000800 */
[--C-:B------:R-:W-:Y:S02]  /*4a70*/  FADD.FTZ R13, R13, -R90.reuse ;  /* 0x8000005a0d0d7221 */ /* 0x100fe40000010000 */
[----:B------:R-:W-:Y:S02]  /*4a80*/  FFMA.FTZ R109, R0, c[0x0][0x29c], -R109 ;  /* 0x0000a700006d7a23 */ /* 0x000fe4000001086d */
[----:B------:R-:W-:Y:S02]  /*4a90*/  FFMA.FTZ R0, -R180, R180, 1 ;  /* 0x3f800000b4007423 */ /* 0x000fe400000101b4 */
[----:B------:R-:W-:Y:S02]  /*4aa0*/  FMUL.FTZ R9, R106, R9 ;  /* 0x000000096a097220 */ /* 0x000fe40000410000 */
[----:B--2---:R-:W-:Y:S01]  /*4ab0*/  FMUL.FTZ R87, R5, R0 ;  /* 0x0000000005577220 */ /* 0x004fe20000410000 */
[----:B------:R-:W2:Y:S01]  /*4ac0*/  MUFU.EX2 R96, R96 ;  /* 0x0000006000607308 */ /* 0x000ea20000000800 */
[----:B------:R-:W-:Y:S01]  /*4ad0*/  FFMA.FTZ R0, -R176, R176, 1 ;  /* 0x3f800000b0007423 */ /* 0x000fe200000101b0 */
[----:B-1----:R-:W-:Y:S01]  /*4ae0*/  F2FP.BF16.PACK_AB R5, R108, R100 ;  /* 0x000000646c05723e */ /* 0x002fe200000010ff */
[----:B------:R-:W-:Y:S01]  /*4af0*/  FMUL.FTZ R13, R104, R13 ;  /* 0x0000000d680d7220 */ /* 0x000fe20000410000 */
[----:B------:R-:W-:Y:S01]  /*4b00*/  F2FP.BF16.PACK_AB R87, R87, R3 ;  /* 0x000000035757723e */ /* 0x000fe200000010ff */
[----:B------:R-:W-:Y:S02]  /*4b10*/  FMUL.FTZ R94, R8, R2 ;  /* 0x00000002085e7220 */ /* 0x000fe40000410000 */
[----:B------:R-:W-:Y:S02]  /*4b20*/  FFMA.FTZ R2, -R175, R175, 1 ;  /* 0x3f800000af027423 */ /* 0x000fe400000101af */
[--C-:B------:R-:W-:Y:S01]  /*4b30*/  FADD.FTZ R16, R16, -R90.reuse ;  /* 0x8000005a10107221 */ /* 0x100fe20000010000 */
[----:B------:R-:W1:Y:S01]  /*4b40*/  MUFU.EX2 R91, R91 ;  /* 0x0000005b005b7308 */ /* 0x000e620000000800 */
[--C-:B------:R-:W-:Y:S02]  /*4b50*/  FADD.FTZ R17, R17, -R90.reuse ;  /* 0x8000005a11117221 */ /* 0x100fe40000010000 */
[--C-:B------:R-:W-:Y:S02]  /*4b60*/  FADD.FTZ R21, R21, -R90.reuse ;  /* 0x8000005a15157221 */ /* 0x100fe40000010000 */
[----:B------:R-:W-:Y:S02]  /*4b70*/  FMUL.FTZ R93, R9, R0 ;  /* 0x00000000095d7220 */ /* 0x000fe40000410000 */
[----:B------:R-:W4:Y:S01]  /*4b80*/  LDS R0, [R222.X4+0x212a0] ;  /* 0x0212a000de007984 */ /* 0x000f220000004800 */
[----:B------:R-:W-:Y:S02]  /*4b90*/  FMUL.FTZ R16, R105, R16 ;  /* 0x0000001069107220 */ /* 0x000fe40000410000 */
[----:B------:R-:W-:Y:S01]  /*4ba0*/  FMUL.FTZ R17, R103, R17 ;  /* 0x0000001167117220 */ /* 0x000fe20000410000 */
[----:B------:R-:W5:Y:S01]  /*4bb0*/  MUFU.EX2 R89, R89 ;  /* 0x0000005900597308 */ /* 0x000f620000000800 */
[----:B------:R-:W-:Y:S01]  /*4bc0*/  FMUL.FTZ R108, R108, R21 ;  /* 0x000000156c6c7220 */ /* 0x000fe20000410000 */
[----:B------:R-:W-:Y:S01]  /*4bd0*/  STS [R218+0x21480], R85 ;  /* 0x02148055da007388 */ /* 0x000fe20000000800 */
[----:B------:R-:W-:Y:S02]  /*4be0*/  FFMA.FTZ R9, -R178, R178, 1 ;  /* 0x3f800000b2097423 */ /* 0x000fe400000101b2 */
[--C-:B------:R-:W-:Y:S02]  /*4bf0*/  FADD.FTZ R12, R12, -R90.reuse ;  /* 0x8000005a0c0c7221 */ /* 0x100fe40000010000 */
[----:B------:R-:W-:Y:S02]  /*4c00*/  FADD.FTZ R20, R20, -R90 ;  /* 0x8000005a14147221 */ /* 0x000fe40000010000 */
[----:B------:R-:W-:Y:S01]  /*4c10*/  FMUL.FTZ R90, R13, R2 ;  /* 0x000000020d5a7220 */ /* 0x000fe20000410000 */
[----:B------:R-:W1:Y:S01]  /*4c20*/  MUFU.EX2 R86, R86 ;  /* 0x0000005600567308 */ /* 0x000e620000000800 */
[----:B------:R-:W-:Y:S02]  /*4c30*/  FFMA.FTZ R13, -R179, R179, 1 ;  /* 0x3f800000b30d7423 */ /* 0x000fe400000101b3 */
[----:B------:R-:W-:Y:S02]  /*4c40*/  FFMA.FTZ R2, -R173, R173, 1 ;  /* 0x3f800000ad027423 */ /* 0x000fe400000101ad */
[----:B------:R-:W-:Y:S02]  /*4c50*/  FMUL.FTZ R21, R16, R13 ;  /* 0x0000000d10157220 */ /* 0x000fe40000410000 */
[----:B------:R-:W-:Y:S01]  /*4c60*/  FMUL.FTZ R13, R17, R9 ;  /* 0x00000009110d7220 */ /* 0x000fe20000410000 */
[----:B------:R-:W-:Y:S01]  /*4c70*/  F2FP.BF16.PACK_AB R9, R93, R94 ;  /* 0x0000005e5d09723e */ /* 0x000fe200000010ff */
[----:B------:R-:W-:Y:S01]  /*4c80*/  FMUL.FTZ R17, R108, R2 ;  /* 0x000000026c117220 */ /* 0x000fe20000410000 */
[----:B---3--:R-:W-:Y:S01]  /*4c90*/  F2FP.BF16.PACK_AB R2, R98, R99 ;  /* 0x000000636202723e */ /* 0x008fe200000010ff */
[----:B------:R-:W-:Y:S01]  /*4ca0*/  FFMA.FTZ R3, -R177, R177, 1 ;  /* 0x3f800000b1037423 */ /* 0x000fe200000101b1 */
[----:B------:R-:W-:Y:S01]  /*4cb0*/  MUFU.EX2 R8, R101 ;  /* 0x0000006500087308 */ /* 0x000fe20000000800 */
[----:B------:R-:W-:Y:S01]  /*4cc0*/  FMUL.FTZ R92, R107, R12 ;  /* 0x0000000c6b5c7220 */ /* 0x000fe20000410000 */
[----:B------:R-:W-:Y:S01]  /*4cd0*/  F2FP.BF16.PACK_AB R12, R104, R107 ;  /* 0x0000006b680c723e */ /* 0x000fe200000010ff */
[----:B------:R5:W-:Y:S01]  /*4ce0*/  STS [R219], R2 ;  /* 0x00000002db007388 */ /* 0x000be20000000800 */
[----:B------:R-:W-:Y:S01]  /*4cf0*/  FMUL.FTZ R20, R100, R20 ;  /* 0x0000001464147220 */ /* 0x000fe20000410000 */
[----:B------:R-:W-:Y:S01]  /*4d00*/  F2FP.BF16.PACK_AB R13, R13, R21 ;  /* 0x000000150d0d723e */ /* 0x000fe200000010ff */
[----:B------:R-:W-:Y:S02]  /*4d10*/  FMUL.FTZ R92, R92, R3 ;  /* 0x000000035c5c7220 */ /* 0x000fe40000410000 */
[----:B------:R-:W-:Y:S01]  /*4d20*/  FFMA.FTZ R3, -R174, R174, 1 ;  /* 0x3f800000ae037423 */ /* 0x000fe200000101ae */
[----:B------:R-:W-:Y:S01]  /*4d30*/  STS [R218+0x21c80], R84 ;  /* 0x021c8054da007388 */ /* 0x000fe20000000800 */
[----:B------:R-:W3:Y:S01]  /*4d40*/  MUFU.EX2 R109, R109 ;  /* 0x0000006d006d7308 */ /* 0x000ee20000000800 */
[----:B------:R-:W-:Y:S01]  /*4d50*/  F2FP.BF16.PACK_AB R16, R90, R92 ;  /* 0x0000005c5a10723e */ /* 0x000fe200000010ff */
[----:B------:R-:W-:Y:S02]  /*4d60*/  FMUL.FTZ R3, R20, R3 ;  /* 0x0000000314037220 */ /* 0x000fe40000410000 */
[--C-:B----4-:R-:W-:Y:S02]  /*4d70*/  FADD.FTZ R6, R6, -R0.reuse ;  /* 0x8000000006067221 */ /* 0x110fe40000010000 */
[--C-:B------:R-:W-:Y:S01]  /*4d80*/  FADD.FTZ R7, R7, -R0.reuse ;  /* 0x8000000007077221 */ /* 0x100fe20000010000 */
[----:B------:R-:W-:Y:S01]  /*4d90*/  F2FP.BF16.PACK_AB R17, R17, R3 ;  /* 0x000000031111723e */ /* 0x000fe200000010ff */
[--C-:B------:R-:W-:Y:S01]  /*4da0*/  FADD.FTZ R10, R10, -R0.reuse ;  /* 0x800000000a0a7221 */ /* 0x100fe20000010000 */
[----:B--2---:R-:W-:Y:S01]  /*4db0*/  F2FP.BF16.PACK_AB R3, R96, R97 ;  /* 0x000000616003723e */ /* 0x004fe200000010ff */
[--C-:B------:R-:W-:Y:S02]  /*4dc0*/  FADD.FTZ R11, R11, -R0.reuse ;  /* 0x800000000b0b7221 */ /* 0x100fe40000010000 */
[--C-:B------:R-:W-:Y:S02]  /*4dd0*/  FADD.FTZ R14, R14, -R0.reuse ;  /* 0x800000000e0e7221 */ /* 0x100fe40000010000 */
[----:B------:R2:W-:Y:S01]  /*4de0*/  STS [R219+0x800], R3 ;  /* 0x00080003db007388 */ /* 0x0005e20000000800 */
[----:B------:R-:W-:Y:S02]  /*4df0*/  FMUL.FTZ R11, R96, R11 ;  /* 0x0000000b600b7220 */ /* 0x000fe40000410000 */
[----:B-1----:R-:W-:Y:S01]  /*4e00*/  FMUL.FTZ R14, R91, R14 ;  /* 0x0000000e5b0e7220 */ /* 0x002fe20000410000 */
[----:B-----5:R-:W-:Y:S01]  /*4e10*/  F2FP.BF16.PACK_AB R2, R89, R91 ;  /* 0x0000005b5902723e */ /* 0x020fe200000010ff */
        /* <DEDUP_REMOVED lines=9> */
[C---:B------:R-:W-:Y:S01]  /*4eb0*/  FMUL.FTZ R19, R86.reuse, R19 ;  /* 0x0000001356137220 */ /* 0x040fe20000410000 */
[----:B--2---:R-:W-:Y:S05]  /*4ec0*/  F2FP.BF16.PACK_AB R3, R86, R88 ;  /* 0x000000585603723e */ /* 0x004fea00000010ff */
[----:B------:R2:W-:Y:S01]  /*4ed0*/  STS [R219+0x1800], R3 ;  /* 0x00180003db007388 */ /* 0x0005e20000000800 */
[----:B-1----:R-:W-:Y:S02]  /*4ee0*/  FMUL.FTZ R12, R97, R10 ;  /* 0x0000000a610c7220 */ /* 0x002fe40000410000 */
[----:B------:R-:W-:Y:S02]  /*4ef0*/  FMUL.FTZ R10, R89, R15 ;  /* 0x0000000f590a7220 */ /* 0x000fe40000410000 */
[----:B------:R1:W-:Y:S01]  /*4f00*/  STS [R218+0x23480], R5 ;  /* 0x02348005da007388 */ /* 0x0003e20000000800 */
[C---:B---3--:R-:W-:Y:S01]  /*4f10*/  F2FP.BF16.PACK_AB R2, R109.reuse, R8 ;  /* 0x000000086d02723e */ /* 0x048fe200000010ff */
[----:B------:R-:W-:Y:S02]  /*4f20*/  FMUL.FTZ R10, R10, R0 ;  /* 0x000000000a0a7220 */ /* 0x000fe40000410000 */
[----:B------:R-:W-:Y:S02]  /*4f30*/  FMUL.FTZ R109, R109, R23 ;  /* 0x000000176d6d7220 */ /* 0x000fe40000410000 */
[----:B------:R3:W-:Y:S01]  /*4f40*/  STS [R219+0x2000], R2 ;  /* 0x00200002db007388 */ /* 0x0007e20000000800 */
[----:B----4-:R-:W-:Y:S02]  /*4f50*/  FMUL.FTZ R4, R98, R7 ;  /* 0x0000000762047220 */ /* 0x010fe40000410000 */
[----:B------:R-:W-:Y:S02]  /*4f60*/  FFMA.FTZ R0, -R183, R183, 1 ;  /* 0x3f800000b7007423 */ /* 0x000fe400000101b7 */
[----:B------:R-:W-:Y:S01]  /*4f70*/  BAR.SYNC.DEFER_BLOCKING 0x0 ;  /* 0x0000000000007b1d */ /* 0x000fe20000010000 */
[----:B------:R-:W-:Y:S02]  /*4f80*/  FMUL.FTZ R7, R88, R18 ;  /* 0x0000001258077220 */ /* 0x000fe40000410000 */
[----:B------:R-:W-:Y:S02]  /*4f90*/  FMUL.FTZ R109, R109, R0 ;  /* 0x000000006d6d7220 */ /* 0x000fe40000410000 */
[----:B------:R-:W-:Y:S02]  /*4fa0*/  FMUL.FTZ R8, R8, R22 ;  /* 0x0000001608087220 */ /* 0x000fe40000410000 */
[----:B--2---:R-:W-:Y:S02]  /*4fb0*/  FFMA.FTZ R3, -R192, R192, 1 ;  /* 0x3f800000c0037423 */ /* 0x004fe400000101c0 */
[----:B-1----:R-:W-:Y:S04]  /*4fc0*/  FMUL.FTZ R5, R99, R6 ;  /* 0x0000000663057220 */ /* 0x002fe80000410000 */
        /* <DEDUP_REMOVED lines=135> */
[----:B------:R-:W-:Y:S01]  /*5840*/  IMAD.WIDE.U32 R2, R217, c[0x0][0x208], RZ ;  /* 0x00008200d9027a25 */ /* 0x000fe200078e00ff */
[----:B------:R-:W-:Y:S03]  /*5850*/  LOP3.LUT P3, RZ, R223, 0x1, RZ, 0xc0, !PT ;  /* 0x00000001dfff7812 */ /* 0x000fe6000786c0ff */
[----:B------:R-:W-:Y:S02]  /*5860*/  IMAD R0, R0, c[0x0][0x208], RZ ;  /* 0x0000820000007a24 */ /* 0x000fe400078e02ff */
[----:B------:R-:W-:Y:S02]  /*5870*/  IMAD.MOV.U32 R106, RZ, RZ, c[0x0][0x208] ;  /* 0x00008200ff6a7624 */ /* 0x000fe400078e00ff */
[----:B------:R-:W-:Y:S02]  /*5880*/  IMAD R4, R217, c[0x0][0x20c], R0 ;  /* 0x00008300d9047a24 */ /* 0x000fe400078e0200 */
[----:B------:R-:W-:Y:S02]  /*5890*/  IMAD.SHL.U32 R106, R106, 0x20, RZ ;  /* 0x000000206a6a7824 */ /* 0x000fe400078e00ff */
[----:B------:R-:W-:Y:S02]  /*58a0*/  IMAD.SHL.U32 R5, R2, 0x40, RZ ;  /* 0x0000004002057824 */ /* 0x000fe400078e00ff */
[----:B------:R-:W-:Y:S02]  /*58b0*/  IMAD.IADD R4, R3, 0x1, R4 ;  /* 0x0000000103047824 */ /* 0x000fe400078e0204 */
[----:B------:R-:W-:Y:S01]  /*58c0*/  IMAD.SHL.U32 R0, R217, 0x40, RZ ;  /* 0x00000040d9007824 */ /* 0x000fe200078e00ff */
[----:B------:R-:W-:Y:S02]  /*58d0*/  IADD3 R8, P2, P1, R232, R5, R106 ;  /* 0x00000005e8087210 */ /* 0x000fe4000795e06a */
[----:B------:R-:W-:Y:S02]  /*58e0*/  SHF.L.U64.HI R2, R2, 0x6, R4 ;  /* 0x0000000602027819 */ /* 0x000fe40000010204 */
[C---:B------:R-:W-:Y:S02]  /*58f0*/  IADD3 R3, P0, R0.reuse, R238, RZ ;  /* 0x000000ee00037210 */ /* 0x040fe40007f1e0ff */
[----:B------:R-:W-:Y:S02]  /*5900*/  IADD3.X R9, R229, R2, R251, P2, P1 ;  /* 0x00000002e5097210 */ /* 0x000fe400017e24fb */
[----:B------:R-:W-:Y:S02]  /*5910*/  IADD3 R5, P1, R5, R232, RZ ;  /* 0x000000e805057210 */ /* 0x000fe40007f3e0ff */
[----:B------:R-:W-:Y:S02]  /*5920*/  LEA.HI.X.SX32 R4, R0, R244, 0x1, P0 ;  /* 0x000000f400047211 */ /* 0x000fe400000f0eff */
[----:B------:R-:W-:Y:S01]  /*5930*/  LEA R6, P0, R3, c[0x0][0x280], 0x2 ;  /* 0x0000a00003067a11 */ /* 0x000fe200078010ff */
[----:B------:R-:W-:Y:S01]  /*5940*/  IMAD.X R2, R2, 0x1, R229, P1 ;  /* 0x0000000102027824 */ /* 0x000fe200008e06e5 */
[----:B------:R-:W-:Y:S02]  /*5950*/  IADD3 R0, -R237, R225, -R0 ;  /* 0x000000e1ed007210 */ /* 0x000fe40007ffe900 */
[----:B------:R-:W-:Y:S02]  /*5960*/  LEA.HI.X R7, R3, c[0x0][0x284], R4, 0x2, P0 ;  /* 0x0000a10003077a11 */ /* 0x000fe400000f1404 */
[C---:B------:R-:W-:Y:S02]  /*5970*/  LEA R4, P0, R5.reuse, c[0x0][0x1f0], 0x1 ;  /* 0x00007c0005047a11 */ /* 0x040fe400078008ff */
[----:B------:R-:W-:Y:S02]  /*5980*/  ISETP.LT.OR P2, PT, R0, 0x1, !P3 ;  /* 0x000000010000780c */ /* 0x000fe40005f41670 */
[----:B------:R-:W-:Y:S02]  /*5990*/  LEA.HI.X R5, R5, c[0x0][0x1f4], R2, 0x1, P0 ;  /* 0x00007d0005057a11 */ /* 0x000fe400000f0c02 */
[C---:B------:R-:W-:Y:S02]  /*59a0*/  LEA R2, P0, R8.reuse, c[0x0][0x1f0], 0x1 ;  /* 0x00007c0008027a11 */ /* 0x040fe400078008ff */
[C---:B------:R-:W-:Y:S02]  /*59b0*/  LOP3.LUT P1, RZ, R223.reuse, 0x2, RZ, 0xc0, !PT ;  /* 0x00000002dfff7812 */ /* 0x040fe4000782c0ff */
[----:B------:R-:W-:Y:S02]  /*59c0*/  LEA.HI.X R3, R8, c[0x0][0x1f4], R9, 0x1, P0 ;  /* 0x00007d0008037a11 */ /* 0x000fe400000f0c09 */
        /* <DEDUP_REMOVED lines=11> */
[----:B------:R-:W-:Y:S02]  /*5a80*/  ISETP.LT.OR P2, PT, R0, 0x21, !P3 ;  /* 0x000000210000780c */ /* 0x000fe40005f41670 */
[C---:B------:R-:W-:Y:S11]  /*5a90*/  ISETP.GT.AND P3, PT, R250.reuse, 0xf, PT ;  /* 0x0000000ffa00780c */ /* 0x040ff60003f64270 */
[----:B------:R1:W-:Y:S02]  /*5aa0*/  LDGSTS.E.BYPASS.LTC128B.128 [R220+0x1c080], [R2.64], !P2 ;  /* 0x1c08000002dc7fae */ /* 0x0003e4000d101d44 */
[----:B------:R-:W-:Y:S02]  /*5ab0*/  @!P3 IMAD.SHL.U32 R0, R250, 0x10, RZ ;  /* 0x00000010fa00b824 */ /* 0x000fe400078e00ff */
[----:B------:R1:W-:Y:S04]  /*5ac0*/  LDGSTS.E.BYPASS.LTC128B.128 [R220+0x1e080], [R2.64+0x80], !P1 ;  /* 0x1e08008002dc7fae */ /* 0x0003e8000c901d44 */
[----:B------:R1:W-:Y:S04]  /*5ad0*/  LDGSTS.E.BYPASS.LTC128B.128 [R220+0x20080], [R2.64+0x100], !P0 ;  /* 0x2008010002dc7fae */ /* 0x0003e8000c101d44 */
[----:B------:R1:W-:Y:S02]  /*5ae0*/  @!P3 LDGSTS.E.BYPASS.LTC128B.128 [R0+0x21280], [R6.64] ;  /* 0x212800000600bfae */ /* 0x0003e4000b901d44 */
.L_x_1226:
[-C--:B-1234-:R-:W-:Y:S01]  /*5af0*/  HMMA.16816.F32.BF16 R4, R108, R16.reuse, RZ ;  /* 0x000000106c04723c */ /* 0x09efe200000418ff */
[----:B------:R-:W0:Y:S02]  /*5b00*/  LDGDEPBAR ;  /* 0x00000000000079af */ /* 0x000e240000000000 */
[----:B------:R-:W-:Y:S01]  /*5b10*/  ISETP.GE.AND P2, PT, R208, 0x1, PT ;  /* 0x00000001d000780c */ /* 0x000fe20003f46270 */
[----:B------:R-:W-:Y:S01]  /*5b20*/  IMAD R0, R224, 0x3000, RZ ;  /* 0x00003000e0007824 */ /* 0x000fe200078e02ff */
[----:B------:R-:W-:Y:S03]  /*5b30*/  ISETP.GE.AND P1, PT, R221, 0x1, PT ;  /* 0x00000001dd00780c */ /* 0x000fe60003f26270 */
[C---:B------:R-:W-:Y:S04]  /*5b40*/  HMMA.16816.F32.BF16 R8, R172.reuse, R16, RZ ;  /* 0x00000010ac08723c */ /* 0x040fe800000418ff */
[C---:B------:R-:W-:Y:S04]  /*5b50*/  IADD3 R2, P0, R0.reuse, R242, RZ ;  /* 0x000000f200027210 */ /* 0x040fe80007f1e0ff */
[-C--:B------:R-:W-:Y:S01]  /*5b60*/  HMMA.16816.F32.BF16 R12, R172, R18.reuse, RZ ;  /* 0x00000012ac0c723c */ /* 0x080fe200000418ff */
[----:B------:R-:W-:Y:S07]  /*5b70*/  LEA.HI.X.SX32 R0, R0, R245, 0x1, P0 ;  /* 0x000000f500007211 */ /* 0x000fee00000f0eff */
        /* <DEDUP_REMOVED lines=60> */
[C---:B------:R-:W-:Y:S01]  /*5f40*/  LEA R176, P0, R2.reuse, c[0x0][0x220], 0x2 ;  /* 0x0000880002b07a11 */ /* 0x040fe200078010ff */
[-C--:B-1----:R-:W-:Y:S05]  /*5f50*/  HMMA.16816.F32.BF16 R4, R172, R180.reuse, R4 ;  /* 0x000000b4ac04723c */ /* 0x082fea0000041804 */
[----:B------:R-:W-:Y:S01]  /*5f60*/  LEA.HI.X R177, R2, c[0x0][0x224], R0, 0x2, P0 ;  /* 0x0000890002b17a11 */ /* 0x000fe200000f1400 */
[----:B------:R-:W-:Y:S01]  /*5f70*/  IMAD R0, R208, 0x3000, R215 ;  /* 0x00003000d0007824 */ /* 0x000fe200078e02d7 */
[----:B------:R-:W-:Y:S01]  /*5f80*/  LDSM.16.MT88.2 R2, [R204+0x23c80] ;  /* 0x023c8000cc02783b */ /* 0x000fe20000004100 */
[C---:B------:R-:W-:Y:S04]  /*5f90*/  HMMA.16816.F32.BF16 R8, R188.reuse, R180, R8 ;  /* 0x000000b4bc08723c */ /* 0x040fe80000041808 */
[----:B------:R-:W-:Y:S01]  /*5fa0*/  IMAD.SHL.U32 R0, R0, 0x2, RZ ;  /* 0x0000000200007824 */ /* 0x000fe200078e00ff */
[----:B------:R-:W-:Y:S02]  /*5fb0*/  ISETP.GE.AND P0, PT, R217, R236, PT ;  /* 0x000000ecd900720c */ /* 0x000fe40003f06270 */
[----:B------:R-:W-:Y:S01]  /*5fc0*/  IADD3 R208, R208, 0x1, RZ ;  /* 0x00000001d0d07810 */ /* 0x000fe20007ffe0ff */
[-C--:B------:R-:W-:Y:S04]  /*5fd0*/  HMMA.16816.F32.BF16 R12, R188, R182.reuse, R12 ;  /* 0x000000b6bc0c723c */ /* 0x080fe8000004180c */
[----:B------:R-:W-:Y:S03]  /*5fe0*/  SEL R208, R208, RZ, !P2 ;  /* 0x000000ffd0d07207 */ /* 0x000fe60005000000 */
        /* <DEDUP_REMOVED lines=116> */
[----:B------:R5:W2:Y:S03]  /*6730*/  LDSM.16.MT88.4 R96, [R0+0x14880] ;  /* 0x014880000060783b */ /* 0x000aa60000004200 */
[-C--:B-1----:R-:W-:Y:S08]  /*6740*/  HMMA.16816.F32.BF16 R112, R8, R2.reuse, R112 ;  /* 0x000000020870723c */ /* 0x082ff00000041870 */
[-C--:B------:R-:W-:Y:S08]  /*6750*/  HMMA.16816.F32.BF16 R116, R12, R2.reuse, R116 ;  /* 0x000000020c74723c */ /* 0x080ff00000041874 */
[C---:B------:R-:W-:Y:S01]  /*6760*/  HMMA.16816.F32.BF16 R120, R20.reuse, R2, R120 ;  /* 0x000000021478723c */ /* 0x040fe20000041878 */
[----:B------:R-:W1:Y:S03]  /*6770*/  LDSM.16.MT88.2 R2, [R205+0x26080] ;  /* 0x02608000cd02783b */ /* 0x000e660000004100 */
[----:B-----5:R-:W-:Y:S04]  /*6780*/  IADD3 R0, R221, 0x1, RZ ;  /* 0x00000001dd007810 */ /* 0x020fe80007ffe0ff */
[-C--:B------:R-:W-:Y:S04]  /*6790*/  HMMA.16816.F32.BF16 R124, R20, R6.reuse, R124 ;  /* 0x00000006147c723c */ /* 0x080fe8000004187c */
[----:B------:R-:W-:Y:S04]  /*67a0*/  SEL R221, R0, RZ, !P1 ;  /* 0x000000ff00dd7207 */ /* 0x000fe80004800000 */
        /* <DEDUP_REMOVED lines=88> */
.L_x_1224:
[----:B------:R-:W-:Y:S05]  /*6d30*/  @P0 BRA `(.L_x_1228) ;  /* 0x0000378000000947 */ /* 0x000fea0003800000 */
[----:B------:R-:W-:Y:S01]  /*6d40*/  SHF.R.S32.HI R176, RZ, 0x1f, R250 ;  /* 0x0000001fffb07819 */ /* 0x000fe200000114fa */
[----:B------:R-:W-:Y:S01]  /*6d50*/  IMAD.SHL.U32 R6, R250, 0x80, RZ ;  /* 0x00000080fa067824 */ /* 0x000fe200078e00ff */
[----:B------:R-:W-:Y:S01]  /*6d60*/  F2FP.BF16.PACK_AB R85, R27, R26 ;  /* 0x0000001a1b55723e */ /* 0x000fe200000010ff */
[----:B------:R-:W-:Y:S01]  /*6d70*/  BAR.SYNC.DEFER_BLOCKING 0x1, 0x100 ;  /* 0x0044000000007b1d */ /* 0x000fe20000010000 */
[----:B------:R-:W-:-:S02]  /*6d80*/  LEA.HI R2, R176, R250, RZ, 0x2 ;  /* 0x000000fab0027211 */ /* 0x000fc400078f10ff */
[CC--:B------:R-:W-:Y:S02]  /*6d90*/  LEA.HI R4, R176.reuse, R250.reuse, RZ, 0x7 ;  /* 0x000000fab0047211 */ /* 0x0c0fe400078f38ff */
[----:B------:R-:W-:Y:S02]  /*6da0*/  LEA.HI R5, R176, R250, RZ, 0x5 ;  /* 0x000000fab0057211 */ /* 0x000fe400078f28ff */
[--C-:B------:R-:W-:Y:S01]  /*6db0*/  SHF.R.S32.HI R0, RZ, 0x2, R2.reuse ;  /* 0x00000002ff007819 */ /* 0x100fe20000011402 */
[----:B------:R-:W-:Y:S01]  /*6dc0*/  IMAD.SHL.U32 R4, R4, 0x4, RZ ;  /* 0x0000000404047824 */ /* 0x000fe200078e00ff */
[----:B------:R-:W-:Y:S02]  /*6dd0*/  SHF.R.S32.HI R2, RZ, 0x1f, R2 ;  /* 0x0000001fff027819 */ /* 0x000fe40000011402 */
[----:B------:R-:W-:Y:S02]  /*6de0*/  LOP3.LUT R6, R6, 0x180, RZ, 0xc0, !PT ;  /* 0x0000018006067812 */ /* 0x000fe400078ec0ff */
[----:B------:R-:W-:-:S02]  /*6df0*/  SHF.R.U32.HI R5, RZ, 0x1, R5 ;  /* 0x00000001ff057819 */ /* 0x000fc40000011605 */
[----:B------:R-:W-:Y:S02]  /*6e00*/  LEA.HI R3, R2, R0, RZ, 0x3 ;  /* 0x0000000002037211 */ /* 0x000fe400078f18ff */
[----:B------:R-:W-:Y:S02]  /*6e10*/  LOP3.LUT R2, R6, 0x30, R5, 0xf8, !PT ;  /* 0x0000003006027812 */ /* 0x000fe400078ef805 */
[----:B------:R-:W-:Y:S02]  /*6e20*/  LOP3.LUT R4, R4, 0xfffffe00, RZ, 0xc0, !PT ;  /* 0xfffffe0004047812 */ /* 0x000fe400078ec0ff */
[----:B------:R-:W-:Y:S02]  /*6e30*/  LOP3.LUT R3, R3, 0xfffffff8, RZ, 0xc0, !PT ;  /* 0xfffffff803037812 */ /* 0x000fe400078ec0ff */
[----:B------:R-:W-:Y:S02]  /*6e40*/  SHF.R.U32.HI R5, RZ, 0x3, R6 ;  /* 0x00000003ff057819 */ /* 0x000fe40000011606 */
[----:B------:R-:W-:-:S02]  /*6e50*/  LOP3.LUT R10, R2, 0x8, RZ, 0xfc, !PT ;  /* 0x00000008020a7812 */ /* 0x000fc400078efcff */
[----:B------:R-:W-:Y:S02]  /*6e60*/  F2FP.BF16.PACK_AB R93, R41, R40 ;  /* 0x00000028295d723e */ /* 0x000fe400000010ff */
[----:B------:R-:W-:Y:S02]  /*6e70*/  IADD3 R0, R4, R0, -R3 ;  /* 0x0000000004007210 */ /* 0x000fe40007ffe803 */
[----:B------:R-:W-:Y:S02]  /*6e80*/  LOP3.LUT R26, R2, 0x2c00, RZ, 0xfc, !PT ;  /* 0x00002c00021a7812 */ /* 0x000fe400078efcff */
[----:B------:R-:W-:Y:S02]  /*6e90*/  F2FP.BF16.PACK_AB R89, R29, R28 ;  /* 0x0000001c1d59723e */ /* 0x000fe400000010ff */
[----:B------:R-:W-:Y:S02]  /*6ea0*/  F2FP.BF16.PACK_AB R94, R47, R46 ;  /* 0x0000002e2f5e723e */ /* 0x000fe400000010ff */
[----:B------:R-:W-:-:S02]  /*6eb0*/  F2FP.BF16.PACK_AB R95, R37, R36 ;  /* 0x00000024255f723e */ /* 0x000fc400000010ff */
[----:B------:R-:W-:Y:S02]  /*6ec0*/  F2FP.BF16.PACK_AB R97, R39, R38 ;  /* 0x000000262761723e */ /* 0x000fe400000010ff */
[C---:B------:R-:W-:Y:S02]  /*6ed0*/  LOP3.LUT R9, R2.reuse, 0x48, RZ, 0xfc, !PT ;  /* 0x0000004802097812 */ /* 0x040fe400078efcff */
[C---:B------:R-:W-:Y:S02]  /*6ee0*/  LOP3.LUT R6, R2.reuse, 0x1408, RZ, 0xfc, !PT ;  /* 0x0000140802067812 */ /* 0x040fe400078efcff */
[C---:B------:R-:W-:Y:S02]  /*6ef0*/  LOP3.LUT R4, R2.reuse, 0x2800, RZ, 0xfc, !PT ;  /* 0x0000280002047812 */ /* 0x040fe400078efcff */
[----:B------:R-:W-:Y:S02]  /*6f00*/  LOP3.LUT R41, R2, 0x1c40, RZ, 0xfc, !PT ;  /* 0x00001c4002297812 */ /* 0x000fe400078efcff */
[----:B------:R-:W-:-:S02]  /*6f10*/  F2FP.BF16.PACK_AB R88, R31, R30 ;  /* 0x0000001e1f58723e */ /* 0x000fc400000010ff */
[----:B------:R-:W-:Y:S02]  /*6f20*/  F2FP.BF16.PACK_AB R92, R45, R44 ;  /* 0x0000002c2d5c723e */ /* 0x000fe400000010ff */
[----:B------:R-:W-:Y:S02]  /*6f30*/  F2FP.BF16.PACK_AB R96, R43, R42 ;  /* 0x0000002a2b60723e */ /* 0x000fe400000010ff */
[----:B------:R-:W-:Y:S02]  /*6f40*/  F2FP.BF16.PACK_AB R98, R51, R50 ;  /* 0x000000323362723e */ /* 0x000fe400000010ff */
[----:B------:R-:W-:Y:S02]  /*6f50*/  LOP3.LUT R84, R5, R2, RZ, 0x3c, !PT ;  /* 0x0000000205547212 */ /* 0x000fe400078e3cff */
[C---:B------:R-:W-:Y:S02]  /*6f60*/  LOP3.LUT R11, R2.reuse, 0x40, RZ, 0xfc, !PT ;  /* 0x00000040020b7812 */ /* 0x040fe400078efcff */
[----:B------:R-:W-:-:S02]  /*6f70*/  LOP3.LUT R8, R2, 0x1400, RZ, 0xfc, !PT ;  /* 0x0000140002087812 */ /* 0x000fc400078efcff */
[C---:B------:R-:W-:Y:S02]  /*6f80*/  LOP3.LUT R7, R2.reuse, 0x1440, RZ, 0xfc, !PT ;  /* 0x0000144002077812 */ /* 0x040fe400078efcff */
[C---:B------:R-:W-:Y:S02]  /*6f90*/  LOP3.LUT R29, R2.reuse, 0x2c40, RZ, 0xfc, !PT ;  /* 0x00002c40021d7812 */ /* 0x040fe400078efcff */
[C---:B------:R-:W-:Y:S02]  /*6fa0*/  LOP3.LUT R36, R2.reuse, 0x800, RZ, 0xfc, !PT ;  /* 0x0000080002247812 */ /* 0x040fe400078efcff */
[C---:B------:R-:W-:Y:S02]  /*6fb0*/  LOP3.LUT R38, R2.reuse, 0x808, RZ, 0xfc, !PT ;  /* 0x0000080802267812 */ /* 0x040fe400078efcff */
[----:B------:R-:W-:Y:S02]  /*6fc0*/  LOP3.LUT R47, R2, 0x3048, RZ, 0xfc, !PT ;  /* 0x00003048022f7812 */ /* 0x000fe400078efcff */
[----:B------:R-:W-:-:S02]  /*6fd0*/  F2FP.BF16.PACK_AB R99, R49, R48 ;  /* 0x000000303163723e */ /* 0x000fc400000010ff */
[----:B------:R-:W-:Y:S02]  /*6fe0*/  F2FP.BF16.PACK_AB R173, R79, R78 ;  /* 0x0000004e4fad723e */ /* 0x000fe400000010ff */
[C---:B------:R-:W-:Y:S02]  /*6ff0*/  LOP3.LUT R5, R2.reuse, 0x1448, RZ, 0xfc, !PT ;  /* 0x0000144802057812 */ /* 0x040fe400078efcff */
[C---:B------:R-:W-:Y:S02]  /*7000*/  LOP3.LUT R23, R2.reuse, 0x1848, RZ, 0xfc, !PT ;  /* 0x0000184802177812 */ /* 0x040fe400078efcff */
[C---:B------:R-:W-:Y:S02]  /*7010*/  LOP3.LUT R42, R2.reuse, 0x1c08, RZ, 0xfc, !PT ;  /* 0x00001c08022a7812 */ /* 0x040fe400078efcff */
[C---:B------:R-:W-:Y:S02]  /*7020*/  LOP3.LUT R44, R2.reuse, 0x3000, RZ, 0xfc, !PT ;  /* 0x00003000022c7812 */ /* 0x040fe400078efcff */
[----:B------:R-:W-:-:S02]  /*7030*/  LOP3.LUT R45, R2, 0x3040, RZ, 0xfc, !PT ;  /* 0x00003040022d7812 */ /* 0x000fc400078efcff */
[----:B------:R-:W-:Y:S02]  /*7040*/  LOP3.LUT R51, R2, 0xc48, RZ, 0xfc, !PT ;  /* 0x00000c4802337812 */ /* 0x000fe400078efcff */
[----:B------:R-:W-:Y:S02]  /*7050*/  LOP3.LUT R31, R10, 0x180, RZ, 0xc0, !PT ;  /* 0x000001800a1f7812 */ /* 0x000fe400078ec0ff */
[----:B------:R-:W-:Y:S02]  /*7060*/  F2FP.BF16.PACK_AB R87, R25, R24 ;  /* 0x000000181957723e */ /* 0x000fe400000010ff */
[----:B------:R-:W-:Y:S02]  /*7070*/  F2FP.BF16.PACK_AB R90, R35, R34 ;  /* 0x00000022235a723e */ /* 0x000fe400000010ff */
[----:B------:R-:W-:Y:S02]  /*7080*/  F2FP.BF16.PACK_AB R101, R53, R52 ;  /* 0x000000343565723e */ /* 0x000fe400000010ff */
[----:B------:R-:W-:-:S02]  /*7090*/  F2FP.BF16.PACK_AB R100, R55, R54 ;  /* 0x000000363764723e */ /* 0x000fc400000010ff */
[----:B------:R-:W-:Y:S02]  /*70a0*/  F2FP.BF16.PACK_AB R174, R77, R76 ;  /* 0x0000004c4dae723e */ /* 0x000fe400000010ff */
        /* <DEDUP_REMOVED lines=159> */
[--C-:B------:R-:W-:Y:S02]  /*7aa0*/  LOP3.LUT R77, R75, 0x1400, R2.reuse, 0x1e, !PT ;  /* 0x000014004b4d7812 */ /* 0x100fe400078e1e02 */
        /* <DEDUP_REMOVED lines=55> */
[--C-:B------:R-:W-:Y:S01]  /*7e20*/  LOP3.LUT R79, R79, 0x8, R2.reuse, 0x1e, !PT ;  /* 0x000000084f4f7812 */ /* 0x100fe200078e1e02 */
        /* <DEDUP_REMOVED lines=41> */
[----:B------:R-:W-:Y:S01]  /*80c0*/  PRMT R86, R87, 0x7632, R86 ;  /* 0x0000763257567816 */ /* 0x000fe20000000056 */
[----:B------:R-:W-:Y:S01]  /*80d0*/  IMAD.IADD R81, R0, 0x1, R6 ;  /* 0x0000000100517824 */ /* 0x000fe200078e0206 */
[----:B------:R-:W-:Y:S01]  /*80e0*/  ISETP.NE.U32.AND P0, PT, RZ, c[0x0][0x358], PT ;  /* 0x0000d600ff007a0c */ /* 0x000fe20003f05070 */
[----:B------:R-:W-:Y:S01]  /*80f0*/  IMAD.SHL.U32 R80, R2, 0x2, RZ ;  /* 0x0000000202507824 */ /* 0x000fe200078e00ff */
[----:B------:R-:W-:Y:S01]  /*8100*/  ISETP.NE.U32.AND P1, PT, RZ, c[0x0][0x360], PT ;  /* 0x0000d800ff007a0c */ /* 0x000fe20003f25070 */
[C---:B------:R-:W-:Y:S01]  /*8110*/  IMAD.IADD R2, R0.reuse, 0x1, R79 ;  /* 0x0000000100027824 */ /* 0x040fe200078e024f */
[----:B------:R-:W-:Y:S01]  /*8120*/  ISETP.NE.AND.EX P3, PT, RZ, c[0x0][0x35c], PT, P0 ;  /* 0x0000d700ff007a0c */ /* 0x000fe20003f65300 */
[C---:B------:R-:W-:Y:S01]  /*8130*/  IMAD.IADD R79, R0.reuse, 0x1, R8 ;  /* 0x00000001004f7824 */ /* 0x040fe200078e0208 */
[----:B------:R-:W-:Y:S01]  /*8140*/  STS.U16 [R80+0x7880], R87 ;  /* 0x0078805750007388 */ /* 0x000fe20000000400 */
[----:B------:R-:W-:Y:S01]  /*8150*/  IMAD.SHL.U32 R6, R3, 0x2, RZ ;  /* 0x0000000203067824 */ /* 0x000fe200078e00ff */
[----:B------:R-:W-:Y:S01]  /*8160*/  PRMT R3, R89, 0x7632, R3 ;  /* 0x0000763259037816 */ /* 0x000fe20000000003 */
[--C-:B------:R-:W-:Y:S01]  /*8170*/  IMAD.IADD R82, R0, 0x1, R5.reuse ;  /* 0x0000000100527824 */ /* 0x100fe200078e0205 */
[----:B------:R-:W-:Y:S01]  /*8180*/  PRMT R5, R85, 0x7632, R5 ;  /* 0x0000763255057816 */ /* 0x000fe20000000005 */
[----:B------:R-:W-:Y:S01]  /*8190*/  IMAD.SHL.U32 R8, R2, 0x2, RZ ;  /* 0x0000000202087824 */ /* 0x000fe200078e00ff */
[----:B------:R-:W-:Y:S01]  /*81a0*/  STS.U16 [R6+0x7880], R86 ;  /* 0x0078805606007388 */ /* 0x000fe20000000400 */
[C-C-:B------:R-:W-:Y:S01]  /*81b0*/  IMAD.IADD R84, R0.reuse, 0x1, R4.reuse ;  /* 0x0000000100547824 */ /* 0x140fe200078e0204 */
[----:B------:R-:W-:Y:S01]  /*81c0*/  PRMT R4, R89, 0x7610, R4 ;  /* 0x0000761059047816 */ /* 0x000fe20000000004 */
[----:B------:R-:W-:Y:S01]  /*81d0*/  IMAD.IADD R49, R0, 0x1, R45 ;  /* 0x0000000100317824 */ /* 0x000fe200078e022d */
[----:B------:R-:W-:Y:S01]  /*81e0*/  PRMT R2, R88, 0x7610, R2 ;  /* 0x0000761058027816 */ /* 0x000fe20000000002 */
[C---:B------:R-:W-:Y:S01]  /*81f0*/  IMAD.IADD R44, R0.reuse, 0x1, R62 ;  /* 0x00000001002c7824 */ /* 0x040fe200078e023e */
[----:B------:R-:W-:Y:S01]  /*8200*/  STS.U16 [R8+0x7880], R85 ;  /* 0x0078805508007388 */ /* 0x000fe20000000400 */
[C---:B------:R-:W-:Y:S01]  /*8210*/  IMAD.IADD R48, R0.reuse, 0x1, R43 ;  /* 0x0000000100307824 */ /* 0x040fe200078e022b */
[----:B------:R-:W-:Y:S01]  /*8220*/  ISETP.NE.AND.EX P0, PT, RZ, c[0x0][0x364], PT, P1 ;  /* 0x0000d900ff007a0c */ /* 0x000fe20003f05310 */
[----:B------:R-:W-:Y:S01]  /*8230*/  IMAD.IADD R45, R0, 0x1, R42 ;  /* 0x00000001002d7824 */ /* 0x000fe200078e022a */
[----:B------:R1:W-:Y:S01]  /*8240*/  STS.U16 [R22+0x7880], R5 ;  /* 0x0078800516007388 */ /* 0x0003e20000000400 */
[----:B------:R-:W-:-:S02]  /*8250*/  IMAD.SHL.U32 R20, R20, 0x2, RZ ;  /* 0x0000000214147824 */ /* 0x000fc400078e00ff */
[C---:B------:R-:W-:Y:S01]  /*8260*/  IMAD.IADD R57, R0.reuse, 0x1, R57 ;  /* 0x0000000100397824 */ /* 0x040fe200078e0239 */
[----:B------:R2:W-:Y:S01]  /*8270*/  STS.U16 [R21+0x7880], R4 ;  /* 0x0078800415007388 */ /* 0x0005e20000000400 */
[C---:B------:R-:W-:Y:S02]  /*8280*/  IMAD.IADD R56, R0.reuse, 0x1, R56 ;  /* 0x0000000100387824 */ /* 0x040fe400078e0238 */
[C---:B------:R-:W-:Y:S01]  /*8290*/  IMAD.IADD R54, R0.reuse, 0x1, R54 ;  /* 0x0000000100367824 */ /* 0x040fe200078e0236 */
[----:B------:R3:W-:Y:S01]  /*82a0*/  STS.U16 [R20+0x7880], R3 ;  /* 0x0078800314007388 */ /* 0x0007e20000000400 */
[C---:B------:R-:W-:Y:S02]  /*82b0*/  IMAD.IADD R53, R0.reuse, 0x1, R53 ;  /* 0x0000000100357824 */ /* 0x040fe400078e0235 */
[C---:B------:R-:W-:Y:S02]  /*82c0*/  IMAD.IADD R52, R0.reuse, 0x1, R52 ;  /* 0x0000000100347824 */ /* 0x040fe400078e0234 */
[----:B------:R-:W-:-:S02]  /*82d0*/  IMAD.IADD R51, R0, 0x1, R51 ;  /* 0x0000000100337824 */ /* 0x000fc400078e0233 */
[C---:B------:R-:W-:Y:S02]  /*82e0*/  IMAD.IADD R43, R0.reuse, 0x1, R40 ;  /* 0x00000001002b7824 */ /* 0x040fe400078e0228 */
[C---:B------:R-:W-:Y:S02]  /*82f0*/  IMAD.IADD R42, R0.reuse, 0x1, R39 ;  /* 0x00000001002a7824 */ /* 0x040fe400078e0227 */
[C---:B------:R-:W-:Y:S02]  /*8300*/  IMAD.IADD R66, R0.reuse, 0x1, R37 ;  /* 0x0000000100427824 */ /* 0x040fe400078e0225 */
[C---:B------:R-:W-:Y:S02]  /*8310*/  IMAD.IADD R65, R0.reuse, 0x1, R36 ;  /* 0x0000000100417824 */ /* 0x040fe400078e0224 */
[C---:B------:R-:W-:Y:S02]  /*8320*/  IMAD.IADD R64, R0.reuse, 0x1, R34 ;  /* 0x0000000100407824 */ /* 0x040fe400078e0222 */
[C---:B------:R-:W-:Y:S01]  /*8330*/  IMAD.IADD R63, R0.reuse, 0x1, R33 ;  /* 0x00000001003f7824 */ /* 0x040fe200078e0221 */
[----:B-1----:R-:W-:Y:S01]  /*8340*/  PRMT R5, R91, 0x7610, R5 ;  /* 0x000076105b057816 */ /* 0x002fe20000000005 */
[----:B------:R-:W-:-:S02]  /*8350*/  IMAD.IADD R62, R0, 0x1, R31 ;  /* 0x00000001003e7824 */ /* 0x000fc400078e021f */
[C---:B------:R-:W-:Y:S01]  /*8360*/  IMAD.IADD R71, R0.reuse, 0x1, R26 ;  /* 0x0000000100477824 */ /* 0x040fe200078e021a */
[----:B--2---:R-:W-:Y:S01]  /*8370*/  PRMT R4, R91, 0x7632, R4 ;  /* 0x000076325b047816 */ /* 0x004fe20000000004 */
[C---:B------:R-:W-:Y:S02]  /*8380*/  IMAD.IADD R70, R0.reuse, 0x1, R24 ;  /* 0x0000000100467824 */ /* 0x040fe400078e0218 */
[----:B------:R-:W-:Y:S01]  /*8390*/  IMAD.IADD R69, R0, 0x1, R17 ;  /* 0x0000000100457824 */ /* 0x000fe200078e0211 */
[----:B---3--:R-:W-:Y:S01]  /*83a0*/  PRMT R3, R90, 0x7610, R3 ;  /* 0x000076105a037816 */ /* 0x008fe20000000003 */
        /* <DEDUP_REMOVED lines=8> */
[----:B------:R-:W-:Y:S01]  /*8430*/  IMAD.IADD R78, R0, 0x1, R7 ;  /* 0x00000001004e7824 */ /* 0x000fe200078e0207 */
[----:B------:R-:W-:Y:S01]  /*8440*/  PRMT R0, R88, 0x7632, R0 ;  /* 0x0000763258007816 */ /* 0x000fe20000000000 */
[----:B------:R-:W-:-:S02]  /*8450*/  IMAD.SHL.U32 R19, R19, 0x2, RZ ;  /* 0x0000000213137824 */ /* 0x000fc400078e00ff */
[----:B------:R-:W-:Y:S02]  /*8460*/  IMAD.SHL.U32 R18, R18, 0x2, RZ ;  /* 0x0000000212127824 */ /* 0x000fe400078e00ff */
        /* <DEDUP_REMOVED lines=15> */
[----:B------:R-:W-:Y:S02]  /*8560*/  IMAD.SHL.U32 R9, R47, 0x2, RZ ;  /* 0x000000022f097824 */ /* 0x000fe400078e00ff */
[----:B------:R-:W-:-:S02]  /*8570*/  IMAD.SHL.U32 R13, R44, 0x2, RZ ;  /* 0x000000022c0d7824 */ /* 0x000fc400078e00ff */
[----:B------:R-:W-:Y:S01]  /*8580*/  IMAD.SHL.U32 R24, R61, 0x2, RZ ;  /* 0x000000023d187824 */ /* 0x000fe200078e00ff */
[----:B-1----:R-:W-:Y:S01]  /*8590*/  PRMT R2, R90, 0x7632, R2 ;  /* 0x000076325a027816 */ /* 0x002fe20000000002 */
[----:B------:R-:W-:Y:S02]  /*85a0*/  IMAD.SHL.U32 R17, R60, 0x2, RZ ;  /* 0x000000023c117824 */ /* 0x000fe400078e00ff */
[----:B------:R-:W-:Y:S01]  /*85b0*/  IMAD.SHL.U32 R26, R59, 0x2, RZ ;  /* 0x000000023b1a7824 */ /* 0x000fe200078e00ff */
[----:B--2---:R-:W-:Y:S01]  /*85c0*/  PRMT R0, R92, 0x7610, R0 ;  /* 0x000076105c007816 */ /* 0x004fe20000000000 */
[----:B------:R1:W-:Y:S01]  /*85d0*/  STS.U16 [R25+0x7880], R2 ;  /* 0x0078800219007388 */ /* 0x0003e20000000400 */
[----:B------:R-:W-:Y:S01]  /*85e0*/  IMAD.SHL.U32 R16, R58, 0x2, RZ ;  /* 0x000000023a107824 */ /* 0x000fe200078e00ff */
[----:B---3--:R-:W-:Y:S02]  /*85f0*/  PRMT R5, R92, 0x7632, R5 ;  /* 0x000076325c057816 */ /* 0x008fe40000000005 */
[----:B------:R2:W-:Y:S01]  /*8600*/  STS.U16 [R23+0x7880], R0 ;  /* 0x0078800017007388 */ /* 0x0005e20000000400 */
[----:B------:R-:W-:Y:S01]  /*8610*/  IMAD.SHL.U32 R15, R57, 0x2, RZ ;  /* 0x00000002390f7824 */ /* 0x000fe200078e00ff */
[----:B----4-:R-:W-:-:S02]  /*8620*/  PRMT R4, R94, 0x7610, R4 ;  /* 0x000076105e047816 */ /* 0x010fc40000000004 */
[----:B------:R3:W-:Y:S01]  /*8630*/  STS.U16 [R7+0x7880], R5 ;  /* 0x0078800507007388 */ /* 0x0007e20000000400 */
[----:B------:R-:W-:Y:S01]  /*8640*/  IMAD.SHL.U32 R30, R56, 0x2, RZ ;  /* 0x00000002381e7824 */ /* 0x000fe200078e00ff */
[----:B------:R-:W-:Y:S02]  /*8650*/  PRMT R3, R94, 0x7632, R3 ;  /* 0x000076325e037816 */ /* 0x000fe40000000003 */
[----:B------:R4:W-:Y:S01]  /*8660*/  STS.U16 [R10+0x7880], R4 ;  /* 0x007880040a007388 */ /* 0x0009e20000000400 */
[----:B------:R-:W-:Y:S02]  /*8670*/  IMAD.SHL.U32 R34, R55, 0x2, RZ ;  /* 0x0000000237227824 */ /* 0x000fe400078e00ff */
[----:B------:R-:W-:Y:S01]  /*8680*/  IMAD.SHL.U32 R35, R54, 0x2, RZ ;  /* 0x0000000236237824 */ /* 0x000fe200078e00ff */
[----:B------:R4:W-:Y:S01]  /*8690*/  STS.U16 [R11+0x7880], R3 ;  /* 0x007880030b007388 */ /* 0x0009e20000000400 */
[----:B------:R-:W-:Y:S02]  /*86a0*/  IMAD.SHL.U32 R31, R53, 0x2, RZ ;  /* 0x00000002351f7824 */ /* 0x000fe400078e00ff */
[----:B------:R-:W-:-:S02]  /*86b0*/  IMAD.SHL.U32 R32, R52, 0x2, RZ ;  /* 0x0000000234207824 */ /* 0x000fc400078e00ff */
        /* <DEDUP_REMOVED lines=100> */
[----:B-1----:R-:W-:Y:S02]  /*8d00*/  PRMT R2, R110, 0x7632, R2 ;  /* 0x000076326e027816 */ /* 0x002fe40000000002 */
[----:B--2---:R-:W-:-:S03]  /*8d10*/  PRMT R0, R174, 0x7610, R0 ;  /* 0x00007610ae007816 */ /* 0x004fc60000000000 */
[----:B------:R1:W-:Y:S04]  /*8d20*/  STS.U16 [R59+0x7880], R2 ;  /* 0x007880023b007388 */ /* 0x0003e80000000400 */
[----:B------:R2:W-:Y:S01]  /*8d30*/  STS.U16 [R60+0x7880], R0 ;  /* 0x007880003c007388 */ /* 0x0005e20000000400 */
[----:B---3--:R-:W-:Y:S02]  /*8d40*/  PRMT R4, R175, 0x7632, R4 ;  /* 0x00007632af047816 */ /* 0x008fe40000000004 */
[C---:B----4-:R-:W-:Y:S02]  /*8d50*/  PRMT R3, R173.reuse, 0x7610, R3 ;  /* 0x00007610ad037816 */ /* 0x050fe40000000003 */
[----:B-1----:R-:W-:Y:S02]  /*8d60*/  PRMT R2, R173, 0x7632, R2 ;  /* 0x00007632ad027816 */ /* 0x002fe40000000002 */
[----:B--2---:R-:W-:-:S05]  /*8d70*/  PRMT R0, R174, 0x7632, R0 ;  /* 0x00007632ae007816 */ /* 0x004fca0000000000 */
[----:B------:R1:W-:Y:S04]  /*8d80*/  STS.U16 [R54+0x7880], R0 ;  /* 0x0078800036007388 */ /* 0x0003e80000000400 */
[----:B------:R2:W-:Y:S04]  /*8d90*/  STS.U16 [R57+0x7880], R3 ;  /* 0x0078800339007388 */ /* 0x0005e80000000400 */
[----:B------:R3:W-:Y:S01]  /*8da0*/  STS.U16 [R56+0x7880], R2 ;  /* 0x0078800238007388 */ /* 0x0007e20000000400 */
[C---:B-1----:R-:W-:Y:S02]  /*8db0*/  PRMT R0, R172.reuse, 0x7610, R0 ;  /* 0x00007610ac007816 */ /* 0x042fe40000000000 */
[----:B--2---:R-:W-:-:S03]  /*8dc0*/  PRMT R3, R172, 0x7632, R3 ;  /* 0x00007632ac037816 */ /* 0x004fc60000000003 */
[----:B------:R1:W-:Y:S01]  /*8dd0*/  STS.U16 [R64+0x7880], R0 ;  /* 0x0078800040007388 */ /* 0x0003e20000000400 */
[----:B---3--:R-:W-:-:S03]  /*8de0*/  F2FP.BF16.PACK_AB R2, R113, R112 ;  /* 0x000000707102723e */ /* 0x008fc600000010ff */
[----:B------:R2:W-:Y:S01]  /*8df0*/  STS.U16 [R63+0x7880], R3 ;  /* 0x007880033f007388 */ /* 0x0005e20000000400 */
[----:B-1----:R-:W-:Y:S02]  /*8e00*/  PRMT R0, R175, 0x7610, R0 ;  /* 0x00007610af007816 */ /* 0x002fe40000000000 */
[----:B--2---:R-:W-:-:S03]  /*8e10*/  PRMT R3, R2, 0x7610, R3 ;  /* 0x0000761002037816 */ /* 0x004fc60000000003 */
[----:B------:R1:W-:Y:S01]  /*8e20*/  STS.U16 [R62+0x7880], R0 ;  /* 0x007880003e007388 */ /* 0x0003e20000000400 */
[----:B------:R-:W-:-:S03]  /*8e30*/  PRMT R2, R2, 0x7632, R2 ;  /* 0x0000763202027816 */ /* 0x000fc60000000002 */
[----:B------:R2:W-:Y:S04]  /*8e40*/  STS.U16 [R61+0x7880], R4 ;  /* 0x007880043d007388 */ /* 0x0005e80000000400 */
[----:B------:R3:W-:Y:S04]  /*8e50*/  STS.U16 [R80+0x80], R3 ;  /* 0x0000800350007388 */ /* 0x0007e80000000400 */
[----:B------:R4:W-:Y:S01]  /*8e60*/  STS.U16 [R6+0x80], R2 ;  /* 0x0000800206007388 */ /* 0x0009e20000000400 */
[----:B-1----:R-:W-:-:S04]  /*8e70*/  F2FP.BF16.PACK_AB R0, R115, R114 ;  /* 0x000000727300723e */ /* 0x002fc800000010ff */
[C---:B--2---:R-:W-:Y:S02]  /*8e80*/  PRMT R4, R0.reuse, 0x7610, R4 ;  /* 0x0000761000047816 */ /* 0x044fe40000000004 */
[----:B------:R-:W-:Y:S02]  /*8e90*/  PRMT R0, R0, 0x7632, R0 ;  /* 0x0000763200007816 */ /* 0x000fe40000000000 */
[----:B---3--:R-:W-:Y:S01]  /*8ea0*/  F2FP.BF16.PACK_AB R3, R117, R116 ;  /* 0x000000747503723e */ /* 0x008fe200000010ff */
[----:B------:R1:W-:Y:S01]  /*8eb0*/  STS.U16 [R8+0x80], R4 ;  /* 0x0000800408007388 */ /* 0x0003e20000000400 */
[----:B----4-:R-:W-:-:S03]  /*8ec0*/  F2FP.BF16.PACK_AB R2, R119, R118 ;  /* 0x000000767702723e */ /* 0x010fc600000010ff */
[----:B------:R2:W-:Y:S04]  /*8ed0*/  STS.U16 [R22+0x80], R0 ;  /* 0x0000800016007388 */ /* 0x0005e80000000400 */
[----:B------:R3:W-:Y:S01]  /*8ee0*/  STS.U16 [R21+0x80], R3 ;  /* 0x0000800315007388 */ /* 0x0007e20000000400 */
[----:B-1----:R-:W-:Y:S02]  /*8ef0*/  PRMT R4, R3, 0x7632, R4 ;  /* 0x0000763203047816 */ /* 0x002fe40000000004 */
        /* <DEDUP_REMOVED lines=23> */
[----:B------:R1:W-:Y:S01]  /*9070*/  STS.U16 [R10+0x80], R4 ;  /* 0x000080040a007388 */ /* 0x0003e20000000400 */
[----:B------:R-:W-:-:S03]  /*9080*/  IMAD.MOV.U32 R7, RZ, RZ, 0x4 ;  /* 0x00000004ff077424 */ /* 0x000fc600078e00ff */
        /* <DEDUP_REMOVED lines=66> */
[----:B------:R-:W-:Y:S04]  /*94b0*/  STS.U16 [R51+0x80], R5 ;  /* 0x0000800533007388 */ /* 0x000fe80000000400 */
[----:B------:R2:W-:Y:S04]  /*94c0*/  STS.U16 [R50+0x80], R0 ;  /* 0x0000800032007388 */ /* 0x0005e80000000400 */
[----:B------:R3:W-:Y:S01]  /*94d0*/  STS.U16 [R52+0x80], R3 ;  /* 0x0000800334007388 */ /* 0x0007e20000000400 */
[----:B-1----:R-:W-:-:S05]  /*94e0*/  PRMT R4, R3, 0x7632, R4 ;  /* 0x0000763203047816 */ /* 0x002fca0000000004 */
[----:B------:R1:W-:Y:S01]  /*94f0*/  STS.U16 [R55+0x80], R4 ;  /* 0x0000800437007388 */ /* 0x0003e20000000400 */
[----:B--2---:R-:W-:-:S03]  /*9500*/  F2FP.BF16.PACK_AB R0, R163, R162 ;  /* 0x000000a2a300723e */ /* 0x004fc600000010ff */
[----:B------:R2:W-:Y:S01]  /*9510*/  STS.U16 [R49+0x80], R2 ;  /* 0x0000800231007388 */ /* 0x0005e20000000400 */
[----:B---3--:R-:W-:Y:S02]  /*9520*/  PRMT R3, R2, 0x7632, R3 ;  /* 0x0000763202037816 */ /* 0x008fe40000000003 */
[----:B------:R-:W-:-:S03]  /*9530*/  PRMT R5, R0, 0x7610, R5 ;  /* 0x0000761000057816 */ /* 0x000fc60000000005 */
[----:B------:R3:W-:Y:S04]  /*9540*/  STS.U16 [R53+0x80], R3 ;  /* 0x0000800335007388 */ /* 0x0007e80000000400 */
[----:B------:R-:W-:Y:S01]  /*9550*/  STS.U16 [R58+0x80], R5 ;  /* 0x000080053a007388 */ /* 0x000fe20000000400 */
[----:B-1----:R-:W-:Y:S02]  /*9560*/  PRMT R4, R0, 0x7632, R4 ;  /* 0x0000763200047816 */ /* 0x002fe40000000004 */
[----:B------:R-:W-:Y:S02]  /*9570*/  F2FP.BF16.PACK_AB R0, R167, R166 ;  /* 0x000000a6a700723e */ /* 0x000fe400000010ff */
[----:B--2---:R-:W-:Y:S01]  /*9580*/  F2FP.BF16.PACK_AB R2, R165, R164 ;  /* 0x000000a4a502723e */ /* 0x004fe200000010ff */
[----:B------:R1:W-:Y:S03]  /*9590*/  STS.U16 [R59+0x80], R4 ;  /* 0x000080043b007388 */ /* 0x0003e60000000400 */
[----:B---3--:R-:W-:-:S02]  /*95a0*/  PRMT R3, R2, 0x7610, R3 ;  /* 0x0000761002037816 */ /* 0x008fc40000000003 */
[----:B------:R-:W-:-:S03]  /*95b0*/  PRMT R2, R2, 0x7632, R2 ;  /* 0x0000763202027816 */ /* 0x000fc60000000002 */
[----:B------:R-:W-:Y:S04]  /*95c0*/  STS.U16 [R60+0x80], R3 ;  /* 0x000080033c007388 */ /* 0x000fe80000000400 */
[----:B------:R2:W-:Y:S01]  /*95d0*/  STS.U16 [R54+0x80], R2 ;  /* 0x0000800236007388 */ /* 0x0005e20000000400 */
[C---:B-1----:R-:W-:Y:S02]  /*95e0*/  PRMT R4, R0.reuse, 0x7610, R4 ;  /* 0x0000761000047816 */ /* 0x042fe40000000004 */
[----:B------:R-:W-:-:S03]  /*95f0*/  PRMT R0, R0, 0x7632, R0 ;  /* 0x0000763200007816 */ /* 0x000fc60000000000 */
[----:B------:R-:W-:Y:S04]  /*9600*/  STS.U16 [R57+0x80], R4 ;  /* 0x0000800439007388 */ /* 0x000fe80000000400 */
[----:B------:R1:W-:Y:S01]  /*9610*/  STS.U16 [R56+0x80], R0 ;  /* 0x0000800038007388 */ /* 0x0003e20000000400 */
[----:B--2---:R-:W-:-:S04]  /*9620*/  F2FP.BF16.PACK_AB R2, R169, R168 ;  /* 0x000000a8a902723e */ /* 0x004fc800000010ff */
[----:B------:R-:W-:Y:S01]  /*9630*/  PRMT R5, R2, 0x7632, R5 ;  /* 0x0000763202057816 */ /* 0x000fe20000000005 */
[----:B------:R2:W-:Y:S04]  /*9640*/  STS.U16 [R64+0x80], R2 ;  /* 0x0000800240007388 */ /* 0x0005e80000000400 */
[----:B------:R-:W-:Y:S01]  /*9650*/  STS.U16 [R63+0x80], R5 ;  /* 0x000080053f007388 */ /* 0x000fe20000000400 */
[----:B-1----:R-:W-:-:S04]  /*9660*/  F2FP.BF16.PACK_AB R0, R171, R170 ;  /* 0x000000aaab00723e */ /* 0x002fc800000010ff */
[C---:B------:R-:W-:Y:S02]  /*9670*/  PRMT R4, R0.reuse, 0x7610, R4 ;  /* 0x0000761000047816 */ /* 0x040fe40000000004 */
[----:B------:R-:W-:-:S03]  /*9680*/  PRMT R0, R0, 0x7632, R0 ;  /* 0x0000763200007816 */ /* 0x000fc60000000000 */
[----:B------:R-:W-:Y:S01]  /*9690*/  STS.U16 [R62+0x80], R4 ;  /* 0x000080043e007388 */ /* 0x000fe20000000400 */
[----:B--2---:R-:W-:-:S03]  /*96a0*/  IMAD.WIDE R2, R249, R7, c[0x0][0x358] ;  /* 0x0000d600f9027625 */ /* 0x004fc600078e0207 */
[----:B------:R1:W-:Y:S04]  /*96b0*/  STS.U16 [R61+0x80], R0 ;  /* 0x000080003d007388 */ /* 0x0003e80000000400 */
[----:B------:R-:W-:Y:S06]  /*96c0*/  BAR.SYNC.DEFER_BLOCKING 0x1, 0x100 ;  /* 0x0044000000007b1d */ /* 0x000fec0000010000 */
[----:B-1----:R-:W2:Y:S01]  /*96d0*/  @P3 LDG.E R0, [R2.64] ;  /* 0x0000000402003981 */ /* 0x002ea2000c1e1900 */
[----:B------:R-:W-:-:S02]  /*96e0*/  IMAD.MOV.U32 R6, RZ, RZ, c[0x0][0x2f0] ;  /* 0x0000bc00ff067624 */ /* 0x000fc400078e00ff */
        /* <DEDUP_REMOVED lines=10> */
.L_x_1229:
[-C--:B------:R-:W-:Y:S01]  /*9790*/  LEA.HI R2, R176, R250.reuse, RZ, 0x3 ;  /* 0x000000fab0027211 */ /* 0x080fe200078f18ff */
[----:B------:R-:W-:Y:S01]  /*97a0*/  CS2R R18, SRZ ;  /* 0x0000000000127805 */ /* 0x000fe2000001ff00 */
[----:B------:R-:W-:Y:S01]  /*97b0*/  ISETP.GT.AND P2, PT, R250, 0x27f, PT ;  /* 0x0000027ffa00780c */ /* 0x000fe20003f44270 */
[----:B------:R-:W-:Y:S01]  /*97c0*/  CS2R R16, SRZ ;  /* 0x0000000000107805 */ /* 0x000fe2000001ff00 */
[----:B------:R-:W-:Y:S01]  /*97d0*/  LOP3.LUT R0, R2, 0x1ffffff8, RZ, 0xc0, !PT ;  /* 0x1ffffff802007812 */ /* 0x000fe200078ec0ff */
[----:B------:R-:W-:Y:S01]  /*97e0*/  CS2R R22, SRZ ;  /* 0x0000000000167805 */ /* 0x000fe2000001ff00 */
        /* <DEDUP_REMOVED lines=46> */
[----:B-----5:R-:W-:Y:S01]  /*9ad0*/  IMAD R6, R248, -0x50, R6 ;  /* 0xffffffb0f8067824 */ /* 0x020fe200078e0206 */
[----:B------:R-:W-:Y:S01]  /*9ae0*/  SHF.R.S32.HI R55, RZ, 0x1f, R247 ;  /* 0x0000001fff377819 */ /* 0x000fe200000114f7 */
[----:B------:R-:W-:Y:S01]  /*9af0*/  IMAD.SHL.U32 R0, R0, 0x2, RZ ;  /* 0x0000000200007824 */ /* 0x000fe200078e00ff */
[----:B------:R-:W-:Y:S01]  /*9b00*/  SHF.R.S32.HI R13, RZ, 0x1f, R12 ;  /* 0x0000001fff0d7819 */ /* 0x000fe2000001140c */
[----:B------:R-:W-:Y:S01]  /*9b10*/  BSSY B0, `(.L_x_1230) ;  /* 0x0000033000007945 */ /* 0x000fe20003800000 */
[----:B------:R-:W-:-:S02]  /*9b20*/  IMNMX R54, R6, 0x50, PT ;  /* 0x0000005006367817 */ /* 0x000fc40003800200 */
[----:B------:R-:W1:Y:S01]  /*9b30*/  @!P2 LDS.128 R16, [R0+0x7880] ;  /* 0x007880000010a984 */ /* 0x000e620000000c00 */
[----:B------:R-:W-:Y:S01]  /*9b40*/  SHF.R.S32.HI R92, RZ, 0x1f, R249 ;  /* 0x0000001fff5c7819 */ /* 0x000fe200000114f9 */
[----:B------:R-:W-:Y:S01]  /*9b50*/  IMAD.WIDE.U32 R2, R247, c[0x0][0x338], R12 ;  /* 0x0000ce00f7027a25 */ /* 0x000fe200078e000c */
[----:B------:R-:W-:Y:S01]  /*9b60*/  ISETP.GE.AND P6, PT, R14, R54, PT ;  /* 0x000000360e00720c */ /* 0x000fe20003fc6270 */
[----:B------:R-:W2:Y:S01]  /*9b70*/  @!P2 LDS.128 R20, [R0+0xa080] ;  /* 0x00a080000014a984 */ /* 0x000ea20000000c00 */
[----:B------:R-:W-:Y:S02]  /*9b80*/  SEL R92, R92, RZ, !P3 ;  /* 0x000000ff5c5c7207 */ /* 0x000fe40005800000 */
[----:B------:R-:W-:Y:S01]  /*9b90*/  SEL R53, R249, RZ, !P3 ;  /* 0x000000fff9357207 */ /* 0x000fe20005800000 */
[----:B------:R-:W3:Y:S01]  /*9ba0*/  @!P2 LDS.128 R24, [R0+0xc880] ;  /* 0x00c880000018a984 */ /* 0x000ee20000000c00 */
[C---:B------:R-:W-:Y:S02]  /*9bb0*/  IADD3 R15, R12.reuse, 0x40, RZ ;  /* 0x000000400c0f7810 */ /* 0x040fe40007ffe0ff */
[----:B------:R-:W-:Y:S01]  /*9bc0*/  IADD3 R52, R12, 0x80, RZ ;  /* 0x000000800c347810 */ /* 0x000fe20007ffe0ff */
        /* <DEDUP_REMOVED lines=15> */
[----:B------:R-:W-:-:S04]  /*9cc0*/  IADD3 R4, P0, R14, R4, RZ ;  /* 0x000000040e047210 */ /* 0x000fc80007f1e0ff */
[----:B------:R-:W-:Y:S01]  /*9cd0*/  LEA.HI.X.SX32 R5, R14, R5, 0x1, P0 ;  /* 0x000000050e057211 */ /* 0x000fe200000f0eff */
        /* <DEDUP_REMOVED lines=22> */
.L_x_1231:
[----:B-1-34-:R-:W-:Y:S05]  /*9e40*/  BSYNC B0 ;  /* 0x0000000000007941 */ /* 0x01afea0003800000 */
.L_x_1230:
        /* <DEDUP_REMOVED lines=20> */
.L_x_1233:
[----:B------:R-:W-:Y:S05]  /*9f90*/  BSYNC B0 ;  /* 0x0000000000007941 */ /* 0x000fea0003800000 */
.L_x_1232:
        /* <DEDUP_REMOVED lines=19> */
.L_x_1235:
[----:B------:R-:W-:Y:S05]  /*a0d0*/  BSYNC B0 ;  /* 0x0000000000007941 */ /* 0x000fea0003800000 */
.L_x_1234:
        /* <DEDUP_REMOVED lines=23> */
.L_x_1237:
[----:B------:R-:W-:Y:S05]  /*a250*/  BSYNC B0 ;  /* 0x0000000000007941 */ /* 0x000fea0003800000 */
.L_x_1236:
        /* <DEDUP_REMOVED lines=18> */
.L_x_1239:
[----:B------:R-:W-:Y:S05]  /*a380*/  BSYNC B0 ;  /* 0x0000000000007941 */ /* 0x000fea0003800000 */
.L_x_1238:
        /* <DEDUP_REMOVED lines=19> */
.L_x_1228:
[----:B------:R-:W-:Y:S01]  /*a4c0*/  ISETP.NE.U32.AND P0, PT, RZ, c[0x0][0x358], PT ;  /* 0x0000d600ff007a0c */ /* 0x000fe20003f05070 */
[----:B------:R-:W-:-:S03]  /*a4d0*/  IMAD.MOV.U32 R2, RZ, RZ, 0x4 ;  /* 0x00000004ff027424 */ /* 0x000fc600078e00ff */
        /* <DEDUP_REMOVED lines=15> */
[----:B--2--5:R-:W-:-:S04]  /*a5d0*/  IADD3 R7, -R0, R4, RZ ;  /* 0x0000000400077210 */ /* 0x024fc80007ffe1ff */
.L_x_1240:
[----:B------:R-:W-:Y:S01]  /*a5e0*/  SHF.R.S32.HI R14, RZ, 0x1f, R250 ;  /* 0x0000001fff0e7819 */ /* 0x000fe200000114fa */
[----:B-----5:R-:W-:Y:S01]  /*a5f0*/  IMAD R15, R248, -0x50, R7 ;  /* 0xffffffb0f80f7824 */ /* 0x020fe200078e0207 */
[----:B------:R-:W-:Y:S01]  /*a600*/  SHF.R.S32.HI R19, RZ, 0x1f, R247 ;  /* 0x0000001fff137819 */ /* 0x000fe200000114f7 */
[----:B------:R-:W-:Y:S01]  /*a610*/  BSSY B0, `(.L_x_1241) ;  /* 0x0000026000007945 */ /* 0x000fe20003800000 */
[----:B------:R-:W-:-:S02]  /*a620*/  LEA.HI R14, R14, R250, RZ, 0x3 ;  /* 0x000000fa0e0e7211 */ /* 0x000fc400078f18ff */
[----:B------:R-:W-:Y:S02]  /*a630*/  SHF.R.S32.HI R6, RZ, 0x1f, R249 ;  /* 0x0000001fff067819 */ /* 0x000fe400000114f9 */
[----:B------:R-:W-:Y:S02]  /*a640*/  LOP3.LUT R0, R14, 0x1ffffff8, RZ, 0xc0, !PT ;  /* 0x1ffffff80e007812 */ /* 0x000fe400078ec0ff */
[----:B------:R-:W-:Y:S02]  /*a650*/  SHF.R.S32.HI R14, RZ, 0x3, R14 ;  /* 0x00000003ff0e7819 */ /* 0x000fe4000001140e */
[----:B------:R-:W-:Y:S01]  /*a660*/  SEL R20, R6, RZ, !P1 ;  /* 0x000000ff06147207 */ /* 0x000fe20004800000 */
[----:B------:R-:W-:Y:S01]  /*a670*/  IMAD.IADD R0, R250, 0x1, -R0 ;  /* 0x00000001fa007824 */ /* 0x000fe200078e0a00 */
[C---:B------:R-:W-:Y:S02]  /*a680*/  ISETP.GE.AND P6, PT, R14.reuse, R15, PT ;  /* 0x0000000f0e00720c */ /* 0x040fe40003fc6270 */
[----:B------:R-:W-:Y:S01]  /*a690*/  IADD3 R2, P0, R14, R2, RZ ;  /* 0x000000020e027210 */ /* 0x000fe20007f1e0ff */
[----:B------:R-:W-:Y:S01]  /*a6a0*/  IMAD.SHL.U32 R12, R0, 0x8, RZ ;  /* 0x00000008000c7824 */ /* 0x000fe200078e00ff */
[----:B------:R-:W-:Y:S01]  /*a6b0*/  SEL R18, R249, RZ, !P1 ;  /* 0x000000fff9127207 */ /* 0x000fe20004800000 */
[----:B------:R-:W-:Y:S01]  /*a6c0*/  IMAD R0, R19, c[0x0][0x308], RZ ;  /* 0x0000c20013007a24 */ /* 0x000fe200078e02ff */
[----:B------:R-:W-:Y:S01]  /*a6d0*/  LEA.HI.X.SX32 R3, R14, R3, 0x1, P0 ;  /* 0x000000030e037211 */ /* 0x000fe200000f0eff */
[----:B------:R-:W-:Y:S01]  /*a6e0*/  IMAD R6, R20, c[0x0][0x310], RZ ;  /* 0x0000c40014067a24 */ /* 0x000fe200078e02ff */
[----:B------:R-:W-:Y:S01]  /*a6f0*/  SHF.R.S32.HI R13, RZ, 0x1f, R12 ;  /* 0x0000001fff0d7819 */ /* 0x000fe2000001140c */
[C---:B------:R-:W-:Y:S01]  /*a700*/  IMAD R0, R247.reuse, c[0x0][0x30c], R0 ;  /* 0x0000c300f7007a24 */ /* 0x040fe200078e0200 */
[----:B------:R-:W-:Y:S01]  /*a710*/  IADD3 R16, R12, 0x40, RZ ;  /* 0x000000400c107810 */ /* 0x000fe20007ffe0ff */
[----:B------:R-:W-:Y:S01]  /*a720*/  IMAD R6, R18, c[0x0][0x314], R6 ;  /* 0x0000c50012067a24 */ /* 0x000fe200078e0206 */
[----:B------:R-:W-:Y:S01]  /*a730*/  IADD3 R17, R12, 0x80, RZ ;  /* 0x000000800c117810 */ /* 0x000fe20007ffe0ff */
[----:B------:R-:W-:-:S04]  /*a740*/  IMAD.WIDE.U32 R4, R247, c[0x0][0x308], R12 ;  /* 0x0000c200f7047a25 */ /* 0x000fc800078e000c */
[----:B------:R-:W-:Y:S02]  /*a750*/  IMAD.IADD R5, R5, 0x1, R0 ;  /* 0x0000000105057824 */ /* 0x000fe400078e0200 */
[----:B------:R-:W-:-:S04]  /*a760*/  IMAD.WIDE R2, R248, 0x50, R2 ;  /* 0x00000050f8027825 */ /* 0x000fc800078e0202 */
[----:B------:R-:W-:-:S04]  /*a770*/  IMAD.WIDE.U32 R10, R18, c[0x0][0x310], R4 ;  /* 0x0000c400120a7a25 */ /* 0x000fc800078e0004 */
        /* <DEDUP_REMOVED lines=15> */
.L_x_1242:
[----:B------:R-:W-:Y:S05]  /*a870*/  BSYNC B0 ;  /* 0x0000000000007941 */ /* 0x000fea0003800000 */
.L_x_1241:
        /* <DEDUP_REMOVED lines=20> */
.L_x_1244:
[----:B------:R-:W-:Y:S05]  /*a9c0*/  BSYNC B0 ;  /* 0x0000000000007941 */ /* 0x000fea0003800000 */
.L_x_1243:
        /* <DEDUP_REMOVED lines=19> */
.L_x_1246:
[----:B------:R-:W-:Y:S05]  /*ab00*/  BSYNC B0 ;  /* 0x0000000000007941 */ /* 0x000fea0003800000 */
.L_x_1245:
        /* <DEDUP_REMOVED lines=23> */
.L_x_1248:
[----:B------:R-:W-:Y:S05]  /*ac80*/  BSYNC B0 ;  /* 0x0000000000007941 */ /* 0x000fea0003800000 */
.L_x_1247:
        /* <DEDUP_REMOVED lines=18> */
.L_x_1250:
[----:B------:R-:W-:Y:S05]  /*adb0*/  BSYNC B0 ;  /* 0x0000000000007941 */ /* 0x000fea0003800000 */
.L_x_1249:
        /* <DEDUP_REMOVED lines=19> */
.L_x_1251:
        /* <DEDUP_REMOVED lines=9> */
.L_x_1427:


//--------------------- .text._ZN7cutlass13device_kernelIN5flash19enable_sm80_to_sm89INS1_16FlashAttnBwdSm80INS1_25CollectiveMainloopBwdSm80ILi2ELi1EN4cute5tupleIJNS5_1CILi64EEENS7_ILi80EEENS7_ILi192EEEEEENS_10bfloat16_tEfNS_4arch4Sm80ELb1ELb0ELb1ELb1ELb1ELb0ELb1ELb0ELi2ELi4ELi2ELi2ELb0EEENS1_21CollectiveEpilogueBwdISB_SC_SE_Li256ELb1ELb1ELi4EEENS1_25SingleTileBwdLPTSchedulerILb1ELi80ELb1EEEEEEEEEvNT_6ParamsE --------------------------
	.section	.text._ZN7cutlass13device_kernelIN5flash19enable_sm80_to_sm89INS1_16FlashAttnBwdSm80INS1_25CollectiveMainloopBwdSm80ILi2ELi1EN4cute5tupleIJNS5_1CILi64EEENS7_ILi80EEENS7_ILi192EEEEEENS_10bfloat16_tEfNS_4arch4Sm80ELb1ELb0ELb1ELb1ELb1ELb0ELb1ELb0ELi2ELi4ELi2ELi2ELb0EEENS1_21CollectiveEpilogueBwdISB_SC_SE_Li256ELb1ELb1ELi4EEENS1_25SingleTileBwdLPTSchedulerILb1ELi80ELb1EEEEEEEEEvNT_6ParamsE,"ax",@progbits
	.sectioninfo	@"SHI_REGISTERS=255"
	.align	128
.text._ZN7cutlass13device_kernelIN5flash19enable_sm80_to_sm89INS1_16FlashAttnBwdSm80INS1_25CollectiveMainloopBwdSm80ILi2ELi1EN4cute5tupleIJNS5_1CILi64EEENS7_ILi80EEENS7_ILi192EEEEEENS_10bfloat16_tEfNS_4arch4Sm80ELb1ELb0ELb1ELb1ELb1ELb0ELb1ELb0ELi2ELi4ELi2ELi2ELb0EEENS1_21CollectiveEpilogueBwdISB_SC_SE_Li256ELb1ELb1ELi4EEENS1_25SingleTileBwdLPTSchedulerILb1ELi80ELb1EEEEEEEEEvNT_6ParamsE:
        .type           _ZN7cutlass13device_kernelIN5flash19enable_sm80_to_sm89INS1_16FlashAttnBwdSm80INS1_25CollectiveMainloopBwdSm80ILi2ELi1EN4cute5tupleIJNS5_1CILi64EEENS7_ILi80EEENS7_ILi192EEEEEENS_10bfloat16_tEfNS_4arch4Sm80ELb1ELb0ELb1ELb1ELb1ELb0ELb1ELb0ELi2ELi4ELi2ELi2ELb0EEENS1_21CollectiveEpilogueBwdISB_SC_SE_Li256ELb1ELb1ELi4EEENS1_25SingleTileBwdLPTSchedulerILb1ELi80ELb1EEEEEEEEEvNT_6ParamsE,@function
        .size           _ZN7cutlass13device_kernelIN5flash19enable_sm80_to_sm89INS1_16FlashAttnBwdSm80INS1_25CollectiveMainloopBwdSm80ILi2ELi1EN4cute5tupleIJNS5_1CILi64EEENS7_ILi80EEENS7_ILi192EEEEEENS_10bfloat16_tEfNS_4arch4Sm80ELb1ELb0ELb1ELb1ELb1ELb0ELb1ELb0ELi2ELi4ELi2ELi2ELb0EEENS1_21CollectiveEpilogueBwdISB_SC_SE_Li256ELb1ELb1ELi4EEENS1_25SingleTileBwdLPTSchedulerILb1ELi80ELb1EEEEEEEEEvNT_6ParamsE,(.L_x_1428 - _ZN7cutlass13device_kernelIN5flash19enable_sm80_to_sm89INS1_16FlashAttnBwdSm80INS1_25CollectiveMainloopBwdSm80ILi2ELi1EN4cute5tupleIJNS5_1CILi64EEENS7_ILi80EEENS7_ILi192EEEEEENS_10bfloat16_tEfNS_4arch4Sm80ELb1ELb0ELb1ELb1ELb1ELb0ELb1ELb0ELi2ELi4ELi2ELi2ELb0EEENS1_21CollectiveEpilogueBwdISB_SC_SE_Li256ELb1ELb1ELi4EEENS1_25SingleTileBwdLPTSchedulerILb1ELi80ELb1EEEEEEEEEvNT_6ParamsE)
        .other          _ZN7cutlass13device_kernelIN5flash19enable_sm80_to_sm89INS1_16FlashAttnBwdSm80INS1_25CollectiveMainloopBwdSm80ILi2ELi1EN4cute5tupleIJNS5_1CILi64EEENS7_ILi80EEENS7_ILi192EEEEEENS_10bfloat16_tEfNS_4arch4Sm80ELb1ELb0ELb1ELb1ELb1ELb0ELb1ELb0ELi2ELi4ELi2ELi2ELb0EEENS1_21CollectiveEpilogueBwdISB_SC_SE_Li256ELb1ELb1ELi4EEENS1_25SingleTileBwdLPTSchedulerILb1ELi80ELb1EEEEEEEEEvNT_6ParamsE,@"STO_CUDA_ENTRY STV_DEFAULT"
_ZN7cutlass13device_kernelIN5flash19enable_sm80_to_sm89INS1_16FlashAttnBwdSm80INS1_25CollectiveMainloopBwdSm80ILi2ELi1EN4cute5tupleIJNS5_1CILi64EEENS7_ILi80EEENS7_ILi192EEEEEENS_10bfloat16_tEfNS_4arch4Sm80ELb1ELb0ELb1ELb1ELb1ELb0ELb1ELb0ELi2ELi4ELi2ELi2ELb0EEENS1_21CollectiveEpilogueBwdISB_SC_SE_Li256ELb1ELb1ELi4EEENS1_25SingleTileBwdLPTSchedulerILb1ELi80ELb1EEEEEEEEEvNT_6ParamsE:
[----:B------:R-:W-:Y:S02]  /*0000*/  MOV R1, c[0x0][0x28] ;  /* 0x00000a0000017a02 */ /* 0x000fe40000000f00 */
[----:B------:R-:W1:Y:S01]  /*0010*/  S2R R86, SR_TID.X ;  /* 0x0000000000567919 */ /* 0x000e620000002100 */
[----:B------:R-:W-:Y:S01]  /*0020*/  ULDC.64 UR10, c[0x0][0x118] ;  /* 0x00004600000a7ab9 */ /* 0x000fe20000000a00 */
[----:B------:R-:W-:Y:S02]  /*0030*/  IADD3 R1, R1, -0x10, RZ ;  /* 0xfffffff001017810 */ /* 0x000fe40007ffe0ff */
        /* <DEDUP_REMOVED lines=21> */
.L_x_1253:
[----:B------:R-:W-:Y:S02]  /*0190*/  MOV R3, c[0x0][0x3ac] ;  /* 0x0000eb0000037a02 */ /* 0x000fe40000000f00 */
[----:B------:R-:W-:Y:S02]  /*01a0*/  MOV R5, R0 ;  /* 0x0000000000057202 */ /* 0x000fe40000000f00 */
[----:B------:R-:W-:-:S13]  /*01b0*/  ISETP.NE.AND P0, PT, R3, 0x1, PT ;  /* 0x000000010300780c */ /* 0x000fda0003f05270 */
[----:B------:R-:W-:-:S05]  /*01c0*/  @P0 IMAD.HI.U32 R3, R0, c[0x0][0x3b0], RZ ;  /* 0x0000ec0000030a27 */ /* 0x000fca00078e00ff */
[----:B------:R-:W-:-:S05]  /*01d0*/  @P0 SHF.R.U32.HI R5, RZ, c[0x0][0x3b4], R3 ;  /* 0x0000ed00ff050a19 */ /* 0x000fca0000011603 */
[----:B------:R-:W-:Y:S02]  /*01e0*/  IMAD R3, R5, c[0x0][0x3ac], RZ ;  /* 0x0000eb0005037a24 */ /* 0x000fe400078e02ff */
.L_x_1254:
        /* <DEDUP_REMOVED lines=10> */
[----:B------:R-:W-:-:S05]  /*0290*/  IMAD R0, R2, c[0x0][0x3a0], R0 ;  /* 0x0000e80002007a24 */ /* 0x000fca00078e0200 */
[----:B------:R1:W-:Y:S01]  /*02a0*/  STL [R1], R0 ;  /* 0x0000000001007387 */ /* 0x0003e20000100800 */
[----:B------:R-:W-:Y:S05]  /*02b0*/  @!P0 BRA `(.L_x_1255) ;  /* 0x0000004000008947 */ /* 0x000fea0003800000 */
[----:B------:R-:W-:-:S05]  /*02c0*/  MOV R2, 0x4 ;  /* 0x0000000400027802 */ /* 0x000fca0000000f00 */
[----:B------:R-:W-:-:S05]  /*02d0*/  IMAD.WIDE R2, R4, R2, c[0x0][0x3e0] ;  /* 0x0000f80004027625 */ /* 0x000fca00078e0202 */
[----:B-1----:R1:W5:Y:S01]  /*02e0*/  LDG.E R0, [R2.64] ;  /* 0x0000000a02007981 */ /* 0x002362000c1e1900 */
[----:B------:R-:W-:Y:S05]  /*02f0*/  BRA `(.L_x_1256) ;  /* 0x000000a000007947 */ /* 0x000fea0003800000 */
.L_x_1255:
[----:B------:R-:W-:-:S04]  /*0300*/  ISETP.NE.U32.AND P0, PT, RZ, c[0x0][0x3d8], PT ;  /* 0x0000f600ff007a0c */ /* 0x000fc80003f05070 */
[----:B------:R-:W-:-:S13]  /*0310*/  ISETP.NE.AND.EX P0, PT, RZ, c[0x0][0x3dc], PT, P0 ;  /* 0x0000f700ff007a0c */ /* 0x000fda0003f05300 */
[----:B------:R-:W-:Y:S05]  /*0320*/  @!P0 BRA `(.L_x_1257) ;  /* 0x0000006000008947 */ /* 0x000fea0003800000 */
[----:B------:R-:W-:-:S05]  /*0330*/  MOV R2, 0x4 ;  /* 0x0000000400027802 */ /* 0x000fca0000000f00 */
[----:B------:R-:W-:-:S05]  /*0340*/  IMAD.WIDE R2, R4, R2, c[0x0][0x3d8] ;  /* 0x0000f60004027625 */ /* 0x000fca00078e0202 */
[----:B------:R-:W2:Y:S04]  /*0350*/  LDG.E R6, [R2.64] ;  /* 0x0000000a02067981 */ /* 0x000ea8000c1e1900 */
[----:B-1----:R-:W2:Y:S02]  /*0360*/  LDG.E R0, [R2.64+0x4] ;  /* 0x0000040a02007981 */ /* 0x002ea4000c1e1900 */
[----:B--2---:R-:W-:Y:S01]  /*0370*/  IADD3 R0, -R6, R0, RZ ;  /* 0x0000000006007210 */ /* 0x004fe20007ffe1ff */
[----:B------:R-:W-:Y:S05]  /*0380*/  BRA `(.L_x_1256) ;  /* 0x0000001000007947 */ /* 0x000fea0003800000 */
.L_x_1257:
[----:B-1----:R-:W-:-:S04]  /*0390*/  MOV R0, c[0x0][0x3d4] ;  /* 0x0000f50000007a02 */ /* 0x002fc80000000f00 */
.L_x_1256:
[----:B-----5:R-:W-:-:S05]  /*03a0*/  IADD3 R0, R0, 0x4f, RZ ;  /* 0x0000004f00007810 */ /* 0x020fca0007ffe0ff */
[----:B------:R-:W-:-:S05]  /*03b0*/  IMAD.HI R0, R0, 0x66666667, RZ ;  /* 0x6666666700007827 */ /* 0x000fca00078e02ff */
[----:B-1----:R-:W-:-:S04]  /*03c0*/  SHF.R.U32.HI R2, RZ, 0x1f, R0 ;  /* 0x0000001fff027819 */ /* 0x002fc80000011600 */
[----:B------:R-:W-:Y:S02]  /*03d0*/  LEA.HI.SX32 R2, R0, R2, 0x1b ;  /* 0x0000000200027211 */ /* 0x000fe400078fdaff */
[-C--:B------:R-:W-:Y:S02]  /*03e0*/  LOP3.LUT R0, RZ, R5.reuse, RZ, 0x33, !PT ;  /* 0x00000005ff007212 */ /* 0x080fe400078e33ff */
[----:B------:R-:W-:-:S03]  /*03f0*/  ISETP.GT.AND P0, PT, R2, R5, PT ;  /* 0x000000050200720c */ /* 0x000fc60003f04270 */
[----:B------:R-:W-:Y:S01]  /*0400*/  IMAD.IADD R2, R2, 0x1, R0 ;  /* 0x0000000102027824 */ /* 0x000fe200078e0200 */
[----:B------:R-:W-:-:S05]  /*0410*/  SEL R0, R4, 0xffffffff, P0 ;  /* 0xffffffff04007807 */ /* 0x000fca0000000000 */
[----:B------:R1:W-:Y:S04]  /*0420*/  STL [R1+0x4], R0 ;  /* 0x0000040001007387 */ /* 0x0003e80000100800 */
[----:B------:R1:W-:Y:S01]  /*0430*/  STL [R1+0x8], R2 ;  /* 0x0000080201007387 */ /* 0x0003e20000100800 */
[----:B------:R-:W-:Y:S05]  /*0440*/  BRA `(.L_x_1258) ;  /* 0x000003b000007947 */ /* 0x000fea0003800000 */
.L_x_1252:
        /* <DEDUP_REMOVED lines=16> */
.L_x_1259:
[----:B------:R-:W-:Y:S02]  /*0550*/  MOV R3, c[0x0][0x3ac] ;  /* 0x0000eb0000037a02 */ /* 0x000fe40000000f00 */
[----:B------:R-:W-:Y:S02]  /*0560*/  MOV R5, R0 ;  /* 0x0000000000057202 */ /* 0x000fe40000000f00 */
[----:B------:R-:W-:-:S13]  /*0570*/  ISETP.NE.AND P0, PT, R3, 0x1, PT ;  /* 0x000000010300780c */ /* 0x000fda0003f05270 */
[----:B------:R-:W-:-:S05]  /*0580*/  @P0 IMAD.HI.U32 R3, R0, c[0x0][0x3b0], RZ ;  /* 0x0000ec0000030a27 */ /* 0x000fca00078e00ff */
[----:B------:R-:W-:-:S05]  /*0590*/  @P0 SHF.R.U32.HI R5, RZ, c[0x0][0x3b4], R3 ;  /* 0x0000ed00ff050a19 */ /* 0x000fca0000011603 */
[----:B------:R-:W-:Y:S02]  /*05a0*/  IMAD R3, R5, c[0x0][0x3ac], RZ ;  /* 0x0000eb0005037a24 */ /* 0x000fe400078e02ff */
.L_x_1260:
        /* <DEDUP_REMOVED lines=17> */
.L_x_1261:
        /* <DEDUP_REMOVED lines=9> */
.L_x_1263:
[----:B-1----:R-:W-:-:S04]  /*0750*/  MOV R0, c[0x0][0x3d4] ;  /* 0x0000f50000007a02 */ /* 0x002fc80000000f00 */
.L_x_1262:
        /* <DEDUP_REMOVED lines=9> */
[----:B------:R1:W-:Y:S02]  /*07f0*/  STL [R1+0x8], R2 ;  /* 0x0000080201007387 */ /* 0x0003e40000100800 */
.L_x_1258:
[----:B------:R-:W2:Y:S02]  /*0800*/  LDL R21, [R1+0x4] ;  /* 0x0000040001157983 */ /* 0x000ea40000100800 */
[----:B--2---:R-:W-:-:S13]  /*0810*/  ISETP.GE.AND P0, PT, R21, RZ, PT ;  /* 0x000000ff1500720c */ /* 0x004fda0003f06270 */
        /* <DEDUP_REMOVED lines=10> */
[----:B-1----:R-:W2:Y:S01]  /*08c0*/  @P6 LDG.E R0, [R4.64] ;  /* 0x0000000a04006981 */ /* 0x002ea2000c1e1900 */
        /* <DEDUP_REMOVED lines=18> */
.L_x_1264:
[----:B-1----:R-:W-:-:S04]  /*09f0*/  ISETP.NE.U32.AND P0, PT, RZ, c[0x0][0x2e0], PT ;  /* 0x0000b800ff007a0c */ /* 0x002fc80003f05070 */
[----:B------:R-:W-:-:S13]  /*0a00*/  ISETP.NE.AND.EX P0, PT, RZ, c[0x0][0x2e4], PT, P0 ;  /* 0x0000b900ff007a0c */ /* 0x000fda0003f05300 */
[----:B------:R-:W-:Y:S05]  /*0a10*/  @!P0 BRA `(.L_x_1265) ;  /* 0x0000003000008947 */ /* 0x000fea0003800000 */
[----:B------:R-:W-:-:S05]  /*0a20*/  IMAD.WIDE R2, R21, R9, c[0x0][0x2e0] ;  /* 0x0000b80015027625 */ /* 0x000fca00078e0209 */
[----:B------:R1:W5:Y:S01]  /*0a30*/  LDG.E R84, [R2.64] ;  /* 0x0000000a02547981 */ /* 0x000362000c1e1900 */
[----:B------:R-:W-:Y:S05]  /*0a40*/  BRA `(.L_x_1266) ;  /* 0x0000004000007947 */ /* 0x000fea0003800000 */
.L_x_1265:
[----:B------:R-:W-:Y:S05]  /*0a50*/  @!P2 BRA `(.L_x_1266) ;  /* 0x000000300000a947 */ /* 0x000fea0003800000 */
[----:B------:R1:W2:Y:S04]  /*0a60*/  LDG.E R0, [R2.64] ;  /* 0x0000000a02007981 */ /* 0x0002a8000c1e1900 */
[----:B-1----:R-:W2:Y:S02]  /*0a70*/  LDG.E R2, [R2.64+0x4] ;  /* 0x0000040a02027981 */ /* 0x002ea4000c1e1900 */
[----:B--2---:R-:W-:-:S04]  /*0a80*/  IADD3 R84, -R0, R2, RZ ;  /* 0x0000000200547210 */ /* 0x004fc80007ffe1ff */
.L_x_1266:
[----:B------:R-:W2:Y:S01]  /*0a90*/  LDL R85, [R1+0x8] ;  /* 0x0000080001557983 */ /* 0x000ea20000100800 */
[C---:B-----5:R-:W-:Y:S01]  /*0aa0*/  IMAD.IADD R0, R231.reuse, 0x1, -R84 ;  /* 0x00000001e7007824 */ /* 0x060fe200078e0a54 */
[----:B-1----:R-:W-:Y:S01]  /*0ab0*/  IADD3 R2, R231, 0x3f, RZ ;  /* 0x0000003fe7027810 */ /* 0x002fe20007ffe0ff */
[----:B------:R-:W-:Y:S01]  /*0ac0*/  CS2R R170, SRZ ;  /* 0x0000000000aa7805 */ /* 0x000fe2000001ff00 */
[----:B------:R-:W-:Y:S01]  /*0ad0*/  PLOP3.LUT P0, PT, PT, PT, PT, 0x80, 0x0 ;  /* 0x000000000000781c */ /* 0x000fe20003f0f070 */
        /* <DEDUP_REMOVED lines=59> */
[----:B--2---:R-:W-:-:S05]  /*0e90*/  IMAD R0, R85, 0x50, R0 ;  /* 0x0000005055007824 */ /* 0x004fca00078e0200 */
[----:B------:R-:W-:Y:S02]  /*0ea0*/  IADD3 R3, R0, -c[0x0][0x2a4], RZ ;  /* 0x8000a90000037a10 */ /* 0x000fe40007ffe0ff */
[----:B------:R-:W-:Y:S02]  /*0eb0*/  SHF.R.S32.HI R0, RZ, 0x1f, R2 ;  /* 0x0000001fff007819 */ /* 0x000fe40000011402 */
[----:B------:R-:W-:Y:S02]  /*0ec0*/  SHF.R.S32.HI R4, RZ, 0x1f, R3 ;  /* 0x0000001fff047819 */ /* 0x000fe40000011403 */
[----:B------:R-:W-:Y:S02]  /*0ed0*/  LEA.HI R0, R0, R2, RZ, 0x6 ;  /* 0x0000000200007211 */ /* 0x000fe400078f30ff */
[----:B------:R-:W-:Y:S02]  /*0ee0*/  LEA.HI R2, R4, R3, RZ, 0x6 ;  /* 0x0000000304027211 */ /* 0x000fe400078f30ff */
[----:B------:R-:W-:-:S02]  /*0ef0*/  SHF.R.S32.HI R242, RZ, 0x6, R0 ;  /* 0x00000006fff27819 */ /* 0x000fc40000011400 */
[----:B------:R-:W-:-:S04]  /*0f00*/  SHF.R.S32.HI R2, RZ, 0x6, R2 ;  /* 0x00000006ff027819 */ /* 0x000fc80000011402 */
[----:B------:R-:W-:-:S04]  /*0f10*/  IMNMX R224, RZ, R2, !PT ;  /* 0x00000002ffe07217 */ /* 0x000fc80007800200 */
[----:B------:R-:W-:-:S13]  /*0f20*/  ISETP.GT.AND P1, PT, R242, R224, PT ;  /* 0x000000e0f200720c */ /* 0x000fda0003f24270 */
[----:B------:R-:W-:Y:S05]  /*0f30*/  @!P1 BRA `(.L_x_1267) ;  /* 0x00005fc000009947 */ /* 0x000fea0003800000 */
[----:B------:R-:W2:Y:S01]  /*0f40*/  LDL R87, [R1] ;  /* 0x0000000001577983 */ /* 0x000ea20000100800 */
[----:B------:R-:W-:Y:S01]  /*0f50*/  IMAD.MOV.U32 R0, RZ, RZ, c[0x0][0x248] ;  /* 0x00009200ff007624 */ /* 0x000fe200078e00ff */
[----:B------:R-:W-:Y:S01]  /*0f60*/  SHF.R.S32.HI R32, RZ, 0x1f, R86 ;  /* 0x0000001fff207819 */ /* 0x000fe20000011456 */
[----:B------:R-:W-:Y:S01]  /*0f70*/  UMOV UR7, 0x5 ;  /* 0x0000000500077882 */ /* 0x000fe20000000000 */
[----:B------:R-:W-:Y:S01]  /*0f80*/  SHF.R.S32.HI R24, RZ, 0x1f, R21 ;  /* 0x0000001fff187819 */ /* 0x000fe20000011415 */
[----:B------:R-:W-:Y:S01]  /*0f90*/  ULDC.64 UR4, c[0x0][0x1d8] ;  /* 0x0000760000047ab9 */ /* 0x000fe20000000a00 */
[----:B------:R-:W-:Y:S01]  /*0fa0*/  ISETP.NE.AND P0, PT, R0, 0x1, PT ;  /* 0x000000010000780c */ /* 0x000fe20003f05270 */
[----:B------:R-:W-:Y:S01]  /*0fb0*/  USHF.L.U64.HI UR5, UR4, UR7, UR5 ;  /* 0x0000000704057299 */ /* 0x000fe20008010205 */
[----:B------:R-:W-:Y:S01]  /*0fc0*/  LEA.HI R31, R32, R86, RZ, 0x3 ;  /* 0x00000056201f7211 */ /* 0x000fe200078f18ff */
[----:B------:R-:W-:Y:S01]  /*0fd0*/  USHF.L.U32 UR4, UR4, 0x5, URZ ;  /* 0x0000000504047899 */ /* 0x000fe2000800063f */
[----:B------:R-:W-:Y:S01]  /*0fe0*/  SEL R14, R24, RZ, !P2 ;  /* 0x000000ff180e7207 */ /* 0x000fe20005000000 */
[----:B------:R-:W-:Y:S01]  /*0ff0*/  IMAD.MOV.U32 R20, RZ, RZ, c[0x0][0x1ac] ;  /* 0x00006b00ff147624 */ /* 0x000fe200078e00ff */
[----:B------:R-:W-:Y:S01]  /*1000*/  LOP3.LUT R3, R31, 0xfffffff8, RZ, 0xc0, !PT ;  /* 0xfffffff81f037812 */ /* 0x000fe200078ec0ff */
[----:B------:R-:W-:Y:S01]  /*1010*/  IMAD.MOV.U32 R220, RZ, RZ, 0x10 ;  /* 0x00000010ffdc7424 */ /* 0x000fe200078e00ff */
[----:B------:R-:W-:Y:S01]  /*1020*/  SHF.R.S32.HI R243, RZ, 0x3, R31 ;  /* 0x00000003fff37819 */ /* 0x000fe2000001141f */
[----:B------:R-:W-:Y:S01]  /*1030*/  IMAD.MOV.U32 R213, RZ, RZ, 0x120 ;  /* 0x00000120ffd57424 */ /* 0x000fe200078e00ff */
[----:B------:R-:W-:Y:S01]  /*1040*/  SEL R15, R21, RZ, !P2 ;  /* 0x000000ff150f7207 */ /* 0x000fe20005000000 */
[C---:B------:R-:W-:Y:S01]  /*1050*/  IMAD.IADD R27, R86.reuse, 0x1, -R3 ;  /* 0x00000001561b7824 */ /* 0x040fe200078e0a03 */
[----:B------:R-:W-:Y:S01]  /*1060*/  SHF.R.S32.HI R16, RZ, 0x1f, R243 ;  /* 0x0000001fff107819 */ /* 0x000fe200000114f3 */
[----:B------:R-:W-:Y:S01]  /*1070*/  IMAD R232, R85, -0x50, R84 ;  /* 0xffffffb055e87824 */ /* 0x000fe200078e0254 */
[----:B------:R-:W-:Y:S01]  /*1080*/  IADD3 R19, P1, R243, R18, RZ ;  /* 0x00000012f3137210 */ /* 0x000fe20007f3e0ff */
[----:B------:R-:W-:Y:S01]  /*1090*/  IMAD.SHL.U32 R12, R27, 0x8, RZ ;  /* 0x000000081b0c7824 */ /* 0x000fe200078e00ff */
[----:B------:R-:W-:Y:S01]  /*10a0*/  ISETP.GT.AND P5, PT, R86, 0x7f, PT ;  /* 0x0000007f5600780c */ /* 0x000fe20003fa4270 */
[----:B------:R-:W-:Y:S01]  /*10b0*/  CS2R R170, SRZ ;  /* 0x0000000000aa7805 */ /* 0x000fe2000001ff00 */
[----:B------:R-:W-:Y:S01]  /*10c0*/  LEA.HI.X.SX32 R18, R18, R16, 0x1, P1 ;  /* 0x0000001012127211 */ /* 0x000fe200008f0eff */
[----:B------:R-:W-:Y:S01]  /*10d0*/  CS2R R168, SRZ ;  /* 0x0000000000a87805 */ /* 0x000fe2000001ff00 */
[----:B------:R-:W-:Y:S01]  /*10e0*/  SHF.R.S32.HI R13, RZ, 0x1f, R12 ;  /* 0x0000001fff0d7819 */ /* 0x000fe2000001140c */
[----:B------:R-:W-:Y:S01]  /*10f0*/  CS2R R166, SRZ ;  /* 0x0000000000a67805 */ /* 0x000fe2000001ff00 */
[C---:B------:R-:W-:Y:S01]  /*1100*/  ISETP.GE.AND P1, PT, R12.reuse, c[0x0][0x1cc], PT ;  /* 0x000073000c007a0c */ /* 0x040fe20003f26270 */
[----:B------:R-:W-:Y:S01]  /*1110*/  CS2R R164, SRZ ;  /* 0x0000000000a47805 */ /* 0x000fe2000001ff00 */
[C---:B------:R-:W-:Y:S01]  /*1120*/  IADD3 R30, R12.reuse, 0x40, RZ ;  /* 0x000000400c1e7810 */ /* 0x040fe20007ffe0ff */
[----:B------:R-:W-:Y:S01]  /*1130*/  CS2R R162, SRZ ;  /* 0x0000000000a27805 */ /* 0x000fe2000001ff00 */
[----:B------:R-:W-:Y:S01]  /*1140*/  IADD3 R29, R12, 0x80, RZ ;  /* 0x000000800c1d7810 */ /* 0x000fe20007ffe0ff */
[----:B------:R-:W-:Y:S01]  /*1150*/  CS2R R160, SRZ ;  /* 0x0000000000a07805 */ /* 0x000fe2000001ff00 */
[----:B------:R-:W-:Y:S01]  /*1160*/  ISETP.GE.AND P3, PT, R30, c[0x0][0x1cc], PT ;  /* 0x000073001e007a0c */ /* 0x000fe20003f66270 */
[----:B------:R-:W-:Y:S01]  /*1170*/  CS2R R158, SRZ ;  /* 0x00000000009e7805 */ /* 0x000fe2000001ff00 */
[----:B------:R-:W-:Y:S01]  /*1180*/  ISETP.GE.AND P4, PT, R29, c[0x0][0x1cc], PT ;  /* 0x000073001d007a0c */ /* 0x000fe20003f86270 */
[----:B------:R-:W-:Y:S01]  /*1190*/  CS2R R156, SRZ ;  /* 0x00000000009c7805 */ /* 0x000fe2000001ff00 */
[----:B------:R-:W-:Y:S01]  /*11a0*/  SEL R24, R24, RZ, !P6 ;  /* 0x000000ff18187207 */ /* 0x000fe20007000000 */
[----:B------:R-:W-:Y:S01]  /*11b0*/  CS2R R154, SRZ ;  /* 0x00000000009a7805 */ /* 0x000fe2000001ff00 */
[----:B------:R-:W-:Y:S01]  /*11c0*/  SEL R25, R21, RZ, !P6 ;  /* 0x000000ff15197207 */ /* 0x000fe20007000000 */
[C---:B------:R-:W-:Y:S01]  /*11d0*/  IMAD.SHL.U32 R21, R86.reuse, 0x4, RZ ;  /* 0x0000000456157824 */ /* 0x040fe200078e00ff */
[----:B------:R-:W-:Y:S01]  /*11e0*/  ISETP.GT.AND P6, PT, R86, 0x7f, PT ;  /* 0x0000007f5600780c */ /* 0x000fe20003fc4270 */
        /* <DEDUP_REMOVED lines=47> */
[----:B------:R-:W-:Y:S01]  /*14e0*/  UMOV UR13, 0x1 ;  /* 0x00000001000d7882 */ /* 0x000fe20000000000 */
[----:B--2---:R-:W-:Y:S01]  /*14f0*/  @P0 IMAD.HI.U32 R2, R87, c[0x0][0x24c], RZ ;  /* 0x0000930057020a27 */ /* 0x004fe200078e00ff */
[----:B------:R-:W-:-:S03]  /*1500*/  SHF.R.S32.HI R26, RZ, 0x1f, R87 ;  /* 0x0000001fff1a7819 */ /* 0x000fc60000011457 */
[----:B------:R-:W-:Y:S01]  /*1510*/  IMAD.MOV.U32 R0, RZ, RZ, R87 ;  /* 0x000000ffff007224 */ /* 0x000fe200078e0057 */
[----:B------:R-:W-:Y:S02]  /*1520*/  @P0 SHF.R.U32.HI R0, RZ, c[0x0][0x250], R2 ;  /* 0x00009400ff000a19 */ /* 0x000fe40000011602 */
[----:B------:R-:W-:Y:S02]  /*1530*/  IADD3 R10, P0, R243, R8, RZ ;  /* 0x00000008f30a7210 */ /* 0x000fe40007f1e0ff */
[----:B------:R-:W-:Y:S02]  /*1540*/  SHF.R.S32.HI R2, RZ, 0x1f, R0 ;  /* 0x0000001fff027819 */ /* 0x000fe40000011400 */
[----:B------:R-:W-:-:S03]  /*1550*/  LEA.HI.X.SX32 R11, R8, R16, 0x1, P0 ;  /* 0x00000010080b7211 */ /* 0x000fc600000f0eff */
[C---:B------:R-:W-:Y:S02]  /*1560*/  IMAD R3, R2.reuse, c[0x0][0x1e0], RZ ;  /* 0x0000780002037a24 */ /* 0x040fe400078e02ff */
[----:B------:R-:W-:Y:S02]  /*1570*/  IMAD R4, R2, c[0x0][0x1b0], RZ ;  /* 0x00006c0002047a24 */ /* 0x000fe400078e02ff */
[C---:B------:R-:W-:Y:S02]  /*1580*/  IMAD R6, R0.reuse, c[0x0][0x1e4], R3 ;  /* 0x0000790000067a24 */ /* 0x040fe400078e0203 */
[----:B------:R-:W-:-:S04]  /*1590*/  IMAD.WIDE.U32 R2, R0, c[0x0][0x1e0], R12 ;  /* 0x0000780000027a25 */ /* 0x000fc800078e000c */
[C---:B------:R-:W-:Y:S02]  /*15a0*/  IMAD R7, R0.reuse, c[0x0][0x1b4], R4 ;  /* 0x00006d0000077a24 */ /* 0x040fe400078e0204 */
[----:B------:R-:W-:-:S04]  /*15b0*/  IMAD.WIDE.U32 R4, R0, c[0x0][0x1b0], R12 ;  /* 0x00006c0000047a25 */ /* 0x000fc800078e000c */
[----:B------:R-:W-:Y:S02]  /*15c0*/  IMAD.IADD R3, R3, 0x1, R6 ;  /* 0x0000000103037824 */ /* 0x000fe400078e0206 */
[----:B------:R-:W-:Y:S02]  /*15d0*/  IMAD R0, R14, c[0x0][0x1e8], RZ ;  /* 0x00007a000e007a24 */ /* 0x000fe400078e02ff */
[----:B------:R-:W-:-:S04]  /*15e0*/  IMAD.WIDE.U32 R8, R15, c[0x0][0x1e8], R2 ;  /* 0x00007a000f087a25 */ /* 0x000fc800078e0002 */
[----:B------:R-:W-:Y:S02]  /*15f0*/  IMAD R0, R15, c[0x0][0x1ec], R0 ;  /* 0x00007b000f007a24 */ /* 0x000fe400078e0200 */
[----:B------:R-:W-:Y:S02]  /*1600*/  IMAD.IADD R7, R5, 0x1, R7 ;  /* 0x0000000105077824 */ /* 0x000fe400078e0207 */
[----:B------:R-:W-:-:S04]  /*1610*/  IMAD.WIDE R2, R85, 0x50, R10 ;  /* 0x0000005055027825 */ /* 0x000fc800078e020a */
[----:B------:R-:W-:Y:S02]  /*1620*/  IMAD.IADD R5, R9, 0x1, R0 ;  /* 0x0000000109057824 */ /* 0x000fe400078e0200 */
[----:B------:R-:W-:Y:S02]  /*1630*/  IMAD.SHL.U32 R0, R243, 0x40, RZ ;  /* 0x00000040f3007824 */ /* 0x000fe400078e00ff */
[----:B------:R-:W-:Y:S02]  /*1640*/  IMAD.MOV.U32 R6, RZ, RZ, R4 ;  /* 0x000000ffff067224 */ /* 0x000fe400078e0004 */
[----:B------:R-:W-:Y:S01]  /*1650*/  IMAD R11, R3, c[0x0][0x1d8], RZ ;  /* 0x00007600030b7a24 */ /* 0x000fe200078e02ff */
[----:B------:R-:W-:Y:S01]  /*1660*/  LOP3.LUT R0, R0, 0x1c0, RZ, 0xc0, !PT ;  /* 0x000001c000007812 */ /* 0x000fe200078ec0ff */
[----:B------:R-:W-:Y:S02]  /*1670*/  IMAD.MOV.U32 R4, RZ, RZ, R8 ;  /* 0x000000ffff047224 */ /* 0x000fe400078e0008 */
[----:B------:R-:W-:Y:S01]  /*1680*/  IMAD R14, R14, c[0x0][0x1b8], RZ ;  /* 0x00006e000e0e7a24 */ /* 0x000fe200078e02ff */
[----:B------:R-:W-:Y:S01]  /*1690*/  LOP3.LUT R10, R0, 0x38, R12, 0xf8, !PT ;  /* 0x00000038000a7812 */ /* 0x000fe200078ef80c */
[----:B------:R-:W-:-:S02]  /*16a0*/  IMAD R11, R2, c[0x0][0x1dc], R11 ;  /* 0x00007700020b7a24 */ /* 0x000fc400078e020b */
[----:B------:R-:W-:Y:S01]  /*16b0*/  IMAD.WIDE.U32 R8, R2, c[0x0][0x1d8], R4 ;  /* 0x0000760002087a25 */ /* 0x000fe200078e0004 */
[----:B------:R-:W-:-:S03]  /*16c0*/  SHF.R.U32.HI R5, RZ, 0x3, R0 ;  /* 0x00000003ff057819 */ /* 0x000fc60000011600 */
[C---:B------:R-:W-:Y:S01]  /*16d0*/  IMAD R14, R15.reuse, c[0x0][0x1bc], R14 ;  /* 0x00006f000f0e7a24 */ /* 0x040fe200078e020e */
[----:B------:R-:W-:Y:S01]  /*16e0*/  LEA R4, P0, R8, c[0x0][0x1c0], 0x1 ;  /* 0x0000700008047a11 */ /* 0x000fe200078008ff */
[----:B------:R-:W-:-:S04]  /*16f0*/  IMAD.WIDE.U32 R6, R15, c[0x0][0x1b8], R6 ;  /* 0x00006e000f067a25 */ /* 0x000fc800078e0006 */
[----:B------:R-:W-:Y:S02]  /*1700*/  IMAD.IADD R0, R9, 0x1, R11 ;  /* 0x0000000109007824 */ /* 0x000fe400078e020b */
[----:B------:R-:W-:Y:S01]  /*1710*/  IMAD.IADD R7, R7, 0x1, R14 ;  /* 0x0000000107077824 */ /* 0x000fe200078e020e */
[----:B------:R-:W-:Y:S01]  /*1720*/  LOP3.LUT R14, R10, R5, RZ, 0x3c, !PT ;  /* 0x000000050a0e7212 */ /* 0x000fe200078e3cff */
[----:B------:R-:W-:Y:S01]  /*1730*/  IMAD.MOV.U32 R9, RZ, RZ, c[0x0][0x1dc] ;  /* 0x00007700ff097624 */ /* 0x000fe200078e00ff */
[----:B------:R-:W-:Y:S01]  /*1740*/  LEA.HI.X R5, R8, c[0x0][0x1c4], R0, 0x1, P0 ;  /* 0x0000710008057a11 */ /* 0x000fe200000f0c00 */
[----:B------:R-:W-:Y:S02]  /*1750*/  IMAD R0, R3, c[0x0][0x1a8], RZ ;  /* 0x00006a0003007a24 */ /* 0x000fe400078e02ff */
[----:B------:R-:W-:Y:S02]  /*1760*/  IMAD.MOV.U32 R3, RZ, RZ, c[0x0][0x1d8] ;  /* 0x00007600ff037624 */ /* 0x000fe400078e00ff */
[----:B------:R-:W-:-:S02]  /*1770*/  IMAD R16, R2, c[0x0][0x1ac], R0 ;  /* 0x00006b0002107a24 */ /* 0x000fc400078e0200 */
[----:B------:R-:W-:Y:S01]  /*1780*/  IMAD.IADD R0, R84, 0x1, -R243 ;  /* 0x0000000154007824 */ /* 0x000fe200078e0af3 */
[C---:B------:R-:W-:Y:S01]  /*1790*/  LEA R8, P0, R3.reuse, R4, 0x6 ;  /* 0x0000000403087211 */ /* 0x040fe200078030ff */
[----:B------:R-:W-:Y:S01]  /*17a0*/  IMAD.WIDE.U32 R10, R2, c[0x0][0x1a8], R6 ;  /* 0x00006a00020a7a25 */ /* 0x000fe200078e0006 */
[----:B------:R-:W-:Y:S02]  /*17b0*/  LEA.HI R2, R32, R86, RZ, 0x6 ;  /* 0x0000005620027211 */ /* 0x000fe400078f30ff */
[----:B------:R-:W-:Y:S01]  /*17c0*/  LEA.HI.X R9, R3, R5, R9, 0x6, P0 ;  /* 0x0000000503097211 */ /* 0x000fe200000f3409 */
[----:B------:R-:W-:Y:S01]  /*17d0*/  IMAD R0, R85, -0x50, R0 ;  /* 0xffffffb055007824 */ /* 0x000fe200078e0200 */
[----:B------:R-:W-:Y:S01]  /*17e0*/  SHF.R.S32.HI R28, RZ, 0x6, R2 ;  /* 0x00000006ff1c7819 */ /* 0x000fe20000011402 */
[----:B------:R-:W-:Y:S02]  /*17f0*/  IMAD R2, R18, c[0x0][0x178], RZ ;  /* 0x00005e0012027a24 */ /* 0x000fe400078e02ff */
[----:B------:R-:W-:Y:S01]  /*1800*/  IMAD.U32 R6, RZ, RZ, UR4 ;  /* 0x00000004ff067e24 */ /* 0x000fe2000f8e00ff */
[----:B------:R-:W-:Y:S01]  /*1810*/  ISETP.LT.OR P0, PT, R0, 0x1, P1 ;  /* 0x000000010000780c */ /* 0x000fe20000f01670 */
[----:B------:R-:W-:Y:S01]  /*1820*/  IMAD R3, R28, 0x200, R14 ;  /* 0x000002001c037824 */ /* 0x000fe200078e020e */
[----:B------:R-:W-:Y:S01]  /*1830*/  ISETP.LT.OR P2, PT, R0, 0x1, P3 ;  /* 0x000000010000780c */ /* 0x000fe20001f41670 */
[----:B------:R-:W-:-:S02]  /*1840*/  IMAD R7, R19, c[0x0][0x17c], R2 ;  /* 0x00005f0013077a24 */ /* 0x000fc400078e0202 */
[----:B------:R-:W-:Y:S02]  /*1850*/  IMAD.SHL.U32 R227, R3, 0x2, RZ ;  /* 0x0000000203e37824 */ /* 0x000fe400078e00ff */
[----:B------:R-:W-:Y:S01]  /*1860*/  IMAD.U32 R15, RZ, RZ, UR5 ;  /* 0x00000005ff0f7e24 */ /* 0x000fe2000f8e00ff */
[----:B------:R-:W-:Y:S01]  /*1870*/  ULDC.64 UR4, c[0x0][0x1a8] ;  /* 0x00006a0000047ab9 */ /* 0x000fe20000000a00 */
[----:B------:R-:W-:Y:S01]  /*1880*/  IMAD.WIDE.U32 R2, R19, c[0x0][0x178], R12 ;  /* 0x00005e0013027a25 */ /* 0x000fe200078e000c */
[----:B------:R-:W-:Y:S02]  /*1890*/  USHF.L.U32 UR6, UR4, 0x5, URZ ;  /* 0x0000000504067899 */ /* 0x000fe4000800063f */
[----:B------:R-:W-:Y:S01]  /*18a0*/  USHF.L.U64.HI UR5, UR4, UR7, UR5 ;  /* 0x0000000704057299 */ /* 0x000fe20008010205 */
[----:B------:R-:W-:Y:S01]  /*18b0*/  @!PT LDS RZ, [RZ] ;  /* 0x00000000fffff984 */ /* 0x000fe20000000800 */
[----:B------:R-:W-:Y:S01]  /*18c0*/  @!PT LDS RZ, [RZ] ;  /* 0x00000000fffff984 */ /* 0x000fe20000000800 */
[----:B------:R-:W-:Y:S01]  /*18d0*/  @!PT LDS RZ, [RZ] ;  /* 0x00000000fffff984 */ /* 0x000fe20000000800 */
[----:B------:R1:W-:Y:S01]  /*18e0*/  LDGSTS.E.BYPASS.LTC128B.128 [R227+0x7880], [R4.64], !P0 ;  /* 0x0788000004e37fae */ /* 0x0003e2000c101d4a */
[----:B------:R-:W-:Y:S01]  /*18f0*/  @!P5 LEA R14, P0, R6, R8, 0x1 ;  /* 0x00000008060ed211 */ /* 0x000fe200078008ff */
[----:B------:R-:W-:-:S02]  /*1900*/  IMAD.IADD R3, R3, 0x1, R7 ;  /* 0x0000000103037824 */ /* 0x000fc400078e0207 */
[----:B------:R-:W-:Y:S01]  /*1910*/  IMAD.IADD R7, R11, 0x1, R16 ;  /* 0x000000010b077824 */ /* 0x000fe200078e0210 */
[----:B------:R-:W-:Y:S01]  /*1920*/  @!P5 LEA.HI.X R15, R6, R9, R15, 0x1, P0 ;  /* 0x00000009060fd211 */ /* 0x000fe200000f0c0f */
[----:B------:R1:W-:Y:S01]  /*1930*/  LDGSTS.E.BYPASS.LTC128B.128 [R227+0xa080], [R4.64+0x80], !P2 ;  /* 0x0a08008004e37fae */ /* 0x0003e2000d101d4a */
[----:B------:R-:W-:Y:S01]  /*1940*/  LEA R6, P0, R10, c[0x0][0x190], 0x1 ;  /* 0x000064000a067a11 */ /* 0x000fe200078008ff */
[----:B------:R-:W-:Y:S01]  /*1950*/  IMAD.MOV.U32 R16, RZ, RZ, c[0x0][0x1a8] ;  /* 0x00006a00ff107624 */ /* 0x000fe200078e00ff */
[----:B------:R-:W-:Y:S01]  /*1960*/  ISETP.LT.OR P2, PT, R0, 0x1, P4 ;  /* 0x000000010000780c */ /* 0x000fe20002741670 */
[----:B------:R-:W-:Y:S01]  /*1970*/  IMAD.U32 R11, RZ, RZ, UR6 ;  /* 0x00000006ff0b7e24 */ /* 0x000fe2000f8e00ff */
[----:B------:R-:W-:Y:S01]  /*1980*/  LEA.HI.X R7, R10, c[0x0][0x194], R7, 0x1, P0 ;  /* 0x000065000a077a11 */ /* 0x000fe200000f0c07 */
[----:B------:R-:W-:Y:S01]  /*1990*/  IMAD R10, R26, c[0x0][0x180], RZ ;  /* 0x000060001a0a7a24 */ /* 0x000fe200078e02ff */
[C---:B------:R-:W-:Y:S01]  /*19a0*/  ISETP.LT.OR P0, PT, R0.reuse, 0x21, P1 ;  /* 0x000000210000780c */ /* 0x040fe20000f01670 */
[----:B------:R-:W-:Y:S01]  /*19b0*/  UMOV UR6, 0x6 ;  /* 0x0000000600067882 */ /* 0x000fe20000000000 */
[C---:B------:R-:W-:Y:S01]  /*19c0*/  ISETP.LT.OR P1, PT, R0.reuse, 0x21, P3 ;  /* 0x000000210000780c */ /* 0x040fe20001f21670 */
[----:B------:R-:W-:Y:S01]  /*19d0*/  IMAD R10, R87, c[0x0][0x184], R10 ;  /* 0x00006100570a7a24 */ /* 0x000fe200078e020a */
[----:B------:R-:W-:-:S05]  /*19e0*/  ISETP.LT.OR P5, PT, R0, 0x21, P4 ;  /* 0x000000210000780c */ /* 0x000fca00027a1670 */
[----:B------:R1:W-:Y:S01]  /*19f0*/  LDGSTS.E.BYPASS.LTC128B.128 [R227+0xc880], [R4.64+0x100], !P2 ;  /* 0x0c88010004e37fae */ /* 0x0003e2000d101d4a */
[----:B------:R-:W-:-:S03]  /*1a00*/  ISETP.GT.AND P2, PT, R86, 0x7f, PT ;  /* 0x0000007f5600780c */ /* 0x000fc60003f44270 */
[----:B------:R2:W-:Y:S04]  /*1a10*/  LDGSTS.E.BYPASS.LTC128B.128 [R227+0x8880], [R8.64], !P0 ;  /* 0x0888000008e37fae */ /* 0x0005e8000c101d4a */
[----:B------:R2:W-:Y:S04]  /*1a20*/  LDGSTS.E.BYPASS.LTC128B.128 [R227+0xb080], [R8.64+0x80], !P1 ;  /* 0x0b08008008e37fae */ /* 0x0005e8000c901d4a */
[----:B------:R2:W-:Y:S01]  /*1a30*/  LDGSTS.E.BYPASS.LTC128B.128 [R227+0xd880], [R8.64+0x100], !P5 ;  /* 0x0d88010008e37fae */ /* 0x0005e2000e901d4a */
[----:B------:R-:W-:Y:S02]  /*1a40*/  ISETP.GE.AND P5, PT, R12, c[0x0][0x19c], PT ;  /* 0x000067000c007a0c */ /* 0x000fe40003fa6270 */
[----:B------:R-:W-:-:S02]  /*1a50*/  @!P2 ISETP.GE.AND P0, PT, R0, 0x41, PT ;  /* 0x000000410000a80c */ /* 0x000fc40003f06270 */
[----:B------:R-:W-:Y:S02]  /*1a60*/  @!P2 ISETP.LT.OR P3, PT, R0, 0x41, P3 ;  /* 0x000000410000a80c */ /* 0x000fe40001f61670 */
[----:B------:R-:W-:Y:S02]  /*1a70*/  @!P2 ISETP.GE.OR P4, PT, R12, c[0x0][0x1cc], !P0 ;  /* 0x000073000c00aa0c */ /* 0x000fe40004786670 */
[----:B------:R-:W-:Y:S01]  /*1a80*/  @!P2 ISETP.GE.OR P2, PT, R29, c[0x0][0x1cc], !P0 ;  /* 0x000073001d00aa0c */ /* 0x000fe20004746670 */
[----:B-1----:R-:W-:Y:S01]  /*1a90*/  IMAD.WIDE.U32 R4, R87, c[0x0][0x180], R2 ;  /* 0x0000600057047a25 */ /* 0x002fe200078e0002 */
[----:B------:R-:W-:-:S03]  /*1aa0*/  LEA R2, P1, R16, R6, 0x6 ;  /* 0x0000000610027211 */ /* 0x000fc600078230ff */
[----:B------:R-:W-:Y:S01]  /*1ab0*/  IMAD.IADD R5, R5, 0x1, R10 ;  /* 0x0000000105057824 */ /* 0x000fe200078e020a */
[----:B------:R-:W-:Y:S01]  /*1ac0*/  LEA.HI.X R3, R16, R7, R20, 0x6, P1 ;  /* 0x0000000710037211 */ /* 0x000fe200008f3414 */
[----:B------:R-:W-:Y:S01]  /*1ad0*/  IMAD.U32 R16, RZ, RZ, UR5 ;  /* 0x00000005ff107e24 */ /* 0x000fe2000f8e00ff */
[----:B------:R-:W-:Y:S01]  /*1ae0*/  ISETP.GT.AND P1, PT, R86, 0x7f, PT ;  /* 0x0000007f5600780c */ /* 0x000fe20003f24270 */
[----:B------:R-:W-:Y:S01]  /*1af0*/  ULDC.64 UR4, c[0x0][0x178] ;  /* 0x00005e0000047ab9 */ /* 0x000fe20000000a00 */
[----:B------:R-:W-:Y:S01]  /*1b00*/  IMAD.WIDE.U32 R240, R25, c[0x0][0x188], R4 ;  /* 0x0000620019f07a25 */ /* 0x000fe200078e0004 */
[----:B------:R-:W-:Y:S01]  /*1b10*/  USHF.L.U64.HI UR8, UR4, UR6, UR5 ;  /* 0x0000000604087299 */ /* 0x000fe20008010205 */
[----:B------:R-:W-:Y:S01]  /*1b20*/  SHF.R.S32.HI R20, RZ, 0x1f, R224 ;  /* 0x0000001fff147819 */ /* 0x000fe200000114e0 */
[----:B------:R-:W-:Y:S01]  /*1b30*/  USHF.L.U32 UR12, UR4, 0x6, URZ ;  /* 0x00000006040c7899 */ /* 0x000fe2000800063f */
[----:B--2---:R-:W-:Y:S01]  /*1b40*/  IMAD R8, R24, c[0x0][0x188], RZ ;  /* 0x0000620018087a24 */ /* 0x004fe200078e02ff */
[----:B------:R-:W-:Y:S01]  /*1b50*/  USHF.L.U32 UR9, UR4, 0x5, URZ ;  /* 0x0000000504097899 */ /* 0x000fe2000800063f */
[----:B------:R-:W-:-:S02]  /*1b60*/  IMAD.MOV.U32 R236, RZ, RZ, R240 ;  /* 0x000000ffffec7224 */ /* 0x000fc400078e00f0 */
[----:B------:R-:W-:Y:S02]  /*1b70*/  IMAD R8, R25, c[0x0][0x18c], R8 ;  /* 0x0000630019087a24 */ /* 0x000fe400078e0208 */
[----:B------:R-:W-:Y:S01]  /*1b80*/  IMAD R4, R224, UR8, RZ ;  /* 0x00000008e0047c24 */ /* 0x000fe2000f8e02ff */
[----:B------:R-:W-:Y:S01]  /*1b90*/  @!P1 LEA R10, P0, R11, R2, 0x1 ;  /* 0x000000020b0a9211 */ /* 0x000fe200078008ff */
[----:B------:R-:W-:Y:S01]  /*1ba0*/  IMAD.IADD R237, R241, 0x1, R8 ;  /* 0x00000001f1ed7824 */ /* 0x000fe200078e0208 */
[----:B------:R1:W-:Y:S01]  /*1bb0*/  @!P1 LDGSTS.E.BYPASS.LTC128B.128 [R227+0x9880], [R14.64], !P4 ;  /* 0x098800000ee39fae */ /* 0x0003e2000e101d4a */
[----:B------:R-:W-:Y:S01]  /*1bc0*/  IMAD R8, R20, UR12, R4 ;  /* 0x0000000c14087c24 */ /* 0x000fe2000f8e0204 */
[----:B------:R-:W-:Y:S01]  /*1bd0*/  @!P1 LEA.HI.X R11, R11, R3, R16, 0x1, P0 ;  /* 0x000000030b0b9211 */ /* 0x000fe200000f0c10 */
[----:B------:R-:W-:Y:S01]  /*1be0*/  IMAD.WIDE.U32 R4, R224, UR12, R236 ;  /* 0x0000000ce0047c25 */ /* 0x000fe2000f8e00ec */
[----:B------:R-:W-:Y:S01]  /*1bf0*/  ISETP.LT.OR P0, PT, R0, 0x1, P5 ;  /* 0x000000010000780c */ /* 0x000fe20002f01670 */
[----:B------:R1:W-:Y:S01]  /*1c00*/  @!P1 LDGSTS.E.BYPASS.LTC128B.128 [R227+0xc080], [R14.64+0x80], !P3 ;  /* 0x0c0800800ee39fae */ /* 0x0003e2000d901d4a */
[----:B------:R-:W-:Y:S01]  /*1c10*/  ISETP.GE.AND P3, PT, R30, c[0x0][0x19c], PT ;  /* 0x000067001e007a0c */ /* 0x000fe20003f66270 */
[----:B------:R-:W-:Y:S01]  /*1c20*/  USHF.L.U64.HI UR8, UR4, UR7, UR5 ;  /* 0x0000000704087299 */ /* 0x000fe20008010205 */
[----:B------:R-:W-:Y:S01]  /*1c30*/  ISETP.GE.AND P4, PT, R29, c[0x0][0x19c], PT ;  /* 0x000067001d007a0c */ /* 0x000fe20003f86270 */
[----:B------:R1:W-:Y:S01]  /*1c40*/  @!P1 LDGSTS.E.BYPASS.LTC128B.128 [R227+0xe880], [R14.64+0x100], !P2 ;  /* 0x0e8801000ee39fae */ /* 0x0003e2000d101d4a */
[----:B------:R-:W-:Y:S01]  /*1c50*/  IMAD.IADD R5, R5, 0x1, R8 ;  /* 0x0000000105057824 */ /* 0x000fe200078e0208 */
[C---:B------:R-:W-:Y:S01]  /*1c60*/  ISETP.LT.OR P2, PT, R0.reuse, 0x1, P3 ;  /* 0x000000010000780c */ /* 0x040fe20001f41670 */
[----:B------:R-:W-:Y:S01]  /*1c70*/  ULDC.64 UR4, c[0x0][0x208] ;  /* 0x0000820000047ab9 */ /* 0x000fe20000000a00 */
[----:B------:R-:W-:Y:S01]  /*1c80*/  ISETP.LT.OR P1, PT, R0, 0x1, P4 ;  /* 0x000000010000780c */ /* 0x000fe20002721670 */
[----:B------:R-:W-:-:S02]  /*1c90*/  USHF.L.U64.HI UR6, UR4, UR6, UR5 ;  /* 0x0000000604067299 */ /* 0x000fc40008010205 */
[----:B------:R-:W-:Y:S01]  /*1ca0*/  USHF.L.U32 UR12, UR4, 0x6, URZ ;  /* 0x00000006040c7899 */ /* 0x000fe2000800063f */
[----:B------:R2:W-:Y:S01]  /*1cb0*/  LDGSTS.E.BYPASS.LTC128B.128 [R227+0x80], [R6.64], !P0 ;  /* 0x0008000006e37fae */ /* 0x0005e2000c101d4a */
[----:B------:R-:W-:Y:S01]  /*1cc0*/  LEA R8, P0, R4, c[0x0][0x160], 0x1 ;  /* 0x0000580004087a11 */ /* 0x000fe200078008ff */
[----:B------:R-:W-:-:S03]  /*1cd0*/  USHF.L.U64.HI UR5, UR4, UR7, UR5 ;  /* 0x0000000704057299 */ /* 0x000fc60008010205 */
[----:B------:R-:W-:Y:S01]  /*1ce0*/  LEA.HI.X R9, R4, c[0x0][0x164], R5, 0x1, P0 ;  /* 0x0000590004097a11 */ /* 0x000fe200000f0c05 */
[----:B------:R-:W-:Y:S01]  /*1cf0*/  IMAD.U32 R5, RZ, RZ, UR9 ;  /* 0x00000009ff057e24 */ /* 0x000fe2000f8e00ff */
[----:B------:R2:W-:Y:S01]  /*1d00*/  LDGSTS.E.BYPASS.LTC128B.128 [R227+0x2880], [R6.64+0x80], !P2 ;  /* 0x0288008006e37fae */ /* 0x0005e2000d101d4a */
[----:B------:R-:W-:Y:S01]  /*1d10*/  IMAD.U32 R4, RZ, RZ, UR8 ;  /* 0x00000008ff047e24 */ /* 0x000fe2000f8e00ff */
[----:B------:R-:W-:Y:S02]  /*1d20*/  ISETP.LT.OR P2, PT, R0, 0x21, P5 ;  /* 0x000000210000780c */ /* 0x000fe40002f41670 */
[----:B------:R2:W-:Y:S01]  /*1d30*/  LDGSTS.E.BYPASS.LTC128B.128 [R227+0x5080], [R6.64+0x100], !P1 ;  /* 0x0508010006e37fae */ /* 0x0005e2000c901d4a */
[----:B------:R-:W-:Y:S01]  /*1d40*/  ISETP.GE.AND P1, PT, R30, c[0x0][0x16c], PT ;  /* 0x00005b001e007a0c */ /* 0x000fe20003f26270 */
[----:B-1----:R-:W-:-:S09]  /*1d50*/  IMAD.U32 R14, RZ, RZ, UR9 ;  /* 0x00000009ff0e7e24 */ /* 0x002fd2000f8e00ff */
[----:B------:R1:W-:Y:S01]  /*1d60*/  LDGSTS.E.BYPASS.LTC128B.128 [R227+0x1080], [R2.64], !P2 ;  /* 0x0108000002e37fae */ /* 0x0003e2000d101d4a */
[----:B------:R-:W-:Y:S02]  /*1d70*/  ISETP.LT.OR P2, PT, R0, 0x21, P3 ;  /* 0x000000210000780c */ /* 0x000fe40001f41670 */
[----:B------:R-:W-:-:S04]  /*1d80*/  LEA R14, P0, R14, R8, 0x1 ;  /* 0x000000080e0e7211 */ /* 0x000fc800078008ff */
[----:B------:R-:W-:Y:S01]  /*1d90*/  LEA.HI.X R15, R5, R9, R4, 0x1, P0 ;  /* 0x00000009050f7211 */ /* 0x000fe200000f0c04 */
[----:B------:R-:W-:Y:S01]  /*1da0*/  IMAD R4, R17, 0xc0, RZ ;  /* 0x000000c011047824 */ /* 0x000fe200078e02ff */
[----:B------:R-:W-:Y:S02]  /*1db0*/  ISETP.GE.AND P0, PT, R12, c[0x0][0x16c], PT ;  /* 0x00005b000c007a0c */ /* 0x000fe40003f06270 */
[----:B------:R-:W-:-:S03]  /*1dc0*/  SHF.R.S32.HI R5, RZ, 0x1f, R17 ;  /* 0x0000001fff057819 */ /* 0x000fc60000011411 */
[----:B------:R1:W-:Y:S01]  /*1dd0*/  LDGSTS.E.BYPASS.LTC128B.128 [R227+0x3880], [R2.64+0x80], !P2 ;  /* 0x0388008002e37fae */ /* 0x0003e2000d101d4a */
[----:B------:R-:W-:Y:S02]  /*1de0*/  ISETP.GT.AND P2, PT, R86, 0x7f, PT ;  /* 0x0000007f5600780c */ /* 0x000fe40003f44270 */
[----:B--2---:R-:W-:Y:S02]  /*1df0*/  SEL R6, RZ, 0x1, P0 ;  /* 0x00000001ff067807 */ /* 0x004fe40000000000 */
[C---:B------:R-:W-:Y:S02]  /*1e00*/  IADD3 R16, P0, R21.reuse, R17, RZ ;  /* 0x0000001115107210 */ /* 0x040fe40007f1e0ff */
[----:B------:R-:W-:Y:S02]  /*1e10*/  SEL R7, RZ, 0xffffffff, P1 ;  /* 0xffffffffff077807 */ /* 0x000fe40000800000 */
[----:B------:R-:W-:Y:S02]  /*1e20*/  LEA.HI.X.SX32 R17, R21, R5, 0x1, P0 ;  /* 0x0000000515117211 */ /* 0x000fe400000f0eff */
[----:B------:R-:W-:Y:S01]  /*1e30*/  IADD3 R22, P0, R4, R86, RZ ;  /* 0x0000005604167210 */ /* 0x000fe20007f1e0ff */
[----:B------:R-:W-:Y:S01]  /*1e40*/  IMAD.SHL.U32 R5, R7, 0x2, RZ ;  /* 0x0000000207057824 */ /* 0x000fe200078e00ff */
[----:B------:R-:W-:-:S02]  /*1e50*/  ISETP.GE.AND P1, PT, R29, c[0x0][0x16c], PT ;  /* 0x00005b001d007a0c */ /* 0x000fc40003f26270 */
[----:B------:R-:W-:Y:S01]  /*1e60*/  LEA.HI.X.SX32 R23, R4, R23, 0x1, P0 ;  /* 0x0000001704177211 */ /* 0x000fe200000f0eff */
[----:B------:R-:W-:Y:S01]  /*1e70*/  IMAD R4, R18, c[0x0][0x208], RZ ;  /* 0x0000820012047a24 */ /* 0x000fe200078e02ff */
[C---:B------:R-:W-:Y:S02]  /*1e80*/  @!P6 ISETP.LT.OR P0, PT, R0.reuse, 0x41, P5 ;  /* 0x000000410000e80c */ /* 0x040fe40002f01670 */
[C---:B------:R-:W-:Y:S01]  /*1e90*/  @!P6 ISETP.LT.OR P5, PT, R0.reuse, 0x41, P3 ;  /* 0x000000410000e80c */ /* 0x040fe20001fa1670 */
[----:B------:R-:W-:Y:S01]  /*1ea0*/  IMAD R18, R19, c[0x0][0x20c], R4 ;  /* 0x0000830013127a24 */ /* 0x000fe200078e0204 */
[----:B------:R-:W-:Y:S02]  /*1eb0*/  SEL R21, RZ, 0x4, P1 ;  /* 0x00000004ff157807 */ /* 0x000fe40000800000 */
[C---:B------:R-:W-:Y:S02]  /*1ec0*/  ISETP.LT.OR P1, PT, R0.reuse, 0x21, P4 ;  /* 0x000000210000780c */ /* 0x040fe40002721670 */
[----:B------:R-:W-:Y:S01]  /*1ed0*/  LOP3.LUT R5, R5, 0x2, R6, 0xe2, !PT ;  /* 0x0000000205057812 */ /* 0x000fe200078ee206 */
[----:B------:R-:W-:Y:S01]  /*1ee0*/  IMAD.WIDE.U32 R6, R19, c[0x0][0x208], R12 ;  /* 0x0000820013067a25 */ /* 0x000fe200078e000c */
[----:B------:R-:W-:-:S02]  /*1ef0*/  @!P6 ISETP.LT.OR P3, PT, R0, 0x41, P4 ;  /* 0x000000410000e80c */ /* 0x000fc40002761670 */
[----:B------:R-:W-:Y:S01]  /*1f00*/  LOP3.LUT R0, R5, R21, RZ, 0xfc, !PT ;  /* 0x0000001505007212 */ /* 0x000fe200078efcff */
[----:B------:R-:W-:Y:S01]  /*1f10*/  IMAD.SHL.U32 R21, R224, 0x40, RZ ;  /* 0x00000040e0157824 */ /* 0x000fe200078e00ff */
[----:B------:R-:W-:Y:S02]  /*1f20*/  LEA.HI R19, R32, R86, RZ, 0x4 ;  /* 0x0000005620137211 */ /* 0x000fe400078f20ff */
[----:B------:R-:W-:Y:S02]  /*1f30*/  P2R R4, PR, RZ, 0x20 ;  /* 0x00000020ff047803 */ /* 0x000fe40000000000 */
[----:B------:R-:W-:Y:S01]  /*1f40*/  LOP3.LUT P4, RZ, R0, 0x1, RZ, 0xc0, !PT ;  /* 0x0000000100ff7812 */ /* 0x000fe2000788c0ff */
[----:B------:R1:W-:Y:S01]  /*1f50*/  LDGSTS.E.BYPASS.LTC128B.128 [R227+0x6080], [R2.64+0x100], !P1 ;  /* 0x0608010002e37fae */ /* 0x0003e2000c901d4a */
[----:B------:R-:W-:Y:S01]  /*1f60*/  ISETP.NE.AND P1, PT, R4, RZ, PT ;  /* 0x000000ff0400720c */ /* 0x000fe20003f25270 */
[----:B------:R-:W-:Y:S01]  /*1f70*/  IMAD R4, R26, c[0x0][0x270], RZ ;  /* 0x00009c001a047a24 */ /* 0x000fe200078e02ff */
[C---:B------:R-:W-:Y:S01]  /*1f80*/  LOP3.LUT P6, RZ, R0.reuse, 0x2, RZ, 0xc0, !PT ;  /* 0x0000000200ff7812 */ /* 0x040fe200078cc0ff */
[----:B------:R2:W-:Y:S01]  /*1f90*/  @!P2 LDGSTS.E.BYPASS.LTC128B.128 [R227+0x2080], [R10.64], !P0 ;  /* 0x020800000ae3afae */ /* 0x0005e2000c101d4a */
[----:B------:R-:W-:Y:S01]  /*1fa0*/  LOP3.LUT P5, RZ, R0, 0x4, RZ, 0xc0, !PT ;  /* 0x0000000400ff7812 */ /* 0x000fe200078ac0ff */
[----:B------:R-:W-:Y:S01]  /*1fb0*/  IMAD R4, R87, c[0x0][0x274], R4 ;  /* 0x00009d0057047a24 */ /* 0x000fe200078e0204 */
[----:B------:R-:W-:-:S04]  /*1fc0*/  IADD3 R0, -R243, R231, -R21 ;  /* 0x000000e7f3007210 */ /* 0x000fc80007ffe915 */
[----:B------:R-:W-:-:S03]  /*1fd0*/  ISETP.LT.OR P0, PT, R0, 0x1, !P5 ;  /* 0x000000010000780c */ /* 0x000fc60006f01670 */
[----:B------:R2:W-:Y:S01]  /*1fe0*/  @!P2 LDGSTS.E.BYPASS.LTC128B.128 [R227+0x4880], [R10.64+0x80], !P1 ;  /* 0x048800800ae3afae */ /* 0x0005e2000c901d4a */
[----:B------:R-:W-:-:S03]  /*1ff0*/  ISETP.LT.OR P1, PT, R0, 0x1, !P6 ;  /* 0x000000010000780c */ /* 0x000fc60007721670 */
[----:B------:R2:W-:Y:S01]  /*2000*/  @!P2 LDGSTS.E.BYPASS.LTC128B.128 [R227+0x7080], [R10.64+0x100], !P3 ;  /* 0x070801000ae3afae */ /* 0x0005e2000d901d4a */
[----:B------:R-:W-:Y:S02]  /*2010*/  ISETP.LT.OR P2, PT, R0, 0x1, !P4 ;  /* 0x000000010000780c */ /* 0x000fe40006741670 */
[----:B------:R-:W-:Y:S01]  /*2020*/  ISETP.GE.AND P3, PT, R12, c[0x0][0x1fc], PT ;  /* 0x00007f000c007a0c */ /* 0x000fe20003f66270 */
[----:B------:R-:W0:Y:S01]  /*2030*/  LDGDEPBAR ;  /* 0x00000000000079af */ /* 0x000e220000000000 */
[----:B-1----:R-:W-:-:S04]  /*2040*/  IMAD.WIDE.U32 R2, R87, c[0x0][0x270], R16 ;  /* 0x00009c0057027a25 */ /* 0x002fc800078e0010 */
[----:B------:R-:W-:-:S05]  /*2050*/  IMAD.IADD R5, R3, 0x1, R4 ;  /* 0x0000000103057824 */ /* 0x000fca00078e0204 */
[----:B------:R1:W-:Y:S01]  /*2060*/  LDGSTS.E.BYPASS.LTC128B.128 [R227+0xf080], [R8.64], !P2 ;  /* 0x0f08000008e37fae */ /* 0x0003e2000d101d4a */
[----:B------:R-:W-:Y:S01]  /*2070*/  ISETP.LT.OR P2, PT, R0, 0x21, !P4 ;  /* 0x000000210000780c */ /* 0x000fe20006741670 */
[----:B------:R-:W-:Y:S02]  /*2080*/  IMAD.MOV.U32 R4, RZ, RZ, R2 ;  /* 0x000000ffff047224 */ /* 0x000fe400078e0002 */
[----:B------:R1:W-:Y:S01]  /*2090*/  LDGSTS.E.BYPASS.LTC128B.128 [R227+0x11080], [R8.64+0x80], !P1 ;  /* 0x1108008008e37fae */ /* 0x0003e2000c901d4a */
[----:B------:R-:W-:Y:S01]  /*20a0*/  IMAD.IADD R3, R7, 0x1, R18 ;  /* 0x0000000107037824 */ /* 0x000fe200078e0212 */
[----:B------:R-:W-:Y:S01]  /*20b0*/  ISETP.GT.AND P1, PT, R86, 0xf, PT ;  /* 0x0000000f5600780c */ /* 0x000fe20003f24270 */
[----:B------:R-:W-:Y:S01]  /*20c0*/  IMAD.MOV.U32 R2, RZ, RZ, R6 ;  /* 0x000000ffff027224 */ /* 0x000fe200078e0006 */
[----:B------:R1:W-:Y:S01]  /*20d0*/  LDGSTS.E.BYPASS.LTC128B.128 [R227+0x13080], [R8.64+0x100], !P0 ;  /* 0x1308010008e37fae */ /* 0x0003e2000c101d4a */
[----:B------:R-:W-:Y:S01]  /*20e0*/  ISETP.LT.OR P0, PT, R0, 0x21, !P6 ;  /* 0x000000210000780c */ /* 0x000fe20007701670 */
[----:B------:R-:W-:Y:S01]  /*20f0*/  IMAD R6, R24, c[0x0][0x278], RZ ;  /* 0x00009e0018067a24 */ /* 0x000fe200078e02ff */
[----:B------:R-:W-:Y:S01]  /*2100*/  ISETP.LT.OR P1, PT, R0, 0x21, !P5 ;  /* 0x000000210000780c */ /* 0x000fe20006f21670 */
[----:B------:R-:W-:Y:S01]  /*2110*/  IMAD.WIDE.U32 R2, R87, c[0x0][0x210], R2 ;  /* 0x0000840057027a25 */ /* 0x000fe200078e0002 */
[----:B------:R-:W-:Y:S01]  /*2120*/  LEA.HI R18, R32, R86, RZ, 0x2 ;  /* 0x0000005620127211 */ /* 0x000fe200078f10ff */
[----:B------:R3:W-:Y:S01]  /*2130*/  LDGSTS.E.BYPASS.LTC128B.128 [R227+0x10080], [R14.64], !P2 ;  /* 0x100800000ee37fae */ /* 0x0007e2000d101d4a */
[----:B------:R-:W-:Y:S01]  /*2140*/  ISETP.GT.AND P2, PT, R86, 0xf, PT ;  /* 0x0000000f5600780c */ /* 0x000fe20003f44270 */
[----:B--2---:R-:W-:-:S02]  /*2150*/  IMAD R11, R26, c[0x0][0x210], RZ ;  /* 0x000084001a0b7a24 */ /* 0x004fc400078e02ff */
[----:B------:R-:W-:Y:S01]  /*2160*/  IMAD R10, R224, UR6, RZ ;  /* 0x00000006e00a7c24 */ /* 0x000fe2000f8e02ff */
[----:B------:R-:W-:Y:S01]  /*2170*/  USHF.L.U32 UR6, UR4, 0x5, URZ ;  /* 0x0000000504067899 */ /* 0x000fe2000800063f */
[----:B------:R-:W-:Y:S02]  /*2180*/  IMAD R7, R87, c[0x0][0x214], R11 ;  /* 0x0000850057077a24 */ /* 0x000fe400078e020b */
[----:B------:R-:W-:Y:S01]  /*2190*/  IMAD R0, R24, c[0x0][0x218], RZ ;  /* 0x0000860018007a24 */ /* 0x000fe200078e02ff */
[----:B------:R3:W-:Y:S01]  /*21a0*/  LDGSTS.E.BYPASS.LTC128B.128 [R227+0x12080], [R14.64+0x80], !P0 ;  /* 0x120800800ee37fae */ /* 0x0007e2000c101d4a */
[----:B------:R-:W-:Y:S01]  /*21b0*/  IMAD.IADD R3, R3, 0x1, R7 ;  /* 0x0000000103037824 */ /* 0x000fe200078e0207 */
[----:B------:R-:W-:Y:S01]  /*21c0*/  UMOV UR4, URZ ;  /* 0x0000003f00047c82 */ /* 0x000fe20008000000 */
[C---:B------:R-:W-:Y:S01]  /*21d0*/  IMAD.WIDE.U32 R246, R25.reuse, c[0x0][0x278], R4 ;  /* 0x00009e0019f67a25 */ /* 0x040fe200078e0004 */
[----:B------:R3:W-:Y:S03]  /*21e0*/  LDGSTS.E.BYPASS.LTC128B.128 [R227+0x14080], [R14.64+0x100], !P1 ;  /* 0x140801000ee37fae */ /* 0x0007e6000c901d4a */
[----:B------:R-:W-:-:S02]  /*21f0*/  IMAD R6, R25, c[0x0][0x27c], R6 ;  /* 0x00009f0019067a24 */ /* 0x000fc400078e0206 */
[----:B------:R-:W-:Y:S01]  /*2200*/  IMAD R10, R20, UR12, R10 ;  /* 0x0000000c140a7c24 */ /* 0x000fe2000f8e020a */
[----:B------:R-:W-:Y:S01]  /*2210*/  SHF.R.S32.HI R20, RZ, 0x1f, R21 ;  /* 0x0000001fff147819 */ /* 0x000fe20000011415 */
[C---:B------:R-:W-:Y:S01]  /*2220*/  IMAD R0, R25.reuse, c[0x0][0x21c], R0 ;  /* 0x0000870019007a24 */ /* 0x040fe200078e0200 */
[----:B-1----:R-:W-:Y:S01]  /*2230*/  SHF.R.S32.HI R8, RZ, 0x1f, R18 ;  /* 0x0000001fff087819 */ /* 0x002fe20000011412 */
[----:B------:R-:W-:Y:S01]  /*2240*/  IMAD.WIDE.U32 R238, R25, c[0x0][0x218], R2 ;  /* 0x0000860019ee7a25 */ /* 0x000fe200078e0002 */
[----:B------:R-:W-:-:S03]  /*2250*/  @!P2 IADD3 R2, P0, R21, R246, RZ ;  /* 0x000000f61502a210 */ /* 0x000fc60007f1e0ff */
[----:B------:R-:W-:Y:S02]  /*2260*/  IMAD.IADD R252, R247, 0x1, R6 ;  /* 0x00000001f7fc7824 */ /* 0x000fe400078e0206 */
[----:B------:R-:W-:Y:S01]  /*2270*/  IMAD.IADD R235, R239, 0x1, R0 ;  /* 0x00000001efeb7824 */ /* 0x000fe200078e0200 */
[----:B------:R-:W-:Y:S01]  /*2280*/  IADD3 R0, -R21, R231, -R243 ;  /* 0x000000e715007210 */ /* 0x000fe20007ffe9f3 */
[----:B------:R-:W-:Y:S02]  /*2290*/  IMAD.MOV.U32 R234, RZ, RZ, R238 ;  /* 0x000000ffffea7224 */ /* 0x000fe400078e00ee */
[----:B------:R-:W-:Y:S01]  /*22a0*/  @!P2 IMAD.X R3, R20, 0x1, R252, P0 ;  /* 0x000000011403a824 */ /* 0x000fe200000e06fc */
[----:B------:R-:W-:Y:S01]  /*22b0*/  @!P2 LEA R6, P0, R2, c[0x0][0x258], 0x2 ;  /* 0x000096000206aa11 */ /* 0x000fe200078010ff */
[----:B------:R-:W-:Y:S01]  /*22c0*/  IMAD.WIDE.U32 R4, R224, UR12, R234 ;  /* 0x0000000ce0047c25 */ /* 0x000fe2000f8e00ea */
[----:B------:R-:W-:Y:S02]  /*22d0*/  ISETP.LT.OR P1, PT, R0, 0x1, P3 ;  /* 0x000000010000780c */ /* 0x000fe40001f21670 */
[----:B------:R-:W-:Y:S01]  /*22e0*/  @!P2 LEA.HI.X R7, R2, c[0x0][0x25c], R3, 0x2, P0 ;  /* 0x000097000207aa11 */ /* 0x000fe200000f1403 */
[----:B------:R-:W-:Y:S01]  /*22f0*/  IMAD.IADD R3, R5, 0x1, R10 ;  /* 0x0000000105037824 */ /* 0x000fe200078e020a */
[----:B------:R-:W-:Y:S01]  /*2300*/  LEA R2, P0, R4, c[0x0][0x1f0], 0x1 ;  /* 0x00007c0004027a11 */ /* 0x000fe200078008ff */
[----:B------:R-:W-:Y:S01]  /*2310*/  @!P2 IMAD.SHL.U32 R5, R86, 0x10, RZ ;  /* 0x000000105605a824 */ /* 0x000fe200078e00ff */
[----:B---3--:R-:W-:-:S02]  /*2320*/  SHF.R.S32.HI R14, RZ, 0x2, R18 ;  /* 0x00000002ff0e7819 */ /* 0x008fc40000011412 */
[----:B------:R-:W-:Y:S01]  /*2330*/  LEA.HI.X R3, R4, c[0x0][0x1f4], R3, 0x1, P0 ;  /* 0x00007d0004037a11 */ /* 0x000fe200000f0c03 */
[----:B------:R-:W-:Y:S01]  /*2340*/  IMAD.U32 R4, RZ, RZ, UR6 ;  /* 0x00000006ff047e24 */ /* 0x000fe2000f8e00ff */
[----:B------:R1:W-:Y:S01]  /*2350*/  @!P2 LDGSTS.E.BYPASS.LTC128B.128 [R5+0x21080], [R6.64] ;  /* 0x210800000605afae */ /* 0x0003e2000b901d4a */
[----:B------:R-:W-:Y:S02]  /*2360*/  ISETP.GE.AND P2, PT, R30, c[0x0][0x1fc], PT ;  /* 0x00007f001e007a0c */ /* 0x000fe40003f46270 */
[----:B------:R-:W-:Y:S01]  /*2370*/  LEA.HI R8, R8, R14, RZ, 0x3 ;  /* 0x0000000e08087211 */ /* 0x000fe200078f18ff */
[----:B------:R-:W0:Y:S01]  /*2380*/  LDGDEPBAR ;  /* 0x00000000000079af */ /* 0x000e220000000000 */
[----:B------:R-:W-:Y:S02]  /*2390*/  ISETP.LT.OR P0, PT, R0, 0x1, P2 ;  /* 0x000000010000780c */ /* 0x000fe40001701670 */
[----:B------:R-:W-:Y:S01]  /*23a0*/  LOP3.LUT R8, R8, 0xfffffff8, RZ, 0xc0, !PT ;  /* 0xfffffff808087812 */ /* 0x000fe200078ec0ff */
[----:B------:R2:W-:Y:S04]  /*23b0*/  LDGSTS.E.BYPASS.LTC128B.128 [R227+0x1b080], [R2.64], !P1 ;  /* 0x1b08000002e37fae */ /* 0x0005e8000c901d4a */
[----:B------:R-:W-:-:S06]  /*23c0*/  IMAD.IADD R14, R14, 0x1, -R8 ;  /* 0x000000010e0e7824 */ /* 0x000fcc00078e0a08 */
[----:B------:R2:W-:Y:S01]  /*23d0*/  LDGSTS.E.BYPASS.LTC128B.128 [R227+0x1d080], [R2.64+0x80], !P0 ;  /* 0x1d08008002e37fae */ /* 0x0005e2000c101d4a */
[----:B------:R-:W-:Y:S01]  /*23e0*/  LEA R4, P0, R4, R2, 0x1 ;  /* 0x0000000204047211 */ /* 0x000fe200078008ff */
[----:B-1----:R-:W-:Y:S02]  /*23f0*/  IMAD.U32 R6, RZ, RZ, UR6 ;  /* 0x00000006ff067e24 */ /* 0x002fe4000f8e00ff */
[----:B------:R-:W-:-:S05]  /*2400*/  IMAD.U32 R5, RZ, RZ, UR5 ;  /* 0x00000005ff057e24 */ /* 0x000fca000f8e00ff */
[----:B------:R-:W-:Y:S01]  /*2410*/  LEA.HI.X R5, R6, R3, R5, 0x1, P0 ;  /* 0x0000000306057211 */ /* 0x000fe200000f0c05 */
[----:B------:R-:W-:Y:S01]  /*2420*/  IMAD.WIDE.U32 R6, R87, c[0x0][0x288], R16 ;  /* 0x0000a20057067a25 */ /* 0x000fe200078e0010 */
[----:B------:R-:W-:Y:S02]  /*2430*/  ISETP.GE.AND P0, PT, R29, c[0x0][0x1fc], PT ;  /* 0x00007f001d007a0c */ /* 0x000fe40003f06270 */
[----:B------:R-:W-:Y:S02]  /*2440*/  LEA.HI R16, R32, R86, RZ, 0x5 ;  /* 0x0000005620107211 */ /* 0x000fe400078f28ff */
[C---:B------:R-:W-:Y:S02]  /*2450*/  ISETP.LT.OR P1, PT, R0.reuse, 0x1, P0 ;  /* 0x000000010000780c */ /* 0x040fe40000721670 */
[----:B------:R-:W-:Y:S02]  /*2460*/  ISETP.LT.OR P0, PT, R0, 0x21, P0 ;  /* 0x000000210000780c */ /* 0x000fe40000701670 */
[----:B------:R-:W-:-:S09]  /*2470*/  SHF.R.S32.HI R17, RZ, 0x5, R16 ;  /* 0x00000005ff117819 */ /* 0x000fd20000011410 */
[----:B------:R2:W-:Y:S01]  /*2480*/  LDGSTS.E.BYPASS.LTC128B.128 [R227+0x1f080], [R2.64+0x100], !P1 ;  /* 0x1f08010002e37fae */ /* 0x0005e2000c901d4a */
[----:B------:R-:W-:Y:S02]  /*2490*/  ISETP.LT.OR P1, PT, R0, 0x21, P3 ;  /* 0x000000210000780c */ /* 0x000fe40001f21670 */
[----:B------:R-:W-:Y:S02]  /*24a0*/  ISETP.GE.AND P3, PT, R12, c[0x0][0x1fc], PT ;  /* 0x00007f000c007a0c */ /* 0x000fe40003f66270 */
[----:B------:R-:W-:-:S04]  /*24b0*/  SHF.R.S32.HI R12, RZ, 0x4, R19 ;  /* 0x00000004ff0c7819 */ /* 0x000fc80000011413 */
[----:B------:R-:W-:-:S05]  /*24c0*/  LEA.HI R11, R19, R12, RZ, 0x1 ;  /* 0x0000000c130b7211 */ /* 0x000fca00078f08ff */
        /* <DEDUP_REMOVED lines=11> */
[C---:B------:R-:W-:Y:S02]  /*2580*/  IMAD R9, R87.reuse, c[0x0][0x23c], R2 ;  /* 0x00008f0057097a24 */ /* 0x040fe400078e0202 */
[----:B------:R-:W-:Y:S01]  /*2590*/  IMAD.WIDE.U32 R2, R87, c[0x0][0x238], R22 ;  /* 0x00008e0057027a25 */ /* 0x000fe200078e0016 */
[----:B------:R-:W-:Y:S02]  /*25a0*/  SEL R22, RZ, 0x1, P3 ;  /* 0x00000001ff167807 */ /* 0x000fe40001800000 */
[----:B------:R-:W-:Y:S01]  /*25b0*/  ISETP.GE.AND P3, PT, R86, 0x10, PT ;  /* 0x000000105600780c */ /* 0x000fe20003f66270 */
[----:B------:R-:W-:-:S02]  /*25c0*/  IMAD.MOV.U32 R12, RZ, RZ, R2 ;  /* 0x000000ffff0c7224 */ /* 0x000fc400078e0002 */
[----:B------:R-:W-:Y:S01]  /*25d0*/  IMAD.MOV.U32 R2, RZ, RZ, R6 ;  /* 0x000000ffff027224 */ /* 0x000fe200078e0006 */
[----:B------:R-:W-:Y:S01]  /*25e0*/  SHF.R.S32.HI R6, RZ, 0x1f, R16 ;  /* 0x0000001fff067819 */ /* 0x000fe20000011410 */
[----:B------:R-:W-:Y:S01]  /*25f0*/  IMAD.IADD R13, R3, 0x1, R9 ;  /* 0x00000001030d7824 */ /* 0x000fe200078e0209 */
[----:B------:R-:W-:Y:S01]  /*2600*/  LOP3.LUT R9, R18, 0x3ffffffc, RZ, 0xc0, !PT ;  /* 0x3ffffffc12097812 */ /* 0x000fe200078ec0ff */
[----:B------:R-:W-:Y:S01]  /*2610*/  IMAD.IADD R3, R7, 0x1, R10 ;  /* 0x0000000107037824 */ /* 0x000fe200078e020a */
[----:B------:R-:W-:Y:S01]  /*2620*/  LEA.HI R7, R32, R86, RZ, 0x7 ;  /* 0x0000005620077211 */ /* 0x000fe200078f38ff */
[C---:B------:R-:W-:Y:S01]  /*2630*/  IMAD.WIDE.U32 R248, R25.reuse, c[0x0][0x240], R12 ;  /* 0x0000900019f87a25 */ /* 0x040fe200078e000c */
[----:B------:R-:W-:Y:S01]  /*2640*/  LEA.HI R6, R6, R17, RZ, 0x2 ;  /* 0x0000001106067211 */ /* 0x000fe200078f10ff */
[----:B------:R-:W-:Y:S01]  /*2650*/  CS2R R32, SRZ ;  /* 0x0000000000207805 */ /* 0x000fe2000001ff00 */
[----:B------:R-:W-:Y:S01]  /*2660*/  SHF.R.S32.HI R11, RZ, 0x7, R7 ;  /* 0x00000007ff0b7819 */ /* 0x000fe20000011407 */
[----:B------:R-:W-:Y:S01]  /*2670*/  IMAD.WIDE.U32 R244, R25, c[0x0][0x290], R2 ;  /* 0x0000a40019f47a25 */ /* 0x000fe200078e0002 */
[----:B------:R-:W-:-:S02]  /*2680*/  SEL R13, RZ, 0xffffffff, P1 ;  /* 0xffffffffff0d7807 */ /* 0x000fc40000800000 */
[----:B------:R-:W-:Y:S01]  /*2690*/  LEA.HI R12, R11, R11, RZ, 0x1 ;  /* 0x0000000b0b0c7211 */ /* 0x000fe200078f08ff */
[----:B------:R-:W-:Y:S01]  /*26a0*/  IMAD.SHL.U32 R3, R14, 0x10, RZ ;  /* 0x000000100e037824 */ /* 0x000fe200078e00ff */
[----:B------:R-:W-:Y:S02]  /*26b0*/  IADD3 R2, P0, R21, R244, RZ ;  /* 0x000000f415027210 */ /* 0x000fe40007f1e0ff */
[----:B------:R-:W-:Y:S01]  /*26c0*/  LOP3.LUT P1, RZ, R27, 0x4, RZ, 0xc0, !PT ;  /* 0x000000041bff7812 */ /* 0x000fe2000782c0ff */
[----:B-1----:R-:W-:Y:S01]  /*26d0*/  IMAD R4, R24, c[0x0][0x290], RZ ;  /* 0x0000a40018047a24 */ /* 0x002fe200078e02ff */
[----:B------:R-:W-:Y:S01]  /*26e0*/  LOP3.LUT R5, R6, 0xfffffffc, RZ, 0xc0, !PT ;  /* 0xfffffffc06057812 */ /* 0x000fe200078ec0ff */
[----:B------:R-:W-:Y:S02]  /*26f0*/  IMAD.SHL.U32 R6, R11, 0x8, RZ ;  /* 0x000000080b067824 */ /* 0x000fe400078e00ff */
[----:B------:R-:W-:Y:S02]  /*2700*/  IMAD R4, R25, c[0x0][0x294], R4 ;  /* 0x0000a50019047a24 */ /* 0x000fe400078e0204 */
[----:B------:R-:W-:Y:S01]  /*2710*/  IMAD.IADD R15, R17, 0x1, -R5 ;  /* 0x00000001110f7824 */ /* 0x000fe200078e0a05 */
[----:B------:R-:W-:Y:S01]  /*2720*/  LOP3.LUT R10, R6, 0x8, RZ, 0xc0, !PT ;  /* 0x00000008060a7812 */ /* 0x000fe200078ec0ff */
[----:B------:R-:W-:-:S02]  /*2730*/  IMAD.IADD R250, R245, 0x1, R4 ;  /* 0x00000001f5fa7824 */ /* 0x000fc400078e0204 */
[C---:B------:R-:W-:Y:S01]  /*2740*/  IMAD.SHL.U32 R4, R15.reuse, 0x100, RZ ;  /* 0x000001000f047824 */ /* 0x040fe200078e00ff */
[----:B------:R-:W-:Y:S01]  /*2750*/  LEA.HI R6, R15, R15, RZ, 0x1 ;  /* 0x0000000f0f067211 */ /* 0x000fe200078f08ff */
[----:B------:R-:W-:Y:S01]  /*2760*/  IMAD.X R7, R20, 0x1, R250, P0 ;  /* 0x0000000114077824 */ /* 0x000fe200000e06fa */
[----:B------:R-:W-:Y:S02]  /*2770*/  LOP3.LUT R3, R10, 0x70, R3, 0xf8, !PT ;  /* 0x000000700a037812 */ /* 0x000fe400078ef803 */
[----:B------:R-:W-:Y:S01]  /*2780*/  LEA R8, P0, R2, c[0x0][0x280], 0x2 ;  /* 0x0000a00002087a11 */ /* 0x000fe200078010ff */
[----:B------:R-:W-:Y:S01]  /*2790*/  IMAD.SHL.U32 R6, R6, 0x100, RZ ;  /* 0x0000010006067824 */ /* 0x000fe200078e00ff */
[----:B------:R-:W-:Y:S01]  /*27a0*/  LOP3.LUT R5, R3, 0x100, R4, 0xf8, !PT ;  /* 0x0000010003057812 */ /* 0x000fe200078ef804 */
[----:B------:R-:W-:Y:S01]  /*27b0*/  IMAD.IADD R4, R86, 0x1, -R9 ;  /* 0x0000000156047824 */ /* 0x000fe200078e0a09 */
[----:B------:R-:W-:Y:S02]  /*27c0*/  LEA.HI.X R9, R2, c[0x0][0x284], R7, 0x2, P0 ;  /* 0x0000a10002097a11 */ /* 0x000fe400000f1407 */
[----:B------:R-:W-:-:S02]  /*27d0*/  LOP3.LUT R3, R6, 0x7ffffe00, RZ, 0xc0, !PT ;  /* 0x7ffffe0006037812 */ /* 0x000fc400078ec0ff */
[----:B------:R-:W-:Y:S02]  /*27e0*/  LOP3.LUT R2, R19, 0xfffffff0, RZ, 0xc0, !PT ;  /* 0xfffffff013027812 */ /* 0x000fe400078ec0ff */
[----:B------:R-:W-:Y:S01]  /*27f0*/  LOP3.LUT P0, RZ, R14, 0x1, RZ, 0xc0, !PT ;  /* 0x000000010eff7812 */ /* 0x000fe2000780c0ff */
[----:B------:R-:W-:Y:S01]  /*2800*/  IMAD R7, R4, 0x2, R3 ;  /* 0x0000000204077824 */ /* 0x000fe200078e0203 */
[----:B------:R-:W-:Y:S01]  /*2810*/  LOP3.LUT R3, R16, 0xffffffe0, RZ, 0xc0, !PT ;  /* 0xffffffe010037812 */ /* 0x000fe200078ec0ff */
[C---:B------:R-:W-:Y:S01]  /*2820*/  IMAD.IADD R2, R86.reuse, 0x1, -R2 ;  /* 0x0000000156027824 */ /* 0x040fe200078e0a02 */
[----:B------:R-:W-:Y:S01]  /*2830*/  SHF.R.U32.HI R4, RZ, 0x3, R5 ;  /* 0x00000003ff047819 */ /* 0x000fe20000011605 */
[C---:B------:R-:W-:Y:S02]  /*2840*/  @!P3 IMAD.SHL.U32 R16, R86.reuse, 0x10, RZ ;  /* 0x000000105610b824 */ /* 0x040fe400078e00ff */
[----:B------:R-:W-:Y:S01]  /*2850*/  IMAD.IADD R3, R86, 0x1, -R3 ;  /* 0x0000000156037824 */ /* 0x000fe200078e0a03 */
[----:B------:R-:W-:Y:S01]  /*2860*/  LOP3.LUT R6, R5, 0x28, R4, 0x78, !PT ;  /* 0x0000002805067812 */ /* 0x000fe200078e7804 */
[C---:B------:R-:W-:Y:S01]  /*2870*/  IMAD.SHL.U32 R4, R2.reuse, 0x10, RZ ;  /* 0x0000001002047824 */ /* 0x040fe200078e00ff */
[----:B------:R1:W-:Y:S01]  /*2880*/  @!P3 LDGSTS.E.BYPASS.LTC128B.128 [R16+0x21280], [R8.64] ;  /* 0x212800000810bfae */ /* 0x0003e2000b901d4a */
[----:B------:R-:W-:Y:S01]  /*2890*/  IMAD.SHL.U32 R5, R17, 0x100, RZ ;  /* 0x0000010011057824 */ /* 0x000fe200078e00ff */
[----:B------:R-:W-:Y:S01]  /*28a0*/  LOP3.LUT P3, RZ, R2, 0x2, RZ, 0xc0, !PT ;  /* 0x0000000202ff7812 */ /* 0x000fe2000786c0ff */
[----:B------:R-:W-:Y:S01]  /*28b0*/  IMAD.IADD R6, R7, 0x1, R6 ;  /* 0x0000000107067824 */ /* 0x000fe200078e0206 */
[----:B------:R-:W-:Y:S01]  /*28c0*/  LOP3.LUT R4, R4, 0xf0, RZ, 0xc0, !PT ;  /* 0x000000f004047812 */ /* 0x000fe200078ec0ff */
[----:B------:R-:W-:Y:S01]  /*28d0*/  IMAD.SHL.U32 R212, R2, 0x2, RZ ;  /* 0x0000000202d47824 */ /* 0x000fe200078e00ff */
[----:B------:R-:W0:Y:S01]  /*28e0*/  LDGDEPBAR ;  /* 0x00000000000079af */ /* 0x000e220000000000 */
[----:B------:R-:W-:Y:S01]  /*28f0*/  IMAD.SHL.U32 R225, R6, 0x2, RZ ;  /* 0x0000000206e17824 */ /* 0x000fe200078e00ff */
[----:B------:R-:W-:-:S02]  /*2900*/  LOP3.LUT R14, R4, R10, RZ, 0xfc, !PT ;  /* 0x0000000a040e7212 */ /* 0x000fc400078efcff */
[----:B------:R-:W-:Y:S01]  /*2910*/  LOP3.LUT R10, R4, 0x100, R5, 0xf8, !PT ;  /* 0x00000100040a7812 */ /* 0x000fe200078ef805 */
[----:B------:R-:W-:Y:S01]  /*2920*/  IMAD R4, R24, c[0x0][0x240], RZ ;  /* 0x0000900018047a24 */ /* 0x000fe200078e02ff */
[C---:B------:R-:W-:Y:S01]  /*2930*/  IADD3 R6, R225.reuse, 0x21480, RZ ;  /* 0x00021480e1067810 */ /* 0x040fe20007ffe0ff */
[----:B------:R-:W0:Y:S01]  /*2940*/  LDGDEPBAR ;  /* 0x00000000000079af */ /* 0x000e220000000000 */
[----:B------:R-:W-:Y:S02]  /*2950*/  IADD3 R226, R225, 0x215a0, RZ ;  /* 0x000215a0e1e27810 */ /* 0x000fe40007ffe0ff */
[----:B------:R-:W-:Y:S01]  /*2960*/  LOP3.LUT R212, R14, 0x18, R212, 0x78, !PT ;  /* 0x000000180ed47812 */ /* 0x000fe200078e78d4 */
[----:B------:R-:W-:Y:S01]  /*2970*/  IMAD.MOV.U32 R14, RZ, RZ, 0x20 ;  /* 0x00000020ff0e7424 */ /* 0x000fe200078e00ff */
[----:B------:R-:W-:Y:S01]  /*2980*/  @P0 IADD3 R226, R6, 0xe0, RZ ;  /* 0x000000e006e20810 */ /* 0x000fe20007ffe0ff */
[----:B------:R-:W-:Y:S01]  /*2990*/  IMAD.SHL.U32 R6, R0, 0x20, RZ ;  /* 0x0000002000067824 */ /* 0x000fe200078e00ff */
[----:B------:R-:W-:Y:S01]  /*29a0*/  LOP3.LUT P0, RZ, R27, 0x2, RZ, 0xc0, !PT ;  /* 0x000000021bff7812 */ /* 0x000fe2000780c0ff */
[----:B------:R-:W-:Y:S01]  /*29b0*/  IMAD.SHL.U32 R212, R212, 0x2, RZ ;  /* 0x00000002d4d47824 */ /* 0x000fe200078e00ff */
[----:B------:R-:W-:-:S02]  /*29c0*/  SEL R210, R14, 0xffffffe0, !P1 ;  /* 0xffffffe00ed27807 */ /* 0x000fc40004800000 */
[----:B------:R-:W-:Y:S02]  /*29d0*/  SEL R209, R220, 0xfffffff0, !P0 ;  /* 0xfffffff0dcd17807 */ /* 0x000fe40004000000 */
[----:B------:R-:W-:Y:S01]  /*29e0*/  LOP3.LUT R6, R6, 0x20, RZ, 0xc0, !PT ;  /* 0x0000002006067812 */ /* 0x000fe200078ec0ff */
[----:B-1----:R-:W-:Y:S01]  /*29f0*/  IMAD R16, R25, c[0x0][0x244], R4 ;  /* 0x0000910019107a24 */ /* 0x002fe200078e0204 */
[----:B------:R-:W-:Y:S01]  /*2a00*/  SHF.R.S32.HI R8, RZ, 0x1f, R3 ;  /* 0x0000001fff087819 */ /* 0x000fe20000011403 */
[----:B------:R-:W-:Y:S01]  /*2a10*/  IMAD.SHL.U32 R4, R15, 0x10, RZ ;  /* 0x000000100f047824 */ /* 0x000fe200078e00ff */
[----:B------:R-:W-:Y:S01]  /*2a20*/  SHF.R.U32.HI R215, RZ, 0x3, R10 ;  /* 0x00000003ffd77819 */ /* 0x000fe2000001160a */
[----:B------:R-:W-:Y:S01]  /*2a30*/  CS2R R24, SRZ ;  /* 0x0000000000187805 */ /* 0x000fe2000001ff00 */
[----:B------:R-:W-:Y:S01]  /*2a40*/  LEA.HI R7, R8, R3, RZ, 0x2 ;  /* 0x0000000308077211 */ /* 0x000fe200078f10ff */
[----:B------:R-:W-:Y:S01]  /*2a50*/  IMAD.SHL.U32 R8, R28, 0x8, RZ ;  /* 0x000000081c087824 */ /* 0x000fe200078e00ff */
[----:B------:R-:W-:Y:S01]  /*2a60*/  LOP3.LUT R215, R215, 0x38, RZ, 0xc0, !PT ;  /* 0x00000038d7d77812 */ /* 0x000fe200078ec0ff */
[----:B------:R-:W-:Y:S01]  /*2a70*/  CS2R R28, SRZ ;  /* 0x00000000001c7805 */ /* 0x000fe2000001ff00 */
[----:B------:R-:W-:Y:S01]  /*2a80*/  LOP3.LUT R5, R7, 0x7ffffffc, RZ, 0xc0, !PT ;  /* 0x7ffffffc07057812 */ /* 0x000fe200078ec0ff */
[----:B------:R-:W-:Y:S01]  /*2a90*/  IMAD.IADD R251, R249, 0x1, R16 ;  /* 0x00000001f9fb7824 */ /* 0x000fe200078e0210 */
[----:B------:R-:W-:-:S02]  /*2aa0*/  LEA.HI.SX32 R228, R7, R4, 0x1e ;  /* 0x0000000407e47211 */ /* 0x000fc400078ff2ff */
[----:B------:R-:W-:Y:S01]  /*2ab0*/  SEL R213, R213, 0xe0, !P3 ;  /* 0x000000e0d5d57807 */ /* 0x000fe20005800000 */
[----:B------:R-:W-:Y:S01]  /*2ac0*/  IMAD.IADD R9, R3, 0x1, -R5 ;  /* 0x0000000103097824 */ /* 0x000fe200078e0a05 */
[----:B------:R-:W-:-:S03]  /*2ad0*/  SHF.R.S32.HI R3, RZ, 0x1f, R2 ;  /* 0x0000001fff037819 */ /* 0x000fc60000011402 */
[----:B------:R-:W-:Y:S01]  /*2ae0*/  IMAD R213, R213, 0x2, R212 ;  /* 0x00000002d5d57824 */ /* 0x000fe200078e02d4 */
[----:B------:R-:W-:Y:S01]  /*2af0*/  LEA.HI R214, R3, R2, RZ, 0x3 ;  /* 0x0000000203d67211 */ /* 0x000fe200078f18ff */
[----:B------:R-:W-:Y:S02]  /*2b00*/  IMAD.SHL.U32 R3, R27, 0x40, RZ ;  /* 0x000000401b037824 */ /* 0x000fe400078e00ff */
[----:B------:R-:W-:Y:S01]  /*2b10*/  CS2R R26, SRZ ;  /* 0x00000000001a7805 */ /* 0x000fe2000001ff00 */
[C---:B------:R-:W-:Y:S01]  /*2b20*/  LOP3.LUT R5, R214.reuse, 0xfffffff8, RZ, 0xc0, !PT ;  /* 0xfffffff8d6057812 */ /* 0x040fe200078ec0ff */
[----:B------:R-:W-:Y:S01]  /*2b30*/  IMAD.SHL.U32 R214, R214, 0x40, RZ ;  /* 0x00000040d6d67824 */ /* 0x000fe200078e00ff */
[----:B------:R-:W-:-:S03]  /*2b40*/  LOP3.LUT R3, R3, 0x1c0, RZ, 0xc0, !PT ;  /* 0x000001c003037812 */ /* 0x000fc600078ec0ff */
[----:B------:R-:W-:Y:S01]  /*2b50*/  IMAD.IADD R5, R2, 0x1, -R5 ;  /* 0x0000000102057824 */ /* 0x000fe200078e0a05 */
[----:B------:R-:W-:Y:S02]  /*2b60*/  LOP3.LUT R2, R12, 0x1ffffffe, RZ, 0xc0, !PT ;  /* 0x1ffffffe0c027812 */ /* 0x000fe400078ec0ff */
        /* <DEDUP_REMOVED lines=14> */
[----:B------:R-:W-:Y:S02]  /*2c50*/  LOP3.LUT R4, R4, 0x8, R31, 0xf8, !PT ;  /* 0x0000000804047812 */ /* 0x000fe400078ef81f */
[----:B------:R-:W-:Y:S01]  /*2c60*/  LOP3.LUT R214, R214, 0xfffffe00, RZ, 0xc0, !PT ;  /* 0xfffffe00d6d67812 */ /* 0x000fe200078ec0ff */
[----:B------:R-:W-:Y:S01]  /*2c70*/  CS2R R30, SRZ ;  /* 0x00000000001e7805 */ /* 0x000fe2000001ff00 */
[----:B------:R-:W-:Y:S02]  /*2c80*/  SHF.R.U32.HI R6, RZ, 0x3, R5 ;  /* 0x00000003ff067819 */ /* 0x000fe40000011605 */
[----:B------:R-:W-:Y:S02]  /*2c90*/  LOP3.LUT R8, R2, 0x2, R22, 0xe2, !PT ;  /* 0x0000000202087812 */ /* 0x000fe400078ee216 */
[--C-:B------:R-:W-:Y:S02]  /*2ca0*/  LOP3.LUT R215, R215, R10, R3.reuse, 0x1e, !PT ;  /* 0x0000000ad7d77212 */ /* 0x100fe400078e1e03 */
[----:B------:R-:W-:Y:S01]  /*2cb0*/  LOP3.LUT R2, R4, R7, RZ, 0x3c, !PT ;  /* 0x0000000704027212 */ /* 0x000fe200078e3cff */
[----:B------:R-:W-:Y:S01]  /*2cc0*/  IMAD R4, R15, 0x400, R214 ;  /* 0x000004000f047824 */ /* 0x000fe200078e02d6 */
[----:B------:R-:W-:-:S02]  /*2cd0*/  LOP3.LUT R3, R6, R5, R3, 0x1e, !PT ;  /* 0x0000000506037212 */ /* 0x000fc400078e1e03 */
        /* <DEDUP_REMOVED lines=8> */
[----:B------:R-:W-:Y:S01]  /*2d60*/  SEL R9, RZ, 0x4, P2 ;  /* 0x00000004ff097807 */ /* 0x000fe20001000000 */
[----:B------:R-:W-:Y:S01]  /*2d70*/  IMAD.SHL.U32 R208, R208, 0x2, RZ ;  /* 0x00000002d0d07824 */ /* 0x000fe200078e00ff */
[----:B------:R-:W-:Y:S01]  /*2d80*/  LOP3.LUT R214, R5, R214, RZ, 0xfc, !PT ;  /* 0x000000d605d67212 */ /* 0x000fe200078efcff */
[----:B------:R-:W-:Y:S01]  /*2d90*/  IMAD.SHL.U32 R218, R220, 0x2, RZ ;  /* 0x00000002dcda7824 */ /* 0x000fe200078e00ff */
[----:B------:R-:W-:Y:S01]  /*2da0*/  IADD3 R216, R217, 0x1b080, RZ ;  /* 0x0001b080d9d87810 */ /* 0x000fe20007ffe0ff */
[--C-:B------:R-:W-:Y:S01]  /*2db0*/  IMAD R209, R209, 0x2, R208.reuse ;  /* 0x00000002d1d17824 */ /* 0x100fe200078e02d0 */
[----:B------:R-:W-:Y:S01]  /*2dc0*/  LOP3.LUT R229, R8, R9, RZ, 0xfc, !PT ;  /* 0x0000000908e57212 */ /* 0x000fe200078efcff */
[C---:B------:R-:W-:Y:S01]  /*2dd0*/  IMAD R211, R210.reuse, 0x2, R208 ;  /* 0x00000002d2d37824 */ /* 0x040fe200078e02d0 */
[----:B------:R-:W-:Y:S01]  /*2de0*/  LEA R215, R215, 0x23c80, 0x1 ;  /* 0x00023c80d7d77811 */ /* 0x000fe200078e08ff */
[----:B------:R-:W-:Y:S01]  /*2df0*/  IMAD R210, R210, 0x2, R209 ;  /* 0x00000002d2d27824 */ /* 0x000fe200078e02d1 */
[----:B------:R-:W-:Y:S01]  /*2e00*/  LEA R214, R214, 0x80, 0x1 ;  /* 0x00000080d6d67811 */ /* 0x000fe200078e08ff */
[----:B------:R-:W-:-:S02]  /*2e10*/  IMAD R216, R0, 0x2, R216 ;  /* 0x0000000200d87824 */ /* 0x000fc400078e02d8 */
[----:B------:R-:W-:Y:S02]  /*2e20*/  IMAD.IADD R221, R219, 0x1, R0 ;  /* 0x00000001dbdd7824 */ /* 0x000fe400078e0200 */
[----:B------:R-:W-:Y:S02]  /*2e30*/  IMAD.IADD R218, R217, 0x1, R218 ;  /* 0x00000001d9da7824 */ /* 0x000fe400078e02da */
[----:B------:R-:W-:Y:S02]  /*2e40*/  IMAD.IADD R223, R219, 0x1, R220 ;  /* 0x00000001dbdf7824 */ /* 0x000fe400078e02dc */
.L_x_1270:
[----:B------:R-:W-:Y:S04]  /*2e50*/  DEPBAR.LE SB0, 0x1 ;  /* 0x000080400000791a */ /* 0x000fe80000000000 */
[----:B------:R-:W-:Y:S01]  /*2e60*/  BAR.SYNC.DEFER_BLOCKING 0x0 ;  /* 0x0000000000007b1d */ /* 0x000fe20000010000 */
[----:B------:R-:W-:Y:S02]  /*2e70*/  MOV R0, UR4 ;  /* 0x0000000400007c02 */ /* 0x000fe40008000f00 */
[----:B------:R-:W-:Y:S02]  /*2e80*/  MOV R18, UR4 ;  /* 0x0000000400127c02 */ /* 0x000fe40008000f00 */
[----:B------:R-:W-:Y:S01]  /*2e90*/  MOV R230, R224 ;  /* 0x000000e000e67202 */ /* 0x000fe20000000f00 */
[----:B------:R-:W-:Y:S02]  /*2ea0*/  IMAD R0, R0, 0x3000, R219 ;  /* 0x0000300000007824 */ /* 0x000fe400078e02db */
[----:B------:R-:W-:Y:S03]  /*2eb0*/  IMAD R18, R18, 0x3000, R221 ;  /* 0x0000300012127824 */ /* 0x000fe600078e02dd */
        /* <DEDUP_REMOVED lines=31> */
[C---:B----4-:R-:W-:Y:S03]  /*30b0*/  HMMA.16816.F32.BF16 R16, R20.reuse, R16, RZ ;  /* 0x000000101410723c */ /* 0x050fe600000418ff */
[----:B------:R-:W3:Y:S05]  /*30c0*/  S2R R200, SR_TID.X ;  /* 0x0000000000c87919 */ /* 0x000eea0000002100 */
[----:B-----5:R-:W-:Y:S01]  /*30d0*/  HMMA.16816.F32.BF16 R20, R20, R84, RZ ;  /* 0x000000541414723c */ /* 0x020fe200000418ff */
[----:B------:R-:W4:Y:S07]  /*30e0*/  LDSM.16.M88.2 R84, [R211+0x880] ;  /* 0x00088000d354783b */ /* 0x000f2e0000000100 */
[C---:B------:R-:W-:Y:S01]  /*30f0*/  HMMA.16816.F32.BF16 R4, R88.reuse, R86, R4 ;  /* 0x000000565804723c */ /* 0x040fe20000041804 */
[----:B------:R-:W5:Y:S07]  /*3100*/  LDSM.16.M88.2 R86, [R211+0x1080] ;  /* 0x00108000d356783b */ /* 0x000f6e0000000100 */
[C---:B-1----:R-:W-:Y:S01]  /*3110*/  HMMA.16816.F32.BF16 R8, R88.reuse, R2, R8 ;  /* 0x000000025808723c */ /* 0x042fe20000041808 */
[----:B------:R-:W1:Y:S07]  /*3120*/  LDSM.16.M88.2 R2, [R211+0x1880] ;  /* 0x00188000d302783b */ /* 0x000e6e0000000100 */
[C---:B------:R-:W-:Y:S01]  /*3130*/  HMMA.16816.F32.BF16 R12, R88.reuse, R92, R12 ;  /* 0x0000005c580c723c */ /* 0x040fe2000004180c */
[----:B------:R-:W1:Y:S07]  /*3140*/  LDSM.16.M88.2 R92, [R210+0x80] ;  /* 0x00008000d25c783b */ /* 0x000e6e0000000100 */
[C---:B------:R-:W-:Y:S01]  /*3150*/  HMMA.16816.F32.BF16 R16, R88.reuse, R94, R16 ;  /* 0x0000005e5810723c */ /* 0x040fe20000041810 */
[----:B------:R-:W-:Y:S07]  /*3160*/  LDSM.16.M88.2 R94, [R210+0x2080] ;  /* 0x00208000d25e783b */ /* 0x000fee0000000100 */
[----:B------:R-:W-:Y:S01]  /*3170*/  HMMA.16816.F32.BF16 R20, R88, R96, R20 ;  /* 0x000000605814723c */ /* 0x000fe20000041814 */
[----:B------:R-:W3:Y:S04]  /*3180*/  LDSM.16.M88.2 R88, [R210+0x880] ;  /* 0x00088000d258783b */ /* 0x000ee80000000100 */
[----:B------:R-:W-:Y:S03]  /*3190*/  LDSM.16.M88.2 R90, [R210+0x1880] ;  /* 0x00188000d25a783b */ /* 0x000fe60000000100 */
[C---:B--2---:R-:W-:Y:S01]  /*31a0*/  HMMA.16816.F32.BF16 R4, R100.reuse, R98, R4 ;  /* 0x000000626404723c */ /* 0x044fe20000041804 */
[----:B------:R-:W-:Y:S07]  /*31b0*/  LDSM.16.M88.4 R96, [R174+0x11080] ;  /* 0x01108000ae60783b */ /* 0x000fee0000000200 */
[C---:B----4-:R-:W-:Y:S01]  /*31c0*/  HMMA.16816.F32.BF16 R8, R100.reuse, R84, R8 ;  /* 0x000000546408723c */ /* 0x050fe20000041808 */
[----:B------:R-:W2:Y:S07]  /*31d0*/  LDSM.16.M88.2 R84, [R210+0x1080] ;  /* 0x00108000d254783b */ /* 0x000eae0000000100 */
[C---:B-----5:R-:W-:Y:S01]  /*31e0*/  HMMA.16816.F32.BF16 R12, R100.reuse, R86, R12 ;  /* 0x00000056640c723c */ /* 0x060fe2000004180c */
[----:B------:R-:W4:Y:S07]  /*31f0*/  LDSM.16.M88.2 R86, [R208+0x2880] ;  /* 0x00288000d056783b */ /* 0x000f2e0000000100 */
[C---:B-1----:R-:W-:Y:S01]  /*3200*/  HMMA.16816.F32.BF16 R16, R100.reuse, R2, R16 ;  /* 0x000000026410723c */ /* 0x042fe20000041810 */
[----:B------:R-:W1:Y:S07]  /*3210*/  LDSM.16.M88.2 R2, [R208+0x3080] ;  /* 0x00308000d002783b */ /* 0x000e6e0000000100 */
[----:B------:R-:W-:Y:S01]  /*3220*/  HMMA.16816.F32.BF16 R20, R100, R104, R20 ;  /* 0x000000686414723c */ /* 0x000fe20000041814 */
[----:B------:R-:W-:Y:S04]  /*3230*/  LDSM.16.M88.2 R100, [R208+0x4080] ;  /* 0x00408000d064783b */ /* 0x000fe80000000100 */
[----:B------:R-:W-:Y:S03]  /*3240*/  LDSM.16.M88.2 R102, [R208+0x4880] ;  /* 0x00488000d066783b */ /* 0x000fe60000000100 */
[C---:B------:R-:W-:Y:S01]  /*3250*/  HMMA.16816.F32.BF16 R4, R108.reuse, R92, R4 ;  /* 0x0000005c6c04723c */ /* 0x040fe20000041804 */
[----:B------:R-:W5:Y:S04]  /*3260*/  LDSM.16.M88.2 R92, [R208+0x3880] ;  /* 0x00388000d05c783b */ /* 0x000f680000000100 */
[----:B------:R-:W1:Y:S03]  /*3270*/  LDSM.16.M88.4 R104, [R0+0x11080] ;  /* 0x011080000068783b */ /* 0x000e660000000200 */
[C---:B---3--:R-:W-:Y:S01]  /*3280*/  HMMA.16816.F32.BF16 R8, R108.reuse, R88, R8 ;  /* 0x000000586c08723c */ /* 0x048fe20000041808 */
        /* <DEDUP_REMOVED lines=8> */
[C---:B----4-:R-:W-:Y:S01]  /*3310*/  HMMA.16816.F32.BF16 R4, R96.reuse, R86, R4 ;  /* 0x000000566004723c */ /* 0x050fe20000041804 */
[----:B------:R-:W3:Y:S07]  /*3320*/  LDSM.16.M88.2 R86, [R209+0x3880] ;  /* 0x00388000d156783b */ /* 0x000eee0000000100 */
[C---:B-1----:R-:W-:Y:S01]  /*3330*/  HMMA.16816.F32.BF16 R8, R96.reuse, R2, R8 ;  /* 0x000000026008723c */ /* 0x042fe20000041808 */
[----:B------:R-:W1:Y:S07]  /*3340*/  LDSM.16.M88.2 R2, [R211+0x3080] ;  /* 0x00308000d302783b */ /* 0x000e6e0000000100 */
[C---:B-----5:R-:W-:Y:S01]  /*3350*/  HMMA.16816.F32.BF16 R12, R96.reuse, R92, R12 ;  /* 0x0000005c600c723c */ /* 0x060fe2000004180c */
[----:B------:R-:W4:Y:S07]  /*3360*/  LDSM.16.M88.2 R92, [R211+0x3880] ;  /* 0x00388000d35c783b */ /* 0x000f2e0000000100 */
[C---:B------:R-:W-:Y:S08]  /*3370*/  HMMA.16816.F32.BF16 R16, R96.reuse, R100, R16 ;  /* 0x000000646010723c */ /* 0x040ff00000041810 */
        /* <DEDUP_REMOVED lines=25> */
[----:B------:R4:W-:Y:S03]  /*3510*/  LDSM.16.M88.4 R108, [R0+0x13080] ;  /* 0x01308000006c783b */ /* 0x0009e60000000200 */
[C---:B------:R-:W-:Y:S01]  /*3520*/  HMMA.16816.F32.BF16 R4, R100.reuse, R172, R4 ;  /* 0x000000ac6404723c */ /* 0x040fe20000041804 */
[----:B------:R-:W1:Y:S07]  /*3530*/  LDSM.16.M88.2 R172, [R209+0x5080] ;  /* 0x00508000d1ac783b */ /* 0x000e6e0000000100 */
        /* <DEDUP_REMOVED lines=104> */
[----:B------:R-:W-:Y:S02]  /*3bc0*/  IMAD.SHL.U32 R15, R10, 0x40, RZ ;  /* 0x000000400a0f7824 */ /* 0x000fe400078e00ff */
[----:B------:R-:W-:Y:S02]  /*3bd0*/  IMAD R5, R5, c[0x0][0x178], RZ ;  /* 0x00005e0005057a24 */ /* 0x000fe400078e02ff */
[C---:B---3--:R-:W-:Y:S02]  /*3be0*/  IMAD R18, R6.reuse, -0x40, R231 ;  /* 0xffffffc006127824 */ /* 0x048fe400078e02e7 */
[----:B------:R-:W-:Y:S02]  /*3bf0*/  IMAD R5, R6, c[0x0][0x17c], R5 ;  /* 0x00005f0006057a24 */ /* 0x000fe400078e0205 */
[----:B------:R-:W-:Y:S02]  /*3c00*/  @!P1 LEA R4, R224, 0x40, 0x6 ;  /* 0x00000040e0049811 */ /* 0x000fe400078e30ff */
[----:B------:R-:W-:Y:S02]  /*3c10*/  IMAD.IADD R5, R11, 0x1, R5 ;  /* 0x000000010b057824 */ /* 0x000fe400078e0205 */
[C---:B------:R-:W-:Y:S04]  /*3c20*/  @!P1 IADD3 R0, P0, R4.reuse, R246, RZ ;  /* 0x000000f604009210 */ /* 0x040fe80007f1e0ff */
[----:B------:R-:W-:Y:S02]  /*3c30*/  @!P1 LEA.HI.X.SX32 R11, R4, R252, 0x1, P0 ;  /* 0x000000fc040b9211 */ /* 0x000fe400000f0eff */
[----:B------:R-:W-:Y:S02]  /*3c40*/  IADD3 R7, P1, P0, R240, UR9, R15 ;  /* 0x00000009f0077c10 */ /* 0x000fe4000f83e00f */
[----:B------:R-:W-:Y:S02]  /*3c50*/  SHF.L.U64.HI R4, R10, 0x6, R5 ;  /* 0x000000060a047819 */ /* 0x000fe40000010205 */
[----:B------:R-:W-:Y:S02]  /*3c60*/  IADD3 R5, P2, R15, R240, RZ ;  /* 0x000000f00f057210 */ /* 0x000fe40007f5e0ff */
[----:B------:R-:W-:Y:S02]  /*3c70*/  IADD3.X R19, R237, UR8, R4, P1, P0 ;  /* 0x00000008ed137c10 */ /* 0x000fe40008fe0404 */
        /* <DEDUP_REMOVED lines=9> */
[C---:B------:R-:W-:Y:S02]  /*3d10*/  ISETP.LT.OR P0, PT, R4.reuse, 0x1, !P4 ;  /* 0x000000010400780c */ /* 0x040fe40006701670 */
[----:B------:R-:W-:Y:S01]  /*3d20*/  LEA.HI.X R11, R5, c[0x0][0x164], R0, 0x1, P1 ;  /* 0x00005900050b7a11 */ /* 0x000fe200008f0c00 */
[----:B------:R-:W-:Y:S01]  /*3d30*/  IMAD.U32 R5, RZ, RZ, UR13 ;  /* 0x0000000dff057e24 */ /* 0x000fe2000f8e00ff */
[----:B------:R-:W-:Y:S02]  /*3d40*/  IADD3 R0, R227, 0xf080, RZ ;  /* 0x0000f080e3007810 */ /* 0x000fe40007ffe0ff */
[C---:B------:R-:W-:Y:S02]  /*3d50*/  ISETP.LT.OR P1, PT, R4.reuse, 0x1, !P6 ;  /* 0x000000010400780c */ /* 0x040fe40007721670 */
[----:B------:R-:W-:Y:S01]  /*3d60*/  ISETP.LT.OR P2, PT, R4, 0x21, !P4 ;  /* 0x000000210400780c */ /* 0x000fe20006741670 */
[----:B------:R-:W-:Y:S02]  /*3d70*/  IMAD R0, R5, 0x6000, R0 ;  /* 0x0000600005007824 */ /* 0x000fe400078e0200 */
[----:B------:R-:W-:Y:S03]  /*3d80*/  IMAD.SHL.U32 R5, R200, 0x4, RZ ;  /* 0x00000004c8057824 */ /* 0x000fe600078e00ff */
        /* <DEDUP_REMOVED lines=8> */
[----:B------:R-:W-:Y:S01]  /*3e10*/  ISETP.LT.OR P0, PT, R4, 0x21, !P5 ;  /* 0x000000210400780c */ /* 0x000fe20006f01670 */
[----:B------:R-:W-:Y:S02]  /*3e20*/  IMAD.U32 R4, RZ, RZ, UR13 ;  /* 0x0000000dff047e24 */ /* 0x000fe4000f8e00ff */
[----:B------:R2:W-:Y:S01]  /*3e30*/  LDGSTS.E.BYPASS.LTC128B.128 [R0+0x1000], [R6.64], !P2 ;  /* 0x0100000006007fae */ /* 0x0005e2000d101d4a */
[----:B------:R-:W-:Y:S03]  /*3e40*/  ISETP.GT.AND P2, PT, R200, 0xf, PT ;  /* 0x0000000fc800780c */ /* 0x000fe60003f44270 */
[----:B------:R2:W-:Y:S06]  /*3e50*/  LDGSTS.E.BYPASS.LTC128B.128 [R0+0x3000], [R6.64+0x80], !P1 ;  /* 0x0300008006007fae */ /* 0x0005ec000c901d4a */
[----:B------:R2:W-:Y:S04]  /*3e60*/  LDGSTS.E.BYPASS.LTC128B.128 [R0+0x5000], [R6.64+0x100], !P0 ;  /* 0x0500010006007fae */ /* 0x0005e8000c101d4a */
[----:B------:R-:W-:Y:S04]  /*3e70*/  @!P2 IMAD R4, R4, 0x40, R5 ;  /* 0x000000400404a824 */ /* 0x000fe800078e0205 */
[----:B------:R-:W-:Y:S05]  /*3e80*/  @!P2 IMAD.SHL.U32 R4, R4, 0x4, RZ ;  /* 0x000000040404a824 */ /* 0x000fea00078e00ff */
[----:B------:R2:W-:Y:S02]  /*3e90*/  @!P2 LDGSTS.E.BYPASS.LTC128B.128 [R4+0x21080], [R14.64] ;  /* 0x210800000e04afae */ /* 0x0005e4000b901d4a */
.L_x_1268:
        /* <DEDUP_REMOVED lines=47> */
[C---:B------:R-:W-:Y:S01]  /*4190*/  LEA R100, R224.reuse, R232, 0x6 ;  /* 0x000000e8e0647211 */ /* 0x040fe200078e30ff */
        /* <DEDUP_REMOVED lines=395> */
[----:B------:R-:W-:Y:S02]  /*5a50*/  IMAD.SHL.U32 R5, R2, 0x40, RZ ;  /* 0x0000004002057824 */ /* 0x000fe400078e00ff */
[C---:B------:R-:W-:Y:S02]  /*5a60*/  IMAD R4, R224.reuse, c[0x0][0x20c], R0 ;  /* 0x00008300e0047a24 */ /* 0x040fe400078e0200 */
[----:B------:R-:W-:Y:S01]  /*5a70*/  IMAD.SHL.U32 R0, R224, 0x40, RZ ;  /* 0x00000040e0007824 */ /* 0x000fe200078e00ff */
[----:B------:R-:W-:Y:S01]  /*5a80*/  IADD3 R8, P2, P1, R238, UR6, R5 ;  /* 0x00000006ee087c10 */ /* 0x000fe2000f95e005 */
[----:B------:R-:W-:Y:S03]  /*5a90*/  IMAD.IADD R4, R3, 0x1, R4 ;  /* 0x0000000103047824 */ /* 0x000fe600078e0204 */
[----:B------:R-:W-:Y:S02]  /*5aa0*/  IADD3 R3, P0, R0, R244, RZ ;  /* 0x000000f400037210 */ /* 0x000fe40007f1e0ff */
[----:B------:R-:W-:Y:S02]  /*5ab0*/  SHF.L.U64.HI R2, R2, 0x6, R4 ;  /* 0x0000000602027819 */ /* 0x000fe40000010204 */
[----:B------:R-:W-:Y:S02]  /*5ac0*/  LEA.HI.X.SX32 R4, R0, R250, 0x1, P0 ;  /* 0x000000fa00047211 */ /* 0x000fe400000f0eff */
[----:B------:R-:W-:Y:S02]  /*5ad0*/  IADD3.X R9, R235, UR5, R2, P2, P1 ;  /* 0x00000005eb097c10 */ /* 0x000fe400097e2402 */
[----:B------:R-:W-:Y:S02]  /*5ae0*/  IADD3 R5, P1, R5, R238, RZ ;  /* 0x000000ee05057210 */ /* 0x000fe40007f3e0ff */
[----:B------:R-:W-:Y:S02]  /*5af0*/  LEA R6, P0, R3, c[0x0][0x280], 0x2 ;  /* 0x0000a00003067a11 */ /* 0x000fe400078010ff */
[----:B------:R-:W-:Y:S01]  /*5b00*/  IADD3 R0, -R243, R231, -R0 ;  /* 0x000000e7f3007210 */ /* 0x000fe20007ffe900 */
[----:B------:R-:W-:Y:S01]  /*5b10*/  IMAD.X R2, R2, 0x1, R235, P1 ;  /* 0x0000000102027824 */ /* 0x000fe200008e06eb */
        /* <DEDUP_REMOVED lines=25> */
.L_x_1269:
[-C--:B-1234-:R-:W-:Y:S01]  /*5cb0*/  HMMA.16816.F32.BF16 R4, R108, R16.reuse, RZ ;  /* 0x000000106c04723c */ /* 0x09efe200000418ff */
[----:B------:R-:W-:Y:S01]  /*5cc0*/  LDSM.16.MT88.4 R200, [R214+0x6000] ;  /* 0x00600000d6c8783b */ /* 0x000fe20000004200 */
[----:B------:R-:W-:Y:S02]  /*5cd0*/  UIADD3 UR12, UR4, 0x1, URZ ;  /* 0x00000001040c7890 */ /* 0x000fe4000fffe03f */
[----:B------:R-:W-:Y:S01]  /*5ce0*/  IMAD R0, R230, 0x3000, RZ ;  /* 0x00003000e6007824 */ /* 0x000fe200078e02ff */
[----:B------:R-:W-:Y:S01]  /*5cf0*/  LDSM.16.MT88.4 R204, [R214+0x1800] ;  /* 0x00180000d6cc783b */ /* 0x000fe20000004200 */
[----:B------:R-:W-:Y:S02]  /*5d00*/  UISETP.GE.AND UP1, UPT, UR4, 0x1, UPT ;  /* 0x000000010400788c */ /* 0x000fe4000bf26270 */
[C---:B------:R-:W-:Y:S01]  /*5d10*/  HMMA.16816.F32.BF16 R8, R172.reuse, R16, RZ ;  /* 0x00000010ac08723c */ /* 0x040fe200000418ff */
[----:B------:R-:W0:Y:S01]  /*5d20*/  LDGDEPBAR ;  /* 0x00000000000079af */ /* 0x000e220000000000 */
[----:B------:R-:W-:Y:S02]  /*5d30*/  UIADD3 UR7, UR13, 0x1, URZ ;  /* 0x000000010d077890 */ /* 0x000fe4000fffe03f */
[C---:B------:R-:W-:Y:S01]  /*5d40*/  IADD3 R2, P0, R0.reuse, R248, RZ ;  /* 0x000000f800027210 */ /* 0x040fe20007f1e0ff */
[----:B------:R-:W-:Y:S03]  /*5d50*/  UISETP.GE.AND UP0, UPT, UR13, 0x1, UPT ;  /* 0x000000010d00788c */ /* 0x000fe6000bf06270 */
[-C--:B------:R-:W-:Y:S01]  /*5d60*/  HMMA.16816.F32.BF16 R12, R172, R18.reuse, RZ ;  /* 0x00000012ac0c723c */ /* 0x080fe200000418ff */
[----:B------:R-:W-:Y:S01]  /*5d70*/  LEA.HI.X.SX32 R0, R0, R251, 0x1, P0 ;  /* 0x000000fb00007211 */ /* 0x000fe200000f0eff */
[----:B------:R-:W-:Y:S06]  /*5d80*/  USEL UR13, UR7, URZ, !UP0 ;  /* 0x0000003f070d7287 */ /* 0x000fec000c000000 */
        /* <DEDUP_REMOVED lines=24> */
[----:B------:R-:W4:Y:S07]  /*5f10*/  LDSM.16.M88.4 R188, [R215+0x1800] ;  /* 0x00180000d7bc783b */ /* 0x000f2e0000000200 */
[----:B------:R-:W-:Y:S01]  /*5f20*/  HMMA.16816.F32.BF16 R108, R180, R198, R108 ;  /* 0x000000c6b46c723c */ /* 0x000fe2000004186c */
[----:B------:R-:W5:Y:S04]  /*5f30*/  LDSM.16.M88.4 R180, [R215+0x1c00] ;  /* 0x001c0000d7b4783b */ /* 0x000f680000000200 */
[----:B------:R-:W4:Y:S03]  /*5f40*/  LDSM.16.MT88.4 R196, [R214+0x4000] ;  /* 0x00400000d6c4783b */ /* 0x000f260000004200 */
[-C--:B-1----:R-:W-:Y:S08]  /*5f50*/  HMMA.16816.F32.BF16 R4, R172, R176.reuse, R4 ;  /* 0x000000b0ac04723c */ /* 0x082ff00000041804 */
[C---:B--2---:R-:W-:Y:S08]  /*5f60*/  HMMA.16816.F32.BF16 R8, R184.reuse, R176, R8 ;  /* 0x000000b0b808723c */ /* 0x044ff00000041808 */
[-C--:B------:R-:W-:Y:S08]  /*5f70*/  HMMA.16816.F32.BF16 R12, R184, R178.reuse, R12 ;  /* 0x000000b2b80c723c */ /* 0x080ff0000004180c */
[C---:B------:R-:W-:Y:S01]  /*5f80*/  HMMA.16816.F32.BF16 R16, R172.reuse, R178, R16 ;  /* 0x000000b2ac10723c */ /* 0x040fe20000041810 */
[----:B------:R-:W-:Y:S07]  /*5f90*/  LDSM.16.M88.4 R176, [R215+0x2000] ;  /* 0x00200000d7b0783b */ /* 0x000fee0000000200 */
[-C--:B---3--:R-:W-:Y:S08]  /*5fa0*/  HMMA.16816.F32.BF16 R20, R172, R192.reuse, R20 ;  /* 0x000000c0ac14723c */ /* 0x088ff00000041814 */
        /* <DEDUP_REMOVED lines=9> */
[----:B------:R-:W1:Y:S04]  /*6040*/  LDSM.16.MT88.4 R172, [R214+0x6800] ;  /* 0x00680000d6ac783b */ /* 0x000e680000004200 */
[----:B------:R-:W2:Y:S03]  /*6050*/  LDSM.16.MT88.4 R200, [R214+0x4800] ;  /* 0x00480000d6c8783b */ /* 0x000ea60000004200 */
[-C--:B----4-:R-:W-:Y:S08]  /*6060*/  HMMA.16816.F32.BF16 R4, R188, R204.reuse, R4 ;  /* 0x000000ccbc04723c */ /* 0x090ff00000041804 */
[C---:B-----5:R-:W-:Y:S08]  /*6070*/  HMMA.16816.F32.BF16 R8, R180.reuse, R204, R8 ;  /* 0x000000ccb408723c */ /* 0x060ff00000041808 */
[-C--:B------:R-:W-:Y:S08]  /*6080*/  HMMA.16816.F32.BF16 R12, R180, R206.reuse, R12 ;  /* 0x000000ceb40c723c */ /* 0x080ff0000004180c */
[C---:B------:R-:W-:Y:S01]  /*6090*/  HMMA.16816.F32.BF16 R16, R188.reuse, R206, R16 ;  /* 0x000000cebc10723c */ /* 0x040fe20000041810 */
[----:B------:R-:W3:Y:S07]  /*60a0*/  LDSM.16.MT88.4 R204, [R214+0x7000] ;  /* 0x00700000d6cc783b */ /* 0x000eee0000004200 */
        /* <DEDUP_REMOVED lines=11> */
[----:B------:R-:W-:Y:S01]  /*6160*/  ISETP.GE.AND P0, PT, R224, R242, PT ;  /* 0x000000f2e000720c */ /* 0x000fe20003f06270 */
        /* <DEDUP_REMOVED lines=217> */
.L_x_1267:
[----:B------:R-:W-:Y:S05]  /*6f00*/  @P0 BRA `(.L_x_1271) ;  /* 0x000037c000000947 */ /* 0x000fea0003800000 */
[----:B------:R-:W1:Y:S04]  /*6f10*/  S2R R178, SR_TID.X ;  /* 0x0000000000b27919 */ /* 0x000e680000002100 */
[----:B------:R-:W2:Y:S01]  /*6f20*/  LDL R177, [R1+0x4] ;  /* 0x0000040001b17983 */ /* 0x000ea20000100800 */
        /* <DEDUP_REMOVED lines=9> */
[----:B------:R-:W-:Y:S01]  /*6fc0*/  F2FP.BF16.PACK_AB R98, R51, R50 ;  /* 0x000000323362723e */ /* 0x000fe200000010ff */
[----:B-1----:R-:W-:Y:S01]  /*6fd0*/  IMAD.SHL.U32 R6, R178, 0x80, RZ ;  /* 0x00000080b2067824 */ /* 0x002fe200078e00ff */
[----:B------:R-:W-:Y:S02]  /*6fe0*/  SHF.R.S32.HI R176, RZ, 0x1f, R178 ;  /* 0x0000001fffb07819 */ /* 0x000fe400000114b2 */
[----:B------:R-:W-:Y:S02]  /*6ff0*/  F2FP.BF16.PACK_AB R99, R49, R48 ;  /* 0x000000303163723e */ /* 0x000fe400000010ff */
        /* <DEDUP_REMOVED lines=14> */
[----:B------:R-:W-:Y:S02]  /*70e0*/  IADD3 R0, R4, R0, -R3 ;  /* 0x0000000004007210 */ /* 0x000fe40007ffe803 */
[C---:B------:R-:W-:Y:S02]  /*70f0*/  LOP3.LUT R26, R2.reuse, 0x2c00, RZ, 0xfc, !PT ;  /* 0x00002c00021a7812 */ /* 0x040fe400078efcff */
[C---:B------:R-:W-:Y:S02]  /*7100*/  LOP3.LUT R9, R2.reuse, 0x48, RZ, 0xfc, !PT ;  /* 0x0000004802097812 */ /* 0x040fe400078efcff */
[C---:B------:R-:W-:Y:S02]  /*7110*/  LOP3.LUT R6, R2.reuse, 0x1408, RZ, 0xfc, !PT ;  /* 0x0000140802067812 */ /* 0x040fe400078efcff */
[C---:B------:R-:W-:Y:S02]  /*7120*/  LOP3.LUT R4, R2.reuse, 0x2800, RZ, 0xfc, !PT ;  /* 0x0000280002047812 */ /* 0x040fe400078efcff */
[----:B------:R-:W-:-:S02]  /*7130*/  LOP3.LUT R41, R2, 0x1c40, RZ, 0xfc, !PT ;  /* 0x00001c4002297812 */ /* 0x000fc400078efcff */
[----:B------:R-:W-:Y:S02]  /*7140*/  LOP3.LUT R84, R5, R2, RZ, 0x3c, !PT ;  /* 0x0000000205547212 */ /* 0x000fe400078e3cff */
[C---:B------:R-:W-:Y:S02]  /*7150*/  LOP3.LUT R11, R2.reuse, 0x40, RZ, 0xfc, !PT ;  /* 0x00000040020b7812 */ /* 0x040fe400078efcff */
[C---:B------:R-:W-:Y:S02]  /*7160*/  LOP3.LUT R8, R2.reuse, 0x1400, RZ, 0xfc, !PT ;  /* 0x0000140002087812 */ /* 0x040fe400078efcff */
[C---:B------:R-:W-:Y:S02]  /*7170*/  LOP3.LUT R7, R2.reuse, 0x1440, RZ, 0xfc, !PT ;  /* 0x0000144002077812 */ /* 0x040fe400078efcff */
[C---:B------:R-:W-:Y:S02]  /*7180*/  LOP3.LUT R29, R2.reuse, 0x2c40, RZ, 0xfc, !PT ;  /* 0x00002c40021d7812 */ /* 0x040fe400078efcff */
[----:B------:R-:W-:-:S02]  /*7190*/  LOP3.LUT R36, R2, 0x800, RZ, 0xfc, !PT ;  /* 0x0000080002247812 */ /* 0x000fc400078efcff */
[C---:B------:R-:W-:Y:S02]  /*71a0*/  LOP3.LUT R38, R2.reuse, 0x808, RZ, 0xfc, !PT ;  /* 0x0000080802267812 */ /* 0x040fe400078efcff */
[C---:B------:R-:W-:Y:S02]  /*71b0*/  LOP3.LUT R47, R2.reuse, 0x3048, RZ, 0xfc, !PT ;  /* 0x00003048022f7812 */ /* 0x040fe400078efcff */
[----:B------:R-:W-:Y:S02]  /*71c0*/  F2FP.BF16.PACK_AB R173, R79, R78 ;  /* 0x0000004e4fad723e */ /* 0x000fe400000010ff */
        /* <DEDUP_REMOVED lines=273> */
[----:B------:R-:W-:Y:S01]  /*82e0*/  BAR.SYNC.DEFER_BLOCKING 0x1, 0x100 ;  /* 0x0044000000007b1d */ /* 0x000fe20000010000 */
[C---:B------:R-:W-:Y:S01]  /*82f0*/  IMAD.IADD R2, R0.reuse, 0x1, R79 ;  /* 0x0000000100027824 */ /* 0x040fe200078e024f */
[----:B------:R-:W-:Y:S01]  /*8300*/  ISETP.NE.AND.EX P3, PT, RZ, c[0x0][0x35c], PT, P0 ;  /* 0x0000d700ff007a0c */ /* 0x000fe20003f65300 */
[C---:B------:R-:W-:Y:S01]  /*8310*/  IMAD.IADD R79, R0.reuse, 0x1, R8 ;  /* 0x00000001004f7824 */ /* 0x040fe200078e0208 */
[----:B------:R-:W-:Y:S01]  /*8320*/  ISETP.NE.U32.AND P1, PT, RZ, c[0x0][0x360], PT ;  /* 0x0000d800ff007a0c */ /* 0x000fe20003f25070 */
[----:B------:R-:W-:Y:S01]  /*8330*/  IMAD.SHL.U32 R6, R3, 0x2, RZ ;  /* 0x0000000203067824 */ /* 0x000fe200078e00ff */
[----:B------:R-:W-:Y:S01]  /*8340*/  PRMT R3, R89, 0x7632, R3 ;  /* 0x0000763259037816 */ /* 0x000fe20000000003 */
[--C-:B------:R-:W-:Y:S01]  /*8350*/  IMAD.IADD R82, R0, 0x1, R5.reuse ;  /* 0x0000000100527824 */ /* 0x100fe200078e0205 */
[----:B------:R-:W-:Y:S01]  /*8360*/  PRMT R5, R85, 0x7632, R5 ;  /* 0x0000763255057816 */ /* 0x000fe20000000005 */
[----:B------:R-:W-:Y:S01]  /*8370*/  IMAD.SHL.U32 R8, R2, 0x2, RZ ;  /* 0x0000000202087824 */ /* 0x000fe200078e00ff */
[----:B------:R-:W-:Y:S01]  /*8380*/  PRMT R2, R88, 0x7610, R2 ;  /* 0x0000761058027816 */ /* 0x000fe20000000002 */
[C-C-:B------:R-:W-:Y:S01]  /*8390*/  IMAD.IADD R84, R0.reuse, 0x1, R4.reuse ;  /* 0x0000000100547824 */ /* 0x140fe200078e0204 */
[----:B------:R-:W-:Y:S01]  /*83a0*/  PRMT R4, R89, 0x7610, R4 ;  /* 0x0000761059047816 */ /* 0x000fe20000000004 */
[C---:B------:R-:W-:Y:S01]  /*83b0*/  IMAD.IADD R49, R0.reuse, 0x1, R45 ;  /* 0x0000000100317824 */ /* 0x040fe200078e022d */
[----:B------:R-:W-:Y:S01]  /*83c0*/  ISETP.NE.AND.EX P0, PT, RZ, c[0x0][0x364], PT, P1 ;  /* 0x0000d900ff007a0c */ /* 0x000fe20003f05310 */
[----:B------:R-:W-:-:S02]  /*83d0*/  IMAD.IADD R44, R0, 0x1, R62 ;  /* 0x00000001002c7824 */ /* 0x000fc400078e023e */
[C---:B------:R-:W-:Y:S02]  /*83e0*/  IMAD.IADD R48, R0.reuse, 0x1, R43 ;  /* 0x0000000100307824 */ /* 0x040fe400078e022b */
[----:B------:R-:W-:Y:S02]  /*83f0*/  IMAD.IADD R45, R0, 0x1, R42 ;  /* 0x00000001002d7824 */ /* 0x000fe400078e022a */
[----:B------:R-:W-:Y:S02]  /*8400*/  IMAD.SHL.U32 R20, R20, 0x2, RZ ;  /* 0x0000000214147824 */ /* 0x000fe400078e00ff */
[C---:B------:R-:W-:Y:S01]  /*8410*/  IMAD.IADD R57, R0.reuse, 0x1, R57 ;  /* 0x0000000100397824 */ /* 0x040fe200078e0239 */
[----:B------:R-:W-:Y:S01]  /*8420*/  STS.U16 [R80+0x7880], R87 ;  /* 0x0078805750007388 */ /* 0x000fe20000000400 */
[C---:B------:R-:W-:Y:S02]  /*8430*/  IMAD.IADD R56, R0.reuse, 0x1, R56 ;  /* 0x0000000100387824 */ /* 0x040fe400078e0238 */
[C---:B------:R-:W-:Y:S01]  /*8440*/  IMAD.IADD R54, R0.reuse, 0x1, R54 ;  /* 0x0000000100367824 */ /* 0x040fe200078e0236 */
[----:B------:R-:W-:Y:S01]  /*8450*/  STS.U16 [R6+0x7880], R86 ;  /* 0x0078805606007388 */ /* 0x000fe20000000400 */
[----:B------:R-:W-:-:S02]  /*8460*/  IMAD.IADD R53, R0, 0x1, R53 ;  /* 0x0000000100357824 */ /* 0x000fc400078e0235 */
[C---:B------:R-:W-:Y:S01]  /*8470*/  IMAD.IADD R52, R0.reuse, 0x1, R52 ;  /* 0x0000000100347824 */ /* 0x040fe200078e0234 */
[----:B------:R-:W-:Y:S01]  /*8480*/  STS.U16 [R8+0x7880], R85 ;  /* 0x0078805508007388 */ /* 0x000fe20000000400 */
[C---:B------:R-:W-:Y:S02]  /*8490*/  IMAD.IADD R51, R0.reuse, 0x1, R51 ;  /* 0x0000000100337824 */ /* 0x040fe400078e0233 */
[C---:B------:R-:W-:Y:S01]  /*84a0*/  IMAD.IADD R43, R0.reuse, 0x1, R40 ;  /* 0x00000001002b7824 */ /* 0x040fe200078e0228 */
[----:B------:R1:W-:Y:S01]  /*84b0*/  STS.U16 [R22+0x7880], R5 ;  /* 0x0078800516007388 */ /* 0x0003e20000000400 */
[C---:B------:R-:W-:Y:S02]  /*84c0*/  IMAD.IADD R42, R0.reuse, 0x1, R39 ;  /* 0x00000001002a7824 */ /* 0x040fe400078e0227 */
[C---:B------:R-:W-:Y:S01]  /*84d0*/  IMAD.IADD R66, R0.reuse, 0x1, R37 ;  /* 0x0000000100427824 */ /* 0x040fe200078e0225 */
[----:B------:R3:W-:Y:S01]  /*84e0*/  STS.U16 [R21+0x7880], R4 ;  /* 0x0078800415007388 */ /* 0x0007e20000000400 */
[----:B------:R-:W-:-:S02]  /*84f0*/  IMAD.IADD R65, R0, 0x1, R36 ;  /* 0x0000000100417824 */ /* 0x000fc400078e0224 */
[C---:B------:R-:W-:Y:S01]  /*8500*/  IMAD.IADD R64, R0.reuse, 0x1, R34 ;  /* 0x0000000100407824 */ /* 0x040fe200078e0222 */
[----:B------:R4:W-:Y:S01]  /*8510*/  STS.U16 [R20+0x7880], R3 ;  /* 0x0078800314007388 */ /* 0x0009e20000000400 */
[C---:B------:R-:W-:Y:S02]  /*8520*/  IMAD.IADD R63, R0.reuse, 0x1, R33 ;  /* 0x00000001003f7824 */ /* 0x040fe400078e0221 */
[C---:B------:R-:W-:Y:S02]  /*8530*/  IMAD.IADD R62, R0.reuse, 0x1, R31 ;  /* 0x00000001003e7824 */ /* 0x040fe400078e021f */
[C---:B------:R-:W-:Y:S02]  /*8540*/  IMAD.IADD R71, R0.reuse, 0x1, R26 ;  /* 0x0000000100477824 */ /* 0x040fe400078e021a */
[C---:B------:R-:W-:Y:S02]  /*8550*/  IMAD.IADD R70, R0.reuse, 0x1, R24 ;  /* 0x0000000100467824 */ /* 0x040fe400078e0218 */
[----:B------:R-:W-:-:S02]  /*8560*/  IMAD.IADD R69, R0, 0x1, R17 ;  /* 0x0000000100457824 */ /* 0x000fc400078e0211 */
[C---:B------:R-:W-:Y:S02]  /*8570*/  IMAD.IADD R68, R0.reuse, 0x1, R16 ;  /* 0x0000000100447824 */ /* 0x040fe400078e0210 */
[C---:B------:R-:W-:Y:S02]  /*8580*/  IMAD.IADD R67, R0.reuse, 0x1, R15 ;  /* 0x0000000100437824 */ /* 0x040fe400078e020f */
[C---:B------:R-:W-:Y:S02]  /*8590*/  IMAD.IADD R76, R0.reuse, 0x1, R14 ;  /* 0x00000001004c7824 */ /* 0x040fe400078e020e */
[C---:B------:R-:W-:Y:S01]  /*85a0*/  IMAD.IADD R75, R0.reuse, 0x1, R13 ;  /* 0x00000001004b7824 */ /* 0x040fe200078e020d */
[C---:B-1----:R-:W-:Y:S01]  /*85b0*/  PRMT R5, R91.reuse, 0x7610, R5 ;  /* 0x000076105b057816 */ /* 0x042fe20000000005 */
[C---:B------:R-:W-:Y:S02]  /*85c0*/  IMAD.IADD R74, R0.reuse, 0x1, R12 ;  /* 0x00000001004a7824 */ /* 0x040fe400078e020c */
[C---:B------:R-:W-:Y:S01]  /*85d0*/  IMAD.IADD R73, R0.reuse, 0x1, R11 ;  /* 0x0000000100497824 */ /* 0x040fe200078e020b */
[----:B---3--:R-:W-:Y:S01]  /*85e0*/  PRMT R4, R91, 0x7632, R4 ;  /* 0x000076325b047816 */ /* 0x008fe20000000004 */
[----:B------:R-:W-:-:S02]  /*85f0*/  IMAD.IADD R72, R0, 0x1, R10 ;  /* 0x0000000100487824 */ /* 0x000fc400078e020a */
[----:B------:R-:W-:Y:S01]  /*8600*/  IMAD.IADD R77, R0, 0x1, R9 ;  /* 0x00000001004d7824 */ /* 0x000fe200078e0209 */
[----:B----4-:R-:W-:Y:S01]  /*8610*/  PRMT R3, R90, 0x7610, R3 ;  /* 0x000076105a037816 */ /* 0x010fe20000000003 */
[----:B------:R-:W-:Y:S01]  /*8620*/  IMAD.IADD R78, R0, 0x1, R7 ;  /* 0x00000001004e7824 */ /* 0x000fe200078e0207 */
[----:B------:R-:W-:Y:S01]  /*8630*/  PRMT R0, R88, 0x7632, R0 ;  /* 0x0000763258007816 */ /* 0x000fe20000000000 */
[----:B------:R-:W-:Y:S02]  /*8640*/  IMAD.SHL.U32 R19, R19, 0x2, RZ ;  /* 0x0000000213137824 */ /* 0x000fe400078e00ff */
        /* <DEDUP_REMOVED lines=22> */
[----:B---3--:R-:W-:Y:S01]  /*87b0*/  PRMT R0, R92, 0x7610, R0 ;  /* 0x000076105c007816 */ /* 0x008fe20000000000 */
[----:B------:R1:W-:Y:S01]  /*87c0*/  STS.U16 [R25+0x7880], R2 ;  /* 0x0078800219007388 */ /* 0x0003e20000000400 */
[----:B------:R-:W-:Y:S01]  /*87d0*/  IMAD.SHL.U32 R16, R58, 0x2, RZ ;  /* 0x000000023a107824 */ /* 0x000fe200078e00ff */
[----:B----4-:R-:W-:Y:S02]  /*87e0*/  PRMT R5, R92, 0x7632, R5 ;  /* 0x000076325c057816 */ /* 0x010fe40000000005 */
[----:B------:R3:W-:Y:S01]  /*87f0*/  STS.U16 [R23+0x7880], R0 ;  /* 0x0078800017007388 */ /* 0x0007e20000000400 */
[----:B------:R-:W-:Y:S01]  /*8800*/  IMAD.SHL.U32 R15, R57, 0x2, RZ ;  /* 0x00000002390f7824 */ /* 0x000fe200078e00ff */
[----:B--2---:R-:W-:Y:S02]  /*8810*/  PRMT R4, R94, 0x7610, R4 ;  /* 0x000076105e047816 */ /* 0x004fe40000000004 */
[----:B------:R2:W-:Y:S01]  /*8820*/  STS.U16 [R7+0x7880], R5 ;  /* 0x0078800507007388 */ /* 0x0005e20000000400 */
[----:B------:R-:W-:Y:S01]  /*8830*/  IMAD.SHL.U32 R30, R56, 0x2, RZ ;  /* 0x00000002381e7824 */ /* 0x000fe200078e00ff */
[----:B------:R-:W-:-:S02]  /*8840*/  PRMT R3, R94, 0x7632, R3 ;  /* 0x000076325e037816 */ /* 0x000fc40000000003 */
        /* <DEDUP_REMOVED lines=14> */
[C---:B--2---:R-:W-:Y:S02]  /*8930*/  PRMT R5, R96.reuse, 0x7610, R5 ;  /* 0x0000761060057816 */ /* 0x044fe40000000005 */
[----:B------:R2:W-:Y:S01]  /*8940*/  STS.U16 [R14+0x7880], R0 ;  /* 0x007880000e007388 */ /* 0x0005e20000000400 */
[----:B------:R-:W-:Y:S01]  /*8950*/  IMAD.SHL.U32 R40, R45, 0x2, RZ ;  /* 0x000000022d287824 */ /* 0x000fe200078e00ff */
[----:B----4-:R-:W-:Y:S02]  /*8960*/  PRMT R4, R96, 0x7632, R4 ;  /* 0x0000763260047816 */ /* 0x010fe40000000004 */
        /* <DEDUP_REMOVED lines=44> */
[----:B------:R-:W-:-:S02]  /*8c30*/  PRMT R3, R100, 0x7610, R3 ;  /* 0x0000761064037816 */ /* 0x000fc40000000003 */
        /* <DEDUP_REMOVED lines=212> */
.L_x_1272:
[----:B------:R-:W2:Y:S01]  /*9980*/  LDL.LU R7, [R1+0x8] ;  /* 0x0000080001077983 */ /* 0x000ea20000300800 */
[----:B------:R-:W-:-:S02]  /*9990*/  LEA.HI R2, R176, R178, RZ, 0x3 ;  /* 0x000000b2b0027211 */ /* 0x000fc400078f18ff */
[----:B------:R-:W-:Y:S01]  /*99a0*/  ISETP.GT.AND P2, PT, R178, 0x27f, PT ;  /* 0x0000027fb200780c */ /* 0x000fe20003f44270 */
[----:B------:R-:W3:Y:S01]  /*99b0*/  LDL R93, [R1] ;  /* 0x00000000015d7983 */ /* 0x000ee20000100800 */
[----:B------:R-:W-:Y:S02]  /*99c0*/  LOP3.LUT R0, R2, 0x1ffffff8, RZ, 0xc0, !PT ;  /* 0x1ffffff802007812 */ /* 0x000fe400078ec0ff */
[----:B------:R-:W-:Y:S02]  /*99d0*/  SHF.R.S32.HI R14, RZ, 0x3, R2 ;  /* 0x00000003ff0e7819 */ /* 0x000fe40000011402 */
[C---:B------:R-:W-:Y:S01]  /*99e0*/  ISETP.GT.AND P1, PT, R178.reuse, 0x17f, PT ;  /* 0x0000017fb200780c */ /* 0x040fe20003f24270 */
[C---:B------:R-:W-:Y:S01]  /*99f0*/  IMAD.IADD R0, R178.reuse, 0x1, -R0 ;  /* 0x00000001b2007824 */ /* 0x040fe200078e0a00 */
[----:B------:R-:W-:Y:S01]  /*9a00*/  ISETP.GT.AND P0, PT, R178, 0x7f, PT ;  /* 0x0000007fb200780c */ /* 0x000fe20003f04270 */
[----:B------:R-:W-:Y:S02]  /*9a10*/  IMAD.SHL.U32 R2, R14, 0x40, RZ ;  /* 0x000000400e027824 */ /* 0x000fe400078e00ff */
[----:B------:R-:W-:-:S03]  /*9a20*/  IMAD.SHL.U32 R12, R0, 0x8, RZ ;  /* 0x00000008000c7824 */ /* 0x000fc600078e00ff */
[----:B------:R-:W-:Y:S02]  /*9a30*/  LOP3.LUT R0, R2, 0x1c0, RZ, 0xc0, !PT ;  /* 0x000001c002007812 */ /* 0x000fe400078ec0ff */
[----:B------:R-:W-:Y:S02]  /*9a40*/  LEA.HI R2, R176, R178, RZ, 0x6 ;  /* 0x000000b2b0027211 */ /* 0x000fe400078f30ff */
[----:B------:R-:W-:Y:S02]  /*9a50*/  LOP3.LUT R3, R0, 0x38, R12, 0xf8, !PT ;  /* 0x0000003800037812 */ /* 0x000fe400078ef80c */
[----:B------:R-:W-:Y:S01]  /*9a60*/  SHF.R.U32.HI R0, RZ, 0x3, R0 ;  /* 0x00000003ff007819 */ /* 0x000fe20000011600 */
[----:B------:R-:W-:-:S03]  /*9a70*/  IMAD.SHL.U32 R2, R2, 0x8, RZ ;  /* 0x0000000802027824 */ /* 0x000fc600078e00ff */
[----:B------:R-:W-:-:S04]  /*9a80*/  LOP3.LUT R0, R3, R0, RZ, 0x3c, !PT ;  /* 0x0000000003007212 */ /* 0x000fc800078e3cff */
        /* <DEDUP_REMOVED lines=38> */
[----:B------:R-:W-:-:S02]  /*9cf0*/  SHF.R.S32.HI R13, RZ, 0x1f, R12 ;  /* 0x0000001fff0d7819 */ /* 0x000fc4000001140c */
[----:B------:R-:W-:Y:S02]  /*9d00*/  SHF.R.S32.HI R92, RZ, 0x1f, R177 ;  /* 0x0000001fff5c7819 */ /* 0x000fe400000114b1 */
[----:B------:R-:W1:Y:S04]  /*9d10*/  @!P2 LDS.128 R16, [R0+0x7880] ;  /* 0x007880000010a984 */ /* 0x000e680000000c00 */
        /* <DEDUP_REMOVED lines=17> */
[----:B------:R-:W-:-:S02]  /*9e30*/  SEL R92, R92, RZ, !P3 ;  /* 0x000000ff5c5c7207 */ /* 0x000fc40005800000 */
[C---:B------:R-:W-:Y:S02]  /*9e40*/  IADD3 R4, P0, R14.reuse, R4, RZ ;  /* 0x000000040e047210 */ /* 0x040fe40007f1e0ff */
[----:B------:R-:W-:Y:S02]  /*9e50*/  SEL R53, R177, RZ, !P3 ;  /* 0x000000ffb1357207 */ /* 0x000fe40005800000 */
[----:B------:R-:W-:Y:S01]  /*9e60*/  LEA.HI.X.SX32 R5, R14, R5, 0x1, P0 ;  /* 0x000000050e057211 */ /* 0x000fe200000f0eff */
[----:B------:R-:W-:Y:S01]  /*9e70*/  BSSY B0, `(.L_x_1273) ;  /* 0x000001e000007945 */ /* 0x000fe20003800000 */
[C---:B------:R-:W-:Y:S02]  /*9e80*/  IADD3 R15, R12.reuse, 0x40, RZ ;  /* 0x000000400c0f7810 */ /* 0x040fe40007ffe0ff */
[----:B------:R-:W-:Y:S01]  /*9e90*/  IADD3 R52, R12, 0x80, RZ ;  /* 0x000000800c347810 */ /* 0x000fe20007ffe0ff */
[----:B--2--5:R-:W-:Y:S01]  /*9ea0*/  IMAD R6, R7, -0x50, R6 ;  /* 0xffffffb007067824 */ /* 0x024fe200078e0206 */
[----:B---3--:R-:W-:-:S04]  /*9eb0*/  SHF.R.S32.HI R55, RZ, 0x1f, R93 ;  /* 0x0000001fff377819 */ /* 0x008fc8000001145d */
[----:B------:R-:W-:Y:S01]  /*9ec0*/  IMNMX R54, R6, 0x50, PT ;  /* 0x0000005006367817 */ /* 0x000fe20003800200 */
[----:B-1----:R-:W-:-:S03]  /*9ed0*/  IMAD R0, R55, c[0x0][0x338], RZ ;  /* 0x0000ce0037007a24 */ /* 0x002fc600078e02ff */
[----:B------:R-:W-:Y:S01]  /*9ee0*/  ISETP.GE.AND P6, PT, R14, R54, PT ;  /* 0x000000360e00720c */ /* 0x000fe20003fc6270 */
[----:B------:R-:W-:-:S04]  /*9ef0*/  IMAD.WIDE.U32 R2, R93, c[0x0][0x338], R12 ;  /* 0x0000ce005d027a25 */ /* 0x000fc800078e000c */
        /* <DEDUP_REMOVED lines=8> */
[----:B----4-:R-:W-:Y:S01]  /*9f80*/  IMAD R0, R3, c[0x0][0x330], RZ ;  /* 0x0000cc0003007a24 */ /* 0x010fe200078e02ff */
        /* <DEDUP_REMOVED lines=12> */
.L_x_1274:
[----:B----4-:R-:W-:Y:S05]  /*a050*/  BSYNC B0 ;  /* 0x0000000000007941 */ /* 0x010fea0003800000 */
.L_x_1273:
[----:B------:R-:W-:Y:S01]  /*a060*/  IADD3 R0, R14, 0x20, RZ ;  /* 0x000000200e007810 */ /* 0x000fe20007ffe0ff */
[----:B------:R-:W-:Y:S03]  /*a070*/  BSSY B0, `(.L_x_1275) ;  /* 0x0000013000007945 */ /* 0x000fe60003800000 */
[----:B------:R-:W-:-:S13]  /*a080*/  ISETP.GE.AND P5, PT, R0, R54, PT ;  /* 0x000000360000720c */ /* 0x000fda0003fa6270 */
[----:B------:R-:W-:Y:S05]  /*a090*/  @P5 BRA `(.L_x_1276) ;  /* 0x0000010000005947 */ /* 0x000fea0003800000 */
[----:B------:R-:W-:Y:S02]  /*a0a0*/  IADD3 R0, P0, R2, 0x20, RZ ;  /* 0x0000002002007810 */ /* 0x000fe40007f1e0ff */
[----:B-1----:R-:W-:Y:S02]  /*a0b0*/  MOV R5, R7 ;  /* 0x0000000700057202 */ /* 0x002fe40000000f00 */
        /* <DEDUP_REMOVED lines=14> */
.L_x_1276:
[----:B------:R-:W-:Y:S05]  /*a1a0*/  BSYNC B0 ;  /* 0x0000000000007941 */ /* 0x000fea0003800000 */
.L_x_1275:
        /* <DEDUP_REMOVED lines=19> */
.L_x_1278:
[----:B------:R-:W-:Y:S05]  /*a2e0*/  BSYNC B0 ;  /* 0x0000000000007941 */ /* 0x000fea0003800000 */
.L_x_1277:
        /* <DEDUP_REMOVED lines=23> */
.L_x_1280:
[----:B------:R-:W-:Y:S05]  /*a460*/  BSYNC B0 ;  /* 0x0000000000007941 */ /* 0x000fea0003800000 */
.L_x_1279:
        /* <DEDUP_REMOVED lines=18> */
.L_x_1282:
[----:B------:R-:W-:Y:S05]  /*a590*/  BSYNC B0 ;  /* 0x0000000000007941 */ /* 0x000fea0003800000 */
.L_x_1281:
        /* <DEDUP_REMOVED lines=19> */
.L_x_1271:
[----:B------:R-:W2:Y:S01]  /*a6d0*/  LDL R9, [R1+0x4] ;  /* 0x0000040001097983 */ /* 0x000ea20000100800 */
[----:B------:R-:W-:Y:S01]  /*a6e0*/  ISETP.NE.U32.AND P0, PT, RZ, c[0x0][0x358], PT ;  /* 0x0000d600ff007a0c */ /* 0x000fe20003f05070 */
[----:B------:R-:W-:-:S03]  /*a6f0*/  IMAD.MOV.U32 R2, RZ, RZ, 0x4 ;  /* 0x00000004ff027424 */ /* 0x000fc600078e00ff */
[----:B------:R-:W-:Y:S02]  /*a700*/  ISETP.NE.AND.EX P1, PT, RZ, c[0x0][0x35c], PT, P0 ;  /* 0x0000d700ff007a0c */ /* 0x000fe40003f25300 */
[----:B------:R-:W-:-:S04]  /*a710*/  ISETP.NE.U32.AND P0, PT, RZ, c[0x0][0x360], PT ;  /* 0x0000d800ff007a0c */ /* 0x000fc80003f05070 */
[----:B------:R-:W-:Y:S01]  /*a720*/  ISETP.NE.AND.EX P0, PT, RZ, c[0x0][0x364], PT, P0 ;  /* 0x0000d900ff007a0c */ /* 0x000fe20003f05300 */
[----:B--2---:R-:W-:-:S06]  /*a730*/  IMAD.WIDE R4, R9, R2, c[0x0][0x358] ;  /* 0x0000d60009047625 */ /* 0x004fcc00078e0202 */
        /* <DEDUP_REMOVED lines=12> */
.L_x_1283:
[----:B------:R-:W2:Y:S04]  /*a800*/  LDL.LU R5, [R1+0x8] ;  /* 0x0000080001057983 */ /* 0x000ea80000300800 */
[----:B------:R-:W3:Y:S01]  /*a810*/  LDL R0, [R1] ;  /* 0x0000000001007983 */ /* 0x000ee20000100800 */
[----:B------:R-:W-:Y:S01]  /*a820*/  SHF.R.S32.HI R6, RZ, 0x1f, R9 ;  /* 0x0000001fff067819 */ /* 0x000fe20000011409 */
[----:B------:R-:W-:Y:S01]  /*a830*/  BSSY B0, `(.L_x_1284) ;  /* 0x000002b000007945 */ /* 0x000fe20003800000 */
[----:B------:R-:W-:Y:S01]  /*a840*/  SEL R18, R9, RZ, !P1 ;  /* 0x000000ff09127207 */ /* 0x000fe20004800000 */
[----:B------:R-:W1:Y:S01]  /*a850*/  S2R R4, SR_TID.X ;  /* 0x0000000000047919 */ /* 0x000e620000002100 */
[----:B------:R-:W-:-:S05]  /*a860*/  SEL R20, R6, RZ, !P1 ;  /* 0x000000ff06147207 */ /* 0x000fca0004800000 */
[----:B------:R-:W-:-:S04]  /*a870*/  IMAD R6, R20, c[0x0][0x310], RZ ;  /* 0x0000c40014067a24 */ /* 0x000fc800078e02ff */
[----:B------:R-:W-:Y:S01]  /*a880*/  IMAD R6, R18, c[0x0][0x314], R6 ;  /* 0x0000c50012067a24 */ /* 0x000fe200078e0206 */
[----:B-1----:R-:W-:-:S04]  /*a890*/  SHF.R.S32.HI R14, RZ, 0x1f, R4 ;  /* 0x0000001fff0e7819 */ /* 0x002fc80000011404 */
[----:B------:R-:W-:Y:S01]  /*a8a0*/  LEA.HI R14, R14, R4, RZ, 0x3 ;  /* 0x000000040e0e7211 */ /* 0x000fe200078f18ff */
[----:B--2---:R-:W-:Y:S02]  /*a8b0*/  IMAD.MOV.U32 R8, RZ, RZ, R5 ;  /* 0x000000ffff087224 */ /* 0x004fe400078e0005 */
[----:B---3--:R-:W-:Y:S01]  /*a8c0*/  IMAD.MOV.U32 R21, RZ, RZ, R0 ;  /* 0x000000ffff157224 */ /* 0x008fe200078e0000 */
[----:B------:R-:W-:Y:S01]  /*a8d0*/  LOP3.LUT R0, R14, 0x1ffffff8, RZ, 0xc0, !PT ;  /* 0x1ffffff80e007812 */ /* 0x000fe200078ec0ff */
[----:B-----5:R-:W-:Y:S01]  /*a8e0*/  IMAD R15, R8, -0x50, R7 ;  /* 0xffffffb0080f7824 */ /* 0x020fe200078e0207 */
[----:B------:R-:W-:Y:S02]  /*a8f0*/  SHF.R.S32.HI R14, RZ, 0x3, R14 ;  /* 0x00000003ff0e7819 */ /* 0x000fe4000001140e */
[----:B------:R-:W-:Y:S01]  /*a900*/  SHF.R.S32.HI R19, RZ, 0x1f, R21 ;  /* 0x0000001fff137819 */ /* 0x000fe20000011415 */
[----:B------:R-:W-:Y:S01]  /*a910*/  IMAD.IADD R0, R4, 0x1, -R0 ;  /* 0x0000000104007824 */ /* 0x000fe200078e0a00 */
[----:B------:R-:W-:-:S02]  /*a920*/  ISETP.GE.AND P6, PT, R14, R15, PT ;  /* 0x0000000f0e00720c */ /* 0x000fc40003fc6270 */
[----:B------:R-:W-:Y:S01]  /*a930*/  IADD3 R2, P0, R14, R2, RZ ;  /* 0x000000020e027210 */ /* 0x000fe20007f1e0ff */
[----:B------:R-:W-:Y:S02]  /*a940*/  IMAD.SHL.U32 R12, R0, 0x8, RZ ;  /* 0x00000008000c7824 */ /* 0x000fe400078e00ff */
[----:B------:R-:W-:Y:S01]  /*a950*/  IMAD R0, R19, c[0x0][0x308], RZ ;  /* 0x0000c20013007a24 */ /* 0x000fe200078e02ff */
[----:B------:R-:W-:Y:S02]  /*a960*/  LEA.HI.X.SX32 R3, R14, R3, 0x1, P0 ;  /* 0x000000030e037211 */ /* 0x000fe400000f0eff */
[----:B------:R-:W-:Y:S01]  /*a970*/  SHF.R.S32.HI R13, RZ, 0x1f, R12 ;  /* 0x0000001fff0d7819 */ /* 0x000fe2000001140c */
[----:B------:R-:W-:Y:S01]  /*a980*/  IMAD R0, R21, c[0x0][0x30c], R0 ;  /* 0x0000c30015007a24 */ /* 0x000fe200078e0200 */
[----:B------:R-:W-:Y:S01]  /*a990*/  IADD3 R16, R12, 0x40, RZ ;  /* 0x000000400c107810 */ /* 0x000fe20007ffe0ff */
[----:B------:R-:W-:Y:S01]  /*a9a0*/  IMAD.WIDE R2, R8, 0x50, R2 ;  /* 0x0000005008027825 */ /* 0x000fe200078e0202 */
[----:B------:R-:W-:-:S03]  /*a9b0*/  IADD3 R17, R12, 0x80, RZ ;  /* 0x000000800c117810 */ /* 0x000fc60007ffe0ff */
[----:B------:R-:W-:-:S04]  /*a9c0*/  IMAD.WIDE.U32 R4, R21, c[0x0][0x308], R12 ;  /* 0x0000c20015047a25 */ /* 0x000fc800078e000c */
[----:B------:R-:W-:-:S04]  /*a9d0*/  IMAD.IADD R5, R5, 0x1, R0 ;  /* 0x0000000105057824 */ /* 0x000fc800078e0200 */
        /* <DEDUP_REMOVED lines=16> */
.L_x_1285:
[----:B------:R-:W-:Y:S05]  /*aae0*/  BSYNC B0 ;  /* 0x0000000000007941 */ /* 0x000fea0003800000 */
.L_x_1284:
        /* <DEDUP_REMOVED lines=20> */
.L_x_1287:
[----:B------:R-:W-:Y:S05]  /*ac30*/  BSYNC B0 ;  /* 0x0000000000007941 */ /* 0x000fea0003800000 */
.L_x_1286:
        /* <DEDUP_REMOVED lines=19> */
.L_x_1289:
[----:B------:R-:W-:Y:S05]  /*ad70*/  BSYNC B0 ;  /* 0x0000000000007941 */ /* 0x000fea0003800000 */
.L_x_1288:
        /* <DEDUP_REMOVED lines=23> */
.L_x_1291:
[----:B------:R-:W-:Y:S05]  /*aef0*/  BSYNC B0 ;  /* 0x0000000000007941 */ /* 0x000fea0003800000 */
.L_x_1290:
        /* <DEDUP_REMOVED lines=18> */
.L_x_1293:
[----:B------:R-:W-:Y:S05]  /*b020*/  BSYNC B0 ;  /* 0x0000000000007941 */ /* 0x000fea0003800000 */
.L_x_1292:
        /* <DEDUP_REMOVED lines=19> */
.L_x_1294:
        /* <DEDUP_REMOVED lines=10> */
.L_x_1428:


//--------------------- .text._ZN7cutlass13device_kernelIN5flash19enable_sm80_to_sm89INS1_16FlashAttnBwdSm80INS1_25CollectiveMainloopBwdSm80ILi2ELi1EN4cute5tupleIJNS5_1CILi64EEENS7_ILi80EEENS7_ILi192EEEEEENS_10bfloat16_tEfNS_4arch4Sm80ELb1ELb0ELb1ELb1ELb0ELb0ELb1ELb0ELi2ELi4ELi2ELi2ELb0EEENS1_24CollectiveEpilogueBwdGQAISB_fSE_Li256ELb1ELb0EEENS1_25SingleTileBwdLPTSchedulerILb1ELi80ELb0EEEEEEEEEvNT_6ParamsE --------------------------
	.section	.text._ZN7cutlass13device_kernelIN5flash19enable_sm80_to_sm89INS1_16FlashAttnBwdSm80INS1_25CollectiveMainloopBwdSm80ILi2ELi1EN4cute5tupleIJNS5_1CILi64EEENS7_ILi80EEENS7_ILi192EEEEEENS_10bfloat16_tEfNS_4arch4Sm80ELb1ELb0ELb1ELb1ELb0ELb0ELb1ELb0ELi2ELi4ELi2ELi2ELb0EEENS1_24CollectiveEpilogueBwdGQAISB_fSE_Li256ELb1ELb0EEENS1_25SingleTileBwdLPTSchedulerILb1ELi80ELb0EEEEEEEEEvNT_6ParamsE,"ax",@progbits
	.sectioninfo	@"SHI_REGISTERS=255"
	.align	128
.text._ZN7cutlass13device_kernelIN5flash19enable_sm80_to_sm89INS1_16FlashAttnBwdSm80INS1_25CollectiveMainloopBwdSm80ILi2ELi1EN4cute5tupleIJNS5_1CILi64EEENS7_ILi80EEENS7_ILi192EEEEEENS_10bfloat16_tEfNS_4arch4Sm80ELb1ELb0ELb1ELb1ELb0ELb0ELb1ELb0ELi2ELi4ELi2ELi2ELb0EEENS1_24CollectiveEpilogueBwdGQAISB_fSE_Li256ELb1ELb0EEENS1_25SingleTileBwdLPTSchedulerILb1ELi80ELb0EEEEEEEEEvNT_6ParamsE:
        .type           _ZN7cutlass13device_kernelIN5flash19enable_sm80_to_sm89INS1_16FlashAttnBwdSm80INS1_25CollectiveMainloopBwdSm80ILi2ELi1EN4cute5tupleIJNS5_1CILi64EEENS7_ILi80EEENS7_ILi192EEEEEENS_10bfloat16_tEfNS_4arch4Sm80ELb1ELb0ELb1ELb1ELb0ELb0ELb1ELb0ELi2ELi4ELi2ELi2ELb0EEENS1_24CollectiveEpilogueBwdGQAISB_fSE_Li256ELb1ELb0EEENS1_25SingleTileBwdLPTSchedulerILb1ELi80ELb0EEEEEEEEEvNT_6ParamsE,@function
        .size           _ZN7cutlass13device_kernelIN5flash19enable_sm80_to_sm89INS1_16FlashAttnBwdSm80INS1_25CollectiveMainloopBwdSm80ILi2ELi1EN4cute5tupleIJNS5_1CILi64EEENS7_ILi80EEENS7_ILi192EEEEEENS_10bfloat16_tEfNS_4arch4Sm80ELb1ELb0ELb1ELb1ELb0ELb0ELb1ELb0ELi2ELi4ELi2ELi2ELb0EEENS1_24CollectiveEpilogueBwdGQAISB_fSE_Li256ELb1ELb0EEENS1_25SingleTileBwdLPTSchedulerILb1ELi80ELb0EEEEEEEEEvNT_6ParamsE,(.L_x_1429 - _ZN7cutlass13device_kernelIN5flash19enable_sm80_to_sm89INS1_16FlashAttnBwdSm80INS1_25CollectiveMainloopBwdSm80ILi2ELi1EN4cute5tupleIJNS5_1CILi64EEENS7_ILi80EEENS7_ILi192EEEEEENS_10bfloat16_tEfNS_4arch4Sm80ELb1ELb0ELb1ELb1ELb0ELb0ELb1ELb0ELi2ELi4ELi2ELi2ELb0EEENS1_24CollectiveEpilogueBwdGQAISB_fSE_Li256ELb1ELb0EEENS1_25SingleTileBwdLPTSchedulerILb1ELi80ELb0EEEEEEEEEvNT_6ParamsE)
        .other          _ZN7cutlass13device_kernelIN5flash19enable_sm80_to_sm89INS1_16FlashAttnBwdSm80INS1_25CollectiveMainloopBwdSm80ILi2ELi1EN4cute5tupleIJNS5_1CILi64EEENS7_ILi80EEENS7_ILi192EEEEEENS_10bfloat16_tEfNS_4arch4Sm80ELb1ELb0ELb1ELb1ELb0ELb0ELb1ELb0ELi2ELi4ELi2ELi2ELb0EEENS1_24CollectiveEpilogueBwdGQAISB_fSE_Li256ELb1ELb0EEENS1_25SingleTileBwdLPTSchedulerILb1ELi80ELb0EEEEEEEEEvNT_6ParamsE,@"STO_CUDA_ENTRY STV_DEFAULT"
_ZN7cutlass13device_kernelIN5flash19enable_sm80_to_sm89INS1_16FlashAttnBwdSm80INS1_25CollectiveMainloopBwdSm80ILi2ELi1EN4cute5tupleIJNS5_1CILi64EEENS7_ILi80EEENS7_ILi192EEEEEENS_10bfloat16_tEfNS_4arch4Sm80ELb1ELb0ELb1ELb1ELb0ELb0ELb1ELb0ELi2ELi4ELi2ELi2ELb0EEENS1_24CollectiveEpilogueBwdGQAISB_fSE_Li256ELb1ELb0EEENS1_25SingleTileBwdLPTSchedulerILb1ELi80ELb0EEEEEEEEEvNT_6ParamsE:
        /* <DEDUP_REMOVED lines=30> */
.L_x_1296:
        /* <DEDUP_REMOVED lines=8> */
.L_x_1297:
        /* <DEDUP_REMOVED lines=21> */
.L_x_1298:
        /* <DEDUP_REMOVED lines=14> */
.L_x_1300:
[----:B------:R-:W-:Y:S02]  /*0490*/  ULDC UR4, c[0x0][0x3dc] ;  /* 0x0000f70000047ab9 */ /* 0x000fe40000000800 */
.L_x_1299:
[----:B------:R-:W-:-:S04]  /*04a0*/  UIADD3 UR4, UR4, 0x4f, URZ ;  /* 0x0000004f04047890 */ /* 0x000fc8000fffe03f */
[----:B------:R-:W-:-:S04]  /*04b0*/  UIMAD.WIDE UR4, UR4, 0x66666667, URZ ;  /* 0x66666667040478a5 */ /* 0x000fc8000f8e023f */
[----:B------:R-:W-:-:S04]  /*04c0*/  USHF.R.U32.HI UR4, URZ, 0x1f, UR5 ;  /* 0x0000001f3f047899 */ /* 0x000fc80008011605 */
[----:B------:R-:W-:-:S04]  /*04d0*/  ULEA.HI.SX32 UR4, UR5, UR4, 0x1b ;  /* 0x0000000405047291 */ /* 0x000fc8000f8fda3f */
[----:B------:R-:W-:-:S04]  /*04e0*/  UISETP.GE.AND UP0, UPT, UR11, UR4, UPT ;  /* 0x000000040b00728c */ /* 0x000fc8000bf06270 */
[----:B------:R-:W-:-:S06]  /*04f0*/  USEL UR7, UR7, 0xffffffff, !UP0 ;  /* 0xffffffff07077887 */ /* 0x000fcc000c000000 */
[----:B------:R-:W-:Y:S01]  /*0500*/  MOV R234, UR7 ;  /* 0x0000000700ea7c02 */ /* 0x000fe20008000f00 */
[----:B------:R-:W-:Y:S05]  /*0510*/  BRA `(.L_x_1301) ;  /* 0x0000049000007947 */ /* 0x000fea0003800000 */
.L_x_1295:
        /* <DEDUP_REMOVED lines=22> */
.L_x_1302:
        /* <DEDUP_REMOVED lines=8> */
.L_x_1303:
        /* <DEDUP_REMOVED lines=21> */
.L_x_1304:
        /* <DEDUP_REMOVED lines=14> */
.L_x_1306:
[----:B------:R-:W-:Y:S02]  /*0930*/  ULDC UR4, c[0x0][0x3dc] ;  /* 0x0000f70000047ab9 */ /* 0x000fe40000000800 */
.L_x_1305:
[----:B------:R-:W-:-:S04]  /*0940*/  UIADD3 UR4, UR4, 0x4f, URZ ;  /* 0x0000004f04047890 */ /* 0x000fc8000fffe03f */
[----:B------:R-:W-:-:S04]  /*0950*/  UIMAD.WIDE UR4, UR4, 0x66666667, URZ ;  /* 0x66666667040478a5 */ /* 0x000fc8000f8e023f */
[----:B------:R-:W-:-:S04]  /*0960*/  USHF.R.U32.HI UR4, URZ, 0x1f, UR5 ;  /* 0x0000001f3f047899 */ /* 0x000fc80008011605 */
[----:B------:R-:W-:-:S04]  /*0970*/  ULEA.HI.SX32 UR4, UR5, UR4, 0x1b ;  /* 0x0000000405047291 */ /* 0x000fc8000f8fda3f */
[----:B------:R-:W-:-:S04]  /*0980*/  UISETP.GE.AND UP0, UPT, UR11, UR4, UPT ;  /* 0x000000040b00728c */ /* 0x000fc8000bf06270 */
[----:B------:R-:W-:-:S06]  /*0990*/  USEL UR7, UR7, 0xffffffff, !UP0 ;  /* 0xffffffff07077887 */ /* 0x000fcc000c000000 */
[----:B------:R-:W-:-:S04]  /*09a0*/  MOV R234, UR7 ;  /* 0x0000000700ea7c02 */ /* 0x000fc80008000f00 */
.L_x_1301:
[----:B------:R-:W-:-:S13]  /*09b0*/  ISETP.GE.AND P0, PT, R234, RZ, PT ;  /* 0x000000ffea00720c */ /* 0x000fda0003f06270 */
        /* <DEDUP_REMOVED lines=9> */
[----:B------:R-:W2:Y:S02]  /*0a50*/  @P6 LDG.E R3, [R16.64] ;  /* 0x0000000c10036981 */ /* 0x000ea4000c1e1900 */
[CC--:B------:R-:W-:Y:S02]  /*0a60*/  @P0 IMAD.WIDE R4, R234.reuse, R9.reuse, c[0x0][0x2d8] ;  /* 0x0000b600ea040625 */ /* 0x0c0fe400078e0209 */
[----:B------:R-:W3:Y:S02]  /*0a70*/  @P6 LDG.E R13, [R16.64] ;  /* 0x0000000c100d6981 */ /* 0x000ee4000c1e1900 */
[C---:B------:R-:W-:Y:S02]  /*0a80*/  IMAD.WIDE R14, R234.reuse, R9, c[0x0][0x2d0] ;  /* 0x0000b400ea0e7625 */ /* 0x040fe400078e0209 */
[----:B------:R1:W4:Y:S04]  /*0a90*/  @P0 LDG.E R2, [R4.64] ;  /* 0x0000000c04020981 */ /* 0x000328000c1e1900 */
[----:B------:R-:W5:Y:S01]  /*0aa0*/  @P2 LDG.E R11, [R14.64] ;  /* 0x0000000c0e0b2981 */ /* 0x000f62000c1e1900 */
[----:B------:R-:W-:Y:S01]  /*0ab0*/  ULDC UR9, c[0x0][0x168] ;  /* 0x00005a0000097ab9 */ /* 0x000fe20000000800 */
[----:B------:R-:W-:Y:S01]  /*0ac0*/  CS2R R6, SRZ ;  /* 0x0000000000067805 */ /* 0x000fe2000001ff00 */
[----:B------:R-:W-:Y:S01]  /*0ad0*/  ULDC UR14, c[0x0][0x198] ;  /* 0x00006600000e7ab9 */ /* 0x000fe20000000800 */
[----:B-1----:R-:W-:Y:S01]  /*0ae0*/  CS2R R4, SRZ ;  /* 0x0000000000047805 */ /* 0x002fe2000001ff00 */
[----:B--2---:R-:W-:-:S05]  /*0af0*/  @P6 IMAD R3, R234, 0x40, R3 ;  /* 0x00000040ea036824 */ /* 0x004fca00078e0203 */
[----:B------:R-:W-:Y:S01]  /*0b00*/  @P6 SHF.R.S32.HI R0, RZ, 0x1f, R3 ;  /* 0x0000001fff006819 */ /* 0x000fe20000011403 */
[----:B----4-:R1:W2:Y:S03]  /*0b10*/  @P0 R2UR UR9, R2 ;  /* 0x00000000020903c2 */ /* 0x0102a600000e0000 */
[----:B------:R-:W-:Y:S01]  /*0b20*/  @P6 LEA.HI R0, R0, R3, RZ, 0x6 ;  /* 0x0000000300006211 */ /* 0x000fe200078f30ff */
[----:B------:R-:W-:Y:S01]  /*0b30*/  IMAD.MOV.U32 R3, RZ, RZ, RZ ;  /* 0x000000ffff037224 */ /* 0x000fe200078e00ff */
[--C-:B---3--:R-:W-:Y:S01]  /*0b40*/  @P6 SHF.R.S32.HI R5, RZ, 0x1f, R13.reuse ;  /* 0x0000001fff056819 */ /* 0x108fe2000001140d */
[----:B------:R-:W-:Y:S01]  /*0b50*/  @P6 IMAD.MOV.U32 R4, RZ, RZ, R13 ;  /* 0x000000ffff046224 */ /* 0x000fe200078e000d */
[--C-:B-----5:R-:W-:Y:S01]  /*0b60*/  @P2 SHF.R.S32.HI R7, RZ, 0x1f, R11.reuse ;  /* 0x0000001fff072819 */ /* 0x120fe2000001140b */
[----:B------:R-:W-:Y:S01]  /*0b70*/  @P2 IMAD.MOV.U32 R6, RZ, RZ, R11 ;  /* 0x000000ffff062224 */ /* 0x000fe200078e000b */
[----:B------:R-:W-:Y:S01]  /*0b80*/  @P6 LOP3.LUT R3, R0, 0xffffffc0, RZ, 0xc0, !PT ;  /* 0xffffffc000036812 */ /* 0x000fe200078ec0ff */
[----:B-12---:R-:W-:Y:S05]  /*0b90*/  @P0 BRA `(.L_x_1307) ;  /* 0x0000006000000947 */ /* 0x006fea0003800000 */
[----:B------:R-:W-:Y:S05]  /*0ba0*/  @!P6 BRA `(.L_x_1307) ;  /* 0x000000500000e947 */ /* 0x000fea0003800000 */
[----:B------:R-:W2:Y:S04]  /*0bb0*/  LDG.E R2, [R16.64] ;  /* 0x0000000c10027981 */ /* 0x000ea8000c1e1900 */
[----:B------:R-:W3:Y:S01]  /*0bc0*/  LDG.E R0, [R16.64+0x4] ;  /* 0x0000040c10007981 */ /* 0x000ee2000c1e1900 */
[----:B--2---:R-:W1:Y:S08]  /*0bd0*/  R2UR UR9, R2 ;  /* 0x00000000020973c2 */ /* 0x004e7000000e0000 */
[----:B---3--:R-:W1:Y:S02]  /*0be0*/  R2UR UR4, R0 ;  /* 0x00000000000473c2 */ /* 0x008e6400000e0000 */
[----:B-1----:R-:W-:-:S06]  /*0bf0*/  UIADD3 UR9, -UR9, UR4, URZ ;  /* 0x0000000409097290 */ /* 0x002fcc000fffe13f */
.L_x_1307:
[----:B------:R-:W-:-:S04]  /*0c00*/  ISETP.NE.U32.AND P0, PT, RZ, c[0x0][0x2e0], PT ;  /* 0x0000b800ff007a0c */ /* 0x000fc80003f05070 */
[----:B------:R-:W-:-:S13]  /*0c10*/  ISETP.NE.AND.EX P0, PT, RZ, c[0x0][0x2e4], PT, P0 ;  /* 0x0000b900ff007a0c */ /* 0x000fda0003f05300 */
[----:B------:R-:W-:Y:S05]  /*0c20*/  @!P0 BRA `(.L_x_1308) ;  /* 0x0000004000008947 */ /* 0x000fea0003800000 */
[----:B------:R-:W-:-:S05]  /*0c30*/  IMAD.WIDE R8, R234, R9, c[0x0][0x2e0] ;  /* 0x0000b800ea087625 */ /* 0x000fca00078e0209 */
[----:B------:R-:W2:Y:S02]  /*0c40*/  LDG.E R0, [R8.64] ;  /* 0x0000000c08007981 */ /* 0x000ea4000c1e1900 */
[----:B--2---:R1:W2:Y:S02]  /*0c50*/  R2UR UR14, R0 ;  /* 0x00000000000e73c2 */ /* 0x0042a400000e0000 */
[----:B-12---:R-:W-:Y:S05]  /*0c60*/  BRA `(.L_x_1309) ;  /* 0x0000006000007947 */ /* 0x006fea0003800000 */
.L_x_1308:
[----:B------:R-:W-:Y:S05]  /*0c70*/  @!P2 BRA `(.L_x_1309) ;  /* 0x000000500000a947 */ /* 0x000fea0003800000 */
[----:B------:R-:W2:Y:S04]  /*0c80*/  LDG.E R0, [R14.64] ;  /* 0x0000000c0e007981 */ /* 0x000ea8000c1e1900 */
[----:B------:R-:W3:Y:S01]  /*0c90*/  LDG.E R2, [R14.64+0x4] ;  /* 0x0000040c0e027981 */ /* 0x000ee2000c1e1900 */
[----:B--2---:R-:W1:Y:S08]  /*0ca0*/  R2UR UR14, R0 ;  /* 0x00000000000e73c2 */ /* 0x004e7000000e0000 */
[----:B---3--:R-:W1:Y:S02]  /*0cb0*/  R2UR UR4, R2 ;  /* 0x00000000020473c2 */ /* 0x008e6400000e0000 */
[----:B-1----:R-:W-:-:S06]  /*0cc0*/  UIADD3 UR14, -UR14, UR4, URZ ;  /* 0x000000040e0e7290 */ /* 0x002fcc000fffe13f */
.L_x_1309:
[----:B------:R-:W-:Y:S01]  /*0cd0*/  UIADD3 UR6, -UR14, UR9, URZ ;  /* 0x000000090e067290 */ /* 0x000fe2000fffe13f */
[----:B------:R-:W-:Y:S01]  /*0ce0*/  PLOP3.LUT P0, PT, PT, PT, PT, 0x80, 0x0 ;  /* 0x000000000000781c */ /* 0x000fe20003f0f070 */
[----:B------:R-:W-:Y:S01]  /*0cf0*/  ULDC UR4, c[0x0][0x2a4] ;  /* 0x0000a90000047ab9 */ /* 0x000fe20000000800 */
[----:B------:R-:W-:Y:S01]  /*0d00*/  CS2R R170, SRZ ;  /* 0x0000000000aa7805 */ /* 0x000fe2000001ff00 */
[----:B------:R-:W-:Y:S01]  /*0d10*/  UIMAD UR6, UR11, 0x50, UR6 ;  /* 0x000000500b0678a4 */ /* 0x000fe2000f8e0206 */
        /* <DEDUP_REMOVED lines=72> */
[----:B------:R-:W-:Y:S01]  /*11a0*/  SHF.R.S32.HI R17, RZ, 0x1f, R226 ;  /* 0x0000001fff117819 */ /* 0x000fe200000114e2 */
[----:B------:R-:W-:Y:S01]  /*11b0*/  ULDC.64 UR6, c[0x0][0x248] ;  /* 0x0000920000067ab9 */ /* 0x000fe20000000a00 */
[----:B------:R-:W-:Y:S01]  /*11c0*/  IMAD.U32 R14, RZ, RZ, UR11 ;  /* 0x0000000bff0e7e24 */ /* 0x000fe2000f8e00ff */
[----:B------:R-:W-:Y:S01]  /*11d0*/  UISETP.NE.AND UP0, UPT, UR6, 0x1, UPT ;  /* 0x000000010600788c */ /* 0x000fe2000bf05270 */
[----:B------:R-:W-:Y:S01]  /*11e0*/  LEA.HI R218, R17, R226, RZ, 0x3 ;  /* 0x000000e211da7211 */ /* 0x000fe200078f18ff */
[----:B------:R-:W-:Y:S01]  /*11f0*/  UIMAD.WIDE.U32 UR6, UR10, UR7, URZ ;  /* 0x000000070a0672a5 */ /* 0x000fe2000f8e003f */
[----:B------:R-:W-:Y:S01]  /*1200*/  SEL R26, R234, RZ, !P2 ;  /* 0x000000ffea1a7207 */ /* 0x000fe20005000000 */
[----:B------:R-:W-:Y:S01]  /*1210*/  ULDC UR4, c[0x0][0x250] ;  /* 0x0000940000047ab9 */ /* 0x000fe20000000800 */
[----:B------:R-:W-:Y:S01]  /*1220*/  LOP3.LUT R11, R218, 0xfffffff8, RZ, 0xc0, !PT ;  /* 0xfffffff8da0b7812 */ /* 0x000fe200078ec0ff */
[----:B------:R-:W-:Y:S01]  /*1230*/  UMOV UR15, UR10 ;  /* 0x0000000a000f7c82 */ /* 0x000fe20008000000 */
[----:B------:R-:W-:Y:S01]  /*1240*/  SHF.R.S32.HI R233, RZ, 0x3, R218 ;  /* 0x00000003ffe97819 */ /* 0x000fe200000114da */
[----:B------:R-:W-:Y:S01]  /*1250*/  IMAD.U32 R240, RZ, RZ, UR10 ;  /* 0x0000000afff07e24 */ /* 0x000fe2000f8e00ff */
[----:B------:R-:W-:Y:S01]  /*1260*/  SEL R236, R234, RZ, !P6 ;  /* 0x000000ffeaec7207 */ /* 0x000fe20007000000 */
[----:B------:R-:W-:Y:S01]  /*1270*/  IMAD.IADD R2, R226, 0x1, -R11 ;  /* 0x00000001e2027824 */ /* 0x000fe200078e0a0b */
[----:B------:R-:W-:Y:S01]  /*1280*/  @UP0 USHF.R.U32.HI UR15, URZ, UR4, UR7 ;  /* 0x000000043f0f0299 */ /* 0x000fe20008011607 */
[----:B------:R-:W-:Y:S01]  /*1290*/  SHF.R.S32.HI R9, RZ, 0x1f, R233 ;  /* 0x0000001fff097819 */ /* 0x000fe200000114e9 */
[C---:B------:R-:W-:Y:S01]  /*12a0*/  IMAD.SHL.U32 R13, R233.reuse, 0x40, RZ ;  /* 0x00000040e90d7824 */ /* 0x040fe200078e00ff */
[----:B------:R-:W-:Y:S01]  /*12b0*/  ULDC.64 UR6, c[0x0][0x1e0] ;  /* 0x0000780000067ab9 */ /* 0x000fe20000000a00 */
[----:B------:R-:W-:Y:S01]  /*12c0*/  IMAD.SHL.U32 R22, R2, 0x8, RZ ;  /* 0x0000000802167824 */ /* 0x000fe200078e00ff */
[----:B------:R-:W-:Y:S01]  /*12d0*/  USHF.R.S32.HI UR4, URZ, 0x1f, UR15 ;  /* 0x0000001f3f047899 */ /* 0x000fe2000801140f */
[C---:B------:R-:W-:Y:S01]  /*12e0*/  IADD3 R29, P1, R233.reuse, R4, RZ ;  /* 0x00000004e91d7210 */ /* 0x040fe20007f3e0ff */
[----:B------:R-:W-:Y:S01]  /*12f0*/  IMAD.U32 R31, RZ, RZ, UR15 ;  /* 0x0000000fff1f7e24 */ /* 0x000fe2000f8e00ff */
[----:B------:R-:W-:Y:S01]  /*1300*/  IADD3 R6, P0, R233, R6, RZ ;  /* 0x00000006e9067210 */ /* 0x000fe20007f1e0ff */
[----:B------:R-:W-:Y:S01]  /*1310*/  UIMAD UR6, UR4, UR6, URZ ;  /* 0x00000006040672a4 */ /* 0x000fe2000f8e023f */
[----:B------:R-:W-:Y:S01]  /*1320*/  SHF.R.S32.HI R23, RZ, 0x1f, R22 ;  /* 0x0000001fff177819 */ /* 0x000fe20000011416 */
[C---:B------:R-:W-:Y:S01]  /*1330*/  IMAD.X R10, R9.reuse, 0x1, R5, P1 ;  /* 0x00000001090a7824 */ /* 0x040fe200008e0605 */
[----:B------:R-:W-:Y:S01]  /*1340*/  SHF.R.S32.HI R4, RZ, 0x1f, R234 ;  /* 0x0000001fff047819 */ /* 0x000fe200000114ea */
[----:B------:R-:W-:Y:S01]  /*1350*/  UIMAD UR6, UR15, UR7, UR6 ;  /* 0x000000070f0672a4 */ /* 0x000fe2000f8e0206 */
[----:B------:R-:W-:Y:S01]  /*1360*/  IMAD.X R7, R9, 0x1, R7, P0 ;  /* 0x0000000109077824 */ /* 0x000fe200000e0607 */
[----:B------:R-:W-:Y:S01]  /*1370*/  IADD3 R0, -R233, UR14, RZ ;  /* 0x0000000ee9007c10 */ /* 0x000fe2000fffe1ff */
[----:B------:R-:W-:Y:S01]  /*1380*/  IMAD.WIDE.U32 R18, R31, c[0x0][0x1e0], R22 ;  /* 0x000078001f127a25 */ /* 0x000fe200078e0016 */
[----:B------:R-:W-:Y:S01]  /*1390*/  SEL R5, R4, RZ, !P2 ;  /* 0x000000ff04057207 */ /* 0x000fe20005000000 */
[----:B------:R-:W-:Y:S01]  /*13a0*/  USHF.R.S32.HI UR17, URZ, 0x1f, UR8 ;  /* 0x0000001f3f117899 */ /* 0x000fe20008011408 */
[----:B------:R-:W-:Y:S01]  /*13b0*/  LOP3.LUT R13, R13, 0x1c0, RZ, 0xc0, !PT ;  /* 0x000001c00d0d7812 */ /* 0x000fe200078ec0ff */
[----:B------:R-:W-:Y:S01]  /*13c0*/  IMAD.WIDE R14, R14, 0x50, R6 ;  /* 0x000000500e0e7825 */ /* 0x000fe200078e0206 */
[----:B------:R-:W-:Y:S01]  /*13d0*/  IADD3 R19, R19, UR6, RZ ;  /* 0x0000000613137c10 */ /* 0x000fe2000fffe0ff */
[----:B------:R-:W-:Y:S01]  /*13e0*/  ULDC.64 UR6, c[0x0][0x1b0] ;  /* 0x00006c0000067ab9 */ /* 0x000fe20000000a00 */
[-C--:B------:R-:W-:Y:S01]  /*13f0*/  LEA.HI R6, R17, R226.reuse, RZ, 0x6 ;  /* 0x000000e211067211 */ /* 0x080fe200078f30ff */
[----:B------:R-:W-:Y:S01]  /*1400*/  IMAD R7, R5, c[0x0][0x1e8], RZ ;  /* 0x00007a0005077a24 */ /* 0x000fe200078e02ff */
[----:B------:R-:W-:Y:S01]  /*1410*/  IADD3 R8, R22, 0x80, RZ ;  /* 0x0000008016087810 */ /* 0x000fe20007ffe0ff */
[----:B------:R-:W-:Y:S01]  /*1420*/  IMAD.WIDE.U32 R18, R26, c[0x0][0x1e8], R18 ;  /* 0x00007a001a127a25 */ /* 0x000fe200078e0012 */
[----:B------:R-:W-:Y:S01]  /*1430*/  UIMAD UR6, UR4, UR6, URZ ;  /* 0x00000006040672a4 */ /* 0x000fe2000f8e023f */
[----:B------:R-:W-:Y:S01]  /*1440*/  SEL R4, R4, RZ, !P6 ;  /* 0x000000ff04047207 */ /* 0x000fe20007000000 */
[----:B------:R-:W-:Y:S01]  /*1450*/  USHF.R.S32.HI UR4, URZ, 0x1f, UR10 ;  /* 0x0000001f3f047899 */ /* 0x000fe2000801140a */
[----:B------:R-:W-:Y:S01]  /*1460*/  IMAD R7, R26, c[0x0][0x1ec], R7 ;  /* 0x00007b001a077a24 */ /* 0x000fe200078e0207 */
[----:B------:R-:W-:Y:S01]  /*1470*/  ISETP.GE.AND P5, PT, R8, c[0x0][0x1cc], PT ;  /* 0x0000730008007a0c */ /* 0x000fe20003fa6270 */
[----:B------:R-:W-:Y:S01]  /*1480*/  IMAD.U32 R9, RZ, RZ, UR11 ;  /* 0x0000000bff097e24 */ /* 0x000fe2000f8e00ff */
[----:B------:R-:W-:Y:S01]  /*1490*/  UIMAD UR6, UR15, UR7, UR6 ;  /* 0x000000070f0672a4 */ /* 0x000fe2000f8e0206 */
[----:B------:R-:W-:Y:S01]  /*14a0*/  IMAD R24, R10, c[0x0][0x178], RZ ;  /* 0x00005e000a187a24 */ /* 0x000fe200078e02ff */
[----:B------:R-:W-:Y:S01]  /*14b0*/  ISETP.GT.AND P6, PT, R226, 0x7f, PT ;  /* 0x0000007fe200780c */ /* 0x000fe20003fc4270 */
[----:B------:R-:W-:Y:S01]  /*14c0*/  IMAD.IADD R19, R19, 0x1, R7 ;  /* 0x0000000113137824 */ /* 0x000fe200078e0207 */
[----:B------:R-:W-:Y:S01]  /*14d0*/  USHF.L.U32 UR15, UR8, 0x6, URZ ;  /* 0x00000006080f7899 */ /* 0x000fe2000800063f */
[----:B------:R-:W-:Y:S01]  /*14e0*/  IMAD R7, R15, c[0x0][0x1d8], RZ ;  /* 0x000076000f077a24 */ /* 0x000fe200078e02ff */
[----:B------:R-:W-:Y:S01]  /*14f0*/  LEA.HI R216, R17, R226, RZ, 0x7 ;  /* 0x000000e211d87211 */ /* 0x000fe200078f38ff */
[----:B------:R-:W-:Y:S01]  /*1500*/  IMAD R9, R9, -0x50, R0 ;  /* 0xffffffb009097824 */ /* 0x000fe200078e0200 */
[----:B------:R-:W-:Y:S01]  /*1510*/  LOP3.LUT R0, R13, 0x38, R22, 0xf8, !PT ;  /* 0x000000380d007812 */ /* 0x000fe200078ef816 */
[C---:B------:R-:W-:Y:S01]  /*1520*/  IMAD R24, R29.reuse, c[0x0][0x17c], R24 ;  /* 0x00005f001d187a24 */ /* 0x040fe200078e0218 */
[----:B------:R-:W-:Y:S01]  /*1530*/  SHF.R.U32.HI R13, RZ, 0x3, R13 ;  /* 0x00000003ff0d7819 */ /* 0x000fe2000001160d */
[----:B------:R-:W-:Y:S01]  /*1540*/  IMAD.WIDE.U32 R20, R29, c[0x0][0x178], R22 ;  /* 0x00005e001d147a25 */ /* 0x000fe200078e0016 */
[----:B------:R-:W-:Y:S01]  /*1550*/  SHF.R.S32.HI R216, RZ, 0x7, R216 ;  /* 0x00000007ffd87819 */ /* 0x000fe200000114d8 */
[----:B------:R-:W-:Y:S01]  /*1560*/  UIMAD UR14, UR11, -0x50, UR14 ;  /* 0xffffffb00b0e78a4 */ /* 0x000fe2000f8e020e */
[----:B------:R-:W-:Y:S01]  /*1570*/  LOP3.LUT R13, R0, R13, RZ, 0x3c, !PT ;  /* 0x0000000d000d7212 */ /* 0x000fe200078e3cff */
        /* <DEDUP_REMOVED lines=8> */
[----:B------:R-:W-:Y:S01]  /*1600*/  IMAD.MOV.U32 R24, RZ, RZ, R20 ;  /* 0x000000ffff187224 */ /* 0x000fe200078e0014 */
[----:B------:R-:W-:Y:S01]  /*1610*/  LEA R20, P0, R18, c[0x0][0x1c0], 0x1 ;  /* 0x0000700012147a11 */ /* 0x000fe200078008ff */
[----:B------:R-:W-:Y:S01]  /*1620*/  IMAD.IADD R0, R19, 0x1, R7 ;  /* 0x0000000113007824 */ /* 0x000fe200078e0207 */
[----:B------:R-:W-:Y:S01]  /*1630*/  CS2R R160, SRZ ;  /* 0x0000000000a07805 */ /* 0x000fe2000001ff00 */
[----:B------:R-:W-:Y:S01]  /*1640*/  IMAD.MOV.U32 R11, RZ, RZ, c[0x0][0x1d8] ;  /* 0x00007600ff0b7624 */ /* 0x000fe200078e00ff */
[----:B------:R-:W-:Y:S01]  /*1650*/  CS2R R158, SRZ ;  /* 0x00000000009e7805 */ /* 0x000fe2000001ff00 */
[----:B------:R-:W-:Y:S01]  /*1660*/  IMAD.WIDE.U32 R240, R240, c[0x0][0x180], R24 ;  /* 0x00006000f0f07a25 */ /* 0x000fe200078e0018 */
[----:B------:R-:W-:Y:S01]  /*1670*/  LEA.HI.X R21, R18, c[0x0][0x1c4], R0, 0x1, P0 ;  /* 0x0000710012157a11 */ /* 0x000fe200000f0c00 */
[----:B------:R-:W-:Y:S01]  /*1680*/  CS2R R156, SRZ ;  /* 0x00000000009c7805 */ /* 0x000fe2000001ff00 */
[C---:B------:R-:W-:Y:S01]  /*1690*/  ISETP.GE.AND P0, PT, R22.reuse, c[0x0][0x1cc], PT ;  /* 0x0000730016007a0c */ /* 0x040fe20003f06270 */
[----:B------:R-:W-:Y:S01]  /*16a0*/  IMAD.MOV.U32 R7, RZ, RZ, c[0x0][0x1dc] ;  /* 0x00007700ff077624 */ /* 0x000fe200078e00ff */
[----:B------:R-:W-:Y:S01]  /*16b0*/  SHF.R.S32.HI R0, RZ, 0x6, R6 ;  /* 0x00000006ff007819 */ /* 0x000fe20000011406 */
[----:B------:R-:W-:Y:S01]  /*16c0*/  IMAD.WIDE.U32 R30, R31, c[0x0][0x1b0], R22 ;  /* 0x00006c001f1e7a25 */ /* 0x000fe200078e0016 */
[----:B------:R-:W-:Y:S01]  /*16d0*/  ISETP.LT.OR P2, PT, R9, 0x1, P0 ;  /* 0x000000010900780c */ /* 0x000fe20000741670 */
[----:B------:R-:W-:Y:S01]  /*16e0*/  CS2R R154, SRZ ;  /* 0x00000000009a7805 */ /* 0x000fe2000001ff00 */
[----:B------:R-:W-:Y:S01]  /*16f0*/  IADD3 R6, R22, 0x40, RZ ;  /* 0x0000004016067810 */ /* 0x000fe20007ffe0ff */
[----:B------:R-:W-:Y:S01]  /*1700*/  IMAD R228, R0, 0x200, R13 ;  /* 0x0000020000e47824 */ /* 0x000fe200078e020d */
[C---:B------:R-:W-:Y:S01]  /*1710*/  LEA R24, P1, R11.reuse, R20, 0x6 ;  /* 0x000000140b187211 */ /* 0x040fe200078230ff */
[C---:B------:R-:W-:Y:S01]  /*1720*/  IMAD.SHL.U32 R13, R11.reuse, 0x20, RZ ;  /* 0x000000200b0d7824 */ /* 0x040fe200078e00ff */
[----:B------:R-:W-:Y:S01]  /*1730*/  ISETP.GE.AND P4, PT, R6, c[0x0][0x1cc], PT ;  /* 0x0000730006007a0c */ /* 0x000fe20003f86270 */
[----:B------:R-:W-:Y:S01]  /*1740*/  IMAD.SHL.U32 R228, R228, 0x2, RZ ;  /* 0x00000002e4e47824 */ /* 0x000fe200078e00ff */
[----:B------:R-:W-:Y:S01]  /*1750*/  LEA.HI.X R25, R11, R21, R7, 0x6, P1 ;  /* 0x000000150b197211 */ /* 0x000fe200008f3407 */
[----:B------:R-:W-:Y:S01]  /*1760*/  IMAD.MOV.U32 R7, RZ, RZ, 0x5 ;  /* 0x00000005ff077424 */ /* 0x000fe200078e00ff */
[----:B------:R-:W-:Y:S01]  /*1770*/  ISETP.LT.OR P3, PT, R9, 0x1, P4 ;  /* 0x000000010900780c */ /* 0x000fe20002761670 */
[----:B------:R-:W-:Y:S01]  /*1780*/  IMAD R5, R5, c[0x0][0x1b8], RZ ;  /* 0x00006e0005057a24 */ /* 0x000fe200078e02ff */
[C---:B------:R-:W-:Y:S01]  /*1790*/  ISETP.LT.OR P1, PT, R9.reuse, 0x21, P0 ;  /* 0x000000210900780c */ /* 0x040fe20000721670 */
[----:B------:R-:W-:Y:S01]  /*17a0*/  @!PT LDS RZ, [RZ] ;  /* 0x00000000fffff984 */ /* 0x000fe20000000800 */
[----:B------:R-:W-:Y:S01]  /*17b0*/  @!PT LDS RZ, [RZ] ;  /* 0x00000000fffff984 */ /* 0x000fe20000000800 */
[----:B------:R-:W-:Y:S01]  /*17c0*/  @!PT LDS RZ, [RZ] ;  /* 0x00000000fffff984 */ /* 0x000fe20000000800 */
[----:B------:R1:W-:Y:S01]  /*17d0*/  LDGSTS.E.BYPASS.LTC128B.128 [R228+0x7880], [R20.64], !P2 ;  /* 0x0788000014e47fae */ /* 0x0003e2000d101d4c */
[----:B------:R-:W-:Y:S01]  /*17e0*/  ISETP.LT.OR P2, PT, R9, 0x1, P5 ;  /* 0x000000010900780c */ /* 0x000fe20002f41670 */
[----:B------:R-:W-:Y:S01]  /*17f0*/  IMAD R5, R26, c[0x0][0x1bc], R5 ;  /* 0x00006f001a057a24 */ /* 0x000fe200078e0205 */
[----:B------:R-:W-:Y:S01]  /*1800*/  SHF.L.U64.HI R11, R11, R7, c[0x0][0x1dc] ;  /* 0x000077000b0b7619 */ /* 0x000fe20000010207 */
[----:B------:R-:W-:Y:S01]  /*1810*/  IMAD.MOV.U32 R16, RZ, RZ, c[0x0][0x1a8] ;  /* 0x00006a00ff107624 */ /* 0x000fe200078e00ff */
[----:B------:R-:W-:Y:S01]  /*1820*/  IADD3 R31, R31, UR6, RZ ;  /* 0x000000061f1f7c10 */ /* 0x000fe2000fffe0ff */
[----:B------:R-:W-:Y:S01]  /*1830*/  ULDC.64 UR6, c[0x0][0x180] ;  /* 0x0000600000067ab9 */ /* 0x000fe20000000a00 */
[C---:B------:R-:W-:Y:S01]  /*1840*/  ISETP.LT.OR P5, PT, R9.reuse, 0x21, P5 ;  /* 0x000000210900780c */ /* 0x040fe20002fa1670 */
[----:B------:R-:W-:Y:S01]  /*1850*/  UIMAD UR6, UR4, UR6, URZ ;  /* 0x00000006040672a4 */ /* 0x000fe2000f8e023f */
[----:B------:R-:W-:Y:S01]  /*1860*/  IMAD R10, R10, c[0x0][0x208], RZ ;  /* 0x000082000a0a7a24 */ /* 0x000fe200078e02ff */
[----:B------:R1:W-:Y:S01]  /*1870*/  LDGSTS.E.BYPASS.LTC128B.128 [R228+0xa080], [R20.64+0x80], !P3 ;  /* 0x0a08008014e47fae */ /* 0x0003e2000d901d4c */
[----:B------:R-:W-:Y:S01]  /*1880*/  ISETP.GT.AND P3, PT, R226, 0x7f, PT ;  /* 0x0000007fe200780c */ /* 0x000fe20003f64270 */
[----:B------:R-:W-:Y:S01]  /*1890*/  IMAD.WIDE.U32 R26, R26, c[0x0][0x1b8], R30 ;  /* 0x00006e001a1a7a25 */ /* 0x000fe200078e001e */
[----:B------:R-:W-:Y:S01]  /*18a0*/  UIMAD UR6, UR10, UR7, UR6 ;  /* 0x000000070a0672a4 */ /* 0x000fe2000f8e0206 */
[----:B------:R1:W-:Y:S01]  /*18b0*/  LDGSTS.E.BYPASS.LTC128B.128 [R228+0xc880], [R20.64+0x100], !P2 ;  /* 0x0c88010014e47fae */ /* 0x0003e2000d101d4c */
[----:B------:R-:W-:Y:S01]  /*18c0*/  ISETP.LT.OR P2, PT, R9, 0x21, P4 ;  /* 0x000000210900780c */ /* 0x000fe20002741670 */
[----:B------:R-:W-:Y:S01]  /*18d0*/  IMAD.IADD R27, R27, 0x1, R5 ;  /* 0x000000011b1b7824 */ /* 0x000fe200078e0205 */
[----:B------:R-:W-:Y:S01]  /*18e0*/  CS2R R152, SRZ ;  /* 0x0000000000987805 */ /* 0x000fe2000001ff00 */
[----:B------:R2:W-:Y:S01]  /*18f0*/  LDGSTS.E.BYPASS.LTC128B.128 [R228+0x8880], [R24.64], !P1 ;  /* 0x0888000018e47fae */ /* 0x0005e2000c901d4c */
[----:B------:R-:W-:Y:S01]  /*1900*/  ISETP.GE.AND P1, PT, R6, c[0x0][0x16c], PT ;  /* 0x00005b0006007a0c */ /* 0x000fe20003f26270 */
[----:B------:R-:W-:Y:S01]  /*1910*/  IMAD R5, R15, c[0x0][0x1a8], RZ ;  /* 0x00006a000f057a24 */ /* 0x000fe200078e02ff */
[----:B------:R-:W-:Y:S01]  /*1920*/  IADD3 R241, R241, UR6, RZ ;  /* 0x00000006f1f17c10 */ /* 0x000fe2000fffe0ff */
[----:B------:R-:W-:Y:S01]  /*1930*/  IMAD.MOV.U32 R222, RZ, RZ, c[0x0][0x178] ;  /* 0x00005e00ffde7624 */ /* 0x000fe200078e00ff */
[----:B------:R-:W-:Y:S01]  /*1940*/  SEL R12, RZ, 0xffffffff, P1 ;  /* 0xffffffffff0c7807 */ /* 0x000fe20000800000 */
[----:B------:R-:W-:Y:S01]  /*1950*/  IMAD R5, R14, c[0x0][0x1ac], R5 ;  /* 0x00006b000e057a24 */ /* 0x000fe200078e0205 */
[----:B------:R-:W-:Y:S01]  /*1960*/  ISETP.GT.AND P1, PT, R226, 0x7f, PT ;  /* 0x0000007fe200780c */ /* 0x000fe20003f24270 */
[----:B------:R-:W-:Y:S01]  /*1970*/  IMAD.WIDE.U32 R14, R14, c[0x0][0x1a8], R26 ;  /* 0x00006a000e0e7a25 */ /* 0x000fe200078e001a */
[----:B------:R-:W-:Y:S01]  /*1980*/  @!P3 LEA R18, P0, R13, R24, 0x1 ;  /* 0x000000180d12b211 */ /* 0x000fe200078008ff */
[----:B------:R2:W-:Y:S01]  /*1990*/  LDGSTS.E.BYPASS.LTC128B.128 [R228+0xb080], [R24.64+0x80], !P2 ;  /* 0x0b08008018e47fae */ /* 0x0005e2000d101d4c */
[----:B------:R-:W-:Y:S01]  /*19a0*/  ULDC.64 UR6, c[0x0][0x270] ;  /* 0x00009c0000067ab9 */ /* 0x000fe20000000a00 */
[----:B------:R-:W-:Y:S01]  /*19b0*/  IMAD.IADD R5, R15, 0x1, R5 ;  /* 0x000000010f057824 */ /* 0x000fe200078e0205 */
[----:B------:R-:W-:Y:S01]  /*19c0*/  @!P3 LEA.HI.X R19, R13, R25, R11, 0x1, P0 ;  /* 0x000000190d13b211 */ /* 0x000fe200000f0c0b */
[----:B------:R2:W-:Y:S01]  /*19d0*/  LDGSTS.E.BYPASS.LTC128B.128 [R228+0xd880], [R24.64+0x100], !P5 ;  /* 0x0d88010018e47fae */ /* 0x0005e2000e901d4c */
[----:B------:R-:W-:Y:S01]  /*19e0*/  ISETP.GE.AND P0, PT, R22, c[0x0][0x16c], PT ;  /* 0x00005b0016007a0c */ /* 0x000fe20003f06270 */
[----:B------:R-:W-:Y:S01]  /*19f0*/  IMAD.SHL.U32 R12, R12, 0x2, RZ ;  /* 0x000000020c0c7824 */ /* 0x000fe200078e00ff */
[----:B------:R-:W-:Y:S01]  /*1a00*/  UIMAD UR6, UR4, UR6, URZ ;  /* 0x00000006040672a4 */ /* 0x000fe2000f8e023f */
[----:B------:R-:W-:Y:S01]  /*1a10*/  IMAD R251, R4, c[0x0][0x188], RZ ;  /* 0x0000620004fb7a24 */ /* 0x000fe200078e02ff */
[----:B------:R-:W-:Y:S01]  /*1a20*/  SEL R11, RZ, 0x1, P0 ;  /* 0x00000001ff0b7807 */ /* 0x000fe20000000000 */
[----:B------:R-:W-:Y:S01]  /*1a30*/  IMAD.WIDE.U32 R240, R236, c[0x0][0x188], R240 ;  /* 0x00006200ecf07a25 */ /* 0x000fe200078e00f0 */
[C---:B------:R-:W-:Y:S01]  /*1a40*/  @!P3 ISETP.GE.AND P0, PT, R9.reuse, 0x41, PT ;  /* 0x000000410900b80c */ /* 0x040fe20003f06270 */
[----:B------:R-:W-:Y:S01]  /*1a50*/  UIMAD UR16, UR10, UR7, UR6 ;  /* 0x000000070a1072a4 */ /* 0x000fe2000f8e0206 */
[----:B------:R-:W-:Y:S01]  /*1a60*/  @!P1 ISETP.LT.OR P2, PT, R9, 0x41, P4 ;  /* 0x000000410900980c */ /* 0x000fe20002741670 */
[----:B-1----:R-:W-:Y:S01]  /*1a70*/  IMAD R20, R29, c[0x0][0x20c], R10 ;  /* 0x000083001d147a24 */ /* 0x002fe200078e020a */
[----:B------:R-:W-:Y:S01]  /*1a80*/  ISETP.GT.AND P4, PT, R226, 0x7f, PT ;  /* 0x0000007fe200780c */ /* 0x000fe20003f84270 */
[----:B------:R-:W-:Y:S01]  /*1a90*/  IMAD R251, R236, c[0x0][0x18c], R251 ;  /* 0x00006300ecfb7a24 */ /* 0x000fe200078e02fb */
[----:B------:R-:W-:Y:S01]  /*1aa0*/  LOP3.LUT R12, R12, 0x2, R11, 0xe2, !PT ;  /* 0x000000020c0c7812 */ /* 0x000fe200078ee20b */
[----:B------:R-:W-:Y:S01]  /*1ab0*/  IMAD.MOV.U32 R11, RZ, RZ, c[0x0][0x1ac] ;  /* 0x00006b00ff0b7624 */ /* 0x000fe200078e00ff */
[----:B------:R-:W-:Y:S01]  /*1ac0*/  ULDC.64 UR6, c[0x0][0x210] ;  /* 0x0000840000067ab9 */ /* 0x000fe20000000a00 */
[----:B------:R-:W-:Y:S01]  /*1ad0*/  IMAD.SHL.U32 R13, R222, 0x40, RZ ;  /* 0x00000040de0d7824 */ /* 0x000fe200078e00ff */
[----:B------:R-:W-:Y:S01]  /*1ae0*/  UIMAD UR6, UR4, UR6, URZ ;  /* 0x00000006040672a4 */ /* 0x000fe2000f8e023f */
[----:B------:R-:W-:Y:S01]  /*1af0*/  IMAD.IADD R251, R241, 0x1, R251 ;  /* 0x00000001f1fb7824 */ /* 0x000fe200078e02fb */
[----:B------:R-:W-:Y:S01]  /*1b00*/  CS2R R150, SRZ ;  /* 0x0000000000967805 */ /* 0x000fe2000001ff00 */
[----:B------:R-:W-:Y:S01]  /*1b10*/  @!P1 ISETP.GE.OR P3, PT, R22, c[0x0][0x1cc], !P0 ;  /* 0x0000730016009a0c */ /* 0x000fe20004766670 */
[----:B------:R-:W-:Y:S01]  /*1b20*/  IMAD.MOV.U32 R250, RZ, RZ, R240 ;  /* 0x000000fffffa7224 */ /* 0x000fe200078e00f0 */
[----:B------:R-:W-:Y:S01]  /*1b30*/  UIMAD UR6, UR10, UR7, UR6 ;  /* 0x000000070a0672a4 */ /* 0x000fe2000f8e0206 */
[----:B------:R-:W-:Y:S01]  /*1b40*/  IMAD.SHL.U32 R232, R226, 0x4, RZ ;  /* 0x00000004e2e87824 */ /* 0x000fe200078e00ff */
[----:B------:R-:W-:Y:S01]  /*1b50*/  @!P4 ISETP.GE.OR P1, PT, R8, c[0x0][0x1cc], !P0 ;  /* 0x000073000800ca0c */ /* 0x000fe20004726670 */
[----:B------:R-:W-:Y:S01]  /*1b60*/  IMAD.WIDE.U32 R30, R13, UR8, R250 ;  /* 0x000000080d1e7c25 */ /* 0x000fe2000f8e00fa */
[C---:B------:R-:W-:Y:S01]  /*1b70*/  LEA R32, P0, R14.reuse, c[0x0][0x190], 0x1 ;  /* 0x000064000e207a11 */ /* 0x040fe200078008ff */
[----:B------:R-:W-:Y:S01]  /*1b80*/  CS2R R148, SRZ ;  /* 0x0000000000947805 */ /* 0x000fe2000001ff00 */
[----:B------:R-:W-:Y:S01]  /*1b90*/  CS2R R146, SRZ ;  /* 0x0000000000927805 */ /* 0x000fe2000001ff00 */
[----:B------:R-:W-:Y:S01]  /*1ba0*/  IMAD.WIDE.U32 R28, R29, c[0x0][0x208], R22 ;  /* 0x000082001d1c7a25 */ /* 0x000fe200078e0016 */
[----:B------:R-:W-:Y:S01]  /*1bb0*/  LEA.HI.X R33, R14, c[0x0][0x194], R5, 0x1, P0 ;  /* 0x000065000e217a11 */ /* 0x000fe200000f0c05 */
[----:B------:R-:W-:Y:S01]  /*1bc0*/  CS2R R144, SRZ ;  /* 0x0000000000907805 */ /* 0x000fe2000001ff00 */
[----:B------:R-:W-:Y:S01]  /*1bd0*/  CS2R R142, SRZ ;  /* 0x00000000008e7805 */ /* 0x000fe2000001ff00 */
[----:B------:R1:W-:Y:S01]  /*1be0*/  @!P4 LDGSTS.E.BYPASS.LTC128B.128 [R228+0x9880], [R18.64], !P3 ;  /* 0x0988000012e4cfae */ /* 0x0003e2000d901d4c */
[----:B------:R-:W-:Y:S01]  /*1bf0*/  ISETP.GE.AND P3, PT, R8, c[0x0][0x19c], PT ;  /* 0x0000670008007a0c */ /* 0x000fe20003f66270 */
[----:B------:R-:W-:Y:S01]  /*1c00*/  IMAD.MOV.U32 R5, RZ, RZ, 0x6 ;  /* 0x00000006ff057424 */ /* 0x000fe200078e00ff */
[----:B------:R-:W-:Y:S01]  /*1c10*/  CS2R R140, SRZ ;  /* 0x00000000008c7805 */ /* 0x000fe2000001ff00 */
[----:B------:R1:W-:Y:S01]  /*1c20*/  @!P4 LDGSTS.E.BYPASS.LTC128B.128 [R228+0xc080], [R18.64+0x80], !P2 ;  /* 0x0c08008012e4cfae */ /* 0x0003e2000d101d4c */
[----:B------:R-:W-:Y:S01]  /*1c30*/  ISETP.GE.AND P2, PT, R6, c[0x0][0x19c], PT ;  /* 0x0000670006007a0c */ /* 0x000fe20003f46270 */
[----:B------:R-:W-:Y:S01]  /*1c40*/  IMAD.SHL.U32 R14, R16, 0x20, RZ ;  /* 0x00000020100e7824 */ /* 0x000fe200078e00ff */
[----:B------:R-:W-:Y:S01]  /*1c50*/  ISETP.LT.OR P5, PT, R9, 0x1, P3 ;  /* 0x000000010900780c */ /* 0x000fe20001fa1670 */
[----:B------:R1:W-:Y:S01]  /*1c60*/  @!P4 LDGSTS.E.BYPASS.LTC128B.128 [R228+0xe880], [R18.64+0x100], !P1 ;  /* 0x0e88010012e4cfae */ /* 0x0003e2000c901d4c */
[----:B------:R-:W-:Y:S01]  /*1c70*/  ISETP.GE.AND P4, PT, R22, c[0x0][0x19c], PT ;  /* 0x0000670016007a0c */ /* 0x000fe20003f86270 */
[----:B------:R-:W-:Y:S01]  /*1c80*/  IMAD.IADD R21, R29, 0x1, R20 ;  /* 0x000000011d157824 */ /* 0x000fe200078e0214 */
[C---:B------:R-:W-:Y:S01]  /*1c90*/  ISETP.LT.OR P1, PT, R9.reuse, 0x1, P2 ;  /* 0x000000010900780c */ /* 0x040fe20001721670 */
[----:B------:R-:W-:Y:S01]  /*1ca0*/  IMAD.MOV.U32 R20, RZ, RZ, R28 ;  /* 0x000000ffff147224 */ /* 0x000fe200078e001c */
[----:B------:R-:W-:Y:S01]  /*1cb0*/  ISETP.LT.OR P0, PT, R9, 0x1, P4 ;  /* 0x000000010900780c */ /* 0x000fe20002701670 */
[C---:B------:R-:W-:Y:S01]  /*1cc0*/  IMAD.SHL.U32 R223, R222.reuse, 0x20, RZ ;  /* 0x00000020dedf7824 */ /* 0x040fe200078e00ff */
[C---:B------:R-:W-:Y:S01]  /*1cd0*/  SHF.L.U64.HI R10, R222.reuse, R5, c[0x0][0x17c] ;  /* 0x00005f00de0a7619 */ /* 0x040fe20000010205 */
[----:B------:R-:W-:Y:S01]  /*1ce0*/  IMAD.MOV.U32 R224, RZ, RZ, c[0x0][0x208] ;  /* 0x00008200ffe07624 */ /* 0x000fe200078e00ff */
[----:B------:R-:W-:Y:S01]  /*1cf0*/  SHF.L.U64.HI R222, R222, R7, c[0x0][0x17c] ;  /* 0x00005f00dede7619 */ /* 0x000fe20000010207 */
[----:B------:R-:W-:Y:S01]  /*1d00*/  IMAD R221, R4, c[0x0][0x278], RZ ;  /* 0x00009e0004dd7a24 */ /* 0x000fe200078e02ff */
[----:B------:R-:W-:Y:S01]  /*1d10*/  CS2R R138, SRZ ;  /* 0x00000000008a7805 */ /* 0x000fe2000001ff00 */
[----:B------:R-:W-:Y:S01]  /*1d20*/  IMAD R10, R10, UR8, RZ ;  /* 0x000000080a0a7c24 */ /* 0x000fe2000f8e02ff */
[----:B------:R-:W-:Y:S01]  /*1d30*/  CS2R R136, SRZ ;  /* 0x0000000000887805 */ /* 0x000fe2000001ff00 */
[----:B------:R-:W-:Y:S01]  /*1d40*/  IMAD R221, R236, c[0x0][0x27c], R221 ;  /* 0x00009f00ecdd7a24 */ /* 0x000fe200078e02dd */
[----:B------:R-:W-:Y:S01]  /*1d50*/  CS2R R134, SRZ ;  /* 0x0000000000867805 */ /* 0x000fe2000001ff00 */
[----:B------:R-:W-:Y:S01]  /*1d60*/  IMAD R10, R13, UR17, R10 ;  /* 0x000000110d0a7c24 */ /* 0x000fe2000f8e020a */
[----:B------:R-:W-:Y:S01]  /*1d70*/  CS2R R132, SRZ ;  /* 0x0000000000847805 */ /* 0x000fe2000001ff00 */
[----:B------:R3:W-:Y:S01]  /*1d80*/  LDGSTS.E.BYPASS.LTC128B.128 [R228+0x80], [R32.64], !P0 ;  /* 0x0008000020e47fae */ /* 0x0007e2000c101d4c */
[C---:B------:R-:W-:Y:S01]  /*1d90*/  LEA R26, P0, R16.reuse, R32, 0x6 ;  /* 0x00000020101a7211 */ /* 0x040fe200078030ff */
[----:B------:R-:W-:Y:S01]  /*1da0*/  IMAD.IADD R10, R31, 0x1, R10 ;  /* 0x000000011f0a7824 */ /* 0x000fe200078e020a */
[----:B------:R-:W-:Y:S01]  /*1db0*/  CS2R R130, SRZ ;  /* 0x0000000000827805 */ /* 0x000fe2000001ff00 */
[----:B------:R3:W-:Y:S01]  /*1dc0*/  LDGSTS.E.BYPASS.LTC128B.128 [R228+0x2880], [R32.64+0x80], !P1 ;  /* 0x0288008020e47fae */ /* 0x0007e2000c901d4c */
[C---:B------:R-:W-:Y:S01]  /*1dd0*/  ISETP.LT.OR P1, PT, R9.reuse, 0x21, P4 ;  /* 0x000000210900780c */ /* 0x040fe20002721670 */
[----:B------:R-:W-:Y:S01]  /*1de0*/  IMAD.U32 R13, RZ, RZ, UR10 ;  /* 0x0000000aff0d7e24 */ /* 0x000fe2000f8e00ff */
[C---:B------:R-:W-:Y:S01]  /*1df0*/  LEA.HI.X R27, R16.reuse, R33, R11, 0x6, P0 ;  /* 0x00000021101b7211 */ /* 0x040fe200000f340b */
[----:B------:R3:W-:Y:S01]  /*1e00*/  LDGSTS.E.BYPASS.LTC128B.128 [R228+0x5080], [R32.64+0x100], !P5 ;  /* 0x0508010020e47fae */ /* 0x0007e2000e901d4c */
[----:B------:R-:W-:Y:S01]  /*1e10*/  SHF.L.U64.HI R11, R16, R7, c[0x0][0x1ac] ;  /* 0x00006b00100b7619 */ /* 0x000fe20000010207 */
[----:B------:R-:W-:Y:S01]  /*1e20*/  IMAD R247, R4, c[0x0][0x218], RZ ;  /* 0x0000860004f77a24 */ /* 0x000fe200078e02ff */
[----:B--2---:R-:W-:Y:S01]  /*1e30*/  @!P6 LEA R24, P0, R14, R26, 0x1 ;  /* 0x0000001a0e18e211 */ /* 0x004fe200078008ff */
[----:B------:R-:W-:Y:S01]  /*1e40*/  IMAD.SHL.U32 R225, R224, 0x20, RZ ;  /* 0x00000020e0e17824 */ /* 0x000fe200078e00ff */
[C---:B------:R-:W-:Y:S01]  /*1e50*/  ISETP.LT.OR P5, PT, R9.reuse, 0x21, P3 ;  /* 0x000000210900780c */ /* 0x040fe20001fa1670 */
[----:B------:R-:W-:Y:S01]  /*1e60*/  IMAD R247, R236, c[0x0][0x21c], R247 ;  /* 0x00008700ecf77a24 */ /* 0x000fe200078e02f7 */
[----:B------:R-:W-:Y:S01]  /*1e70*/  @!P6 LEA.HI.X R25, R14, R27, R11, 0x1, P0 ;  /* 0x0000001b0e19e211 */ /* 0x000fe200000f0c0b */
[----:B------:R-:W-:Y:S01]  /*1e80*/  IMAD.U32 R14, RZ, RZ, UR15 ;  /* 0x0000000fff0e7e24 */ /* 0x000fe2000f8e00ff */
[----:B------:R-:W-:Y:S01]  /*1e90*/  ISETP.GE.AND P0, PT, R8, c[0x0][0x16c], PT ;  /* 0x00005b0008007a0c */ /* 0x000fe20003f06270 */
[----:B------:R2:W-:Y:S01]  /*1ea0*/  LDGSTS.E.BYPASS.LTC128B.128 [R228+0x1080], [R26.64], !P1 ;  /* 0x010800001ae47fae */ /* 0x0005e2000c901d4c */
[----:B------:R-:W-:Y:S01]  /*1eb0*/  ISETP.GT.AND P1, PT, R226, 0x7f, PT ;  /* 0x0000007fe200780c */ /* 0x000fe20003f24270 */
[----:B------:R-:W-:Y:S01]  /*1ec0*/  IMAD R219, R4, c[0x0][0x290], RZ ;  /* 0x0000a40004db7a24 */ /* 0x000fe200078e02ff */
[----:B------:R-:W-:Y:S01]  /*1ed0*/  SEL R11, RZ, 0x4, P0 ;  /* 0x00000004ff0b7807 */ /* 0x000fe20000000000 */
[----:B------:R-:W-:Y:S01]  /*1ee0*/  IMAD.SHL.U32 R211, R216, 0x8, RZ ;  /* 0x00000008d8d37824 */ /* 0x000fe200078e00ff */
[----:B-1----:R-:W-:Y:S01]  /*1ef0*/  LEA R18, P0, R30, c[0x0][0x160], 0x1 ;  /* 0x000058001e127a11 */ /* 0x002fe200078008ff */
[----:B------:R-:W-:Y:S01]  /*1f00*/  IMAD R219, R236, c[0x0][0x294], R219 ;  /* 0x0000a500ecdb7a24 */ /* 0x000fe200078e02db */
[----:B------:R-:W-:Y:S01]  /*1f10*/  ISETP.LT.OR P6, PT, R9, 0x21, P2 ;  /* 0x000000210900780c */ /* 0x000fe200017c1670 */
[----:B------:R-:W-:Y:S01]  /*1f20*/  IMAD R235, R4, c[0x0][0x240], RZ ;  /* 0x0000900004eb7a24 */ /* 0x000fe200078e02ff */
[----:B------:R-:W-:Y:S01]  /*1f30*/  LEA.HI.X R19, R30, c[0x0][0x164], R10, 0x1, P0 ;  /* 0x000059001e137a11 */ /* 0x000fe200000f0c0a */
[----:B------:R-:W-:Y:S01]  /*1f40*/  IMAD.MOV.U32 R217, RZ, RZ, 0x10 ;  /* 0x00000010ffd97424 */ /* 0x000fe200078e00ff */
[----:B------:R-:W-:Y:S01]  /*1f50*/  IADD3 R10, P0, R232, R3, RZ ;  /* 0x00000003e80a7210 */ /* 0x000fe20007f1e0ff */
[----:B------:R-:W-:Y:S01]  /*1f60*/  IMAD R235, R236, c[0x0][0x244], R235 ;  /* 0x00009100eceb7a24 */ /* 0x000fe200078e02eb */
[----:B------:R-:W-:Y:S01]  /*1f70*/  LOP3.LUT R211, R211, 0x8, RZ, 0xc0, !PT ;  /* 0x00000008d3d37812 */ /* 0x000fe200078ec0ff */
[----:B------:R-:W-:Y:S01]  /*1f80*/  IMAD.MOV.U32 R215, RZ, RZ, 0x20 ;  /* 0x00000020ffd77424 */ /* 0x000fe200078e00ff */
[C---:B------:R-:W-:Y:S01]  /*1f90*/  @!P1 ISETP.LT.OR P4, PT, R9.reuse, 0x41, P4 ;  /* 0x000000410900980c */ /* 0x040fe20002781670 */
[----:B------:R-:W-:Y:S01]  /*1fa0*/  IMAD.SHL.U32 R0, R0, 0x8, RZ ;  /* 0x0000000800007824 */ /* 0x000fe200078e00ff */
[C---:B------:R-:W-:Y:S01]  /*1fb0*/  @!P1 ISETP.LT.OR P2, PT, R9.reuse, 0x41, P2 ;  /* 0x000000410900980c */ /* 0x040fe20001741670 */
[----:B------:R-:W-:Y:S01]  /*1fc0*/  CS2R R128, SRZ ;  /* 0x0000000000807805 */ /* 0x000fe2000001ff00 */
[----:B------:R-:W-:Y:S01]  /*1fd0*/  @!P1 ISETP.LT.OR P3, PT, R9, 0x41, P3 ;  /* 0x000000410900980c */ /* 0x000fe20001f61670 */
[----:B------:R2:W-:Y:S01]  /*1fe0*/  LDGSTS.E.BYPASS.LTC128B.128 [R228+0x3880], [R26.64+0x80], !P6 ;  /* 0x038800801ae47fae */ /* 0x0005e2000f101d4c */
[----:B------:R-:W-:Y:S01]  /*1ff0*/  LOP3.LUT R9, R12, R11, RZ, 0xfc, !PT ;  /* 0x0000000b0c097212 */ /* 0x000fe200078efcff */
[----:B------:R-:W-:Y:S01]  /*2000*/  IMAD.U32 R12, RZ, RZ, UR10 ;  /* 0x0000000aff0c7e24 */ /* 0x000fe2000f8e00ff */
[----:B------:R-:W-:Y:S01]  /*2010*/  SHF.R.S32.HI R11, RZ, 0x1f, R3 ;  /* 0x0000001fff0b7819 */ /* 0x000fe20000011403 */
[----:B------:R2:W-:Y:S01]  /*2020*/  LDGSTS.E.BYPASS.LTC128B.128 [R228+0x6080], [R26.64+0x100], !P5 ;  /* 0x060801001ae47fae */ /* 0x0005e2000e901d4c */
[C---:B------:R-:W-:Y:S01]  /*2030*/  LOP3.LUT P5, RZ, R9.reuse, 0x1, RZ, 0xc0, !PT ;  /* 0x0000000109ff7812 */ /* 0x040fe200078ac0ff */
[----:B------:R-:W-:Y:S01]  /*2040*/  IMAD.WIDE.U32 R238, R12, c[0x0][0x210], R20 ;  /* 0x000084000cee7a25 */ /* 0x000fe200078e0014 */
[----:B------:R-:W-:Y:S01]  /*2050*/  LEA.HI.X.SX32 R11, R232, R11, 0x1, P0 ;  /* 0x0000000be80b7211 */ /* 0x000fe200000f0eff */
[----:B------:R1:W-:Y:S01]  /*2060*/  @!P1 LDGSTS.E.BYPASS.LTC128B.128 [R228+0x2080], [R24.64], !P4 ;  /* 0x0208000018e49fae */ /* 0x0003e2000e101d4c */
[----:B------:R-:W-:Y:S01]  /*2070*/  ISETP.GT.AND P0, PT, R226, 0x7f, PT ;  /* 0x0000007fe200780c */ /* 0x000fe20003f04270 */
[----:B------:R-:W-:Y:S01]  /*2080*/  CS2R R126, SRZ ;  /* 0x00000000007e7805 */ /* 0x000fe2000001ff00 */
[----:B------:R-:W-:Y:S01]  /*2090*/  LOP3.LUT P4, RZ, R9, 0x2, RZ, 0xc0, !PT ;  /* 0x0000000209ff7812 */ /* 0x000fe2000788c0ff */
[----:B------:R-:W-:Y:S01]  /*20a0*/  IMAD.WIDE.U32 R244, R13, c[0x0][0x270], R10 ;  /* 0x00009c000df47a25 */ /* 0x000fe200078e000a */
[----:B------:R-:W-:Y:S01]  /*20b0*/  LOP3.LUT P6, RZ, R9, 0x4, RZ, 0xc0, !PT ;  /* 0x0000000409ff7812 */ /* 0x000fe200078cc0ff */
[----:B------:R-:W-:Y:S01]  /*20c0*/  CS2R R124, SRZ ;  /* 0x00000000007c7805 */ /* 0x000fe2000001ff00 */
[----:B------:R-:W-:Y:S01]  /*20d0*/  IADD3 R9, -R233, UR9, -R14 ;  /* 0x00000009e9097c10 */ /* 0x000fe2000fffe90e */
[----:B------:R-:W-:Y:S01]  /*20e0*/  CS2R R122, SRZ ;  /* 0x00000000007a7805 */ /* 0x000fe2000001ff00 */
[----:B------:R-:W-:Y:S01]  /*20f0*/  IADD3 R245, R245, UR16, RZ ;  /* 0x00000010f5f57c10 */ /* 0x000fe2000fffe0ff */
[----:B------:R-:W-:Y:S01]  /*2100*/  USHF.R.S32.HI UR16, URZ, 0x1f, UR15 ;  /* 0x0000001f3f107899 */ /* 0x000fe2000801140f */
[C---:B------:R-:W-:Y:S01]  /*2110*/  ISETP.LT.OR P1, PT, R9.reuse, 0x1, !P4 ;  /* 0x000000010900780c */ /* 0x040fe20006721670 */
[----:B------:R-:W-:Y:S01]  /*2120*/  CS2R R120, SRZ ;  /* 0x0000000000787805 */ /* 0x000fe2000001ff00 */
[----:B------:R-:W-:Y:S01]  /*2130*/  SHF.L.U64.HI R12, R224, R5, c[0x0][0x20c] ;  /* 0x00008300e00c7619 */ /* 0x000fe20000010205 */
[----:B------:R1:W-:Y:S01]  /*2140*/  @!P0 LDGSTS.E.BYPASS.LTC128B.128 [R228+0x4880], [R24.64+0x80], !P2 ;  /* 0x0488008018e48fae */ /* 0x0003e2000d101d4c */
[----:B------:R-:W-:Y:S01]  /*2150*/  ISETP.LT.OR P2, PT, R9, 0x1, !P5 ;  /* 0x000000010900780c */ /* 0x000fe20006f41670 */
[----:B------:R-:W-:Y:S01]  /*2160*/  IMAD.WIDE.U32 R244, R236, c[0x0][0x278], R244 ;  /* 0x00009e00ecf47a25 */ /* 0x000fe200078e00f4 */
[----:B------:R-:W-:Y:S01]  /*2170*/  IADD3 R239, R239, UR6, RZ ;  /* 0x00000006efef7c10 */ /* 0x000fe2000fffe0ff */
[----:B------:R1:W-:Y:S01]  /*2180*/  @!P0 LDGSTS.E.BYPASS.LTC128B.128 [R228+0x7080], [R24.64+0x100], !P3 ;  /* 0x0708010018e48fae */ /* 0x0003e2000d901d4c */
[C---:B------:R-:W-:Y:S01]  /*2190*/  ISETP.LT.OR P0, PT, R9.reuse, 0x1, !P6 ;  /* 0x000000010900780c */ /* 0x040fe20007701670 */
[----:B------:R-:W-:Y:S01]  /*21a0*/  IMAD R12, R12, UR8, RZ ;  /* 0x000000080c0c7c24 */ /* 0x000fe2000f8e02ff */
[----:B------:R-:W-:Y:S01]  /*21b0*/  ISETP.LT.OR P3, PT, R9, 0x21, !P5 ;  /* 0x000000210900780c */ /* 0x000fe20006f61670 */
[----:B------:R-:W0:Y:S01]  /*21c0*/  LDGDEPBAR ;  /* 0x00000000000079af */ /* 0x000e220000000000 */
[----:B------:R-:W-:Y:S01]  /*21d0*/  IMAD.IADD R221, R245, 0x1, R221 ;  /* 0x00000001f5dd7824 */ /* 0x000fe200078e02dd */
[----:B------:R-:W-:Y:S01]  /*21e0*/  ULDC.64 UR6, c[0x0][0x288] ;  /* 0x0000a20000067ab9 */ /* 0x000fe20000000a00 */
[----:B------:R-:W-:Y:S01]  /*21f0*/  IMAD.WIDE.U32 R238, R236, c[0x0][0x218], R238 ;  /* 0x00008600ecee7a25 */ /* 0x000fe200078e00ee */
[----:B------:R-:W-:Y:S01]  /*2200*/  UIMAD UR6, UR4, UR6, URZ ;  /* 0x00000006040672a4 */ /* 0x000fe2000f8e023f */
[----:B------:R-:W-:Y:S01]  /*2210*/  CS2R R118, SRZ ;  /* 0x0000000000767805 */ /* 0x000fe2000001ff00 */
[----:B------:R4:W-:Y:S01]  /*2220*/  LDGSTS.E.BYPASS.LTC128B.128 [R228+0xf080], [R18.64], !P2 ;  /* 0x0f08000012e47fae */ /* 0x0009e2000d101d4c */
[----:B------:R-:W-:Y:S01]  /*2230*/  ISETP.LT.OR P2, PT, R9, 0x21, !P4 ;  /* 0x000000210900780c */ /* 0x000fe20006741670 */
[----:B------:R-:W-:Y:S01]  /*2240*/  IMAD.IADD R247, R239, 0x1, R247 ;  /* 0x00000001eff77824 */ /* 0x000fe200078e02f7 */
[----:B------:R-:W-:Y:S01]  /*2250*/  UIMAD UR6, UR10, UR7, UR6 ;  /* 0x000000070a0672a4 */ /* 0x000fe2000f8e0206 */
[----:B------:R4:W-:Y:S01]  /*2260*/  LDGSTS.E.BYPASS.LTC128B.128 [R228+0x11080], [R18.64+0x80], !P1 ;  /* 0x1108008012e47fae */ /* 0x0009e2000c901d4c */
[----:B------:R-:W-:Y:S01]  /*2270*/  ISETP.LT.OR P1, PT, R9, 0x21, !P6 ;  /* 0x000000210900780c */ /* 0x000fe20007721670 */
[----:B------:R-:W-:Y:S01]  /*2280*/  IMAD.MOV.U32 R246, RZ, RZ, R238 ;  /* 0x000000fffff67224 */ /* 0x000fe200078e00ee */
[----:B------:R-:W-:Y:S01]  /*2290*/  CS2R R116, SRZ ;  /* 0x0000000000747805 */ /* 0x000fe2000001ff00 */
[----:B------:R4:W-:Y:S01]  /*22a0*/  LDGSTS.E.BYPASS.LTC128B.128 [R228+0x13080], [R18.64+0x100], !P0 ;  /* 0x1308010012e47fae */ /* 0x0009e2000c101d4c */
[C---:B------:R-:W-:Y:S01]  /*22b0*/  LEA R20, P0, R223.reuse, R18, 0x1 ;  /* 0x00000012df147211 */ /* 0x040fe200078008ff */
[----:B------:R-:W-:Y:S01]  /*22c0*/  CS2R R114, SRZ ;  /* 0x0000000000727805 */ /* 0x000fe2000001ff00 */
[----:B------:R-:W-:Y:S01]  /*22d0*/  CS2R R112, SRZ ;  /* 0x0000000000707805 */ /* 0x000fe2000001ff00 */
[----:B------:R-:W-:Y:S01]  /*22e0*/  CS2R R82, SRZ ;  /* 0x0000000000527805 */ /* 0x000fe2000001ff00 */
[----:B------:R-:W-:Y:S01]  /*22f0*/  LEA.HI.X R21, R223, R19, R222, 0x1, P0 ;  /* 0x00000013df157211 */ /* 0x000fe200000f0cde */
[----:B------:R-:W-:Y:S01]  /*2300*/  CS2R R80, SRZ ;  /* 0x0000000000507805 */ /* 0x000fe2000001ff00 */
[C---:B------:R-:W-:Y:S01]  /*2310*/  ISETP.GT.AND P0, PT, R226.reuse, 0xf, PT ;  /* 0x0000000fe200780c */ /* 0x040fe20003f04270 */
[----:B------:R-:W-:Y:S01]  /*2320*/  CS2R R78, SRZ ;  /* 0x00000000004e7805 */ /* 0x000fe2000001ff00 */
[----:B------:R-:W-:Y:S01]  /*2330*/  CS2R R76, SRZ ;  /* 0x00000000004c7805 */ /* 0x000fe2000001ff00 */
[----:B------:R5:W-:Y:S01]  /*2340*/  LDGSTS.E.BYPASS.LTC128B.128 [R228+0x10080], [R20.64], !P3 ;  /* 0x1008000014e47fae */ /* 0x000be2000d901d4c */
[C---:B------:R-:W-:Y:S01]  /*2350*/  ISETP.GT.AND P3, PT, R226.reuse, 0xf, PT ;  /* 0x0000000fe200780c */ /* 0x040fe20003f64270 */
[----:B------:R-:W-:Y:S01]  /*2360*/  CS2R R74, SRZ ;  /* 0x00000000004a7805 */ /* 0x000fe2000001ff00 */
[----:B------:R-:W-:Y:S01]  /*2370*/  P2R R5, PR, RZ, 0x1 ;  /* 0x00000001ff057803 */ /* 0x000fe20000000000 */
[----:B------:R5:W-:Y:S01]  /*2380*/  LDGSTS.E.BYPASS.LTC128B.128 [R228+0x12080], [R20.64+0x80], !P2 ;  /* 0x1208008014e47fae */ /* 0x000be2000d101d4c */
[----:B------:R-:W-:Y:S01]  /*2390*/  ISETP.GT.AND P2, PT, R226, 0xf, PT ;  /* 0x0000000fe200780c */ /* 0x000fe20003f44270 */
[C---:B------:R-:W-:Y:S01]  /*23a0*/  IMAD.SHL.U32 R5, R224.reuse, 0x40, RZ ;  /* 0x00000040e0057824 */ /* 0x040fe200078e00ff */
[----:B------:R-:W-:Y:S01]  /*23b0*/  SHF.L.U64.HI R224, R224, R7, c[0x0][0x20c] ;  /* 0x00008300e0e07619 */ /* 0x000fe20000010207 */
[----:B------:R5:W-:Y:S01]  /*23c0*/  LDGSTS.E.BYPASS.LTC128B.128 [R228+0x14080], [R20.64+0x100], !P1 ;  /* 0x1408010014e47fae */ /* 0x000be2000c901d4c */
[----:B------:R-:W-:Y:S01]  /*23d0*/  IMAD R7, R3, 0xc0, RZ ;  /* 0x000000c003077824 */ /* 0x000fe200078e02ff */
[----:B------:R-:W-:Y:S01]  /*23e0*/  SHF.R.S32.HI R3, RZ, 0x1f, R226 ;  /* 0x0000001fff037819 */ /* 0x000fe200000114e2 */
[C---:B------:R-:W-:Y:S01]  /*23f0*/  IMAD R9, R5.reuse, UR17, R12 ;  /* 0x0000001105097c24 */ /* 0x040fe2000f8e020c */
[----:B------:R-:W-:Y:S01]  /*2400*/  CS2R R72, SRZ ;  /* 0x0000000000487805 */ /* 0x000fe2000001ff00 */
[----:B------:R-:W-:Y:S01]  /*2410*/  CS2R R70, SRZ ;  /* 0x0000000000467805 */ /* 0x000fe2000001ff00 */
[----:B------:R-:W-:Y:S01]  /*2420*/  @!P3 IADD3 R13, P0, R244, UR15, RZ ;  /* 0x0000000ff40dbc10 */ /* 0x000fe2000ff1e0ff */
[----:B------:R-:W-:Y:S01]  /*2430*/  CS2R R68, SRZ ;  /* 0x0000000000447805 */ /* 0x000fe2000001ff00 */
[----:B------:R-:W-:Y:S01]  /*2440*/  CS2R R66, SRZ ;  /* 0x0000000000427805 */ /* 0x000fe2000001ff00 */
[----:B----4-:R-:W-:Y:S01]  /*2450*/  IMAD.WIDE.U32 R18, R5, UR8, R246 ;  /* 0x0000000805127c25 */ /* 0x010fe2000f8e00f6 */
[----:B------:R-:W-:Y:S01]  /*2460*/  @!P3 IADD3.X R12, R221, UR16, RZ, P0, !PT ;  /* 0x00000010dd0cbc10 */ /* 0x000fe200087fe4ff */
[----:B------:R-:W-:Y:S01]  /*2470*/  CS2R R64, SRZ ;  /* 0x0000000000407805 */ /* 0x000fe2000001ff00 */
[----:B-1----:R-:W-:Y:S01]  /*2480*/  @!P2 LEA R24, P0, R13, c[0x0][0x258], 0x2 ;  /* 0x000096000d18aa11 */ /* 0x002fe200078010ff */
[----:B------:R-:W-:Y:S01]  /*2490*/  IMAD.IADD R9, R19, 0x1, R9 ;  /* 0x0000000113097824 */ /* 0x000fe200078e0209 */
[----:B------:R-:W-:Y:S01]  /*24a0*/  IADD3 R5, -R14, UR9, -R233 ;  /* 0x000000090e057c10 */ /* 0x000fe2000fffe9e9 */
[----:B------:R-:W-:Y:S01]  /*24b0*/  IMAD.U32 R14, RZ, RZ, UR10 ;  /* 0x0000000aff0e7e24 */ /* 0x000fe2000f8e00ff */
[----:B------:R-:W-:Y:S01]  /*24c0*/  @!P2 LEA.HI.X R25, R13, c[0x0][0x25c], R12, 0x2, P0 ;  /* 0x000097000d19aa11 */ /* 0x000fe200000f140c */
[----:B------:R-:W-:Y:S01]  /*24d0*/  @!P2 IMAD.SHL.U32 R12, R226, 0x10, RZ ;  /* 0x00000010e20ca824 */ /* 0x000fe200078e00ff */
[----:B------:R-:W-:Y:S01]  /*24e0*/  ISETP.GE.AND P3, PT, R22, c[0x0][0x1fc], PT ;  /* 0x00007f0016007a0c */ /* 0x000fe20003f66270 */
[----:B------:R-:W-:Y:S01]  /*24f0*/  CS2R R62, SRZ ;  /* 0x00000000003e7805 */ /* 0x000fe2000001ff00 */
[----:B--2---:R-:W-:Y:S01]  /*2500*/  LEA R26, P0, R18, c[0x0][0x1f0], 0x1 ;  /* 0x00007c00121a7a11 */ /* 0x004fe200078008ff */
[----:B------:R-:W-:Y:S01]  /*2510*/  CS2R R60, SRZ ;  /* 0x00000000003c7805 */ /* 0x000fe2000001ff00 */
[----:B------:R1:W-:Y:S01]  /*2520*/  @!P2 LDGSTS.E.BYPASS.LTC128B.128 [R12+0x21080], [R24.64] ;  /* 0x21080000180cafae */ /* 0x0003e2000b901d4c */
[----:B------:R-:W-:Y:S01]  /*2530*/  ISETP.GE.AND P2, PT, R6, c[0x0][0x1fc], PT ;  /* 0x00007f0006007a0c */ /* 0x000fe20003f46270 */
[----:B------:R-:W-:Y:S01]  /*2540*/  CS2R R58, SRZ ;  /* 0x00000000003a7805 */ /* 0x000fe2000001ff00 */
[C---:B------:R-:W-:Y:S01]  /*2550*/  ISETP.LT.OR P1, PT, R5.reuse, 0x1, P3 ;  /* 0x000000010500780c */ /* 0x040fe20001f21670 */
[----:B------:R-:W0:Y:S01]  /*2560*/  LDGDEPBAR ;  /* 0x00000000000079af */ /* 0x000e220000000000 */
[----:B------:R-:W-:Y:S01]  /*2570*/  LEA.HI.X R27, R18, c[0x0][0x1f4], R9, 0x1, P0 ;  /* 0x00007d00121b7a11 */ /* 0x000fe200000f0c09 */
[----:B------:R-:W-:Y:S01]  /*2580*/  IMAD.U32 R18, RZ, RZ, UR10 ;  /* 0x0000000aff127e24 */ /* 0x000fe2000f8e00ff */
[----:B------:R-:W-:Y:S01]  /*2590*/  ISETP.LT.OR P0, PT, R5, 0x1, P2 ;  /* 0x000000010500780c */ /* 0x000fe20001701670 */
[----:B------:R-:W-:Y:S01]  /*25a0*/  CS2R R56, SRZ ;  /* 0x0000000000387805 */ /* 0x000fe2000001ff00 */
[-C--:B------:R-:W-:Y:S01]  /*25b0*/  LEA.HI R13, R17, R226.reuse, RZ, 0x2 ;  /* 0x000000e2110d7211 */ /* 0x080fe200078f10ff */
[----:B------:R-:W-:Y:S01]  /*25c0*/  IMAD.WIDE.U32 R18, R18, c[0x0][0x288], R10 ;  /* 0x0000a20012127a25 */ /* 0x000fe200078e000a */
[----:B------:R-:W-:Y:S01]  /*25d0*/  ISETP.LT.OR P3, PT, R5, 0x21, P3 ;  /* 0x000000210500780c */ /* 0x000fe20001f61670 */
[----:B------:R-:W-:Y:S01]  /*25e0*/  CS2R R54, SRZ ;  /* 0x0000000000367805 */ /* 0x000fe2000001ff00 */
[----:B------:R-:W-:Y:S01]  /*25f0*/  SHF.R.S32.HI R11, RZ, 0x2, R13 ;  /* 0x00000002ff0b7819 */ /* 0x000fe2000001140d */
[----:B------:R-:W-:Y:S01]  /*2600*/  CS2R R52, SRZ ;  /* 0x0000000000347805 */ /* 0x000fe2000001ff00 */
[----:B------:R-:W-:Y:S01]  /*2610*/  IADD3 R19, R19, UR6, RZ ;  /* 0x0000000613137c10 */ /* 0x000fe2000fffe0ff */
[----:B------:R2:W-:Y:S01]  /*2620*/  LDGSTS.E.BYPASS.LTC128B.128 [R228+0x1b080], [R26.64], !P1 ;  /* 0x1b0800001ae47fae */ /* 0x0005e2000c901d4c */
[----:B------:R-:W-:Y:S01]  /*2630*/  LEA.HI R9, R17, R226, RZ, 0x5 ;  /* 0x000000e211097211 */ /* 0x000fe200078f28ff */
[----:B------:R-:W-:Y:S01]  /*2640*/  ULDC.64 UR6, c[0x0][0x238] ;  /* 0x00008e0000067ab9 */ /* 0x000fe20000000a00 */
[----:B------:R-:W-:Y:S01]  /*2650*/  CS2R R50, SRZ ;  /* 0x0000000000327805 */ /* 0x000fe2000001ff00 */
[----:B------:R2:W-:Y:S01]  /*2660*/  LDGSTS.E.BYPASS.LTC128B.128 [R228+0x1d080], [R26.64+0x80], !P0 ;  /* 0x1d0800801ae47fae */ /* 0x0005e2000c101d4c */
[C---:B-----5:R-:W-:Y:S01]  /*2670*/  LEA R20, P0, R225.reuse, R26, 0x1 ;  /* 0x0000001ae1147211 */ /* 0x060fe200078008ff */
[----:B------:R-:W-:Y:S01]  /*2680*/  IMAD.WIDE.U32 R242, R236, c[0x0][0x290], R18 ;  /* 0x0000a400ecf27a25 */ /* 0x000fe200078e0012 */
[----:B------:R-:W-:Y:S01]  /*2690*/  UIMAD UR6, UR4, UR6, URZ ;  /* 0x00000006040672a4 */ /* 0x000fe2000f8e023f */
[----:B------:R-:W-:Y:S01]  /*26a0*/  CS2R R48, SRZ ;  /* 0x0000000000307805 */ /* 0x000fe2000001ff00 */
[----:B------:R-:W-:Y:S01]  /*26b0*/  LEA.HI.X R21, R225, R27, R224, 0x1, P0 ;  /* 0x0000001be1157211 */ /* 0x000fe200000f0ce0 */
[----:B------:R-:W-:Y:S01]  /*26c0*/  IMAD.IADD R219, R243, 0x1, R219 ;  /* 0x00000001f3db7824 */ /* 0x000fe200078e02db */
[CC--:B-1----:R-:W-:Y:S01]  /*26d0*/  IADD3 R24, P0, R7.reuse, R226.reuse, RZ ;  /* 0x000000e207187210 */ /* 0x0c2fe20007f1e0ff */
[----:B------:R-:W-:Y:S01]  /*26e0*/  UIMAD UR6, UR10, UR7, UR6 ;  /* 0x000000070a0672a4 */ /* 0x000fe2000f8e0206 */
[----:B------:R-:W-:Y:S01]  /*26f0*/  SHF.R.S32.HI R12, RZ, 0x1f, R13 ;  /* 0x0000001fff0c7819 */ /* 0x000fe2000001140d */
[----:B------:R-:W-:Y:S01]  /*2700*/  CS2R R46, SRZ ;  /* 0x00000000002e7805 */ /* 0x000fe2000001ff00 */
[----:B------:R-:W-:Y:S01]  /*2710*/  LEA.HI.X.SX32 R25, R7, R3, 0x1, P0 ;  /* 0x0000000307197211 */ /* 0x000fe200000f0eff */
[----:B------:R-:W-:Y:S01]  /*2720*/  CS2R R44, SRZ ;  /* 0x00000000002c7805 */ /* 0x000fe2000001ff00 */
[----:B------:R-:W-:Y:S01]  /*2730*/  ISETP.GE.AND P0, PT, R8, c[0x0][0x1fc], PT ;  /* 0x00007f0008007a0c */ /* 0x000fe20003f06270 */
[----:B------:R-:W-:Y:S01]  /*2740*/  CS2R R42, SRZ ;  /* 0x00000000002a7805 */ /* 0x000fe2000001ff00 */
[----:B------:R-:W-:Y:S01]  /*2750*/  LEA.HI R3, R17, R226, RZ, 0x4 ;  /* 0x000000e211037211 */ /* 0x000fe200078f20ff */
[----:B------:R-:W-:Y:S01]  /*2760*/  IMAD.WIDE.U32 R14, R14, c[0x0][0x238], R24 ;  /* 0x00008e000e0e7a25 */ /* 0x000fe200078e0018 */
[C---:B------:R-:W-:Y:S01]  /*2770*/  ISETP.LT.OR P1, PT, R5.reuse, 0x1, P0 ;  /* 0x000000010500780c */ /* 0x040fe20000721670 */
[----:B------:R-:W-:Y:S01]  /*2780*/  CS2R R40, SRZ ;  /* 0x0000000000287805 */ /* 0x000fe2000001ff00 */
[----:B------:R-:W-:Y:S01]  /*2790*/  ISETP.LT.OR P0, PT, R5, 0x21, P0 ;  /* 0x000000210500780c */ /* 0x000fe20000701670 */
[----:B------:R-:W-:Y:S01]  /*27a0*/  CS2R R38, SRZ ;  /* 0x0000000000267805 */ /* 0x000fe2000001ff00 */
[----:B------:R-:W-:Y:S01]  /*27b0*/  LEA.HI R12, R12, R11, RZ, 0x3 ;  /* 0x0000000b0c0c7211 */ /* 0x000fe200078f18ff */
[----:B------:R-:W-:Y:S01]  /*27c0*/  CS2R R36, SRZ ;  /* 0x0000000000247805 */ /* 0x000fe2000001ff00 */
[----:B------:R-:W-:Y:S01]  /*27d0*/  SHF.R.S32.HI R10, RZ, 0x4, R3 ;  /* 0x00000004ff0a7819 */ /* 0x000fe20000011403 */
[----:B------:R-:W-:Y:S01]  /*27e0*/  CS2R R34, SRZ ;  /* 0x0000000000227805 */ /* 0x000fe2000001ff00 */
[----:B------:R-:W-:Y:S01]  /*27f0*/  LOP3.LUT R12, R12, 0xfffffff8, RZ, 0xc0, !PT ;  /* 0xfffffff80c0c7812 */ /* 0x000fe200078ec0ff */
[----:B---3--:R-:W-:Y:S01]  /*2800*/  CS2R R32, SRZ ;  /* 0x0000000000207805 */ /* 0x008fe2000001ff00 */
[----:B------:R-:W-:Y:S01]  /*2810*/  LEA.HI R7, R3, R10, RZ, 0x1 ;  /* 0x0000000a03077211 */ /* 0x000fe200078f08ff */
[----:B------:R-:W-:Y:S01]  /*2820*/  CS2R R30, SRZ ;  /* 0x00000000001e7805 */ /* 0x000fe2000001ff00 */
[----:B------:R-:W-:Y:S01]  /*2830*/  LOP3.LUT R13, R13, 0x3ffffffc, RZ, 0xc0, !PT ;  /* 0x3ffffffc0d0d7812 */ /* 0x000fe200078ec0ff */
[----:B------:R2:W-:Y:S01]  /*2840*/  LDGSTS.E.BYPASS.LTC128B.128 [R228+0x1f080], [R26.64+0x100], !P1 ;  /* 0x1f0801001ae47fae */ /* 0x0005e2000c901d4c */
[----:B------:R-:W-:Y:S01]  /*2850*/  ISETP.LT.OR P1, PT, R5, 0x21, P2 ;  /* 0x000000210500780c */ /* 0x000fe20001721670 */
[----:B------:R-:W-:Y:S01]  /*2860*/  IMAD.IADD R11, R11, 0x1, -R12 ;  /* 0x000000010b0b7824 */ /* 0x000fe200078e0a0c */
[----:B------:R-:W-:Y:S01]  /*2870*/  LOP3.LUT R5, R7, 0xfffffffe, RZ, 0xc0, !PT ;  /* 0xfffffffe07057812 */ /* 0x000fe200078ec0ff */
[----:B------:R1:W-:Y:S01]  /*2880*/  LDGSTS.E.BYPASS.LTC128B.128 [R228+0x1c080], [R20.64], !P3 ;  /* 0x1c08000014e47fae */ /* 0x0003e2000d901d4c */
[--C-:B------:R-:W-:Y:S01]  /*2890*/  SHF.R.S32.HI R7, RZ, 0x1f, R9.reuse ;  /* 0x0000001fff077819 */ /* 0x100fe20000011409 */
[----:B------:R-:W-:Y:S01]  /*28a0*/  IMAD.SHL.U32 R16, R11, 0x10, RZ ;  /* 0x000000100b107824 */ /* 0x000fe200078e00ff */
[----:B------:R-:W-:Y:S01]  /*28b0*/  SHF.R.S32.HI R12, RZ, 0x5, R9 ;  /* 0x00000005ff0c7819 */ /* 0x000fe20000011409 */
[----:B------:R-:W-:Y:S01]  /*28c0*/  IMAD.IADD R5, R10, 0x1, -R5 ;  /* 0x000000010a057824 */ /* 0x000fe200078e0a05 */
[----:B------:R-:W-:Y:S01]  /*28d0*/  ISETP.GE.AND P3, PT, R8, c[0x0][0x1fc], PT ;  /* 0x00007f0008007a0c */ /* 0x000fe20003f66270 */
[----:B------:R-:W-:Y:S01]  /*28e0*/  IMAD.IADD R13, R226, 0x1, -R13 ;  /* 0x00000001e20d7824 */ /* 0x000fe200078e0a0d */
[----:B------:R-:W-:Y:S01]  /*28f0*/  LEA.HI R7, R7, R12, RZ, 0x2 ;  /* 0x0000000c07077211 */ /* 0x000fe200078f10ff */
[----:B------:R-:W-:Y:S01]  /*2900*/  IMAD.SHL.U32 R220, R5, 0x8, RZ ;  /* 0x0000000805dc7824 */ /* 0x000fe200078e00ff */
[----:B------:R-:W-:Y:S01]  /*2910*/  LOP3.LUT R16, R211, 0x70, R16, 0xf8, !PT ;  /* 0x00000070d3107812 */ /* 0x000fe200078ef810 */
[----:B------:R1:W-:Y:S01]  /*2920*/  LDGSTS.E.BYPASS.LTC128B.128 [R228+0x1e080], [R20.64+0x80], !P1 ;  /* 0x1e08008014e47fae */ /* 0x0003e2000c901d4c */
[----:B------:R-:W-:Y:S01]  /*2930*/  ISETP.GE.AND P1, PT, R6, c[0x0][0x1fc], PT ;  /* 0x00007f0006007a0c */ /* 0x000fe20003f26270 */
[----:B------:R-:W-:Y:S01]  /*2940*/  CS2R R28, SRZ ;  /* 0x00000000001c7805 */ /* 0x000fe2000001ff00 */
[----:B------:R-:W-:Y:S01]  /*2950*/  LOP3.LUT R7, R7, 0xfffffffc, RZ, 0xc0, !PT ;  /* 0xfffffffc07077812 */ /* 0x000fe200078ec0ff */
[----:B------:R1:W-:Y:S01]  /*2960*/  LDGSTS.E.BYPASS.LTC128B.128 [R228+0x20080], [R20.64+0x100], !P0 ;  /* 0x2008010014e47fae */ /* 0x0003e2000c101d4c */
[----:B------:R-:W-:Y:S01]  /*2970*/  IADD3 R6, P0, R242, UR15, RZ ;  /* 0x0000000ff2067c10 */ /* 0x000fe2000ff1e0ff */
[----:B------:R-:W-:Y:S01]  /*2980*/  CS2R R24, SRZ ;  /* 0x0000000000187805 */ /* 0x000fe2000001ff00 */
[----:B------:R-:W-:Y:S01]  /*2990*/  LOP3.LUT R3, R3, 0xfffffff0, RZ, 0xc0, !PT ;  /* 0xfffffff003037812 */ /* 0x000fe200078ec0ff */
[----:B------:R-:W-:Y:S01]  /*29a0*/  UMOV UR4, URZ ;  /* 0x0000003f00047c82 */ /* 0x000fe20008000000 */
[----:B------:R-:W-:Y:S01]  /*29b0*/  IADD3.X R17, R219, UR16, RZ, P0, !PT ;  /* 0x00000010db117c10 */ /* 0x000fe200087fe4ff */
[----:B------:R-:W-:Y:S01]  /*29c0*/  UMOV UR16, 0x1 ;  /* 0x0000000100107882 */ /* 0x000fe20000000000 */
[----:B------:R-:W-:-:S02]  /*29d0*/  LEA R18, P0, R6, c[0x0][0x280], 0x2 ;  /* 0x0000a00006127a11 */ /* 0x000fc400078010ff */
[----:B------:R-:W-:Y:S01]  /*29e0*/  LOP3.LUT R9, R9, 0xffffffe0, RZ, 0xc0, !PT ;  /* 0xffffffe009097812 */ /* 0x000fe200078ec0ff */
[----:B--2---:R-:W-:Y:S01]  /*29f0*/  CS2R R26, SRZ ;  /* 0x00000000001a7805 */ /* 0x004fe2000001ff00 */
[----:B------:R-:W-:Y:S01]  /*2a00*/  LEA.HI.X R19, R6, c[0x0][0x284], R17, 0x2, P0 ;  /* 0x0000a10006137a11 */ /* 0x000fe200000f1411 */
[----:B------:R-:W-:Y:S01]  /*2a10*/  IMAD.IADD R6, R12, 0x1, -R7 ;  /* 0x000000010c067824 */ /* 0x000fe200078e0a07 */
[C---:B------:R-:W-:Y:S01]  /*2a20*/  ISETP.GE.AND P0, PT, R226.reuse, 0x10, PT ;  /* 0x00000010e200780c */ /* 0x040fe20003f06270 */
[----:B------:R-:W-:Y:S01]  /*2a30*/  IMAD.IADD R9, R226, 0x1, -R9 ;  /* 0x00000001e2097824 */ /* 0x000fe200078e0a09 */
[----:B------:R-:W-:Y:S01]  /*2a40*/  IADD3 R15, R15, UR6, RZ ;  /* 0x000000060f0f7c10 */ /* 0x000fe2000fffe0ff */
[C---:B------:R-:W-:Y:S01]  /*2a50*/  IMAD.SHL.U32 R17, R6.reuse, 0x100, RZ ;  /* 0x0000010006117824 */ /* 0x040fe200078e00ff */
[----:B------:R-:W-:Y:S02]  /*2a60*/  LEA.HI R10, R6, R6, RZ, 0x1 ;  /* 0x00000006060a7211 */ /* 0x000fe400078f08ff */
[----:B------:R-:W-:Y:S01]  /*2a70*/  ISETP.GE.AND P2, PT, R22, c[0x0][0x1fc], PT ;  /* 0x00007f0016007a0c */ /* 0x000fe20003f46270 */
[----:B------:R-:W-:Y:S01]  /*2a80*/  IMAD.WIDE.U32 R236, R236, c[0x0][0x240], R14 ;  /* 0x00009000ecec7a25 */ /* 0x000fe200078e000e */
[----:B------:R-:W-:-:S02]  /*2a90*/  LOP3.LUT R16, R16, 0x100, R17, 0xf8, !PT ;  /* 0x0000010010107812 */ /* 0x000fc400078ef811 */
[----:B------:R-:W-:Y:S01]  /*2aa0*/  LEA.HI R15, R216, R216, RZ, 0x1 ;  /* 0x000000d8d80f7211 */ /* 0x000fe200078f08ff */
[----:B------:R-:W-:Y:S01]  /*2ab0*/  IMAD.SHL.U32 R10, R10, 0x100, RZ ;  /* 0x000001000a0a7824 */ /* 0x000fe200078e00ff */
[----:B------:R-:W-:Y:S01]  /*2ac0*/  SEL R7, RZ, 0x1, P2 ;  /* 0x00000001ff077807 */ /* 0x000fe20001000000 */
[----:B------:R-:W-:Y:S01]  /*2ad0*/  IMAD.IADD R235, R237, 0x1, R235 ;  /* 0x00000001edeb7824 */ /* 0x000fe200078e02eb */
[----:B-1----:R-:W-:Y:S02]  /*2ae0*/  SHF.R.S32.HI R20, RZ, 0x1f, R9 ;  /* 0x0000001fff147819 */ /* 0x002fe40000011409 */
[----:B------:R-:W-:Y:S01]  /*2af0*/  LOP3.LUT R8, R10, 0x7ffffe00, RZ, 0xc0, !PT ;  /* 0x7ffffe000a087812 */ /* 0x000fe200078ec0ff */
[----:B------:R-:W-:Y:S01]  /*2b00*/  IMAD.IADD R10, R226, 0x1, -R3 ;  /* 0x00000001e20a7824 */ /* 0x000fe200078e0a03 */
[----:B------:R-:W-:Y:S01]  /*2b10*/  LEA.HI R231, R20, R9, RZ, 0x2 ;  /* 0x0000000914e77211 */ /* 0x000fe200078f10ff */
[----:B------:R-:W-:Y:S01]  /*2b20*/  @!P0 IMAD.SHL.U32 R3, R226, 0x10, RZ ;  /* 0x00000010e2038824 */ /* 0x000fe200078e00ff */
[----:B------:R-:W-:Y:S01]  /*2b30*/  LOP3.LUT R15, R15, 0x1ffffffe, RZ, 0xc0, !PT ;  /* 0x1ffffffe0f0f7812 */ /* 0x000fe200078ec0ff */
[----:B------:R-:W-:Y:S01]  /*2b40*/  IMAD R8, R13, 0x2, R8 ;  /* 0x000000020d087824 */ /* 0x000fe200078e0208 */
[----:B------:R-:W-:-:S02]  /*2b50*/  SHF.R.U32.HI R13, RZ, 0x3, R16 ;  /* 0x00000003ff0d7819 */ /* 0x000fc40000011610 */
[----:B------:R1:W-:Y:S01]  /*2b60*/  @!P0 LDGSTS.E.BYPASS.LTC128B.128 [R3+0x21280], [R18.64] ;  /* 0x2128000012038fae */ /* 0x0003e2000b901d4c */
[----:B------:R-:W-:Y:S01]  /*2b70*/  LOP3.LUT P0, RZ, R11, 0x1, RZ, 0xc0, !PT ;  /* 0x000000010bff7812 */ /* 0x000fe2000780c0ff */
[----:B------:R-:W-:Y:S01]  /*2b80*/  IMAD.SHL.U32 R11, R12, 0x100, RZ ;  /* 0x000001000c0b7824 */ /* 0x000fe200078e00ff */
[----:B------:R-:W-:Y:S01]  /*2b90*/  LOP3.LUT R13, R16, 0x28, R13, 0x78, !PT ;  /* 0x00000028100d7812 */ /* 0x000fe200078e780d */
[----:B------:R-:W-:Y:S01]  /*2ba0*/  IMAD.SHL.U32 R16, R10, 0x10, RZ ;  /* 0x000000100a107824 */ /* 0x000fe200078e00ff */
[----:B------:R-:W-:Y:S01]  /*2bb0*/  SHF.R.S32.HI R209, RZ, 0x1f, R10 ;  /* 0x0000001fffd17819 */ /* 0x000fe2000001140a */
[----:B------:R-:W-:Y:S01]  /*2bc0*/  IMAD.IADD R248, R216, 0x1, -R15 ;  /* 0x00000001d8f87824 */ /* 0x000fe200078e0a0f */
[----:B------:R-:W-:Y:S01]  /*2bd0*/  LOP3.LUT R4, R231, 0x7ffffffc, RZ, 0xc0, !PT ;  /* 0x7ffffffce7047812 */ /* 0x000fe200078ec0ff */
[----:B------:R-:W-:Y:S01]  /*2be0*/  IMAD.IADD R8, R8, 0x1, R13 ;  /* 0x0000000108087824 */ /* 0x000fe200078e020d */
[----:B------:R-:W-:Y:S01]  /*2bf0*/  LEA.HI R209, R209, R10, RZ, 0x3 ;  /* 0x0000000ad1d17211 */ /* 0x000fe200078f18ff */
[----:B------:R-:W-:Y:S01]  /*2c00*/  IMAD.SHL.U32 R12, R6, 0x10, RZ ;  /* 0x00000010060c7824 */ /* 0x000fe200078e00ff */
[----:B------:R-:W-:Y:S01]  /*2c10*/  LOP3.LUT R16, R16, 0xf0, RZ, 0xc0, !PT ;  /* 0x000000f010107812 */ /* 0x000fe200078ec0ff */
[----:B------:R-:W-:Y:S01]  /*2c20*/  IMAD.SHL.U32 R230, R8, 0x2, RZ ;  /* 0x0000000208e67824 */ /* 0x000fe200078e00ff */
[----:B------:R-:W-:Y:S01]  /*2c30*/  LOP3.LUT R13, R209, 0xfffffff8, RZ, 0xc0, !PT ;  /* 0xfffffff8d10d7812 */ /* 0x000fe200078ec0ff */
[----:B------:R-:W-:Y:S01]  /*2c40*/  IMAD.IADD R9, R9, 0x1, -R4 ;  /* 0x0000000109097824 */ /* 0x000fe200078e0a04 */
[----:B------:R-:W-:Y:S01]  /*2c50*/  SEL R4, RZ, 0xffffffff, P1 ;  /* 0xffffffffff047807 */ /* 0x000fe20000800000 */
[----:B------:R-:W-:Y:S01]  /*2c60*/  IMAD.SHL.U32 R209, R209, 0x40, RZ ;  /* 0x00000040d1d17824 */ /* 0x000fe200078e00ff */
[----:B------:R-:W-:Y:S01]  /*2c70*/  IADD3 R227, R230, 0x215a0, RZ ;  /* 0x000215a0e6e37810 */ /* 0x000fe20007ffe0ff */
[----:B------:R-:W-:Y:S01]  /*2c80*/  IMAD R248, R248, 0x4, R9 ;  /* 0x00000004f8f87824 */ /* 0x000fe200078e0209 */
[----:B------:R-:W-:Y:S01]  /*2c90*/  LOP3.LUT P1, RZ, R2, 0x4, RZ, 0xc0, !PT ;  /* 0x0000000402ff7812 */ /* 0x000fe2000782c0ff */
[----:B------:R-:W-:Y:S01]  /*2ca0*/  IMAD.SHL.U32 R4, R4, 0x2, RZ ;  /* 0x0000000204047824 */ /* 0x000fe200078e00ff */
[----:B------:R-:W-:Y:S01]  /*2cb0*/  LOP3.LUT R210, R16, 0x100, R11, 0xf8, !PT ;  /* 0x0000010010d27812 */ /* 0x000fe200078ef80b */
[----:B------:R-:W-:Y:S01]  /*2cc0*/  IMAD.SHL.U32 R11, R5, 0x20, RZ ;  /* 0x00000020050b7824 */ /* 0x000fe200078e00ff */
[----:B------:R-:W-:Y:S01]  /*2cd0*/  SEL R205, R215, 0xffffffe0, !P1 ;  /* 0xffffffe0d7cd7807 */ /* 0x000fe20004800000 */
[----:B------:R-:W0:Y:S01]  /*2ce0*/  LDGDEPBAR ;  /* 0x00000000000079af */ /* 0x000e220000000000 */
[----:B------:R-:W-:Y:S01]  /*2cf0*/  SHF.R.U32.HI R9, RZ, 0x3, R210 ;  /* 0x00000003ff097819 */ /* 0x000fe200000116d2 */
[----:B------:R-:W-:Y:S01]  /*2d00*/  IMAD.SHL.U32 R248, R248, 0x2, RZ ;  /* 0x00000002f8f87824 */ /* 0x000fe200078e00ff */
[----:B-1----:R-:W-:Y:S01]  /*2d10*/  IADD3 R3, R230, 0x21480, RZ ;  /* 0x00021480e6037810 */ /* 0x002fe20007ffe0ff */
[----:B------:R-:W0:Y:S01]  /*2d20*/  LDGDEPBAR ;  /* 0x00000000000079af */ /* 0x000e220000000000 */
[----:B------:R-:W-:-:S02]  /*2d30*/  LOP3.LUT R11, R11, 0x20, RZ, 0xc0, !PT ;  /* 0x000000200b0b7812 */ /* 0x000fc400078ec0ff */
[----:B------:R-:W-:Y:S01]  /*2d40*/  @P0 IADD3 R227, R3, 0xe0, RZ ;  /* 0x000000e003e30810 */ /* 0x000fe20007ffe0ff */
[C---:B------:R-:W-:Y:S01]  /*2d50*/  IMAD.SHL.U32 R3, R2.reuse, 0x40, RZ ;  /* 0x0000004002037824 */ /* 0x040fe200078e00ff */
[----:B------:R-:W-:Y:S01]  /*2d60*/  LOP3.LUT P0, RZ, R2, 0x2, RZ, 0xc0, !PT ;  /* 0x0000000202ff7812 */ /* 0x000fe2000780c0ff */
[----:B------:R-:W-:Y:S01]  /*2d70*/  IMAD.IADD R2, R10, 0x1, -R13 ;  /* 0x000000010a027824 */ /* 0x000fe200078e0a0d */
[----:B------:R-:W-:Y:S02]  /*2d80*/  LOP3.LUT R220, R220, 0x8, RZ, 0xc0, !PT ;  /* 0x00000008dcdc7812 */ /* 0x000fe400078ec0ff */
[----:B------:R-:W-:Y:S02]  /*2d90*/  SEL R207, R217, 0xfffffff0, !P0 ;  /* 0xfffffff0d9cf7807 */ /* 0x000fe40004000000 */
[C---:B------:R-:W-:Y:S02]  /*2da0*/  LOP3.LUT P1, RZ, R2.reuse, 0x4, RZ, 0xc0, !PT ;  /* 0x0000000402ff7812 */ /* 0x040fe4000782c0ff */
[C---:B------:R-:W-:Y:S01]  /*2db0*/  LOP3.LUT P0, RZ, R2.reuse, 0x2, RZ, 0xc0, !PT ;  /* 0x0000000202ff7812 */ /* 0x040fe2000780c0ff */
[----:B------:R-:W-:Y:S01]  /*2dc0*/  IMAD.SHL.U32 R2, R2, 0x40, RZ ;  /* 0x0000004002027824 */ /* 0x000fe200078e00ff */
[----:B------:R-:W-:-:S02]  /*2dd0*/  LOP3.LUT R3, R3, 0x1c0, RZ, 0xc0, !PT ;  /* 0x000001c003037812 */ /* 0x000fc400078ec0ff */
[----:B------:R-:W-:Y:S02]  /*2de0*/  LOP3.LUT R9, R9, 0x38, RZ, 0xc0, !PT ;  /* 0x0000003809097812 */ /* 0x000fe400078ec0ff */
[C---:B------:R-:W-:Y:S02]  /*2df0*/  LOP3.LUT R13, R3.reuse, 0x30, R12, 0xf8, !PT ;  /* 0x00000030030d7812 */ /* 0x040fe400078ef80c */
[----:B------:R-:W-:Y:S02]  /*2e00*/  LOP3.LUT R2, R2, 0x1c0, RZ, 0xc0, !PT ;  /* 0x000001c002027812 */ /* 0x000fe400078ec0ff */
[----:B------:R-:W-:Y:S02]  /*2e10*/  LOP3.LUT R8, R3, 0x8, R218, 0xf8, !PT ;  /* 0x0000000803087812 */ /* 0x000fe400078ef8da */
[----:B------:R-:W-:Y:S02]  /*2e20*/  LOP3.LUT R4, R4, 0x2, R7, 0xe2, !PT ;  /* 0x0000000204047812 */ /* 0x000fe400078ee207 */
[----:B------:R-:W-:-:S02]  /*2e30*/  SHF.R.U32.HI R3, RZ, 0x3, R3 ;  /* 0x00000003ff037819 */ /* 0x000fc40000011603 */
[----:B------:R-:W-:Y:S02]  /*2e40*/  LOP3.LUT R218, R13, 0x8, R218, 0xf8, !PT ;  /* 0x000000080dda7812 */ /* 0x000fe400078ef8da */
[----:B------:R-:W-:Y:S02]  /*2e50*/  LOP3.LUT R209, R209, 0xfffffe00, RZ, 0xc0, !PT ;  /* 0xfffffe00d1d17812 */ /* 0x000fe400078ec0ff */
[----:B------:R-:W-:Y:S02]  /*2e60*/  SHF.R.U32.HI R7, RZ, 0x3, R2 ;  /* 0x00000003ff077819 */ /* 0x000fe40000011602 */
[----:B------:R-:W-:Y:S02]  /*2e70*/  LOP3.LUT R0, R11, 0x18, R0, 0xf8, !PT ;  /* 0x000000180b007812 */ /* 0x000fe400078ef800 */
[----:B------:R-:W-:Y:S02]  /*2e80*/  LOP3.LUT R210, R9, R210, R220, 0x1e, !PT ;  /* 0x000000d209d27212 */ /* 0x000fe400078e1edc */
[----:B------:R-:W-:-:S02]  /*2e90*/  LOP3.LUT R11, R8, R3, RZ, 0x3c, !PT ;  /* 0x00000003080b7212 */ /* 0x000fc400078e3cff */
[----:B------:R-:W-:Y:S01]  /*2ea0*/  LOP3.LUT R218, R218, R3, RZ, 0x3c, !PT ;  /* 0x00000003dada7212 */ /* 0x000fe200078e3cff */
[----:B------:R-:W-:Y:S01]  /*2eb0*/  IMAD R3, R6, 0x400, R209 ;  /* 0x0000040006037824 */ /* 0x000fe200078e02d1 */
[C---:B------:R-:W-:Y:S01]  /*2ec0*/  LOP3.LUT R220, R7.reuse, R2, R220, 0x1e, !PT ;  /* 0x0000000207dc7212 */ /* 0x040fe200078e1edc */
[----:B------:R-:W-:Y:S01]  /*2ed0*/  IMAD R216, R216, 0x200, R11 ;  /* 0x00000200d8d87824 */ /* 0x000fe200078e020b */
[C---:B------:R-:W-:Y:S01]  /*2ee0*/  LOP3.LUT P2, RZ, R10.reuse, 0x2, RZ, 0xc0, !PT ;  /* 0x000000020aff7812 */ /* 0x040fe2000784c0ff */
[----:B------:R-:W-:Y:S01]  /*2ef0*/  IMAD.SHL.U32 R10, R10, 0x2, RZ ;  /* 0x000000020a0a7824 */ /* 0x000fe200078e00ff */
[----:B------:R-:W-:Y:S01]  /*2f00*/  LOP3.LUT R0, R7, R0, R2, 0x1e, !PT ;  /* 0x0000000007007212 */ /* 0x000fe200078e1e02 */
[----:B------:R-:W-:Y:S01]  /*2f10*/  IMAD.IADD R220, R3, 0x1, R220 ;  /* 0x0000000103dc7824 */ /* 0x000fe200078e02dc */
[----:B------:R-:W-:Y:S01]  /*2f20*/  LOP3.LUT R211, R16, R211, RZ, 0xfc, !PT ;  /* 0x000000d310d37212 */ /* 0x000fe200078efcff */
[----:B------:R-:W-:Y:S01]  /*2f30*/  IMAD.SHL.U32 R216, R216, 0x2, RZ ;  /* 0x00000002d8d87824 */ /* 0x000fe200078e00ff */
[----:B------:R-:W-:Y:S01]  /*2f40*/  LOP3.LUT R209, R0, R209, RZ, 0xfc, !PT ;  /* 0x000000d100d17212 */ /* 0x000fe200078efcff */
[----:B------:R-:W-:Y:S01]  /*2f50*/  IMAD.SHL.U32 R214, R220, 0x2, RZ ;  /* 0x00000002dcd67824 */ /* 0x000fe200078e00ff */
[----:B------:R-:W-:Y:S01]  /*2f60*/  LOP3.LUT R211, R211, 0x18, R10, 0x78, !PT ;  /* 0x00000018d3d37812 */ /* 0x000fe200078e780a */
[----:B------:R-:W-:Y:S01]  /*2f70*/  IMAD.MOV.U32 R0, RZ, RZ, 0x120 ;  /* 0x00000120ff007424 */ /* 0x000fe200078e00ff */
[----:B------:R-:W-:Y:S01]  /*2f80*/  SEL R217, R217, 0xfffffff0, !P0 ;  /* 0xfffffff0d9d97807 */ /* 0x000fe20004000000 */
[--C-:B------:R-:W-:Y:S01]  /*2f90*/  IMAD R207, R207, 0x2, R216.reuse ;  /* 0x00000002cfcf7824 */ /* 0x100fe200078e02d8 */
[----:B------:R-:W-:Y:S01]  /*2fa0*/  SEL R215, R215, 0xffffffe0, !P1 ;  /* 0xffffffe0d7d77807 */ /* 0x000fe20004800000 */
[----:B------:R-:W-:Y:S01]  /*2fb0*/  IMAD.SHL.U32 R211, R211, 0x2, RZ ;  /* 0x00000002d3d37824 */ /* 0x000fe200078e00ff */
[----:B------:R-:W-:Y:S01]  /*2fc0*/  IADD3 R212, R214, 0x1b080, RZ ;  /* 0x0001b080d6d47810 */ /* 0x000fe20007ffe0ff */
[----:B------:R-:W-:Y:S01]  /*2fd0*/  IMAD.SHL.U32 R213, R217, 0x2, RZ ;  /* 0x00000002d9d57824 */ /* 0x000fe200078e00ff */
[----:B------:R-:W-:Y:S01]  /*2fe0*/  SEL R0, R0, 0xe0, !P2 ;  /* 0x000000e000007807 */ /* 0x000fe20005000000 */
[----:B------:R-:W-:Y:S01]  /*2ff0*/  IMAD R206, R205, 0x2, R216 ;  /* 0x00000002cdce7824 */ /* 0x000fe200078e02d8 */
[----:B------:R-:W-:Y:S01]  /*3000*/  SEL R229, RZ, 0x4, P3 ;  /* 0x00000004ffe57807 */ /* 0x000fe20001800000 */
[----:B------:R-:W-:Y:S01]  /*3010*/  IMAD R212, R215, 0x2, R212 ;  /* 0x00000002d7d47824 */ /* 0x000fe200078e02d4 */
[----:B------:R-:W-:Y:S01]  /*3020*/  LEA.HI.SX32 R231, R231, R12, 0x1e ;  /* 0x0000000ce7e77211 */ /* 0x000fe200078ff2ff */
[----:B------:R-:W-:Y:S01]  /*3030*/  IMAD R218, R5, 0x200, R218 ;  /* 0x0000020005da7824 */ /* 0x000fe200078e02da */
[----:B------:R-:W-:Y:S01]  /*3040*/  LOP3.LUT R229, R4, R229, RZ, 0xfc, !PT ;  /* 0x000000e504e57212 */ /* 0x000fe200078efcff */
[----:B------:R-:W-:Y:S01]  /*3050*/  IMAD R0, R0, 0x2, R211 ;  /* 0x0000000200007824 */ /* 0x000fe200078e02d3 */
[----:B------:R-:W-:Y:S01]  /*3060*/  IADD3 R249, R228, 0xf080, RZ ;  /* 0x0000f080e4f97810 */ /* 0x000fe20007ffe0ff */
[----:B------:R-:W-:Y:S01]  /*3070*/  IMAD R205, R205, 0x2, R207 ;  /* 0x00000002cdcd7824 */ /* 0x000fe200078e02cf */
[----:B------:R-:W-:Y:S01]  /*3080*/  LEA R210, R210, 0x23c80, 0x1 ;  /* 0x00023c80d2d27811 */ /* 0x000fe200078e08ff */
[----:B------:R-:W-:Y:S01]  /*3090*/  IMAD.IADD R215, R220, 0x1, R215 ;  /* 0x00000001dcd77824 */ /* 0x000fe200078e02d7 */
[----:B------:R-:W-:Y:S01]  /*30a0*/  IADD3 R252, -R248, UR14, RZ ;  /* 0x0000000ef8fc7c10 */ /* 0x000fe2000fffe1ff */
[----:B------:R-:W-:Y:S01]  /*30b0*/  IMAD.IADD R204, R214, 0x1, R213 ;  /* 0x00000001d6cc7824 */ /* 0x000fe200078e02d5 */
[----:B------:R-:W-:Y:S01]  /*30c0*/  LEA R209, R209, 0x80, 0x1 ;  /* 0x00000080d1d17811 */ /* 0x000fe200078e08ff */
[----:B------:R-:W-:-:S02]  /*30d0*/  IMAD.IADD R208, R220, 0x1, R217 ;  /* 0x00000001dcd07824 */ /* 0x000fc400078e02d9 */
.L_x_1313:
        /* <DEDUP_REMOVED lines=211> */
[----:B--234-:R-:W-:Y:S01]  /*3e10*/  ISETP.GT.AND P3, PT, R226, 0xf, PT ;  /* 0x0000000fe200780c */ /* 0x01cfe20003f64270 */
[----:B------:R-:W-:Y:S01]  /*3e20*/  IMAD.U32 R8, RZ, RZ, UR8 ;  /* 0x00000008ff087e24 */ /* 0x000fe2000f8e00ff */
[----:B------:R-:W-:Y:S02]  /*3e30*/  USHF.R.S32.HI UR17, URZ, 0x1f, UR15 ;  /* 0x0000001f3f117899 */ /* 0x000fe4000801140f */
[----:B------:R-:W-:Y:S02]  /*3e40*/  ULDC.64 UR6, c[0x0][0x178] ;  /* 0x00005e0000067ab9 */ /* 0x000fe40000000a00 */
[----:B------:R-:W-:Y:S02]  /*3e50*/  UIMAD UR17, UR17, UR6, URZ ;  /* 0x00000006111172a4 */ /* 0x000fe4000f8e023f */
[----:B------:R-:W-:Y:S02]  /*3e60*/  UIMAD.WIDE.U32 UR18, UR15, UR6, URZ ;  /* 0x000000060f1272a5 */ /* 0x000fe4000f8e003f */
[----:B------:R-:W-:Y:S02]  /*3e70*/  UIMAD UR17, UR15, UR7, UR17 ;  /* 0x000000070f1172a4 */ /* 0x000fe4000f8e0211 */
[----:B------:R-:W-:Y:S01]  /*3e80*/  USHF.L.U32 UR6, UR18, 0x6, URZ ;  /* 0x0000000612067899 */ /* 0x000fe2000800063f */
[----:B------:R-:W-:Y:S01]  /*3e90*/  @!P3 LEA R8, R8, 0x40, 0x6 ;  /* 0x000000400808b811 */ /* 0x000fe200078e30ff */
[----:B------:R-:W-:Y:S03]  /*3ea0*/  UIADD3 UR17, UR19, UR17, URZ ;  /* 0x0000001113117290 */ /* 0x000fe6000fffe03f */
[----:B------:R-:W-:Y:S01]  /*3eb0*/  @!P3 IADD3 R9, P0, R8, R244, RZ ;  /* 0x000000f40809b210 */ /* 0x000fe20007f1e0ff */
[----:B------:R-:W-:Y:S01]  /*3ec0*/  USHF.L.U64.HI UR17, UR18, 0x6, UR17 ;  /* 0x0000000612117899 */ /* 0x000fe20008010211 */
[----:B------:R-:W-:Y:S02]  /*3ed0*/  IADD3 R7, P2, P1, R240, UR6, R223 ;  /* 0x00000006f0077c10 */ /* 0x000fe4000f95e0df */
[----:B------:R-:W-:Y:S02]  /*3ee0*/  @!P3 LEA.HI.X.SX32 R8, R8, R221, 0x1, P0 ;  /* 0x000000dd0808b211 */ /* 0x000fe400000f0eff */
[----:B------:R-:W-:Y:S02]  /*3ef0*/  ISETP.GT.AND P0, PT, R226, 0xf, PT ;  /* 0x0000000fe200780c */ /* 0x000fe40003f04270 */
[----:B------:R-:W-:Y:S01]  /*3f00*/  IADD3 R5, P3, R240, UR6, RZ ;  /* 0x00000006f0057c10 */ /* 0x000fe2000ff7e0ff */
[----:B------:R-:W-:Y:S01]  /*3f10*/  UIMAD UR6, UR15, -0x40, UR9 ;  /* 0xffffffc00f0678a4 */ /* 0x000fe2000f8e0209 */
[C---:B------:R-:W-:Y:S02]  /*3f20*/  IADD3.X R6, R251.reuse, UR17, R222, P2, P1 ;  /* 0x00000011fb067c10 */ /* 0x040fe400097e24de */
[----:B------:R-:W-:Y:S02]  /*3f30*/  IADD3.X R4, R251, UR17, RZ, P3, !PT ;  /* 0x00000011fb047c10 */ /* 0x000fe40009ffe4ff */
[----:B------:R-:W-:Y:S02]  /*3f40*/  ISETP.GT.AND P3, PT, R226, 0xf, PT ;  /* 0x0000000fe200780c */ /* 0x000fe40003f64270 */
[----:B------:R-:W-:Y:S02]  /*3f50*/  LEA R16, P2, R5, c[0x0][0x160], 0x1 ;  /* 0x0000580005107a11 */ /* 0x000fe400078408ff */
[----:B------:R-:W-:Y:S02]  /*3f60*/  IADD3 R10, -R233, UR6, RZ ;  /* 0x00000006e90a7c10 */ /* 0x000fe4000fffe1ff */
[----:B------:R-:W-:Y:S02]  /*3f70*/  @!P0 LEA R12, P0, R9, c[0x0][0x258], 0x2 ;  /* 0x00009600090c8a11 */ /* 0x000fe400078010ff */
[----:B------:R-:W-:Y:S02]  /*3f80*/  LEA R14, P1, R7, c[0x0][0x160], 0x1 ;  /* 0x00005800070e7a11 */ /* 0x000fe400078208ff */
[----:B------:R-:W-:Y:S01]  /*3f90*/  LEA.HI.X R17, R5, c[0x0][0x164], R4, 0x1, P2 ;  /* 0x0000590005117a11 */ /* 0x000fe200010f0c04 */
[----:B------:R-:W-:Y:S01]  /*3fa0*/  IMAD.U32 R5, RZ, RZ, UR16 ;  /* 0x00000010ff057e24 */ /* 0x000fe2000f8e00ff */
[C---:B------:R-:W-:Y:S02]  /*3fb0*/  ISETP.LT.OR P2, PT, R10.reuse, 0x1, !P5 ;  /* 0x000000010a00780c */ /* 0x040fe40006f41670 */
[----:B------:R-:W-:Y:S01]  /*3fc0*/  LEA.HI.X R15, R7, c[0x0][0x164], R6, 0x1, P1 ;  /* 0x00005900070f7a11 */ /* 0x000fe200008f0c06 */
[----:B------:R-:W-:Y:S01]  /*3fd0*/  IMAD.U32 R6, RZ, RZ, UR16 ;  /* 0x00000010ff067e24 */ /* 0x000fe2000f8e00ff */
[----:B------:R-:W-:Y:S01]  /*3fe0*/  ISETP.LT.OR P1, PT, R10, 0x1, !P4 ;  /* 0x000000010a00780c */ /* 0x000fe20006721670 */
[----:B------:R-:W-:Y:S02]  /*3ff0*/  @!P3 IMAD R5, R5, 0x40, R232 ;  /* 0x000000400505b824 */ /* 0x000fe400078e02e8 */
[----:B------:R-:W-:Y:S01]  /*4000*/  @!P3 LEA.HI.X R13, R9, c[0x0][0x25c], R8, 0x2, P0 ;  /* 0x00009700090dba11 */ /* 0x000fe200000f1408 */
[----:B------:R-:W-:Y:S01]  /*4010*/  IMAD R4, R6, 0x6000, R249 ;  /* 0x0000600006047824 */ /* 0x000fe200078e02f9 */
[C---:B------:R-:W-:Y:S01]  /*4020*/  ISETP.LT.OR P0, PT, R10.reuse, 0x1, !P6 ;  /* 0x000000010a00780c */ /* 0x040fe20007701670 */
[----:B------:R-:W-:Y:S03]  /*4030*/  @!P3 IMAD.SHL.U32 R7, R5, 0x4, RZ ;  /* 0x000000040507b824 */ /* 0x000fe600078e00ff */
[----:B------:R-:W-:Y:S01]  /*4040*/  @!PT LDS RZ, [RZ] ;  /* 0x00000000fffff984 */ /* 0x000fe20000000800 */
[----:B------:R-:W-:Y:S01]  /*4050*/  @!PT LDS RZ, [RZ] ;  /* 0x00000000fffff984 */ /* 0x000fe20000000800 */
[----:B------:R-:W-:Y:S01]  /*4060*/  @!PT LDS RZ, [RZ] ;  /* 0x00000000fffff984 */ /* 0x000fe20000000800 */
[----:B------:R2:W-:Y:S01]  /*4070*/  LDGSTS.E.BYPASS.LTC128B.128 [R4], [R16.64], !P2 ;  /* 0x0000000010047fae */ /* 0x0005e2000d101d4c */
[C---:B------:R-:W-:Y:S03]  /*4080*/  ISETP.LT.OR P2, PT, R10.reuse, 0x21, !P5 ;  /* 0x000000210a00780c */ /* 0x040fe60006f41670 */
[----:B------:R2:W-:Y:S01]  /*4090*/  LDGSTS.E.BYPASS.LTC128B.128 [R4+0x2000], [R16.64+0x80], !P1 ;  /* 0x0200008010047fae */ /* 0x0005e2000c901d4c */
[C---:B------:R-:W-:Y:S04]  /*40a0*/  ISETP.LT.OR P1, PT, R10.reuse, 0x21, !P4 ;  /* 0x000000210a00780c */ /* 0x040fe80006721670 */
[----:B------:R2:W-:Y:S01]  /*40b0*/  LDGSTS.E.BYPASS.LTC128B.128 [R4+0x4000], [R16.64+0x100], !P0 ;  /* 0x0400010010047fae */ /* 0x0005e2000c101d4c */
[----:B------:R-:W-:Y:S04]  /*40c0*/  ISETP.LT.OR P0, PT, R10, 0x21, !P6 ;  /* 0x000000210a00780c */ /* 0x000fe80007701670 */
[----:B------:R2:W-:Y:S04]  /*40d0*/  LDGSTS.E.BYPASS.LTC128B.128 [R4+0x1000], [R14.64], !P2 ;  /* 0x010000000e047fae */ /* 0x0005e8000d101d4c */
[----:B------:R2:W-:Y:S05]  /*40e0*/  LDGSTS.E.BYPASS.LTC128B.128 [R4+0x3000], [R14.64+0x80], !P1 ;  /* 0x030000800e047fae */ /* 0x0005ea000c901d4c */
[----:B------:R2:W-:Y:S04]  /*40f0*/  LDGSTS.E.BYPASS.LTC128B.128 [R4+0x5000], [R14.64+0x100], !P0 ;  /* 0x050001000e047fae */ /* 0x0005e8000c101d4c */
[----:B------:R2:W-:Y:S02]  /*4100*/  @!P3 LDGSTS.E.BYPASS.LTC128B.128 [R7+0x21080], [R12.64] ;  /* 0x210800000c07bfae */ /* 0x0005e4000b901d4c */
.L_x_1311:
[C---:B-1234-:R-:W-:Y:S01]  /*4110*/  HMMA.16816.F32.BF16 R4, R84.reuse, R2, RZ ;  /* 0x000000025404723c */ /* 0x05efe200000418ff */
[----:B------:R-:W-:Y:S01]  /*4120*/  LDSM.16.M88.2 R2, [R206+0x7880] ;  /* 0x00788000ce02783b */ /* 0x000fe20000000100 */
[----:B------:R-:W-:Y:S04]  /*4130*/  ULEA UR6, UR8, UR14, 0x6 ;  /* 0x0000000e08067291 */ /* 0x000fe8000f8e303f */
[----:B------:R-:W0:Y:S01]  /*4140*/  LDGDEPBAR ;  /* 0x00000000000079af */ /* 0x000e220000000000 */
[----:B------:R-:W-:Y:S01]  /*4150*/  UIADD3 UR6, -UR9, 0x1, UR6 ;  /* 0x0000000109067890 */ /* 0x000fe2000fffe106 */
[C---:B------:R-:W-:Y:S08]  /*4160*/  HMMA.16816.F32.BF16 R8, R84.reuse, R88, RZ ;  /* 0x000000585408723c */ /* 0x040ff000000418ff */
[C---:B------:R-:W-:Y:S01]  /*4170*/  HMMA.16816.F32.BF16 R12, R84.reuse, R90, RZ ;  /* 0x0000005a540c723c */ /* 0x040fe200000418ff */
[----:B------:R-:W1:Y:S07]  /*4180*/  LDSM.16.M88.4 R88, [R212] ;  /* 0x00000000d458783b */ /* 0x000e6e0000000200 */
[C---:B------:R-:W-:Y:S01]  /*4190*/  HMMA.16816.F32.BF16 R16, R84.reuse, R92, RZ ;  /* 0x0000005c5410723c */ /* 0x040fe200000418ff */
[----:B------:R-:W-:Y:S07]  /*41a0*/  LDSM.16.M88.2 R92, [R206+0x9080] ;  /* 0x00908000ce5c783b */ /* 0x000fee0000000100 */
[----:B------:R-:W-:Y:S01]  /*41b0*/  HMMA.16816.F32.BF16 R20, R84, R94, RZ ;  /* 0x0000005e5414723c */ /* 0x000fe200000418ff */
[----:B------:R-:W2:Y:S05]  /*41c0*/  LDSM.16.M88.2 R84, [R206+0x8080] ;  /* 0x00808000ce54783b */ /* 0x000eaa0000000100 */
[----:B------:R-:W3:Y:S02]  /*41d0*/  LDSM.16.M88.2 R86, [R206+0x8880] ;  /* 0x00888000ce56783b */ /* 0x000ee40000000100 */
[C---:B------:R-:W-:Y:S03]  /*41e0*/  HMMA.16816.F32.BF16 R4, R96.reuse, R100, R4 ;  /* 0x000000646004723c */ /* 0x040fe60000041804 */
[----:B------:R-:W4:Y:S05]  /*41f0*/  LDSM.16.M88.2 R94, [R206+0x9880] ;  /* 0x00988000ce5e783b */ /* 0x000f2a0000000100 */
[C---:B------:R-:W-:Y:S01]  /*4200*/  HMMA.16816.F32.BF16 R8, R96.reuse, R102, R8 ;  /* 0x000000666008723c */ /* 0x040fe20000041808 */
[----:B------:R-:W-:Y:S05]  /*4210*/  LDSM.16.M88.2 R100, [R205+0x8080] ;  /* 0x00808000cd64783b */ /* 0x000fea0000000100 */
[----:B------:R-:W-:Y:S02]  /*4220*/  LDSM.16.M88.2 R102, [R205+0xa880] ;  /* 0x00a88000cd66783b */ /* 0x000fe40000000100 */
[C---:B------:R-:W-:Y:S08]  /*4230*/  HMMA.16816.F32.BF16 R12, R96.reuse, R104, R12 ;  /* 0x00000068600c723c */ /* 0x040ff0000004180c */
[C---:B------:R-:W-:Y:S01]  /*4240*/  HMMA.16816.F32.BF16 R16, R96.reuse, R106, R16 ;  /* 0x0000006a6010723c */ /* 0x040fe20000041810 */
[----:B------:R-:W-:Y:S07]  /*4250*/  LDSM.16.M88.4 R104, [R214+0x1f080] ;  /* 0x01f08000d668783b */ /* 0x000fee0000000200 */
[----:B------:R-:W-:Y:S07]  /*4260*/  HMMA.16816.F32.BF16 R20, R96, R108, R20 ;  /* 0x0000006c6014723c */ /* 0x000fee0000041814 */
[----:B------:R-:W-:Y:S01]  /*4270*/  IADD3 R108, R213, R212, RZ ;  /* 0x000000d4d56c7210 */ /* 0x000fe20007ffe0ff */
[C---:B-1----:R-:W-:Y:S01]  /*4280*/  HMMA.16816.F32.BF16 R4, R88.reuse, R2, R4 ;  /* 0x000000025804723c */ /* 0x042fe20000041804 */
[----:B------:R-:W-:Y:S05]  /*4290*/  LDSM.16.M88.2 R2, [R205+0x7880] ;  /* 0x00788000cd02783b */ /* 0x000fea0000000100 */
[----:B------:R-:W1:Y:S02]  /*42a0*/  LDSM.16.M88.4 R96, [R108] ;  /* 0x000000006c60783b */ /* 0x000e640000000200 */
[C---:B--2---:R-:W-:Y:S03]  /*42b0*/  HMMA.16816.F32.BF16 R8, R88.reuse, R84, R8 ;  /* 0x000000545808723c */ /* 0x044fe60000041808 */
[----:B------:R-:W2:Y:S05]  /*42c0*/  LDSM.16.M88.2 R84, [R205+0x8880] ;  /* 0x00888000cd54783b */ /* 0x000eaa0000000100 */
[C---:B---3--:R-:W-:Y:S01]  /*42d0*/  HMMA.16816.F32.BF16 R12, R88.reuse, R86, R12 ;  /* 0x00000056580c723c */ /* 0x048fe2000004180c */
[----:B------:R-:W3:Y:S07]  /*42e0*/  LDSM.16.M88.2 R86, [R205+0x9080] ;  /* 0x00908000cd56783b */ /* 0x000eee0000000100 */
[C---:B------:R-:W-:Y:S01]  /*42f0*/  HMMA.16816.F32.BF16 R16, R88.reuse, R92, R16 ;  /* 0x0000005c5810723c */ /* 0x040fe20000041810 */
[----:B------:R-:W5:Y:S07]  /*4300*/  LDSM.16.M88.2 R92, [R205+0x9880] ;  /* 0x00988000cd5c783b */ /* 0x000f6e0000000100 */
[----:B----4-:R-:W-:Y:S01]  /*4310*/  HMMA.16816.F32.BF16 R20, R88, R94, R20 ;  /* 0x0000005e5814723c */ /* 0x010fe20000041814 */
[----:B------:R-:W-:Y:S05]  /*4320*/  LDSM.16.M88.2 R94, [R216+0xa080] ;  /* 0x00a08000d85e783b */ /* 0x000fea0000000100 */
[----:B------:R-:W4:Y:S02]  /*4330*/  LDSM.16.M88.4 R88, [R214+0x1d080] ;  /* 0x01d08000d658783b */ /* 0x000f240000000200 */
[C---:B-1----:R-:W-:Y:S03]  /*4340*/  HMMA.16816.F32.BF16 R4, R96.reuse, R2, R4 ;  /* 0x000000026004723c */ /* 0x042fe60000041804 */
[----:B------:R-:W1:Y:S05]  /*4350*/  LDSM.16.M88.2 R2, [R216+0xa880] ;  /* 0x00a88000d802783b */ /* 0x000e6a0000000100 */
[C---:B------:R-:W-:Y:S01]  /*4360*/  HMMA.16816.F32.BF16 R8, R96.reuse, R100, R8 ;  /* 0x000000646008723c */ /* 0x040fe20000041808 */
[----:B------:R-:W-:Y:S07]  /*4370*/  LDSM.16.M88.2 R100, [R205+0xa080] ;  /* 0x00a08000cd64783b */ /* 0x000fee0000000100 */
[C---:B--2---:R-:W-:Y:S01]  /*4380*/  HMMA.16816.F32.BF16 R12, R96.reuse, R84, R12 ;  /* 0x00000054600c723c */ /* 0x044fe2000004180c */
[----:B------:R-:W2:Y:S07]  /*4390*/  LDSM.16.M88.2 R84, [R216+0xb080] ;  /* 0x00b08000d854783b */ /* 0x000eae0000000100 */
[C---:B---3--:R-:W-:Y:S01]  /*43a0*/  HMMA.16816.F32.BF16 R16, R96.reuse, R86, R16 ;  /* 0x000000566010723c */ /* 0x048fe20000041810 */
[----:B------:R-:W3:Y:S07]  /*43b0*/  LDSM.16.M88.2 R86, [R216+0xb880] ;  /* 0x00b88000d856783b */ /* 0x000eee0000000100 */
[----:B-----5:R-:W-:Y:S01]  /*43c0*/  HMMA.16816.F32.BF16 R20, R96, R92, R20 ;  /* 0x0000005c6014723c */ /* 0x020fe20000041814 */
[----:B------:R-:W5:Y:S05]  /*43d0*/  LDSM.16.M88.2 R92, [R216+0xc080] ;  /* 0x00c08000d85c783b */ /* 0x000f6a0000000100 */
[----:B------:R-:W-:Y:S02]  /*43e0*/  LDSM.16.M88.4 R96, [R204+0x1d080] ;  /* 0x01d08000cc60783b */ /* 0x000fe40000000200 */
[C---:B----4-:R-:W-:Y:S03]  /*43f0*/  HMMA.16816.F32.BF16 R4, R88.reuse, R94, R4 ;  /* 0x0000005e5804723c */ /* 0x050fe60000041804 */
[----:B------:R-:W4:Y:S05]  /*4400*/  LDSM.16.M88.2 R94, [R207+0xa080] ;  /* 0x00a08000cf5e783b */ /* 0x000f2a0000000100 */
[C---:B-1----:R-:W-:Y:S01]  /*4410*/  HMMA.16816.F32.BF16 R8, R88.reuse, R2, R8 ;  /* 0x000000025808723c */ /* 0x042fe20000041808 */
[----:B------:R-:W1:Y:S07]  /*4420*/  LDSM.16.M88.2 R2, [R207+0xa880] ;  /* 0x00a88000cf02783b */ /* 0x000e6e0000000100 */
[C---:B--2---:R-:W-:Y:S01]  /*4430*/  HMMA.16816.F32.BF16 R12, R88.reuse, R84, R12 ;  /* 0x00000054580c723c */ /* 0x044fe2000004180c */
[----:B------:R-:W2:Y:S07]  /*4440*/  LDSM.16.M88.2 R84, [R207+0xb080] ;  /* 0x00b08000cf54783b */ /* 0x000eae0000000100 */
[C---:B---3--:R-:W-:Y:S01]  /*4450*/  HMMA.16816.F32.BF16 R16, R88.reuse, R86, R16 ;  /* 0x000000565810723c */ /* 0x048fe20000041810 */
[----:B------:R-:W3:Y:S07]  /*4460*/  LDSM.16.M88.2 R86, [R207+0xb880] ;  /* 0x00b88000cf56783b */ /* 0x000eee0000000100 */
[----:B-----5:R-:W-:Y:S01]  /*4470*/  HMMA.16816.F32.BF16 R20, R88, R92, R20 ;  /* 0x0000005c5814723c */ /* 0x020fe20000041814 */
[----:B------:R-:W5:Y:S05]  /*4480*/  LDSM.16.M88.2 R88, [R207+0xc080] ;  /* 0x00c08000cf58783b */ /* 0x000f6a0000000100 */
[----:B------:R-:W-:Y:S02]  /*4490*/  LDSM.16.M88.2 R90, [R206+0xa080] ;  /* 0x00a08000ce5a783b */ /* 0x000fe40000000100 */
[C---:B----4-:R-:W-:Y:S03]  /*44a0*/  HMMA.16816.F32.BF16 R4, R96.reuse, R94, R4 ;  /* 0x0000005e6004723c */ /* 0x050fe60000041804 */
[----:B------:R-:W4:Y:S05]  /*44b0*/  LDSM.16.M88.4 R92, [R212+0x2000] ;  /* 0x00200000d45c783b */ /* 0x000f2a0000000200 */
        /* <DEDUP_REMOVED lines=8> */
[----:B------:R-:W5:Y:S02]  /*4540*/  LDSM.16.M88.4 R96, [R108+0x2000] ;  /* 0x002000006c60783b */ /* 0x000f640000000200 */
        /* <DEDUP_REMOVED lines=10> */
[----:B------:R-:W-:Y:S02]  /*45f0*/  LDSM.16.M88.4 R92, [R204+0x1f080] ;  /* 0x01f08000cc5c783b */ /* 0x000fe40000000200 */
[C---:B------:R-:W-:Y:S08]  /*4600*/  HMMA.16816.F32.BF16 R4, R96.reuse, R100, R4 ;  /* 0x000000646004723c */ /* 0x040ff00000041804 */
[C---:B------:R-:W-:Y:S07]  /*4610*/  HMMA.16816.F32.BF16 R8, R96.reuse, R102, R8 ;  /* 0x000000666008723c */ /* 0x040fee0000041808 */
[----:B------:R-:W-:Y:S01]  /*4620*/  IADD3 R103, -R248, UR6, R231 ;  /* 0x00000006f8677c10 */ /* 0x000fe2000fffe1e7 */
[C---:B----4-:R-:W-:Y:S01]  /*4630*/  HMMA.16816.F32.BF16 R12, R96.reuse, R90, R12 ;  /* 0x0000005a600c723c */ /* 0x050fe2000004180c */
[----:B------:R-:W4:Y:S03]  /*4640*/  LDSM.16.M88.2 R90, [R216+0xd880] ;  /* 0x00d88000d85a783b */ /* 0x000f260000000100 */
[----:B------:R-:W-:Y:S04]  /*4650*/  IMNMX R109, R252, R103, PT ;  /* 0x00000067fc6d7217 */ /* 0x000fe80003800200 */
[C---:B-1----:R-:W-:Y:S01]  /*4660*/  HMMA.16816.F32.BF16 R16, R96.reuse, R2, R16 ;  /* 0x000000026010723c */ /* 0x042fe20000041810 */
[----:B------:R-:W1:Y:S02]  /*4670*/  LDSM.16.M88.2 R2, [R216+0xe080] ;  /* 0x00e08000d802783b */ /* 0x000e640000000100 */
[C---:B------:R-:W-:Y:S05]  /*4680*/  ISETP.GT.AND P0, PT, R109.reuse, RZ, PT ;  /* 0x000000ff6d00720c */ /* 0x040fea0003f04270 */
[----:B--2---:R-:W-:Y:S01]  /*4690*/  HMMA.16816.F32.BF16 R20, R96, R84, R20 ;  /* 0x000000546014723c */ /* 0x004fe20000041814 */
[----:B------:R-:W2:Y:S06]  /*46a0*/  LDSM.16.M88.2 R84, [R216+0xe880] ;  /* 0x00e88000d854783b */ /* 0x000eac0000000100 */
[C---:B------:R-:W-:Y:S01]  /*46b0*/  FSEL R96, R178.reuse, -INF , P0 ;  /* 0xff800000b2607808 */ /* 0x040fe20000000000 */
[C---:B---3--:R-:W-:Y:S01]  /*46c0*/  HMMA.16816.F32.BF16 R4, R104.reuse, R86, R4 ;  /* 0x000000566804723c */ /* 0x048fe20000041804 */
[----:B------:R-:W3:Y:S04]  /*46d0*/  LDSM.16.M88.2 R86, [R207+0xc880] ;  /* 0x00c88000cf56783b */ /* 0x000ee80000000100 */
[----:B------:R-:W-:Y:S01]  /*46e0*/  FFMA.FTZ R178, -R178, R178, 1 ;  /* 0x3f800000b2b27423 */ /* 0x000fe200000101b2 */
[----:B------:R-:W-:Y:S01]  /*46f0*/  ISETP.GT.AND P0, PT, R109, 0x1, PT ;  /* 0x000000016d00780c */ /* 0x000fe20003f04270 */
[--C-:B------:R-:W-:Y:S01]  /*4700*/  FFMA.FTZ R100, R96, c[0x0][0x29c], -R199.reuse ;  /* 0x0000a70060647a23 */ /* 0x100fe200000108c7 */
[C---:B-----5:R-:W-:Y:S01]  /*4710*/  HMMA.16816.F32.BF16 R8, R104.reuse, R88, R8 ;  /* 0x000000586808723c */ /* 0x060fe20000041808 */
[----:B------:R-:W5:Y:S03]  /*4720*/  LDSM.16.M88.2 R88, [R207+0xd080] ;  /* 0x00d08000cf58783b */ /* 0x000f660000000100 */
[C---:B------:R-:W-:Y:S01]  /*4730*/  FSEL R96, R179.reuse, -INF , P0 ;  /* 0xff800000b3607808 */ /* 0x040fe20000000000 */
[----:B------:R-:W-:Y:S01]  /*4740*/  MUFU.EX2 R100, R100 ;  /* 0x0000006400647308 */ /* 0x000fe20000000800 */
[----:B------:R-:W-:Y:S01]  /*4750*/  FFMA.FTZ R179, -R179, R179, 1 ;  /* 0x3f800000b3b37423 */ /* 0x000fe200000101b3 */
[C---:B------:R-:W-:Y:S01]  /*4760*/  ISETP.GT.AND P0, PT, R109.reuse, 0x10, PT ;  /* 0x000000106d00780c */ /* 0x040fe20003f04270 */
[C---:B----4-:R-:W-:Y:S01]  /*4770*/  HMMA.16816.F32.BF16 R12, R104.reuse, R90, R12 ;  /* 0x0000005a680c723c */ /* 0x050fe2000004180c */
[----:B------:R-:W4:Y:S03]  /*4780*/  LDSM.16.M88.2 R90, [R207+0xd880] ;  /* 0x00d88000cf5a783b */ /* 0x000f260000000100 */
[--C-:B------:R-:W-:Y:S01]  /*4790*/  FFMA.FTZ R101, R96, c[0x0][0x29c], -R199.reuse ;  /* 0x0000a70060657a23 */ /* 0x100fe200000108c7 */
[C---:B------:R-:W-:Y:S01]  /*47a0*/  FSEL R96, R182.reuse, -INF , P0 ;  /* 0xff800000b6607808 */ /* 0x040fe20000000000 */
[----:B------:R-:W-:Y:S01]  /*47b0*/  FFMA.FTZ R182, -R182, R182, 1 ;  /* 0x3f800000b6b67423 */ /* 0x000fe200000101b6 */
[----:B------:R-:W-:Y:S01]  /*47c0*/  ISETP.GT.AND P0, PT, R109, 0x11, PT ;  /* 0x000000116d00780c */ /* 0x000fe20003f04270 */
[C---:B-1----:R-:W-:Y:S01]  /*47d0*/  HMMA.16816.F32.BF16 R16, R104.reuse, R2, R16 ;  /* 0x000000026810723c */ /* 0x042fe20000041810 */
[----:B------:R-:W1:Y:S01]  /*47e0*/  LDSM.16.M88.2 R2, [R207+0xe080] ;  /* 0x00e08000cf02783b */ /* 0x000e620000000100 */
[----:B------:R-:W1:Y:S02]  /*47f0*/  MUFU.EX2 R101, R101 ;  /* 0x0000006500657308 */ /* 0x000e640000000800 */
[--C-:B------:R-:W-:Y:S02]  /*4800*/  FFMA.FTZ R102, R96, c[0x0][0x29c], -R199.reuse ;  /* 0x0000a70060667a23 */ /* 0x100fe400000108c7 */
[----:B------:R-:W-:Y:S02]  /*4810*/  LDSM.16.M88.4 R96, [R212+0x4000] ;  /* 0x00400000d460783b */ /* 0x000fe40000000200 */
[----:B--2---:R-:W-:Y:S03]  /*4820*/  HMMA.16816.F32.BF16 R20, R104, R84, R20 ;  /* 0x000000546814723c */ /* 0x004fe60000041814 */
[----:B------:R-:W2:Y:S01]  /*4830*/  LDSM.16.M88.2 R84, [R207+0xe880] ;  /* 0x00e88000cf54783b */ /* 0x000ea20000000100 */
[----:B------:R-:W-:Y:S04]  /*4840*/  MUFU.EX2 R102, R102 ;  /* 0x0000006600667308 */ /* 0x000fe80000000800 */
[C---:B---3--:R-:W-:Y:S01]  /*4850*/  HMMA.16816.F32.BF16 R4, R92.reuse, R86, R4 ;  /* 0x000000565c04723c */ /* 0x048fe20000041804 */
[----:B------:R-:W3:Y:S07]  /*4860*/  LDSM.16.M88.2 R86, [R206+0xc880] ;  /* 0x00c88000ce56783b */ /* 0x000eee0000000100 */
[C---:B-----5:R-:W-:Y:S07]  /*4870*/  HMMA.16816.F32.BF16 R8, R92.reuse, R88, R8 ;  /* 0x000000585c08723c */ /* 0x060fee0000041808 */
[C---:B------:R-:W-:Y:S01]  /*4880*/  FSEL R88, R183.reuse, -INF , P0 ;  /* 0xff800000b7587808 */ /* 0x040fe20000000000 */
[----:B------:R-:W-:Y:S01]  /*4890*/  FFMA.FTZ R183, -R183, R183, 1 ;  /* 0x3f800000b7b77423 */ /* 0x000fe200000101b7 */
[C---:B----4-:R-:W-:Y:S01]  /*48a0*/  HMMA.16816.F32.BF16 R12, R92.reuse, R90, R12 ;  /* 0x0000005a5c0c723c */ /* 0x050fe2000004180c */
[----:B------:R-:W-:Y:S02]  /*48b0*/  LDSM.16.M88.2 R90, [R206+0xd880] ;  /* 0x00d88000ce5a783b */ /* 0x000fe40000000100 */
[--C-:B------:R-:W-:Y:S01]  /*48c0*/  FFMA.FTZ R105, R88, c[0x0][0x29c], -R199.reuse ;  /* 0x0000a70058697a23 */ /* 0x100fe200000108c7 */
[C---:B------:R-:W-:Y:S02]  /*48d0*/  ISETP.GT.AND P0, PT, R109.reuse, 0x20, PT ;  /* 0x000000206d00780c */ /* 0x040fe40003f04270 */
[----:B------:R-:W4:Y:S02]  /*48e0*/  LDSM.16.M88.2 R88, [R206+0xd080] ;  /* 0x00d08000ce58783b */ /* 0x000f240000000100 */
[C---:B-1----:R-:W-:Y:S01]  /*48f0*/  HMMA.16816.F32.BF16 R16, R92.reuse, R2, R16 ;  /* 0x000000025c10723c */ /* 0x042fe20000041810 */
[----:B------:R-:W1:Y:S02]  /*4900*/  MUFU.EX2 R105, R105 ;  /* 0x0000006900697308 */ /* 0x000e640000000800 */
[----:B------:R-:W5:Y:S01]  /*4910*/  LDSM.16.M88.2 R2, [R206+0xe080] ;  /* 0x00e08000ce02783b */ /* 0x000f620000000100 */
[C---:B------:R-:W-:Y:S01]  /*4920*/  FSEL R106, R186.reuse, -INF , P0 ;  /* 0xff800000ba6a7808 */ /* 0x040fe20000000000 */
[----:B------:R-:W-:Y:S01]  /*4930*/  FFMA.FTZ R186, -R186, R186, 1 ;  /* 0x3f800000baba7423 */ /* 0x000fe200000101ba */
[----:B------:R-:W-:Y:S03]  /*4940*/  ISETP.GT.AND P0, PT, R109, 0x21, PT ;  /* 0x000000216d00780c */ /* 0x000fe60003f04270 */
[--C-:B------:R-:W-:Y:S01]  /*4950*/  FFMA.FTZ R104, R106, c[0x0][0x29c], -R199.reuse ;  /* 0x0000a7006a687a23 */ /* 0x100fe200000108c7 */
[----:B--2---:R-:W-:Y:S01]  /*4960*/  HMMA.16816.F32.BF16 R20, R92, R84, R20 ;  /* 0x000000545c14723c */ /* 0x004fe20000041814 */
[----:B------:R-:W2:Y:S02]  /*4970*/  LDSM.16.M88.2 R84, [R206+0xe880] ;  /* 0x00e88000ce54783b */ /* 0x000ea40000000100 */
[C---:B------:R-:W-:Y:S01]  /*4980*/  FSEL R106, R187.reuse, -INF , P0 ;  /* 0xff800000bb6a7808 */ /* 0x040fe20000000000 */
[----:B------:R-:W-:Y:S01]  /*4990*/  FFMA.FTZ R187, -R187, R187, 1 ;  /* 0x3f800000bbbb7423 */ /* 0x000fe200000101bb */
[C---:B------:R-:W-:Y:S01]  /*49a0*/  ISETP.GT.AND P0, PT, R109.reuse, 0x30, PT ;  /* 0x000000306d00780c */ /* 0x040fe20003f04270 */
[----:B------:R-:W-:Y:S02]  /*49b0*/  MUFU.EX2 R104, R104 ;  /* 0x0000006800687308 */ /* 0x000fe40000000800 */
[C---:B---3--:R-:W-:Y:S01]  /*49c0*/  HMMA.16816.F32.BF16 R4, R96.reuse, R86, R4 ;  /* 0x000000566004723c */ /* 0x048fe20000041804 */
[----:B------:R-:W-:Y:S04]  /*49d0*/  LDSM.16.M88.2 R86, [R205+0xc880] ;  /* 0x00c88000cd56783b */ /* 0x000fe80000000100 */
[----:B------:R-:W-:Y:S01]  /*49e0*/  FSEL R92, R190, -INF , P0 ;  /* 0xff800000be5c7808 */ /* 0x000fe20000000000 */
[--C-:B------:R-:W-:Y:S01]  /*49f0*/  FFMA.FTZ R107, R106, c[0x0][0x29c], -R199.reuse ;  /* 0x0000a7006a6b7a23 */ /* 0x100fe200000108c7 */
[----:B------:R-:W-:Y:S01]  /*4a00*/  ISETP.GT.AND P0, PT, R109, 0x31, PT ;  /* 0x000000316d00780c */ /* 0x000fe20003f04270 */
[----:B------:R-:W-:Y:S04]  /*4a10*/  FFMA.FTZ R190, -R190, R190, 1 ;  /* 0x3f800000bebe7423 */ /* 0x000fe800000101be */
[--C-:B------:R-:W-:Y:S01]  /*4a20*/  FFMA.FTZ R106, R92, c[0x0][0x29c], -R199.reuse ;  /* 0x0000a7005c6a7a23 */ /* 0x100fe200000108c7 */
[----:B------:R-:W-:Y:S01]  /*4a30*/  MUFU.EX2 R107, R107 ;  /* 0x0000006b006b7308 */ /* 0x000fe20000000800 */
[----:B------:R3:W1:Y:S01]  /*4a40*/  LDSM.16.M88.4 R92, [R108+0x4000] ;  /* 0x004000006c5c783b */ /* 0x0006620000000200 */
[C---:B------:R-:W-:Y:S01]  /*4a50*/  FSEL R110, R191.reuse, -INF , P0 ;  /* 0xff800000bf6e7808 */ /* 0x040fe20000000000 */
[----:B------:R-:W-:Y:S01]  /*4a60*/  FFMA.FTZ R191, -R191, R191, 1 ;  /* 0x3f800000bfbf7423 */ /* 0x000fe200000101bf */
[C---:B------:R-:W-:Y:S01]  /*4a70*/  ISETP.GT.AND P0, PT, R109.reuse, 0x40, PT ;  /* 0x000000406d00780c */ /* 0x040fe20003f04270 */
[C---:B----4-:R-:W-:Y:S01]  /*4a80*/  HMMA.16816.F32.BF16 R8, R96.reuse, R88, R8 ;  /* 0x000000586008723c */ /* 0x050fe20000041808 */
[----:B------:R-:W4:Y:S02]  /*4a90*/  LDSM.16.M88.2 R88, [R205+0xd080] ;  /* 0x00d08000cd58783b */ /* 0x000f240000000100 */
[----:B------:R-:W-:Y:S02]  /*4aa0*/  FSEL R172, R194, -INF , P0 ;  /* 0xff800000c2ac7808 */ /* 0x000fe40000000000 */
[----:B------:R-:W-:Y:S01]  /*4ab0*/  MUFU.EX2 R106, R106 ;  /* 0x0000006a006a7308 */ /* 0x000fe20000000800 */
[----:B------:R-:W-:Y:S01]  /*4ac0*/  ISETP.GT.AND P0, PT, R109, 0x41, PT ;  /* 0x000000416d00780c */ /* 0x000fe20003f04270 */
[--C-:B------:R-:W-:Y:S01]  /*4ad0*/  FFMA.FTZ R111, R110, c[0x0][0x29c], -R199.reuse ;  /* 0x0000a7006e6f7a23 */ /* 0x100fe200000108c7 */
[----:B------:R-:W-:Y:S01]  /*4ae0*/  IADD3 R109, R103, 0x8, RZ ;  /* 0x00000008676d7810 */ /* 0x000fe20007ffe0ff */
[C---:B------:R-:W-:Y:S01]  /*4af0*/  HMMA.16816.F32.BF16 R12, R96.reuse, R90, R12 ;  /* 0x0000005a600c723c */ /* 0x040fe2000004180c */
[----:B------:R-:W4:Y:S02]  /*4b00*/  LDSM.16.M88.2 R90, [R205+0xd880] ;  /* 0x00d88000cd5a783b */ /* 0x000f240000000100 */
[--C-:B------:R-:W-:Y:S01]  /*4b10*/  FFMA.FTZ R110, R172, c[0x0][0x29c], -R199.reuse ;  /* 0x0000a700ac6e7a23 */ /* 0x100fe200000108c7 */
[----:B------:R-:W-:Y:S02]  /*4b20*/  IMNMX R109, R252, R109, PT ;  /* 0x0000006dfc6d7217 */ /* 0x000fe40003800200 */
[----:B------:R-:W-:Y:S02]  /*4b30*/  MUFU.EX2 R111, R111 ;  /* 0x0000006f006f7308 */ /* 0x000fe40000000800 */
[C---:B-----5:R-:W-:Y:S01]  /*4b40*/  HMMA.16816.F32.BF16 R16, R96.reuse, R2, R16 ;  /* 0x000000026010723c */ /* 0x060fe20000041810 */
[----:B------:R-:W5:Y:S02]  /*4b50*/  LDSM.16.M88.2 R2, [R205+0xe080] ;  /* 0x00e08000cd02783b */ /* 0x000f640000000100 */
[----:B------:R-:W-:Y:S02]  /*4b60*/  ISETP.GT.AND P3, PT, R109, 0x30, PT ;  /* 0x000000306d00780c */ /* 0x000fe40003f64270 */
[----:B---3--:R-:W-:Y:S02]  /*4b70*/  FSEL R108, R195, -INF , P0 ;  /* 0xff800000c36c7808 */ /* 0x008fe40000000000 */
[C---:B------:R-:W-:Y:S01]  /*4b80*/  ISETP.GT.AND P0, PT, R109.reuse, RZ, PT ;  /* 0x000000ff6d00720c */ /* 0x040fe20003f04270 */
[----:B--2---:R-:W-:Y:S01]  /*4b90*/  HMMA.16816.F32.BF16 R20, R96, R84, R20 ;  /* 0x000000546014723c */ /* 0x004fe20000041814 */
[----:B------:R-:W2:Y:S01]  /*4ba0*/  LDSM.16.M88.2 R84, [R205+0xe880] ;  /* 0x00e88000cd54783b */ /* 0x000ea20000000100 */
[----:B------:R-:W-:Y:S01]  /*4bb0*/  MUFU.EX2 R103, R110 ;  /* 0x0000006e00677308 */ /* 0x000fe20000000800 */
[C---:B------:R-:W-:Y:S01]  /*4bc0*/  ISETP.GT.AND P2, PT, R109.reuse, 0x31, PT ;  /* 0x000000316d00780c */ /* 0x040fe20003f44270 */
[----:B------:R-:W-:Y:S01]  /*4bd0*/  FFMA.FTZ R199, R108, c[0x0][0x29c], -R199 ;  /* 0x0000a7006cc77a23 */ /* 0x000fe200000108c7 */
[C---:B------:R-:W-:Y:S01]  /*4be0*/  FSEL R173, R180.reuse, -INF , P0 ;  /* 0xff800000b4ad7808 */ /* 0x040fe20000000000 */
[----:B------:R-:W3:Y:S01]  /*4bf0*/  LDS R97, [R231.X4+0x21280] ;  /* 0x02128000e7617984 */ /* 0x000ee20000004800 */
[C---:B------:R-:W-:Y:S01]  /*4c00*/  ISETP.GT.AND P0, PT, R109.reuse, 0x1, PT ;  /* 0x000000016d00780c */ /* 0x040fe20003f04270 */
[----:B------:R-:W-:Y:S01]  /*4c10*/  FFMA.FTZ R180, -R180, R180, 1 ;  /* 0x3f800000b4b47423 */ /* 0x000fe200000101b4 */
[----:B------:R-:W-:Y:S01]  /*4c20*/  ISETP.GT.AND P1, PT, R109, 0x20, PT ;  /* 0x000000206d00780c */ /* 0x000fe20003f24270 */
[C---:B-1----:R-:W-:Y:S02]  /*4c30*/  HMMA.16816.F32.BF16 R4, R92.reuse, R86, R4 ;  /* 0x000000565c04723c */ /* 0x042fe40000041804 */
[----:B------:R-:W-:Y:S03]  /*4c40*/  MUFU.EX2 R108, R199 ;  /* 0x000000c7006c7308 */ /* 0x000fe60000000800 */
[C---:B------:R-:W-:Y:S01]  /*4c50*/  FSEL R99, R181.reuse, -INF , P0 ;  /* 0xff800000b5637808 */ /* 0x040fe20000000000 */
[----:B------:R-:W-:Y:S01]  /*4c60*/  FFMA.FTZ R181, -R181, R181, 1 ;  /* 0x3f800000b5b57423 */ /* 0x000fe200000101b5 */
[C---:B------:R-:W-:Y:S01]  /*4c70*/  FSEL R175, R188.reuse, -INF , P1 ;  /* 0xff800000bcaf7808 */ /* 0x040fe20000800000 */
[C---:B----4-:R-:W-:Y:S03]  /*4c80*/  HMMA.16816.F32.BF16 R8, R92.reuse, R88, R8 ;  /* 0x000000585c08723c */ /* 0x050fe60000041808 */
[----:B------:R-:W-:Y:S01]  /*4c90*/  ISETP.GT.AND P1, PT, R109, 0x40, PT ;  /* 0x000000406d00780c */ /* 0x000fe20003f24270 */
[--C-:B------:R-:W-:Y:S01]  /*4ca0*/  FFMA.FTZ R98, R99, c[0x0][0x29c], -R198.reuse ;  /* 0x0000a70063627a23 */ /* 0x100fe200000108c6 */
[----:B------:R-:W-:Y:S01]  /*4cb0*/  ISETP.GT.AND P0, PT, R109, 0x10, PT ;  /* 0x000000106d00780c */ /* 0x000fe20003f04270 */
[----:B------:R-:W-:Y:S02]  /*4cc0*/  FFMA.FTZ R188, -R188, R188, 1 ;  /* 0x3f800000bcbc7423 */ /* 0x000fe400000101bc */
[C---:B------:R-:W-:Y:S01]  /*4cd0*/  HMMA.16816.F32.BF16 R12, R92.reuse, R90, R12 ;  /* 0x0000005a5c0c723c */ /* 0x040fe2000004180c */
[----:B------:R1:W-:Y:S03]  /*4ce0*/  MUFU.EX2 R99, R98 ;  /* 0x0000006200637308 */ /* 0x0003e60000000800 */
[--C-:B------:R-:W-:Y:S01]  /*4cf0*/  FFMA.FTZ R96, R173, c[0x0][0x29c], -R198.reuse ;  /* 0x0000a700ad607a23 */ /* 0x100fe200000108c6 */
[C---:B------:R-:W-:Y:S01]  /*4d00*/  FSEL R173, R184.reuse, -INF , P0 ;  /* 0xff800000b8ad7808 */ /* 0x040fe20000000000 */
[----:B------:R-:W-:Y:S01]  /*4d10*/  FFMA.FTZ R184, -R184, R184, 1 ;  /* 0x3f800000b8b87423 */ /* 0x000fe200000101b8 */
[----:B------:R-:W-:Y:S01]  /*4d20*/  ISETP.GT.AND P0, PT, R109, 0x11, PT ;  /* 0x000000116d00780c */ /* 0x000fe20003f04270 */
[C---:B-----5:R-:W-:Y:S03]  /*4d30*/  HMMA.16816.F32.BF16 R16, R92.reuse, R2, R16 ;  /* 0x000000025c10723c */ /* 0x060fe60000041810 */
[----:B------:R-:W4:Y:S01]  /*4d40*/  MUFU.EX2 R96, R96 ;  /* 0x0000006000607308 */ /* 0x000f220000000800 */
[C---:B------:R-:W-:Y:S01]  /*4d50*/  FSEL R89, R185.reuse, -INF , P0 ;  /* 0xff800000b9597808 */ /* 0x040fe20000000000 */
[----:B------:R-:W-:Y:S01]  /*4d60*/  FFMA.FTZ R185, -R185, R185, 1 ;  /* 0x3f800000b9b97423 */ /* 0x000fe200000101b9 */
[----:B------:R-:W-:Y:S01]  /*4d70*/  FSEL R91, R192, -INF , P3 ;  /* 0xff800000c05b7808 */ /* 0x000fe20001800000 */
[--C-:B------:R-:W-:Y:S01]  /*4d80*/  FFMA.FTZ R90, R175, c[0x0][0x29c], -R198.reuse ;  /* 0x0000a700af5a7a23 */ /* 0x100fe200000108c6 */
[----:B--2---:R-:W-:Y:S03]  /*4d90*/  HMMA.16816.F32.BF16 R20, R92, R84, R20 ;  /* 0x000000545c14723c */ /* 0x004fe60000041814 */
[----:B------:R-:W-:Y:S01]  /*4da0*/  ISETP.GT.AND P0, PT, R109, 0x21, PT ;  /* 0x000000216d00780c */ /* 0x000fe20003f04270 */
[--C-:B------:R-:W-:Y:S01]  /*4db0*/  FFMA.FTZ R88, R173, c[0x0][0x29c], -R198.reuse ;  /* 0x0000a700ad587a23 */ /* 0x100fe200000108c6 */
[----:B------:R-:W-:Y:S01]  /*4dc0*/  FSEL R175, R196, -INF , P1 ;  /* 0xff800000c4af7808 */ /* 0x000fe20000800000 */
[----:B------:R-:W-:Y:S01]  /*4dd0*/  MUFU.EX2 R90, R90 ;  /* 0x0000005a005a7308 */ /* 0x000fe20000000800 */
[----:B------:R-:W-:Y:S01]  /*4de0*/  FSEL R173, R189, -INF , P0 ;  /* 0xff800000bdad7808 */ /* 0x000fe20000000000 */
[--C-:B---3--:R-:W-:Y:S01]  /*4df0*/  FADD.FTZ R92, R5, -R97.reuse ;  /* 0x80000061055c7221 */ /* 0x108fe20000010000 */
[----:B------:R-:W-:Y:S03]  /*4e00*/  ISETP.GT.AND P0, PT, R109, 0x41, PT ;  /* 0x000000416d00780c */ /* 0x000fe60003f04270 */
[--C-:B-1----:R-:W-:Y:S01]  /*4e10*/  FFMA.FTZ R98, R89, c[0x0][0x29c], -R198.reuse ;  /* 0x0000a70059627a23 */ /* 0x102fe200000108c6 */
[----:B------:R-:W-:Y:S01]  /*4e20*/  FSEL R199, R193, -INF , P2 ;  /* 0xff800000c1c77808 */ /* 0x000fe20001000000 */
[--C-:B------:R-:W-:Y:S01]  /*4e30*/  FFMA.FTZ R109, R91, c[0x0][0x29c], -R198.reuse ;  /* 0x0000a7005b6d7a23 */ /* 0x100fe200000108c6 */
[----:B------:R-:W-:Y:S01]  /*4e40*/  F2FP.BF16.PACK_AB R93, R101, R100 ;  /* 0x00000064655d723e */ /* 0x000fe200000010ff */
[----:B------:R1:W-:Y:S01]  /*4e50*/  MUFU.EX2 R89, R98 ;  /* 0x0000006200597308 */ /* 0x0003e20000000800 */
[--C-:B------:R-:W-:Y:S01]  /*4e60*/  FFMA.FTZ R91, R175, c[0x0][0x29c], -R198.reuse ;  /* 0x0000a700af5b7a23 */ /* 0x100fe200000108c6 */
[----:B------:R-:W-:Y:S01]  /*4e70*/  FSEL R177, R197, -INF , P0 ;  /* 0xff800000c5b17808 */ /* 0x000fe20000000000 */
[--C-:B------:R-:W-:Y:S01]  /*4e80*/  FADD.FTZ R175, R4, -R97.reuse ;  /* 0x8000006104af7221 */ /* 0x100fe20000010000 */
[----:B------:R-:W-:Y:S01]  /*4e90*/  SHF.L.U32 R110, R218, 0x1, RZ ;  /* 0x00000001da6e7819 */ /* 0x000fe200000006ff */
[----:B------:R-:W-:Y:S01]  /*4ea0*/  FMUL.FTZ R92, R101, R92 ;  /* 0x0000005c655c7220 */ /* 0x000fe20000410000 */
[----:B------:R-:W-:Y:S01]  /*4eb0*/  PLOP3.LUT P0, PT, PT, PT, UP0, 0x80, 0x0 ;  /* 0x000000000000781c */ /* 0x000fe20003f0f008 */
[----:B------:R-:W-:Y:S02]  /*4ec0*/  FMUL.FTZ R175, R100, R175 ;  /* 0x000000af64af7220 */ /* 0x000fe40000410000 */
[--C-:B------:R-:W-:Y:S01]  /*4ed0*/  FADD.FTZ R95, R8, -R97.reuse ;  /* 0x80000061085f7221 */ /* 0x100fe20000010000 */
[----:B------:R-:W2:Y:S01]  /*4ee0*/  MUFU.EX2 R88, R88 ;  /* 0x0000005800587308 */ /* 0x000ea20000000800 */
[--C-:B------:R-:W-:Y:S01]  /*4ef0*/  FADD.FTZ R8, R9, -R97.reuse ;  /* 0x8000006109087221 */ /* 0x100fe20000010000 */
[----:B------:R-:W-:Y:S01]  /*4f00*/  F2FP.BF16.PACK_AB R9, R105, R102 ;  /* 0x000000666909723e */ /* 0x000fe200000010ff */
[----:B------:R-:W-:Y:S02]  /*4f10*/  FMUL.FTZ R175, R175, R178 ;  /* 0x000000b2afaf7220 */ /* 0x000fe40000410000 */
[----:B------:R-:W-:Y:S02]  /*4f20*/  FMUL.FTZ R92, R92, R179 ;  /* 0x000000b35c5c7220 */ /* 0x000fe40000410000 */
[--C-:B------:R-:W-:Y:S02]  /*4f30*/  FFMA.FTZ R173, R173, c[0x0][0x29c], -R198.reuse ;  /* 0x0000a700adad7a23 */ /* 0x100fe400000108c6 */
[----:B------:R-:W-:Y:S01]  /*4f40*/  FMUL.FTZ R95, R102, R95 ;  /* 0x0000005f665f7220 */ /* 0x000fe20000410000 */
[----:B------:R-:W-:Y:S01]  /*4f50*/  F2FP.BF16.PACK_AB R175, R92, R175 ;  /* 0x000000af5caf723e */ /* 0x000fe200000010ff */
[----:B------:R-:W-:Y:S01]  /*4f60*/  FMUL.FTZ R8, R105, R8 ;  /* 0x0000000869087220 */ /* 0x000fe20000410000 */
[----:B------:R-:W3:Y:S01]  /*4f70*/  LDS R92, [R231.X4+0x212a0] ;  /* 0x0212a000e75c7984 */ /* 0x000ee20000004800 */
[----:B------:R-:W-:Y:S01]  /*4f80*/  FMUL.FTZ R95, R95, R182 ;  /* 0x000000b65f5f7220 */ /* 0x000fe20000410000 */
[----:B------:R-:W5:Y:S01]  /*4f90*/  MUFU.EX2 R173, R173 ;  /* 0x000000ad00ad7308 */ /* 0x000f620000000800 */
[----:B------:R-:W-:Y:S02]  /*4fa0*/  FMUL.FTZ R8, R8, R183 ;  /* 0x000000b708087220 */ /* 0x000fe40000410000 */
[--C-:B------:R-:W-:Y:S01]  /*4fb0*/  FADD.FTZ R101, R12, -R97.reuse ;  /* 0x800000610c657221 */ /* 0x100fe20000010000 */
[----:B------:R-:W-:Y:S01]  /*4fc0*/  STS [R230+0x21480], R93 ;  /* 0x0214805de6007388 */ /* 0x000fe20000000800 */
[--C-:B------:R-:W-:Y:S01]  /*4fd0*/  FADD.FTZ R12, R13, -R97.reuse ;  /* 0x800000610d0c7221 */ /* 0x100fe20000010000 */
[----:B------:R-:W-:Y:S01]  /*4fe0*/  F2FP.BF16.PACK_AB R95, R8, R95 ;  /* 0x0000005f085f723e */ /* 0x000fe200000010ff */
[--C-:B-1----:R-:W-:Y:S01]  /*4ff0*/  FFMA.FTZ R98, R199, c[0x0][0x29c], -R198.reuse ;  /* 0x0000a700c7627a23 */ /* 0x102fe200000108c6 */
[----:B----4-:R-:W-:Y:S01]  /*5000*/  F2FP.BF16.PACK_AB R8, R99, R96 ;  /* 0x000000606308723e */ /* 0x010fe200000010ff */
[----:B------:R-:W-:Y:S01]  /*5010*/  FMUL.FTZ R101, R104, R101 ;  /* 0x0000006568657220 */ /* 0x000fe20000410000 */
[----:B------:R-:W-:Y:S01]  /*5020*/  MUFU.EX2 R109, R109 ;  /* 0x0000006d006d7308 */ /* 0x000fe20000000800 */
[C---:B------:R-:W-:Y:S01]  /*5030*/  FMUL.FTZ R12, R107.reuse, R12 ;  /* 0x0000000c6b0c7220 */ /* 0x040fe20000410000 */
[----:B------:R-:W-:Y:S01]  /*5040*/  F2FP.BF16.PACK_AB R13, R107, R104 ;  /* 0x000000686b0d723e */ /* 0x000fe200000010ff */
[----:B------:R3:W-:Y:S01]  /*5050*/  STS [R227], R8 ;  /* 0x00000008e3007388 */ /* 0x0007e20000000800 */
[----:B------:R-:W-:Y:S02]  /*5060*/  FMUL.FTZ R101, R101, R186 ;  /* 0x000000ba65657220 */ /* 0x000fe40000410000 */
[----:B------:R-:W-:Y:S02]  /*5070*/  FMUL.FTZ R12, R12, R187 ;  /* 0x000000bb0c0c7220 */ /* 0x000fe40000410000 */
[--C-:B------:R-:W-:Y:S01]  /*5080*/  FADD.FTZ R105, R16, -R97.reuse ;  /* 0x8000006110697221 */ /* 0x100fe20000010000 */
[----:B------:R1:W-:Y:S01]  /*5090*/  STS [R230+0x21c80], R9 ;  /* 0x021c8009e6007388 */ /* 0x0003e20000000800 */
[----:B------:R-:W4:Y:S01]  /*50a0*/  MUFU.EX2 R98, R98 ;  /* 0x0000006200627308 */ /* 0x000f220000000800 */
[--C-:B------:R-:W-:Y:S01]  /*50b0*/  FADD.FTZ R16, R17, -R97.reuse ;  /* 0x8000006111107221 */ /* 0x100fe20000010000 */
[----:B------:R-:W-:Y:S01]  /*50c0*/  F2FP.BF16.PACK_AB R101, R12, R101 ;  /* 0x000000650c65723e */ /* 0x000fe200000010ff */
[----:B------:R-:W-:Y:S01]  /*50d0*/  FFMA.FTZ R198, R177, c[0x0][0x29c], -R198 ;  /* 0x0000a700b1c67a23 */ /* 0x000fe200000108c6 */
[----:B--2---:R-:W-:Y:S01]  /*50e0*/  F2FP.BF16.PACK_AB R12, R89, R88 ;  /* 0x00000058590c723e */ /* 0x004fe200000010ff */
[----:B------:R-:W-:Y:S01]  /*50f0*/  FMUL.FTZ R105, R106, R105 ;  /* 0x000000696a697220 */ /* 0x000fe20000410000 */
[C---:B------:R-:W-:Y:S01]  /*5100*/  F2FP.BF16.PACK_AB R17, R111.reuse, R106 ;  /* 0x0000006a6f11723e */ /* 0x040fe200000010ff */
[----:B------:R-:W-:Y:S02]  /*5110*/  FMUL.FTZ R16, R111, R16 ;  /* 0x000000106f107220 */ /* 0x000fe40000410000 */
[----:B------:R2:W-:Y:S01]  /*5120*/  STS [R227+0x800], R12 ;  /* 0x0008000ce3007388 */ /* 0x0005e20000000800 */
[----:B------:R-:W-:Y:S01]  /*5130*/  FMUL.FTZ R105, R105, R190 ;  /* 0x000000be69697220 */ /* 0x000fe20000410000 */
[----:B------:R-:W-:Y:S01]  /*5140*/  MUFU.EX2 R91, R91 ;  /* 0x0000005b005b7308 */ /* 0x000fe20000000800 */
[----:B------:R-:W-:Y:S02]  /*5150*/  FMUL.FTZ R16, R16, R191 ;  /* 0x000000bf10107220 */ /* 0x000fe40000410000 */
[--C-:B------:R-:W-:Y:S01]  /*5160*/  FADD.FTZ R20, R20, -R97.reuse ;  /* 0x8000006114147221 */ /* 0x100fe20000010000 */
[----:B------:R-:W-:Y:S01]  /*5170*/  STS [R230+0x22480], R13 ;  /* 0x0224800de6007388 */ /* 0x000fe20000000800 */
[----:B------:R-:W-:Y:S01]  /*5180*/  FADD.FTZ R21, R21, -R97 ;  /* 0x8000006115157221 */ /* 0x000fe20000010000 */
[----:B------:R-:W-:Y:S01]  /*5190*/  F2FP.BF16.PACK_AB R105, R16, R105 ;  /* 0x000000691069723e */ /* 0x000fe200000010ff */
[----:B------:R-:W-:Y:S01]  /*51a0*/  FFMA.FTZ R97, -R194, R194, 1 ;  /* 0x3f800000c2617423 */ /* 0x000fe200000101c2 */
[----:B-----5:R-:W-:Y:S01]  /*51b0*/  F2FP.BF16.PACK_AB R16, R173, R90 ;  /* 0x0000005aad10723e */ /* 0x020fe200000010ff */
[C---:B------:R-:W-:Y:S01]  /*51c0*/  FMUL.FTZ R21, R108.reuse, R21 ;  /* 0x000000156c157220 */ /* 0x040fe20000410000 */
[----:B------:R-:W5:Y:S01]  /*51d0*/  MUFU.EX2 R198, R198 ;  /* 0x000000c600c67308 */ /* 0x000f620000000800 */
[----:B------:R-:W-:Y:S02]  /*51e0*/  FFMA.FTZ R94, -R195, R195, 1 ;  /* 0x3f800000c35e7423 */ /* 0x000fe400000101c3 */
[----:B------:R-:W-:Y:S01]  /*51f0*/  FMUL.FTZ R20, R103, R20 ;  /* 0x0000001467147220 */ /* 0x000fe20000410000 */
[----:B------:R2:W-:Y:S01]  /*5200*/  STS [R227+0x1000], R16 ;  /* 0x00100010e3007388 */ /* 0x0005e20000000800 */
[----:B------:R-:W-:Y:S01]  /*5210*/  FMUL.FTZ R21, R21, R94 ;  /* 0x0000005e15157220 */ /* 0x000fe20000410000 */
[----:B------:R-:W-:Y:S01]  /*5220*/  F2FP.BF16.PACK_AB R103, R108, R103 ;  /* 0x000000676c67723e */ /* 0x000fe200000010ff */
[----:B------:R-:W-:Y:S02]  /*5230*/  FMUL.FTZ R20, R20, R97 ;  /* 0x0000006114147220 */ /* 0x000fe40000410000 */
[----:B------:R-:W-:Y:S01]  /*5240*/  STS [R230+0x22c80], R17 ;  /* 0x022c8011e6007388 */ /* 0x000fe20000000800 */
[--C-:B---3--:R-:W-:Y:S02]  /*5250*/  FADD.FTZ R8, R7, -R92.reuse ;  /* 0x8000005c07087221 */ /* 0x108fe40000010000 */
[----:B------:R-:W-:Y:S01]  /*5260*/  F2FP.BF16.PACK_AB R97, R21, R20 ;  /* 0x000000141561723e */ /* 0x000fe200000010ff */
[--C-:B------:R-:W-:Y:S01]  /*5270*/  FADD.FTZ R21, R6, -R92.reuse ;  /* 0x8000005c06157221 */ /* 0x100fe20000010000 */
[----:B----4-:R-:W-:Y:S01]  /*5280*/  F2FP.BF16.PACK_AB R20, R98, R109 ;  /* 0x0000006d6214723e */ /* 0x010fe200000010ff */
[----:B------:R-:W-:Y:S02]  /*5290*/  FMUL.FTZ R8, R99, R8 ;  /* 0x0000000863087220 */ /* 0x000fe40000410000 */
[----:B------:R-:W-:Y:S02]  /*52a0*/  FMUL.FTZ R21, R96, R21 ;  /* 0x0000001560157220 */ /* 0x000fe40000410000 */
[----:B------:R-:W-:Y:S01]  /*52b0*/  STS [R227+0x1800], R20 ;  /* 0x00180014e3007388 */ /* 0x000fe20000000800 */
[----:B------:R-:W-:Y:S02]  /*52c0*/  FMUL.FTZ R8, R8, R181 ;  /* 0x000000b508087220 */ /* 0x000fe40000410000 */
[----:B------:R-:W-:Y:S02]  /*52d0*/  FMUL.FTZ R21, R21, R180 ;  /* 0x000000b415157220 */ /* 0x000fe40000410000 */
[----:B------:R-:W-:Y:S01]  /*52e0*/  STS [R230+0x23480], R103 ;  /* 0x02348067e6007388 */ /* 0x000fe20000000800 */
[----:B-----5:R-:W-:Y:S01]  /*52f0*/  F2FP.BF16.PACK_AB R94, R198, R91 ;  /* 0x0000005bc65e723e */ /* 0x020fe200000010ff */
[--C-:B-1----:R-:W-:Y:S01]  /*5300*/  FADD.FTZ R9, R10, -R92.reuse ;  /* 0x8000005c0a097221 */ /* 0x102fe20000010000 */
[----:B------:R-:W-:Y:S01]  /*5310*/  F2FP.BF16.PACK_AB R8, R8, R21 ;  /* 0x000000150808723e */ /* 0x000fe200000010ff */
[--C-:B------:R-:W-:Y:S02]  /*5320*/  FADD.FTZ R10, R11, -R92.reuse ;  /* 0x8000005c0b0a7221 */ /* 0x100fe40000010000 */
[----:B------:R1:W-:Y:S01]  /*5330*/  STS [R227+0x2000], R94 ;  /* 0x0020005ee3007388 */ /* 0x0003e20000000800 */
[----:B------:R-:W-:Y:S02]  /*5340*/  FMUL.FTZ R9, R88, R9 ;  /* 0x0000000958097220 */ /* 0x000fe40000410000 */
[----:B------:R-:W-:Y:S02]  /*5350*/  FMUL.FTZ R10, R89, R10 ;  /* 0x0000000a590a7220 */ /* 0x000fe40000410000 */
[----:B------:R-:W-:Y:S01]  /*5360*/  BAR.SYNC.DEFER_BLOCKING 0x0 ;  /* 0x0000000000007b1d */ /* 0x000fe20000010000 */
[----:B------:R-:W-:Y:S02]  /*5370*/  FMUL.FTZ R9, R9, R184 ;  /* 0x000000b809097220 */ /* 0x000fe40000410000 */
[----:B------:R-:W-:Y:S02]  /*5380*/  FMUL.FTZ R10, R10, R185 ;  /* 0x000000b90a0a7220 */ /* 0x000fe40000410000 */
[--C-:B------:R-:W-:Y:S02]  /*5390*/  FADD.FTZ R11, R14, -R92.reuse ;  /* 0x8000005c0e0b7221 */ /* 0x100fe40000010000 */
[--C-:B--2---:R-:W-:Y:S01]  /*53a0*/  FADD.FTZ R12, R15, -R92.reuse ;  /* 0x8000005c0f0c7221 */ /* 0x104fe20000010000 */
[----:B------:R-:W-:Y:S01]  /*53b0*/  F2FP.BF16.PACK_AB R16, R10, R9 ;  /* 0x000000090a10723e */ /* 0x000fe200000010ff */
[----:B------:R-:W-:Y:S02]  /*53c0*/  FMUL.FTZ R11, R90, R11 ;  /* 0x0000000b5a0b7220 */ /* 0x000fe40000410000 */
[----:B------:R-:W-:Y:S02]  /*53d0*/  FMUL.FTZ R12, R173, R12 ;  /* 0x0000000cad0c7220 */ /* 0x000fe40000410000 */
[----:B------:R-:W-:Y:S02]  /*53e0*/  FFMA.FTZ R189, -R189, R189, 1 ;  /* 0x3f800000bdbd7423 */ /* 0x000fe400000101bd */
[--C-:B------:R-:W-:Y:S02]  /*53f0*/  FADD.FTZ R22, R22, -R92.reuse ;  /* 0x8000005c16167221 */ /* 0x100fe40000010000 */
[----:B------:R-:W-:Y:S02]  /*5400*/  FMUL.FTZ R11, R11, R188 ;  /* 0x000000bc0b0b7220 */ /* 0x000fe40000410000 */
[----:B------:R-:W-:Y:S02]  /*5410*/  FMUL.FTZ R12, R12, R189 ;  /* 0x000000bd0c0c7220 */ /* 0x000fe40000410000 */
[----:B------:R-:W-:Y:S02]  /*5420*/  FMUL.FTZ R22, R91, R22 ;  /* 0x000000165b167220 */ /* 0x000fe40000410000 */
[----:B------:R-:W-:Y:S01]  /*5430*/  FFMA.FTZ R13, -R196, R196, 1 ;  /* 0x3f800000c40d7423 */ /* 0x000fe200000101c4 */
[----:B------:R-:W-:Y:S01]  /*5440*/  STS [R230+0x23c80], R175 ;  /* 0x023c80afe6007388 */ /* 0x000fe20000000800 */
[--C-:B------:R-:W-:Y:S02]  /*5450*/  FADD.FTZ R18, R18, -R92.reuse ;  /* 0x8000005c12127221 */ /* 0x100fe40000010000 */
[--C-:B------:R-:W-:Y:S02]  /*5460*/  FADD.FTZ R19, R19, -R92.reuse ;  /* 0x8000005c13137221 */ /* 0x100fe40000010000 */
[----:B------:R-:W-:Y:S01]  /*5470*/  STS [R227+0x2800], R8 ;  /* 0x00280008e3007388 */ /* 0x000fe20000000800 */
[----:B------:R-:W-:Y:S01]  /*5480*/  FMUL.FTZ R13, R22, R13 ;  /* 0x0000000d160d7220 */ /* 0x000fe20000410000 */
[----:B------:R-:W-:Y:S01]  /*5490*/  F2FP.BF16.PACK_AB R22, R12, R11 ;  /* 0x0000000b0c16723e */ /* 0x000fe200000010ff */
[----:B------:R-:W-:Y:S02]  /*54a0*/  FMUL.FTZ R18, R109, R18 ;  /* 0x000000126d127220 */ /* 0x000fe40000410000 */
[----:B------:R-:W-:Y:S01]  /*54b0*/  STS [R230+0x24480], R95 ;  /* 0x0244805fe6007388 */ /* 0x000fe20000000800 */
[----:B------:R-:W-:Y:S02]  /*54c0*/  FMUL.FTZ R19, R98, R19 ;  /* 0x0000001362137220 */ /* 0x000fe40000410000 */
[----:B------:R-:W-:Y:S02]  /*54d0*/  FFMA.FTZ R9, -R192, R192, 1 ;  /* 0x3f800000c0097423 */ /* 0x000fe400000101c0 */
[----:B------:R-:W-:Y:S01]  /*54e0*/  STS [R227+0x3000], R16 ;  /* 0x00300010e3007388 */ /* 0x000fe20000000800 */
[----:B------:R-:W-:Y:S02]  /*54f0*/  FFMA.FTZ R10, -R193, R193, 1 ;  /* 0x3f800000c10a7423 */ /* 0x000fe400000101c1 */
[----:B------:R-:W-:Y:S02]  /*5500*/  FMUL.FTZ R9, R18, R9 ;  /* 0x0000000912097220 */ /* 0x000fe40000410000 */
[----:B------:R-:W-:Y:S01]  /*5510*/  STS [R230+0x24c80], R101 ;  /* 0x024c8065e6007388 */ /* 0x000fe20000000800 */
[----:B------:R-:W-:Y:S02]  /*5520*/  FMUL.FTZ R10, R19, R10 ;  /* 0x0000000a130a7220 */ /* 0x000fe40000410000 */
[----:B------:R-:W-:Y:S02]  /*5530*/  FADD.FTZ R23, R23, -R92 ;  /* 0x8000005c17177221 */ /* 0x000fe40000010000 */
[----:B------:R-:W-:Y:S01]  /*5540*/  STS [R227+0x3800], R22 ;  /* 0x00380016e3007388 */ /* 0x000fe20000000800 */
[----:B------:R-:W-:Y:S01]  /*5550*/  F2FP.BF16.PACK_AB R88, R10, R9 ;  /* 0x000000090a58723e */ /* 0x000fe200000010ff */
[----:B------:R-:W-:Y:S02]  /*5560*/  FMUL.FTZ R23, R198, R23 ;  /* 0x00000017c6177220 */ /* 0x000fe40000410000 */
[----:B------:R-:W-:Y:S01]  /*5570*/  FFMA.FTZ R14, -R197, R197, 1 ;  /* 0x3f800000c50e7423 */ /* 0x000fe200000101c5 */
[----:B------:R-:W-:Y:S03]  /*5580*/  STS [R230+0x25480], R105 ;  /* 0x02548069e6007388 */ /* 0x000fe60000000800 */
[----:B------:R-:W-:Y:S02]  /*5590*/  FMUL.FTZ R14, R23, R14 ;  /* 0x0000000e170e7220 */ /* 0x000fe40000410000 */
[----:B------:R-:W-:Y:S03]  /*55a0*/  STS [R227+0x4000], R88 ;  /* 0x00400058e3007388 */ /* 0x000fe60000000800 */
[----:B-1----:R-:W-:Y:S02]  /*55b0*/  F2FP.BF16.PACK_AB R94, R14, R13 ;  /* 0x0000000d0e5e723e */ /* 0x002fe400000010ff */
        /* <DEDUP_REMOVED lines=50> */
[C---:B------:R-:W-:Y:S01]  /*58e0*/  HMMA.16816.F32.BF16 R56, R100.reuse, R104, R56 ;  /* 0x000000686438723c */ /* 0x040fe20000041838 */
[----:B------:R-:W-:Y:S07]  /*58f0*/  LDSM.16.MT88.4 R104, [R110+0x20880] ;  /* 0x020880006e68783b */ /* 0x000fee0000004200 */
[-C--:B----4-:R-:W-:Y:S08]  /*5900*/  HMMA.16816.F32.BF16 R60, R100, R2.reuse, R60 ;  /* 0x00000002643c723c */ /* 0x090ff0000004183c */
[-C--:B------:R-:W-:Y:S08]  /*5910*/  HMMA.16816.F32.BF16 R64, R96, R2.reuse, R64 ;  /* 0x000000026040723c */ /* 0x080ff00000041840 */
[C---:B------:R-:W-:Y:S01]  /*5920*/  HMMA.16816.F32.BF16 R68, R88.reuse, R2, R68 ;  /* 0x000000025844723c */ /* 0x040fe20000041844 */
[----:B------:R-:W2:Y:S07]  /*5930*/  LDSM.16.MT88.2 R2, [R211+0x23880] ;  /* 0x02388000d302783b */ /* 0x000eae0000004100 */
[-C--:B-----5:R-:W-:Y:S01]  /*5940*/  HMMA.16816.F32.BF16 R72, R88, R8.reuse, R72 ;  /* 0x000000085848723c */ /* 0x0a0fe20000041848 */
[----:B------:R-:W3:Y:S07]  /*5950*/  LDSM.16.MT88.4 R88, [R110+0x1c880] ;  /* 0x01c880006e58783b */ /* 0x000eee0000004200 */
[-C--:B------:R-:W-:Y:S01]  /*5960*/  HMMA.16816.F32.BF16 R76, R96, R8.reuse, R76 ;  /* 0x00000008604c723c */ /* 0x080fe2000004184c */
[----:B------:R-:W4:Y:S07]  /*5970*/  LDSM.16.MT88.4 R96, [R110+0x1e880] ;  /* 0x01e880006e60783b */ /* 0x000f2e0000004200 */
[----:B------:R-:W-:Y:S01]  /*5980*/  HMMA.16816.F32.BF16 R80, R100, R8, R80 ;  /* 0x000000086450723c */ /* 0x000fe20000041850 */
[----:B------:R-:W5:Y:S07]  /*5990*/  LDSM.16.MT88.2 R8, [R0+0x22880] ;  /* 0x022880000008783b */ /* 0x000f6e0000004100 */
        /* <DEDUP_REMOVED lines=22> */
[C---:B------:R-:W-:Y:S01]  /*5b00*/  HMMA.16816.F32.BF16 R32, R104.reuse, R94, R32 ;  /* 0x0000005e6820723c */ /* 0x040fe20000041820 */
[----:B------:R2:W1:Y:S05]  /*5b10*/  LDSM.16.MT88.4 R176, [R209] ;  /* 0x00000000d1b0783b */ /* 0x00046a0000004200 */
[----:B------:R2:W1:Y:S02]  /*5b20*/  LDSM.16.MT88.4 R92, [R209+0x2800] ;  /* 0x00280000d15c783b */ /* 0x0004640000004200 */
[-C--:B------:R-:W-:Y:S03]  /*5b30*/  HMMA.16816.F32.BF16 R36, R104, R108.reuse, R36 ;  /* 0x0000006c6824723c */ /* 0x080fe60000041824 */
[----:B------:R2:W1:Y:S05]  /*5b40*/  LDSM.16.M88.4 R184, [R210+0x800] ;  /* 0x00080000d2b8783b */ /* 0x00046a0000000200 */
[-C--:B------:R-:W-:Y:S01]  /*5b50*/  HMMA.16816.F32.BF16 R40, R96, R108.reuse, R40 ;  /* 0x0000006c6028723c */ /* 0x080fe20000041828 */
[----:B------:R2:W1:Y:S05]  /*5b60*/  LDSM.16.M88.4 R192, [R210+0xc00] ;  /* 0x000c0000d2c0783b */ /* 0x00046a0000000200 */
[----:B------:R2:W1:Y:S02]  /*5b70*/  LDSM.16.MT88.4 R188, [R209+0x800] ;  /* 0x00080000d1bc783b */ /* 0x0004640000004200 */
[C---:B------:R-:W-:Y:S03]  /*5b80*/  HMMA.16816.F32.BF16 R44, R88.reuse, R108, R44 ;  /* 0x0000006c582c723c */ /* 0x040fe6000004182c */
[----:B------:R2:W1:Y:S05]  /*5b90*/  LDSM.16.MT88.4 R108, [R209+0x5000] ;  /* 0x00500000d16c783b */ /* 0x00046a0000004200 */
[-C--:B-----5:R-:W-:Y:S01]  /*5ba0*/  HMMA.16816.F32.BF16 R48, R88, R8.reuse, R48 ;  /* 0x000000085830723c */ /* 0x0a0fe20000041830 */
        /* <DEDUP_REMOVED lines=22> */
[----:B------:R-:W-:Y:S01]  /*5d10*/  IADD3 R4, P2, P1, R238, UR6, R225 ;  /* 0x00000006ee047c10 */ /* 0x000fe2000f95e0e1 */
[----:B------:R-:W-:Y:S01]  /*5d20*/  USHF.L.U64.HI UR17, UR20, 0x6, UR17 ;  /* 0x0000000614117899 */ /* 0x000fe20008010211 */
[----:B------:R-:W-:Y:S02]  /*5d30*/  IMAD.U32 R2, RZ, RZ, UR18 ;  /* 0x00000012ff027e24 */ /* 0x000fe4000f8e00ff */
[----:B------:R-:W-:Y:S02]  /*5d40*/  LEA.HI.X.SX32 R5, R8, R219, 0x1, P0 ;  /* 0x000000db08057211 */ /* 0x000fe400000f0eff */
[----:B------:R-:W-:Y:S02]  /*5d50*/  LEA R8, P0, R6, c[0x0][0x280], 0x2 ;  /* 0x0000a00006087a11 */ /* 0x000fe400078010ff */
[----:B------:R-:W-:Y:S02]  /*5d60*/  IADD3.X R3, R247, UR17, R224, P2, P1 ;  /* 0x00000011f7037c10 */ /* 0x000fe400097e24e0 */
[----:B------:R-:W-:Y:S02]  /*5d70*/  IADD3 R7, -R233, UR9, -R2 ;  /* 0x00000009e9077c10 */ /* 0x000fe4000fffe902 */
[----:B------:R-:W-:Y:S02]  /*5d80*/  IADD3 R2, P1, R238, UR6, RZ ;  /* 0x00000006ee027c10 */ /* 0x000fe4000ff3e0ff */
[----:B------:R-:W-:Y:S02]  /*5d90*/  LEA.HI.X R9, R6, c[0x0][0x284], R5, 0x2, P0 ;  /* 0x0000a10006097a11 */ /* 0x000fe400000f1405 */
[C---:B------:R-:W-:Y:S02]  /*5da0*/  LEA R10, P0, R2.reuse, c[0x0][0x1f0], 0x1 ;  /* 0x00007c00020a7a11 */ /* 0x040fe400078008ff */
[----:B------:R-:W-:Y:S02]  /*5db0*/  IADD3.X R5, R247, UR17, RZ, P1, !PT ;  /* 0x00000011f7057c10 */ /* 0x000fe40008ffe4ff */
[----:B------:R-:W-:Y:S02]  /*5dc0*/  ISETP.LT.OR P2, PT, R7, 0x1, !P3 ;  /* 0x000000010700780c */ /* 0x000fe40005f41670 */
[----:B------:R-:W-:Y:S02]  /*5dd0*/  LEA.HI.X R11, R2, c[0x0][0x1f4], R5, 0x1, P0 ;  /* 0x00007d00020b7a11 */ /* 0x000fe400000f0c05 */
[C---:B------:R-:W-:Y:S02]  /*5de0*/  LEA R12, P0, R4.reuse, c[0x0][0x1f0], 0x1 ;  /* 0x00007c00040c7a11 */ /* 0x040fe400078008ff */
[----:B------:R-:W-:Y:S02]  /*5df0*/  LOP3.LUT P1, RZ, R229, 0x2, RZ, 0xc0, !PT ;  /* 0x00000002e5ff7812 */ /* 0x000fe4000782c0ff */
[----:B------:R-:W-:Y:S02]  /*5e00*/  LEA.HI.X R13, R4, c[0x0][0x1f4], R3, 0x1, P0 ;  /* 0x00007d00040d7a11 */ /* 0x000fe400000f0c03 */
        /* <DEDUP_REMOVED lines=18> */
.L_x_1312:
[-C--:B--234-:R-:W-:Y:S01]  /*5f30*/  HMMA.16816.F32.BF16 R4, R172, R176.reuse, RZ ;  /* 0x000000b0ac04723c */ /* 0x09cfe200000418ff */
[----:B------:R-:W0:Y:S01]  /*5f40*/  LDGDEPBAR ;  /* 0x00000000000079af */ /* 0x000e220000000000 */
[----:B------:R-:W-:Y:S02]  /*5f50*/  UIMAD UR8, UR8, 0x3000, URZ ;  /* 0x00003000080878a4 */ /* 0x000fe4000f8e023f */
[----:B------:R-:W-:Y:S02]  /*5f60*/  UISETP.GE.AND UP0, UPT, UR15, UR5, UPT ;  /* 0x000000050f00728c */ /* 0x000fe4000bf06270 */
[----:B------:R-:W-:Y:S02]  /*5f70*/  UIADD3 UR7, UR4, 0x1, URZ ;  /* 0x0000000104077890 */ /* 0x000fe4000fffe03f */
[C---:B-1----:R-:W-:Y:S01]  /*5f80*/  HMMA.16816.F32.BF16 R8, R180.reuse, R176, RZ ;  /* 0x000000b0b408723c */ /* 0x042fe200000418ff */
[----:B------:R-:W-:Y:S02]  /*5f90*/  UISETP.GE.AND UP2, UPT, UR4, 0x1, UPT ;  /* 0x000000010400788c */ /* 0x000fe4000bf46270 */
[----:B------:R-:W-:Y:S01]  /*5fa0*/  UIADD3 UR6, UR16, 0x1, URZ ;  /* 0x0000000110067890 */ /* 0x000fe2000fffe03f */
[----:B------:R-:W-:Y:S01]  /*5fb0*/  IADD3 R2, P0, R236, UR8, RZ ;  /* 0x00000008ec027c10 */ /* 0x000fe2000ff1e0ff */
[----:B------:R-:W-:Y:S03]  /*5fc0*/  UISETP.GE.AND UP1, UPT, UR16, 0x1, UPT ;  /* 0x000000011000788c */ /* 0x000fe6000bf26270 */
[-C--:B------:R-:W-:Y:S01]  /*5fd0*/  HMMA.16816.F32.BF16 R12, R180, R178.reuse, RZ ;  /* 0x000000b2b40c723c */ /* 0x080fe200000418ff */
[----:B------:R-:W-:Y:S07]  /*5fe0*/  USEL UR16, UR6, URZ, !UP1 ;  /* 0x0000003f06107287 */ /* 0x000fee000c800000 */
        /* <DEDUP_REMOVED lines=11> */
[----:B------:R-:W1:Y:S07]  /*60a0*/  LDSM.16.M88.4 R172, [R210+0x1000] ;  /* 0x00100000d2ac783b */ /* 0x000e6e0000000200 */
        /* <DEDUP_REMOVED lines=13> */
[----:B------:R-:W3:Y:S07]  /*6180*/  LDSM.16.MT88.4 R192, [R209+0x6000] ;  /* 0x00600000d1c0783b */ /* 0x000eee0000004200 */
[----:B------:R-:W-:Y:S01]  /*6190*/  HMMA.16816.F32.BF16 R108, R184, R202, R108 ;  /* 0x000000cab86c723c */ /* 0x000fe2000004186c */
[----:B------:R-:W4:Y:S04]  /*61a0*/  LDSM.16.M88.4 R184, [R210+0x1800] ;  /* 0x00180000d2b8783b */ /* 0x000f280000000200 */
[----:B------:R-:W5:Y:S03]  /*61b0*/  LDSM.16.M88.4 R200, [R210+0x1c00] ;  /* 0x001c0000d2c8783b */ /* 0x000f660000000200 */
        /* <DEDUP_REMOVED lines=17> */
[-C--:B----4-:R-:W-:Y:S08]  /*62d0*/  HMMA.16816.F32.BF16 R4, R184, R196.reuse, R4 ;  /* 0x000000c4b804723c */ /* 0x090ff00000041804 */
[C---:B-----5:R-:W-:Y:S08]  /*62e0*/  HMMA.16816.F32.BF16 R8, R200.reuse, R196, R8 ;  /* 0x000000c4c808723c */ /* 0x060ff00000041808 */
[-C--:B------:R-:W-:Y:S08]  /*62f0*/  HMMA.16816.F32.BF16 R12, R200, R198.reuse, R12 ;  /* 0x000000c6c80c723c */ /* 0x080ff0000004180c */
[C---:B------:R-:W-:Y:S01]  /*6300*/  HMMA.16816.F32.BF16 R16, R184.reuse, R198, R16 ;  /* 0x000000c6b810723c */ /* 0x040fe20000041810 */
[----:B------:R-:W4:Y:S07]  /*6310*/  LDSM.16.MT88.4 R196, [R209+0x4800] ;  /* 0x00480000d1c4783b */ /* 0x000f2e0000004200 */
        /* <DEDUP_REMOVED lines=9> */
[----:B------:R-:W-:Y:S01]  /*63b0*/  IMAD.U32 R186, RZ, RZ, UR8 ;  /* 0x00000008ffba7e24 */ /* 0x000fe2000f8e00ff */
[-C--:B------:R-:W-:Y:S01]  /*63c0*/  HMMA.16816.F32.BF16 R4, R180, R188.reuse, R4 ;  /* 0x000000bcb404723c */ /* 0x080fe20000041804 */
[----:B------:R-:W-:Y:S04]  /*63d0*/  UMOV UR8, UR15 ;  /* 0x0000000f00087c82 */ /* 0x000fe80008000000 */
[----:B------:R-:W-:Y:S02]  /*63e0*/  LEA.HI.X.SX32 R3, R186, R235, 0x1, P0 ;  /* 0x000000ebba037211 */ /* 0x000fe400000f0eff */
[C---:B------:R-:W-:Y:S01]  /*63f0*/  LEA R184, P0, R2.reuse, c[0x0][0x220], 0x2 ;  /* 0x0000880002b87a11 */ /* 0x040fe200078010ff */
[C---:B---3--:R-:W-:Y:S04]  /*6400*/  HMMA.16816.F32.BF16 R8, R192.reuse, R188, R8 ;  /* 0x000000bcc008723c */ /* 0x048fe80000041808 */
[----:B------:R-:W-:Y:S01]  /*6410*/  LEA.HI.X R185, R2, c[0x0][0x224], R3, 0x2, P0 ;  /* 0x0000890002b97a11 */ /* 0x000fe200000f1403 */
[----:B------:R-:W-:Y:S01]  /*6420*/  IMAD.U32 R3, RZ, RZ, UR4 ;  /* 0x00000004ff037e24 */ /* 0x000fe2000f8e00ff */
[----:B------:R-:W-:Y:S01]  /*6430*/  PLOP3.LUT P0, PT, PT, PT, UP0, 0x80, 0x0 ;  /* 0x000000000000781c */ /* 0x000fe20003f0f008 */
[----:B------:R-:W-:Y:S01]  /*6440*/  USEL UR4, UR7, URZ, !UP2 ;  /* 0x0000003f07047287 */ /* 0x000fe2000d000000 */
[-C--:B------:R-:W-:Y:S04]  /*6450*/  HMMA.16816.F32.BF16 R12, R192, R190.reuse, R12 ;  /* 0x000000bec00c723c */ /* 0x080fe8000004180c */
[----:B------:R-:W-:Y:S03]  /*6460*/  IMAD R3, R3, 0x3000, R218 ;  /* 0x0000300003037824 */ /* 0x000fe600078e02da */
[----:B------:R-:W-:Y:S01]  /*6470*/  RED.E.ADD.F32.FTZ.RN.STRONG.GPU [R184.64], R4 ;  /* 0x00000004b800798e */ /* 0x000fe2000c10e78c */
[C---:B------:R-:W-:Y:S03]  /*6480*/  HMMA.16816.F32.BF16 R16, R180.reuse, R190, R16 ;  /* 0x000000beb410723c */ /* 0x040fe60000041810 */
[----:B------:R-:W-:Y:S01]  /*6490*/  RED.E.ADD.F32.FTZ.RN.STRONG.GPU [R184.64+0x400], R5 ;  /* 0x00040005b800798e */ /* 0x000fe2000c10e78c */
[----:B------:R-:W-:Y:S03]  /*64a0*/  IMAD.SHL.U32 R172, R3, 0x2, RZ ;  /* 0x0000000203ac7824 */ /* 0x000fe600078e00ff */
        /* <DEDUP_REMOVED lines=14> */
[----:B------:R-:W-:Y:S04]  /*6590*/  RED.E.ADD.F32.FTZ.RN.STRONG.GPU [R184.64+0x2c00], R19 ;  /* 0x002c0013b800798e */ /* 0x000fe8000c10e78c */
[----:B------:R-:W-:Y:S01]  /*65a0*/  RED.E.ADD.F32.FTZ.RN.STRONG.GPU [R184.64+0x3000], R12 ;  /* 0x0030000cb800798e */ /* 0x000fe2000c10e78c */
[C---:B------:R-:W-:Y:S03]  /*65b0*/  HMMA.16816.F32.BF16 R100, R192.reuse, R176, R100 ;  /* 0x000000b0c064723c */ /* 0x040fe60000041864 */
[----:B------:R-:W-:Y:S04]  /*65c0*/  LDSM.16.MT88.2 R2, [R211+0x23c80] ;  /* 0x023c8000d302783b */ /* 0x000fe80000004100 */
[----:B------:R-:W1:Y:S01]  /*65d0*/  LDSM.16.MT88.4 R8, [R172+0xf080] ;  /* 0x00f08000ac08783b */ /* 0x000e620000004200 */
[-C--:B------:R-:W-:Y:S03]  /*65e0*/  HMMA.16816.F32.BF16 R104, R192, R178.reuse, R104 ;  /* 0x000000b2c068723c */ /* 0x080fe60000041868 */
[----:B------:R-:W-:Y:S04]  /*65f0*/  RED.E.ADD.F32.FTZ.RN.STRONG.GPU [R184.64+0x3400], R13 ;  /* 0x0034000db800798e */ /* 0x000fe8000c10e78c */
[----:B------:R-:W-:Y:S01]  /*6600*/  RED.E.ADD.F32.FTZ.RN.STRONG.GPU [R184.64+0x3800], R14 ;  /* 0x0038000eb800798e */ /* 0x000fe2000c10e78c */
[----:B------:R-:W-:Y:S03]  /*6610*/  HMMA.16816.F32.BF16 R108, R180, R178, R108 ;  /* 0x000000b2b46c723c */ /* 0x000fe6000004186c */
        /* <DEDUP_REMOVED lines=185> */
.L_x_1310:
[----:B------:R-:W-:Y:S05]  /*71b0*/  @P0 EXIT ;  /* 0x000000000000094d */ /* 0x000fea0003800000 */
[----:B------:R-:W-:Y:S01]  /*71c0*/  ISETP.NE.U32.AND P0, PT, RZ, c[0x0][0x360], PT ;  /* 0x0000d800ff007a0c */ /* 0x000fe20003f05070 */
[----:B------:R-:W-:Y:S02]  /*71d0*/  UMOV UR6, 0x1 ;  /* 0x0000000100067882 */ /* 0x000fe40000000000 */
[----:B------:R-:W-:Y:S01]  /*71e0*/  ULDC.64 UR4, c[0x0][0x338] ;  /* 0x0000ce0000047ab9 */ /* 0x000fe20000000a00 */
[----:B------:R-:W-:-:S13]  /*71f0*/  ISETP.NE.AND.EX P0, PT, RZ, c[0x0][0x364], PT, P0 ;  /* 0x0000d900ff007a0c */ /* 0x000fda0003f05300 */
[----:B------:R-:W-:-:S04]  /*7200*/  @P0 IMAD.MOV.U32 R3, RZ, RZ, 0x4 ;  /* 0x00000004ff030424 */ /* 0x000fc800078e00ff */
[----:B------:R-:W-:-:S05]  /*7210*/  @P0 IMAD.WIDE R4, R234, R3, c[0x0][0x360] ;  /* 0x0000d800ea040625 */ /* 0x000fca00078e0203 */
[----:B------:R1:W2:Y:S01]  /*7220*/  @P0 LDG.E R3, [R4.64] ;  /* 0x0000000c04030981 */ /* 0x0002a2000c1e1900 */
[----:B------:R-:W-:Y:S02]  /*7230*/  UISETP.NE.AND UP0, UPT, UR6, UR4, UPT ;  /* 0x000000040600728c */ /* 0x000fe4000bf05270 */
[----:B------:R-:W-:Y:S02]  /*7240*/  UIMAD.WIDE.U32 UR6, UR10, UR5, URZ ;  /* 0x000000050a0672a5 */ /* 0x000fe4000f8e003f */
[----:B------:R-:W-:Y:S02]  /*7250*/  ULDC UR4, c[0x0][0x340] ;  /* 0x0000d00000047ab9 */ /* 0x000fe40000000800 */
[----:B------:R-:W-:-:S04]  /*7260*/  UIMAD UR11, UR11, 0x3c00, URZ ;  /* 0x00003c000b0b78a4 */ /* 0x000fc8000f8e023f */
[----:B------:R-:W-:Y:S02]  /*7270*/  USHF.R.S32.HI UR6, URZ, 0x1f, UR11 ;  /* 0x0000001f3f067899 */ /* 0x000fe4000801140b */
[----:B------:R-:W-:Y:S02]  /*7280*/  @UP0 UMOV UR5, UR7 ;  /* 0x0000000700050c82 */ /* 0x000fe40008000000 */
[----:B------:R-:W-:-:S03]  /*7290*/  @UP0 USHF.R.U32.HI UR10, URZ, UR4, UR5 ;  /* 0x000000043f0a0299 */ /* 0x000fc60008011605 */
[----:B------:R-:W-:Y:S02]  /*72a0*/  ULDC.64 UR4, c[0x0][0x328] ;  /* 0x0000ca0000047ab9 */ /* 0x000fe40000000a00 */
[----:B------:R-:W-:Y:S01]  /*72b0*/  USHF.R.S32.HI UR7, URZ, 0x1f, UR10 ;  /* 0x0000001f3f077899 */ /* 0x000fe2000801140a */
[----:B------:R-:W-:-:S03]  /*72c0*/  IMAD.U32 R6, RZ, RZ, UR10 ;  /* 0x0000000aff067e24 */ /* 0x000fc6000f8e00ff */
[----:B------:R-:W-:Y:S01]  /*72d0*/  UIMAD UR4, UR7, UR4, URZ ;  /* 0x00000004070472a4 */ /* 0x000fe2000f8e023f */
[----:B-1----:R-:W-:-:S03]  /*72e0*/  SEL R5, R234, RZ, !P0 ;  /* 0x000000ffea057207 */ /* 0x002fc60004000000 */
[----:B------:R-:W-:-:S03]  /*72f0*/  UIMAD UR8, UR10, UR5, UR4 ;  /* 0x000000050a0872a4 */ /* 0x000fc6000f8e0204 */
[----:B------:R-:W-:Y:S02]  /*7300*/  ULDC.64 UR4, c[0x0][0x300] ;  /* 0x0000c00000047ab9 */ /* 0x000fe40000000a00 */
[----:B------:R-:W-:-:S04]  /*7310*/  UIMAD UR4, UR7, UR4, URZ ;  /* 0x00000004070472a4 */ /* 0x000fc8000f8e023f */
[----:B------:R-:W-:Y:S01]  /*7320*/  UIMAD UR4, UR10, UR5, UR4 ;  /* 0x000000050a0472a4 */ /* 0x000fe2000f8e0204 */
[----:B------:R-:W-:Y:S01]  /*7330*/  BAR.SYNC.DEFER_BLOCKING 0x1, 0x100 ;  /* 0x0044000000007b1d */ /* 0x000fe20000010000 */
[----:B--2---:R-:W-:-:S04]  /*7340*/  @P0 IMAD R3, R234, 0x50, R3 ;  /* 0x00000050ea030824 */ /* 0x004fc800078e0203 */
[----:B------:R-:W-:-:S05]  /*7350*/  @P0 IMAD.HI R3, R3, 0x66666667, RZ ;  /* 0x6666666703030827 */ /* 0x000fca00078e02ff */
[----:B------:R-:W-:-:S04]  /*7360*/  @P0 SHF.R.U32.HI R0, RZ, 0x1f, R3 ;  /* 0x0000001fff000819 */ /* 0x000fc80000011603 */
[----:B------:R-:W-:-:S05]  /*7370*/  @P0 LEA.HI.SX32 R0, R3, R0, 0x1b ;  /* 0x0000000003000211 */ /* 0x000fca00078fdaff */
[----:B------:R-:W-:Y:S01]  /*7380*/  @P0 IMAD R2, R0, 0x3c00, RZ ;  /* 0x00003c0000020824 */ /* 0x000fe200078e02ff */
[----:B------:R-:W-:-:S04]  /*7390*/  SHF.R.S32.HI R0, RZ, 0x1f, R226 ;  /* 0x0000001fff007819 */ /* 0x000fc800000114e2 */
[----:B------:R-:W-:Y:S02]  /*73a0*/  @P0 SHF.R.S32.HI R3, RZ, 0x1f, R2 ;  /* 0x0000001fff030819 */ /* 0x000fe40000011402 */
[----:B------:R-:W-:-:S06]  /*73b0*/  @!P0 CS2R R2, SRZ ;  /* 0x0000000000028805 */ /* 0x000fcc000001ff00 */
[----:B------:R-:W-:Y:S01]  /*73c0*/  IADD3 R226, P2, P1, R2, UR11, R226 ;  /* 0x0000000b02e27c10 */ /* 0x000fe2000f95e0e2 */
[----:B------:R-:W-:-:S03]  /*73d0*/  IMAD.U32 R2, RZ, RZ, UR10 ;  /* 0x0000000aff027e24 */ /* 0x000fc6000f8e00ff */
[----:B------:R-:W-:Y:S02]  /*73e0*/  IADD3.X R227, R3, UR6, R0, P2, P1 ;  /* 0x0000000603e37c10 */ /* 0x000fe400097e2400 */
[----:B------:R-:W-:-:S03]  /*73f0*/  SHF.R.S32.HI R0, RZ, 0x1f, R234 ;  /* 0x0000001fff007819 */ /* 0x000fc600000114ea */
[----:B------:R-:W-:Y:S01]  /*7400*/  IMAD.WIDE.U32 R6, R6, c[0x0][0x328], R226 ;  /* 0x0000ca0006067a25 */ /* 0x000fe200078e00e2 */
[----:B------:R-:W-:-:S03]  /*7410*/  SEL R0, R0, RZ, !P0 ;  /* 0x000000ff00007207 */ /* 0x000fc60004000000 */
[----:B------:R-:W-:Y:S01]  /*7420*/  IMAD.WIDE.U32 R2, R2, c[0x0][0x300], R226 ;  /* 0x0000c00002027a25 */ /* 0x000fe200078e00e2 */
[----:B------:R-:W-:-:S03]  /*7430*/  IADD3 R7, R7, UR8, RZ ;  /* 0x0000000807077c10 */ /* 0x000fc6000fffe0ff */
[----:B------:R-:W-:Y:S01]  /*7440*/  IMAD R4, R0, c[0x0][0x330], RZ ;  /* 0x0000cc0000047a24 */ /* 0x000fe200078e02ff */
[----:B------:R-:W-:Y:S01]  /*7450*/  IADD3 R3, R3, UR4, RZ ;  /* 0x0000000403037c10 */ /* 0x000fe2000fffe0ff */
[----:B------:R-:W-:-:S04]  /*7460*/  IMAD.WIDE.U32 R6, R5, c[0x0][0x330], R6 ;  /* 0x0000cc0005067a25 */ /* 0x000fc800078e0006 */
[C---:B------:R-:W-:Y:S01]  /*7470*/  IMAD R4, R5.reuse, c[0x0][0x334], R4 ;  /* 0x0000cd0005047a24 */ /* 0x040fe200078e0204 */
[----:B------:R-:W-:Y:S01]  /*7480*/  LEA R10, P1, R6, c[0x0][0x310], 0x2 ;  /* 0x0000c400060a7a11 */ /* 0x000fe200078210ff */
[----:B------:R-:W-:-:S04]  /*7490*/  IMAD.WIDE.U32 R8, R5, c[0x0][0x308], R2 ;  /* 0x0000c20005087a25 */ /* 0x000fc800078e0002 */
[----:B------:R-:W-:Y:S01]  /*74a0*/  IMAD.IADD R3, R7, 0x1, R4 ;  /* 0x0000000107037824 */ /* 0x000fe200078e0204 */
[----:B------:R-:W-:Y:S01]  /*74b0*/  LEA R2, P0, R8, c[0x0][0x2e8], 0x2 ;  /* 0x0000ba0008027a11 */ /* 0x000fe200078010ff */
[----:B------:R-:W-:-:S03]  /*74c0*/  IMAD R0, R0, c[0x0][0x308], RZ ;  /* 0x0000c20000007a24 */ /* 0x000fc600078e02ff */
[----:B------:R-:W-:Y:S01]  /*74d0*/  LEA.HI.X R11, R6, c[0x0][0x314], R3, 0x2, P1 ;  /* 0x0000c500060b7a11 */ /* 0x000fe200008f1403 */
[----:B------:R-:W-:-:S04]  /*74e0*/  IMAD R0, R5, c[0x0][0x30c], R0 ;  /* 0x0000c30005007a24 */ /* 0x000fc800078e0200 */
[----:B------:R-:W-:Y:S01]  /*74f0*/  RED.E.ADD.F32.FTZ.RN.STRONG.GPU [R10.64], R24 ;  /* 0x000000180a00798e */ /* 0x000fe2000c10e78c */
[----:B------:R-:W-:-:S03]  /*7500*/  IMAD.IADD R5, R9, 0x1, R0 ;  /* 0x0000000109057824 */ /* 0x000fc600078e0200 */
[----:B------:R-:W-:Y:S02]  /*7510*/  RED.E.ADD.F32.FTZ.RN.STRONG.GPU [R10.64+0x400], R25 ;  /* 0x000400190a00798e */ /* 0x000fe4000c10e78c */
[----:B------:R-:W-:Y:S02]  /*7520*/  LEA.HI.X R3, R8, c[0x0][0x2ec], R5, 0x2, P0 ;  /* 0x0000bb0008037a11 */ /* 0x000fe400000f1405 */
        /* <DEDUP_REMOVED lines=119> */
.L_x_1314:
        /* <DEDUP_REMOVED lines=14> */
.L_x_1429:


//--------------------- .text._ZN7cutlass13device_kernelIN5flash32FlashAttnBwdPostprocessConvertdQIN4cute5tupleIJNS3_1CILi80EEENS5_ILi192EEEEEENS_10bfloat16_tEfNS_4arch4Sm80ELi256ENS3_8TiledMMAINS3_8MMA_AtomIJNS3_30SM80_16x8x16_F32BF16BF16F32_TNEEEENS3_6LayoutINS4_IJNS5_ILi4EEENS5_ILi2EEENS5_ILi1EEEEEENS4_IJSJ_SH_NS5_ILi0EEEEEEEENS4_IJNS5_ILi64EEENS5_ILi16EEESP_EEEEELb1EEEEEvNT_6ParamsE --------------------------
	.section	.text._ZN7cutlass13device_kernelIN5flash32FlashAttnBwdPostprocessConvertdQIN4cute5tupleIJNS3_1CILi80EEENS5_ILi192EEEEEENS_10bfloat16_tEfNS_4arch4Sm80ELi256ENS3_8TiledMMAINS3_8MMA_AtomIJNS3_30SM80_16x8x16_F32BF16BF16F32_TNEEEENS3_6LayoutINS4_IJNS5_ILi4EEENS5_ILi2EEENS5_ILi1EEEEEENS4_IJSJ_SH_NS5_ILi0EEEEEEEENS4_IJNS5_ILi64EEENS5_ILi16EEESP_EEEEELb1EEEEEvNT_6ParamsE,"ax",@progbits
	.sectioninfo	@"SHI_REGISTERS=80"
	.align	128
.text._ZN7cutlass13device_kernelIN5flash32FlashAttnBwdPostprocessConvertdQIN4cute5tupleIJNS3_1CILi80EEENS5_ILi192EEEEEENS_10bfloat16_tEfNS_4arch4Sm80ELi256ENS3_8TiledMMAINS3_8MMA_AtomIJNS3_30SM80_16x8x16_F32BF16BF16F32_TNEEEENS3_6LayoutINS4_IJNS5_ILi4EEENS5_ILi2EEENS5_ILi1EEEEEENS4_IJSJ_SH_NS5_ILi0EEEEEEEENS4_IJNS5_ILi64EEENS5_ILi16EEESP_EEEEELb1EEEEEvNT_6ParamsE:
        .type           _ZN7cutlass13device_kernelIN5flash32FlashAttnBwdPostprocessConvertdQIN4cute5tupleIJNS3_1CILi80EEENS5_ILi192EEEEEENS_10bfloat16_tEfNS_4arch4Sm80ELi256ENS3_8TiledMMAINS3_8MMA_AtomIJNS3_30SM80_16x8x16_F32BF16BF16F32_TNEEEENS3_6LayoutINS4_IJNS5_ILi4EEENS5_ILi2EEENS5_ILi1EEEEEENS4_IJSJ_SH_NS5_ILi0EEEEEEEENS4_IJNS5_ILi64EEENS5_ILi16EEESP_EEEEELb1EEEEEvNT_6ParamsE,@function
        .size           _ZN7cutlass13device_kernelIN5flash32FlashAttnBwdPostprocessConvertdQIN4cute5tupleIJNS3_1CILi80EEENS5_ILi192EEEEEENS_10bfloat16_tEfNS_4arch4Sm80ELi256ENS3_8TiledMMAINS3_8MMA_AtomIJNS3_30SM80_16x8x16_F32BF16BF16F32_TNEEEENS3_6LayoutINS4_IJNS5_ILi4EEENS5_ILi2EEENS5_ILi1EEEEEENS4_IJSJ_SH_NS5_ILi0EEEEEEEENS4_IJNS5_ILi64EEENS5_ILi16EEESP_EEEEELb1EEEEEvNT_6ParamsE,(.L_x_1430 - _ZN7cutlass13device_kernelIN5flash32FlashAttnBwdPostprocessConvertdQIN4cute5tupleIJNS3_1CILi80EEENS5_ILi192EEEEEENS_10bfloat16_tEfNS_4arch4Sm80ELi256ENS3_8TiledMMAINS3_8MMA_AtomIJNS3_30SM80_16x8x16_F32BF16BF16F32_TNEEEENS3_6LayoutINS4_IJNS5_ILi4EEENS5_ILi2EEENS5_ILi1EEEEEENS4_IJSJ_SH_NS5_ILi0EEEEEEEENS4_IJNS5_ILi64EEENS5_ILi16EEESP_EEEEELb1EEEEEvNT_6ParamsE)
        .other          _ZN7cutlass13device_kernelIN5flash32FlashAttnBwdPostprocessConvertdQIN4cute5tupleIJNS3_1CILi80EEENS5_ILi192EEEEEENS_10bfloat16_tEfNS_4arch4Sm80ELi256ENS3_8TiledMMAINS3_8MMA_AtomIJNS3_30SM80_16x8x16_F32BF16BF16F32_TNEEEENS3_6LayoutINS4_IJNS5_ILi4EEENS5_ILi2EEENS5_ILi1EEEEEENS4_IJSJ_SH_NS5_ILi0EEEEEEEENS4_IJNS5_ILi64EEENS5_ILi16EEESP_EEEEELb1EEEEEvNT_6ParamsE,@"STO_CUDA_ENTRY STV_DEFAULT"
_ZN7cutlass13device_kernelIN5flash32FlashAttnBwdPostprocessConvertdQIN4cute5tupleIJNS3_1CILi80EEENS5_ILi192EEEEEENS_10bfloat16_tEfNS_4arch4Sm80ELi256ENS3_8TiledMMAINS3_8MMA_AtomIJNS3_30SM80_16x8x16_F32BF16BF16F32_TNEEEENS3_6LayoutINS4_IJNS5_ILi4EEENS5_ILi2EEENS5_ILi1EEEEEENS4_IJSJ_SH_NS5_ILi0EEEEEEEENS4_IJNS5_ILi64EEENS5_ILi16EEESP_EEEEELb1EEEEEvNT_6ParamsE:
[----:B------:R-:W-:Y:S02]  /*0000*/  IMAD.MOV.U32 R1, RZ, RZ, c[0x0][0x28] ;  /* 0x00000a00ff017624 */ /* 0x000fe400078e00ff */
[----:B------:R-:W0:Y:S01]  /*0010*/  S2R R6, SR_CTAID.Z ;  /* 0x0000000000067919 */ /* 0x000e220000002700 */
[----:B------:R-:W-:Y:S01]  /*0020*/  ISETP.NE.U32.AND P1, PT, RZ, c[0x0][0x1c8], PT ;  /* 0x00007200ff007a0c */ /* 0x000fe20003f25070 */
[----:B------:R-:W-:Y:S01]  /*0030*/  IMAD.MOV.U32 R5, RZ, RZ, 0x4 ;  /* 0x00000004ff057424 */ /* 0x000fe200078e00ff */
[----:B------:R-:W-:Y:S01]  /*0040*/  ISETP.NE.U32.AND P0, PT, RZ, c[0x0][0x1c0], PT ;  /* 0x00007000ff007a0c */ /* 0x000fe20003f05070 */
[----:B------:R-:W-:Y:S01]  /*0050*/  ULDC.64 UR4, c[0x0][0x118] ;  /* 0x0000460000047ab9 */ /* 0x000fe20000000a00 */
[----:B------:R-:W-:Y:S02]  /*0060*/  ISETP.NE.AND.EX P1, PT, RZ, c[0x0][0x1cc], PT, P1 ;  /* 0x00007300ff007a0c */ /* 0x000fe40003f25310 */
[----:B------:R-:W-:Y:S01]  /*0070*/  ISETP.NE.AND.EX P0, PT, RZ, c[0x0][0x1c4], PT, P0 ;  /* 0x00007100ff007a0c */ /* 0x000fe20003f05300 */
[----:B------:R-:W-:Y:S02]  /*0080*/  IMAD.MOV.U32 R69, RZ, RZ, c[0x0][0x190] ;  /* 0x00006400ff457624 */ /* 0x000fe400078e00ff */
[----:B0-----:R-:W-:-:S08]  /*0090*/  IMAD.WIDE R2, R6, R5, c[0x0][0x1c0] ;  /* 0x0000700006027625 */ /* 0x001fd000078e0205 */
[----:B------:R-:W-:Y:S02]  /*00a0*/  @P1 IMAD.WIDE R4, R6, R5, c[0x0][0x1c8] ;  /* 0x0000720006041625 */ /* 0x000fe400078e0205 */
[----:B------:R0:W5:Y:S01]  /*00b0*/  @P0 LDG.E R67, [R2.64] ;  /* 0x0000000402430981 */ /* 0x000162000c1e1900 */
[----:B------:R-:W-:-:S03]  /*00c0*/  ISETP.NE.U32.AND P2, PT, RZ, c[0x0][0x1c0], PT ;  /* 0x00007000ff007a0c */ /* 0x000fc60003f45070 */
[----:B------:R0:W5:Y:S04]  /*00d0*/  @P1 LDG.E R69, [R4.64] ;  /* 0x0000000404451981 */ /* 0x000168000c1e1900 */
[----:B------:R-:W1:Y:S02]  /*00e0*/  S2R R66, SR_CTAID.X ;  /* 0x0000000000427919 */ /* 0x000e640000002500 */
[----:B-1----:R-:W-:Y:S01]  /*00f0*/  IMAD R0, R66, 0x50, RZ ;  /* 0x0000005042007824 */ /* 0x002fe200078e02ff */
[----:B------:R-:W-:Y:S05]  /*0100*/  @P1 BRA `(.L_x_1315) ;  /* 0x0000004000001947 */ /* 0x000fea0003800000 */
[----:B0-----:R-:W-:Y:S05]  /*0110*/  @!P0 BRA `(.L_x_1315) ;  /* 0x0000003000008947 */ /* 0x001fea0003800000 */
[----:B------:R-:W2:Y:S04]  /*0120*/  LDG.E R4, [R2.64] ;  /* 0x0000000402047981 */ /* 0x000ea8000c1e1900 */
[----:B-----5:R-:W2:Y:S02]  /*0130*/  LDG.E R69, [R2.64+0x4] ;  /* 0x0000040402457981 */ /* 0x020ea4000c1e1900 */
[----:B--2---:R-:W-:-:S02]  /*0140*/  IMAD.IADD R69, R69, 0x1, -R4 ;  /* 0x0000000145457824 */ /* 0x004fc400078e0a04 */
.L_x_1315:
[----:B0-----:R-:W0:Y:S01]  /*0150*/  S2R R65, SR_TID.X ;  /* 0x0000000000417919 */ /* 0x001e220000002100 */
[----:B------:R-:W-:-:S02]  /*0160*/  ISETP.NE.AND.EX P1, PT, RZ, c[0x0][0x1c4], PT, P2 ;  /* 0x00007100ff007a0c */ /* 0x000fc40003f25320 */
[----:B-----5:R-:W-:Y:S01]  /*0170*/  ISETP.GE.AND P2, PT, R0, R69, PT ;  /* 0x000000450000720c */ /* 0x020fe20003f46270 */
[----:B------:R-:W-:-:S04]  /*0180*/  @P0 IMAD R0, R6, 0x50, R67 ;  /* 0x0000005006000824 */ /* 0x000fc800078e0243 */
[----:B------:R-:W-:-:S08]  /*0190*/  @P0 IMAD.HI R0, R0, 0x66666667, RZ ;  /* 0x6666666700000827 */ /* 0x000fd000078e02ff */
[----:B------:R-:W-:Y:S05]  /*01a0*/  @P1 EXIT P2 ;  /* 0x000000000000194d */ /* 0x000fea0001000000 */
[----:B------:R-:W1:Y:S01]  /*01b0*/  S2R R64, SR_CTAID.Y ;  /* 0x0000000000407919 */ /* 0x000e620000002600 */
[----:B------:R-:W-:Y:S01]  /*01c0*/  @P0 SHF.R.U32.HI R3, RZ, 0x1f, R0 ;  /* 0x0000001fff030819 */ /* 0x000fe20000011600 */
[----:B------:R-:W-:Y:S01]  /*01d0*/  CS2R R4, SRZ ;  /* 0x0000000000047805 */ /* 0x000fe2000001ff00 */
[----:B------:R-:W-:Y:S01]  /*01e0*/  IMAD R7, R66, 0x3c00, RZ ;  /* 0x00003c0042077824 */ /* 0x000fe200078e02ff */
[----:B------:R-:W-:Y:S02]  /*01f0*/  SHF.R.S32.HI R2, RZ, 0x1f, R6 ;  /* 0x0000001fff027819 */ /* 0x000fe40000011406 */
[----:B------:R-:W-:Y:S01]  /*0200*/  @P0 LEA.HI.SX32 R3, R0, R3, 0x1b ;  /* 0x0000000300030211 */ /* 0x000fe200078fdaff */
[----:B0-----:R-:W-:Y:S01]  /*0210*/  IMAD.SHL.U32 R0, R65, 0x4, RZ ;  /* 0x0000000441007824 */ /* 0x001fe200078e00ff */
[----:B------:R-:W-:Y:S02]  /*0220*/  SHF.R.S32.HI R9, RZ, 0x1f, R7 ;  /* 0x0000001fff097819 */ /* 0x000fe40000011407 */
[----:B------:R-:W-:Y:S01]  /*0230*/  SEL R2, R2, RZ, !P1 ;  /* 0x000000ff02027207 */ /* 0x000fe20004800000 */
[----:B------:R-:W-:-:S04]  /*0240*/  @P0 IMAD R3, R3, 0x3c00, RZ ;  /* 0x00003c0003030824 */ /* 0x000fc800078e02ff */
[--C-:B------:R-:W-:Y:S01]  /*0250*/  @P0 IMAD.MOV.U32 R4, RZ, RZ, R3.reuse ;  /* 0x000000ffff040224 */ /* 0x100fe200078e0003 */
[----:B------:R-:W-:-:S04]  /*0260*/  @P0 SHF.R.S32.HI R5, RZ, 0x1f, R3 ;  /* 0x0000001fff050819 */ /* 0x000fc80000011403 */
[----:B------:R-:W-:Y:S02]  /*0270*/  IADD3 R4, P2, P3, R4, R0, R7 ;  /* 0x0000000004047210 */ /* 0x000fe40007b5e007 */
[----:B------:R-:W-:Y:S02]  /*0280*/  SHF.R.S32.HI R0, RZ, 0x1f, R0 ;  /* 0x0000001fff007819 */ /* 0x000fe40000011400 */
[----:B-1----:R-:W-:Y:S02]  /*0290*/  SHF.R.S32.HI R3, RZ, 0x1f, R64 ;  /* 0x0000001fff037819 */ /* 0x002fe40000011440 */
[----:B------:R-:W-:Y:S01]  /*02a0*/  IADD3.X R5, R5, R0, R9, P2, P3 ;  /* 0x0000000005057210 */ /* 0x000fe200017e6409 */
[----:B------:R-:W-:Y:S01]  /*02b0*/  IMAD R9, R2, c[0x0][0x180], RZ ;  /* 0x0000600002097a24 */ /* 0x000fe200078e02ff */
[----:B------:R-:W-:Y:S01]  /*02c0*/  SEL R0, R6, RZ, !P1 ;  /* 0x000000ff06007207 */ /* 0x000fe20004800000 */
[----:B------:R-:W-:Y:S02]  /*02d0*/  IMAD R7, R3, c[0x0][0x178], RZ ;  /* 0x00005e0003077a24 */ /* 0x000fe400078e02ff */
[----:B------:R-:W-:-:S04]  /*02e0*/  IMAD.WIDE.U32 R4, R64, c[0x0][0x178], R4 ;  /* 0x00005e0040047a25 */ /* 0x000fc800078e0004 */
[----:B------:R-:W-:Y:S02]  /*02f0*/  IMAD R7, R64, c[0x0][0x17c], R7 ;  /* 0x00005f0040077a24 */ /* 0x000fe400078e0207 */
[----:B------:R-:W-:Y:S02]  /*0300*/  IMAD R9, R0, c[0x0][0x184], R9 ;  /* 0x0000610000097a24 */ /* 0x000fe400078e0209 */
[----:B------:R-:W-:-:S04]  /*0310*/  IMAD.IADD R5, R5, 0x1, R7 ;  /* 0x0000000105057824 */ /* 0x000fc800078e0207 */
[----:B------:R-:W-:-:S04]  /*0320*/  IMAD.WIDE.U32 R4, R0, c[0x0][0x180], R4 ;  /* 0x0000600000047a25 */ /* 0x000fc800078e0004 */
[----:B------:R-:W-:Y:S01]  /*0330*/  IMAD.IADD R5, R5, 0x1, R9 ;  /* 0x0000000105057824 */ /* 0x000fe200078e0209 */
[----:B------:R-:W-:-:S04]  /*0340*/  LEA R76, P1, R4, c[0x0][0x160], 0x2 ;  /* 0x00005800044c7a11 */ /* 0x000fc800078210ff */
[----:B------:R-:W-:-:S05]  /*0350*/  LEA.HI.X R77, R4, c[0x0][0x164], R5, 0x2, P1 ;  /* 0x00005900044d7a11 */ /* 0x000fca00008f1405 */
[----:B------:R0:W2:Y:S04]  /*0360*/  LDG.E.128 R4, [R76.64] ;  /* 0x000000044c047981 */ /* 0x0000a8000c1e1d00 */
[----:B------:R0:W3:Y:S04]  /*0370*/  LDG.E.128 R8, [R76.64+0x1000] ;  /* 0x001000044c087981 */ /* 0x0000e8000c1e1d00 */
[----:B------:R0:W4:Y:S04]  /*0380*/  LDG.E.128 R12, [R76.64+0x2000] ;  /* 0x002000044c0c7981 */ /* 0x000128000c1e1d00 */
[----:B------:R0:W5:Y:S04]  /*0390*/  LDG.E.128 R16, [R76.64+0x3000] ;  /* 0x003000044c107981 */ /* 0x000168000c1e1d00 */
        /* <DEDUP_REMOVED lines=10> */
[----:B------:R0:W5:Y:S01]  /*0440*/  LDG.E.128 R60, [R76.64+0xe000] ;  /* 0x00e000044c3c7981 */ /* 0x000162000c1e1d00 */
[----:B------:R-:W-:Y:S01]  /*0450*/  SHF.R.S32.HI R70, RZ, 0x1f, R65 ;  /* 0x0000001fff467819 */ /* 0x000fe20000011441 */
[----:B------:R-:W-:Y:S01]  /*0460*/  BSSY B0, `(.L_x_1316) ;  /* 0x0000173000007945 */ /* 0x000fe20003800000 */
[----:B------:R-:W-:-:S02]  /*0470*/  ISETP.GT.AND P5, PT, R65, 0x27f, PT ;  /* 0x0000027f4100780c */ /* 0x000fc40003fa4270 */
[CC--:B------:R-:W-:Y:S02]  /*0480*/  LEA.HI R73, R70.reuse, R65.reuse, RZ, 0x2 ;  /* 0x0000004146497211 */ /* 0x0c0fe400078f10ff */
[-C--:B------:R-:W-:Y:S02]  /*0490*/  LEA.HI R75, R70, R65.reuse, RZ, 0x7 ;  /* 0x00000041464b7211 */ /* 0x080fe400078f38ff */
[----:B------:R-:W-:Y:S01]  /*04a0*/  SHF.R.S32.HI R72, RZ, 0x2, R73 ;  /* 0x00000002ff487819 */ /* 0x000fe20000011449 */
[----:B0-----:R-:W-:Y:S01]  /*04b0*/  IMAD R76, R66, -0x50, R69 ;  /* 0xffffffb0424c7824 */ /* 0x001fe200078e0245 */
[----:B------:R-:W-:Y:S02]  /*04c0*/  LEA.HI R69, R70, R65, RZ, 0x3 ;  /* 0x0000004146457211 */ /* 0x000fe400078f18ff */
[----:B------:R-:W-:Y:S02]  /*04d0*/  SHF.R.S32.HI R71, RZ, 0x1f, R73 ;  /* 0x0000001fff477819 */ /* 0x000fe40000011449 */
[----:B------:R-:W-:-:S02]  /*04e0*/  SHF.R.S32.HI R68, RZ, 0x3, R69 ;  /* 0x00000003ff447819 */ /* 0x000fc40000011445 */
[-C--:B------:R-:W-:Y:S02]  /*04f0*/  LEA.HI R74, R71, R72.reuse, RZ, 0x3 ;  /* 0x00000048474a7211 */ /* 0x080fe400078f18ff */
[----:B------:R-:W-:Y:S02]  /*0500*/  IMNMX R71, R76, 0x50, PT ;  /* 0x000000504c477817 */ /* 0x000fe40003800200 */
[----:B------:R-:W-:Y:S02]  /*0510*/  LOP3.LUT R76, R75, 0xffffff80, RZ, 0xc0, !PT ;  /* 0xffffff804b4c7812 */ /* 0x000fe400078ec0ff */
[----:B------:R-:W-:Y:S02]  /*0520*/  LOP3.LUT R75, R74, 0xfffffff8, RZ, 0xc0, !PT ;  /* 0xfffffff84a4b7812 */ /* 0x000fe400078ec0ff */
[----:B------:R-:W-:Y:S02]  /*0530*/  IADD3 R77, R68, 0x20, RZ ;  /* 0x00000020444d7810 */ /* 0x000fe40007ffe0ff */
[----:B------:R-:W-:-:S02]  /*0540*/  IADD3 R72, R76, R72, -R75 ;  /* 0x000000484c487210 */ /* 0x000fc40007ffe84b */
[-C--:B------:R-:W-:Y:S02]  /*0550*/  ISETP.GE.AND P4, PT, R68, R71.reuse, PT ;  /* 0x000000474400720c */ /* 0x080fe40003f86270 */
[----:B------:R-:W-:Y:S01]  /*0560*/  ISETP.GE.AND P1, PT, R77, R71, PT ;  /* 0x000000474d00720c */ /* 0x000fe20003f26270 */
[----:B--2---:R0:W-:Y:S04]  /*0570*/  STS.128 [R65.X16], R4 ;  /* 0x0000000441007388 */ /* 0x0041e8000000cc00 */
[----:B---3--:R1:W-:Y:S04]  /*0580*/  STS.128 [R65.X16+0x1000], R8 ;  /* 0x0010000841007388 */ /* 0x0083e8000000cc00 */
[----:B----4-:R2:W-:Y:S04]  /*0590*/  STS.128 [R65.X16+0x2000], R12 ;  /* 0x0020000c41007388 */ /* 0x0105e8000000cc00 */
[----:B-----5:R-:W-:Y:S04]  /*05a0*/  STS.128 [R65.X16+0x3000], R16 ;  /* 0x0030001041007388 */ /* 0x020fe8000000cc00 */
[----:B------:R-:W-:Y:S01]  /*05b0*/  STS.128 [R65.X16+0x4000], R20 ;  /* 0x0040001441007388 */ /* 0x000fe2000000cc00 */
[----:B0-----:R-:W-:-:S02]  /*05c0*/  LOP3.LUT R4, R73, 0xfffffffc, RZ, 0xc0, !PT ;  /* 0xfffffffc49047812 */ /* 0x001fc400078ec0ff */
[CC--:B------:R-:W-:Y:S01]  /*05d0*/  LEA.HI R5, R70.reuse, R65.reuse, RZ, 0x5 ;  /* 0x0000004146057211 */ /* 0x0c0fe200078f28ff */
[----:B------:R-:W-:Y:S01]  /*05e0*/  STS.128 [R65.X16+0x5000], R24 ;  /* 0x0050001841007388 */ /* 0x000fe2000000cc00 */
[----:B-1----:R-:W-:Y:S01]  /*05f0*/  SHF.R.S32.HI R11, RZ, 0x1f, R69 ;  /* 0x0000001fff0b7819 */ /* 0x002fe20000011445 */
[----:B------:R-:W-:Y:S01]  /*0600*/  IMAD.IADD R4, R65, 0x1, -R4 ;  /* 0x0000000141047824 */ /* 0x000fe200078e0a04 */
[--C-:B------:R-:W-:Y:S01]  /*0610*/  SHF.R.S32.HI R6, RZ, 0x1f, R5.reuse ;  /* 0x0000001fff067819 */ /* 0x100fe20000011405 */
[----:B------:R0:W-:Y:S01]  /*0620*/  STS.128 [R65.X16+0x6000], R28 ;  /* 0x0060001c41007388 */ /* 0x0001e2000000cc00 */
[----:B------:R-:W-:Y:S02]  /*0630*/  SHF.R.S32.HI R9, RZ, 0x5, R5 ;  /* 0x00000005ff097819 */ /* 0x000fe40000011405 */
[----:B------:R-:W-:Y:S01]  /*0640*/  LEA.HI R70, R70, R65, RZ, 0x6 ;  /* 0x0000004146467211 */ /* 0x000fe200078f30ff */
[----:B------:R-:W-:Y:S01]  /*0650*/  STS.128 [R65.X16+0x7000], R32 ;  /* 0x0070002041007388 */ /* 0x000fe2000000cc00 */
[----:B------:R-:W-:-:S02]  /*0660*/  LEA.HI R7, R6, R9, RZ, 0x2 ;  /* 0x0000000906077211 */ /* 0x000fc400078f10ff */
[----:B------:R-:W-:Y:S01]  /*0670*/  LEA.HI R6, R4, R4, RZ, 0x1 ;  /* 0x0000000404067211 */ /* 0x000fe200078f08ff */
[----:B------:R-:W-:Y:S01]  /*0680*/  STS.128 [R65.X16+0x8000], R36 ;  /* 0x0080002441007388 */ /* 0x000fe2000000cc00 */
[----:B------:R-:W-:Y:S01]  /*0690*/  LOP3.LUT R10, R7, 0xfffffffc, RZ, 0xc0, !PT ;  /* 0xfffffffc070a7812 */ /* 0x000fe200078ec0ff */
[----:B------:R-:W-:Y:S01]  /*06a0*/  IMAD.SHL.U32 R70, R70, 0x2, RZ ;  /* 0x0000000246467824 */ /* 0x000fe200078e00ff */
[----:B------:R-:W-:Y:S01]  /*06b0*/  LEA.HI R11, R11, R68, RZ, 0x2 ;  /* 0x000000440b0b7211 */ /* 0x000fe200078f10ff */
[----:B------:R-:W-:Y:S01]  /*06c0*/  STS.128 [R65.X16+0x9000], R40 ;  /* 0x0090002841007388 */ /* 0x000fe2000000cc00 */
[C---:B------:R-:W-:Y:S01]  /*06d0*/  LOP3.LUT R7, R6.reuse, 0x3fffffe, RZ, 0xc0, !PT ;  /* 0x03fffffe06077812 */ /* 0x040fe200078ec0ff */
[----:B------:R-:W-:Y:S01]  /*06e0*/  IMAD.SHL.U32 R6, R6, 0x20, RZ ;  /* 0x0000002006067824 */ /* 0x000fe200078e00ff */
[----:B--2---:R-:W-:Y:S01]  /*06f0*/  LOP3.LUT R13, R11, 0xffffffc, RZ, 0xc0, !PT ;  /* 0x0ffffffc0b0d7812 */ /* 0x004fe200078ec0ff */
[----:B------:R-:W-:Y:S01]  /*0700*/  STS.128 [R65.X16+0xa000], R44 ;  /* 0x00a0002c41007388 */ /* 0x000fe2000000cc00 */
[----:B------:R-:W-:Y:S01]  /*0710*/  IMAD.IADD R11, R9, 0x1, -R10 ;  /* 0x00000001090b7824 */ /* 0x000fe200078e0a0a */
[----:B------:R-:W-:Y:S01]  /*0720*/  LOP3.LUT R10, R69, 0xfffffff8, RZ, 0xc0, !PT ;  /* 0xfffffff8450a7812 */ /* 0x000fe200078ec0ff */
[----:B------:R-:W-:Y:S01]  /*0730*/  IMAD.IADD R7, R4, 0x1, -R7 ;  /* 0x0000000104077824 */ /* 0x000fe200078e0a07 */
[----:B------:R-:W-:Y:S01]  /*0740*/  STS.128 [R65.X16+0xb000], R48 ;  /* 0x00b0003041007388 */ /* 0x000fe2000000cc00 */
[C---:B------:R-:W-:Y:S01]  /*0750*/  IADD3 R4, R68.reuse, 0x40, RZ ;  /* 0x0000004044047810 */ /* 0x040fe20007ffe0ff */
[----:B------:R-:W-:Y:S01]  /*0760*/  IMAD.IADD R13, R68, 0x1, -R13 ;  /* 0x00000001440d7824 */ /* 0x000fe200078e0a0d */
[----:B------:R-:W-:Y:S01]  /*0770*/  LOP3.LUT R70, R70, 0xffffff80, RZ, 0xc0, !PT ;  /* 0xffffff8046467812 */ /* 0x000fe200078ec0ff */
[----:B------:R-:W-:Y:S01]  /*0780*/  STS.128 [R65.X16+0xc000], R52 ;  /* 0x00c0003441007388 */ /* 0x000fe2000000cc00 */
[----:B------:R-:W-:Y:S01]  /*0790*/  IMAD.SHL.U32 R9, R9, 0x40, RZ ;  /* 0x0000004009097824 */ /* 0x000fe200078e00ff */
[----:B------:R-:W-:Y:S01]  /*07a0*/  ISETP.GE.AND P2, PT, R4, R71, PT ;  /* 0x000000470400720c */ /* 0x000fe20003f46270 */
[----:B------:R-:W-:Y:S01]  /*07b0*/  IMAD R72, R11, 0x500, R72 ;  /* 0x000005000b487824 */ /* 0x000fe200078e0248 */
[----:B------:R-:W-:Y:S01]  /*07c0*/  STS.128 [R65.X16+0xd000], R56 ;  /* 0x00d0003841007388 */ /* 0x000fe2000000cc00 */
[C---:B------:R-:W-:Y:S01]  /*07d0*/  LOP3.LUT R4, R6.reuse, 0x40, RZ, 0xc0, !PT ;  /* 0x0000004006047812 */ /* 0x040fe200078ec0ff */
[----:B------:R-:W-:Y:S01]  /*07e0*/  IMAD.IADD R10, R65, 0x1, -R10 ;  /* 0x00000001410a7824 */ /* 0x000fe200078e0a0a */
[----:B------:R-:W-:Y:S01]  /*07f0*/  LOP3.LUT P3, RZ, R6, 0x40, RZ, 0xc0, !PT ;  /* 0x0000004006ff7812 */ /* 0x000fe2000786c0ff */
[----:B------:R-:W-:Y:S01]  /*0800*/  STS.128 [R65.X16+0xe000], R60 ;  /* 0x00e0003c41007388 */ /* 0x000fe2000000cc00 */
[----:B------:R-:W-:Y:S01]  /*0810*/  IMAD R70, R13, 0x10, R70 ;  /* 0x000000100d467824 */ /* 0x000fe200078e0246 */
[----:B------:R-:W-:Y:S01]  /*0820*/  LOP3.LUT R13, R9, 0x40, RZ, 0xc0, !PT ;  /* 0x00000040090d7812 */ /* 0x000fe200078ec0ff */
[----:B------:R-:W-:Y:S01]  /*0830*/  IMAD R72, R7, 0x20, R72 ;  /* 0x0000002007487824 */ /* 0x000fe200078e0248 */
[----:B------:R-:W-:Y:S01]  /*0840*/  BAR.SYNC.DEFER_BLOCKING 0x0 ;  /* 0x0000000000007b1d */ /* 0x000fe20000010000 */
[----:B------:R-:W-:Y:S01]  /*0850*/  CS2R R6, SRZ ;  /* 0x0000000000067805 */ /* 0x000fe2000001ff00 */
[----:B------:R-:W-:Y:S01]  /*0860*/  LEA.HI R9, R4, R4, RZ, 0x1d ;  /* 0x0000000404097211 */ /* 0x000fe200078fe8ff */
[C---:B------:R-:W-:Y:S01]  /*0870*/  IMAD.SHL.U32 R4, R10.reuse, 0x8, RZ ;  /* 0x000000080a047824 */ /* 0x040fe200078e00ff */
[----:B------:R-:W-:Y:S01]  /*0880*/  LEA.HI R11, R10, R10, RZ, 0x1 ;  /* 0x0000000a0a0b7211 */ /* 0x000fe200078f08ff */
[--C-:B------:R-:W-:Y:S01]  /*0890*/  @P0 IMAD.MOV.U32 R6, RZ, RZ, R67.reuse ;  /* 0x000000ffff060224 */ /* 0x100fe200078e0043 */
[----:B------:R-:W-:Y:S01]  /*08a0*/  @P0 SHF.R.S32.HI R7, RZ, 0x1f, R67 ;  /* 0x0000001fff070819 */ /* 0x000fe20000011443 */
[----:B------:R-:W-:Y:S01]  /*08b0*/  IMAD.IADD R72, R9, 0x1, R72 ;  /* 0x0000000109487824 */ /* 0x000fe200078e0248 */
[----:B------:R-:W-:-:S02]  /*08c0*/  SHF.R.S32.HI R11, RZ, 0x1, R11 ;  /* 0x00000001ff0b7819 */ /* 0x000fc4000001140b */
[----:B------:R-:W-:Y:S01]  /*08d0*/  LOP3.LUT R9, R13, 0x8, R4, 0xf8, !PT ;  /* 0x000000080d097812 */ /* 0x000fe200078ef804 */
[----:B0-----:R-:W-:Y:S01]  /*08e0*/  IMAD.SHL.U32 R28, R72, 0x2, RZ ;  /* 0x00000002481c7824 */ /* 0x001fe200078e00ff */
[----:B------:R-:W-:Y:S01]  /*08f0*/  SHF.R.U32.HI R10, RZ, 0x3, R13 ;  /* 0x00000003ff0a7819 */ /* 0x000fe2000001160d */
[----:B------:R-:W-:Y:S01]  /*0900*/  IMAD R70, R11, 0x500, R70 ;  /* 0x000005000b467824 */ /* 0x000fe200078e0246 */
[C---:B------:R-:W-:Y:S02]  /*0910*/  IADD3 R6, P0, R68.reuse, R6, RZ ;  /* 0x0000000644067210 */ /* 0x040fe40007f1e0ff */
[----:B------:R-:W-:Y:S02]  /*0920*/  LOP3.LUT R13, R9, R10, RZ, 0x3c, !PT ;  /* 0x0000000a090d7212 */ /* 0x000fe400078e3cff */
[----:B------:R-:W-:Y:S02]  /*0930*/  LEA.HI.X.SX32 R7, R68, R7, 0x1, P0 ;  /* 0x0000000744077211 */ /* 0x000fe400000f0eff */
[----:B------:R-:W-:-:S02]  /*0940*/  LEA R12, R72, 0xf000, 0x1 ;  /* 0x0000f000480c7811 */ /* 0x000fc400078e08ff */
[C---:B------:R-:W-:Y:S01]  /*0950*/  ISETP.GT.AND P0, PT, R65.reuse, 0x17f, PT ;  /* 0x0000017f4100780c */ /* 0x040fe20003f04270 */
[----:B------:R-:W-:Y:S01]  /*0960*/  IMAD.WIDE R6, R66, 0x50, R6 ;  /* 0x0000005042067825 */ /* 0x000fe200078e0206 */
[----:B------:R-:W0:Y:S01]  /*0970*/  LDS R8, [R65.X4+0x400] ;  /* 0x0004000041087984 */ /* 0x000e220000004800 */
[C---:B------:R-:W-:Y:S02]  /*0980*/  IADD3 R9, R12.reuse, 0x10, RZ ;  /* 0x000000100c097810 */ /* 0x040fe40007ffe0ff */
[----:B------:R-:W-:Y:S01]  /*0990*/  @P3 IADD3 R9, R12, -0x10, RZ ;  /* 0xfffffff00c093810 */ /* 0x000fe20007ffe0ff */
[----:B------:R-:W1:Y:S01]  /*09a0*/  LDS R59, [R65.X4+0x2800] ;  /* 0x00280000413b7984 */ /* 0x000e620000004800 */
[----:B------:R-:W-:-:S03]  /*09b0*/  ISETP.GT.AND P3, PT, R65, 0x7f, PT ;  /* 0x0000007f4100780c */ /* 0x000fc60003f64270 */
[----:B------:R-:W2:Y:S04]  /*09c0*/  LDS R58, [R65.X4+0x2c00] ;  /* 0x002c0000413a7984 */ /* 0x000ea80000004800 */
[----:B------:R-:W3:Y:S04]  /*09d0*/  LDS R5, [R65.X4] ;  /* 0x0000000041057984 */ /* 0x000ee80000004800 */
[----:B------:R-:W4:Y:S04]  /*09e0*/  LDS R60, [R65.X4+0x800] ;  /* 0x00080000413c7984 */ /* 0x000f280000004800 */
[----:B------:R-:W5:Y:S04]  /*09f0*/  LDS R68, [R65.X4+0xc00] ;  /* 0x000c000041447984 */ /* 0x000f680000004800 */
[----:B------:R-:W5:Y:S04]  /*0a00*/  LDS R69, [R65.X4+0x1000] ;  /* 0x0010000041457984 */ /* 0x000f680000004800 */
[----:B------:R-:W5:Y:S04]  /*0a10*/  LDS R66, [R65.X4+0x1800] ;  /* 0x0018000041427984 */ /* 0x000f680000004800 */
[----:B------:R-:W5:Y:S04]  /*0a20*/  LDS R63, [R65.X4+0x1c00] ;  /* 0x001c0000413f7984 */ /* 0x000f680000004800 */
[----:B------:R-:W5:Y:S01]  /*0a30*/  LDS R54, [R65.X4+0x3000] ;  /* 0x0030000041367984 */ /* 0x000f620000004800 */
[----:B0-----:R-:W-:-:S03]  /*0a40*/  FMUL.FTZ R11, R8, c[0x0][0x1b8] ;  /* 0x00006e00080b7a20 */ /* 0x001fc60000410000 */
[----:B------:R-:W0:Y:S01]  /*0a50*/  LDS R56, [R65.X4+0x3400] ;  /* 0x0034000041387984 */ /* 0x000e220000004800 */
[----:B------:R-:W-:Y:S02]  /*0a60*/  IMAD.IADD R8, R70, 0x1, R13 ;  /* 0x0000000146087824 */ /* 0x000fe400078e020d */
[----:B-1----:R-:W-:Y:S01]  /*0a70*/  FMUL.FTZ R59, R59, c[0x0][0x1b8] ;  /* 0x00006e003b3b7a20 */ /* 0x002fe20000410000 */
[----:B------:R-:W1:Y:S01]  /*0a80*/  LDS R70, [R65.X4+0x1400] ;  /* 0x0014000041467984 */ /* 0x000e620000004800 */
[----:B--2---:R-:W-:-:S03]  /*0a90*/  FMUL.FTZ R58, R58, c[0x0][0x1b8] ;  /* 0x00006e003a3a7a20 */ /* 0x004fc60000410000 */
[----:B------:R-:W2:Y:S01]  /*0aa0*/  LDS R62, [R65.X4+0x2000] ;  /* 0x00200000413e7984 */ /* 0x000ea20000004800 */
[----:B---3--:R-:W-:-:S03]  /*0ab0*/  FMUL.FTZ R10, R5, c[0x0][0x1b8] ;  /* 0x00006e00050a7a20 */ /* 0x008fc60000410000 */
[----:B------:R-:W3:Y:S01]  /*0ac0*/  LDS R61, [R65.X4+0x2400] ;  /* 0x00240000413d7984 */ /* 0x000ee20000004800 */
[----:B------:R-:W-:Y:S01]  /*0ad0*/  F2FP.BF16.PACK_AB R58, R58, R59 ;  /* 0x0000003b3a3a723e */ /* 0x000fe200000010ff */
[----:B----4-:R-:W-:Y:S02]  /*0ae0*/  FMUL.FTZ R67, R60, c[0x0][0x1b8] ;  /* 0x00006e003c437a20 */ /* 0x010fe40000410000 */
[----:B------:R-:W4:Y:S01]  /*0af0*/  LDS R57, [R65.X4+0x3800] ;  /* 0x0038000041397984 */ /* 0x000f220000004800 */
[----:B------:R-:W-:Y:S01]  /*0b00*/  F2FP.BF16.PACK_AB R71, R11, R10 ;  /* 0x0000000a0b47723e */ /* 0x000fe200000010ff */
[----:B-----5:R-:W-:Y:S02]  /*0b10*/  FMUL.FTZ R68, R68, c[0x0][0x1b8] ;  /* 0x00006e0044447a20 */ /* 0x020fe40000410000 */
[----:B------:R-:W5:Y:S01]  /*0b20*/  LDS R50, [R65.X4+0x3c00] ;  /* 0x003c000041327984 */ /* 0x000f620000004800 */
[----:B------:R-:W-:Y:S01]  /*0b30*/  PRMT R72, R71, 0x7632, R72 ;  /* 0x0000763247487816 */ /* 0x000fe20000000048 */
[----:B------:R-:W-:-:S02]  /*0b40*/  FMUL.FTZ R69, R69, c[0x0][0x1b8] ;  /* 0x00006e0045457a20 */ /* 0x000fc40000410000 */
[----:B------:R-:W5:Y:S01]  /*0b50*/  LDS R49, [R65.X4+0x4000] ;  /* 0x0040000041317984 */ /* 0x000f620000004800 */
[----:B------:R-:W-:Y:S01]  /*0b60*/  F2FP.BF16.PACK_AB R67, R68, R67 ;  /* 0x000000434443723e */ /* 0x000fe200000010ff */
[----:B------:R-:W-:Y:S02]  /*0b70*/  FMUL.FTZ R66, R66, c[0x0][0x1b8] ;  /* 0x00006e0042427a20 */ /* 0x000fe40000410000 */
[----:B------:R-:W5:Y:S01]  /*0b80*/  LDS R53, [R65.X4+0x4400] ;  /* 0x0044000041357984 */ /* 0x000f620000004800 */
[----:B------:R-:W-:Y:S01]  /*0b90*/  PRMT R68, R67, 0x7632, R68 ;  /* 0x0000763243447816 */ /* 0x000fe20000000044 */
[----:B------:R-:W-:Y:S02]  /*0ba0*/  FMUL.FTZ R63, R63, c[0x0][0x1b8] ;  /* 0x00006e003f3f7a20 */ /* 0x000fe40000410000 */
[----:B------:R-:W5:Y:S01]  /*0bb0*/  LDS R55, [R65.X4+0x4800] ;  /* 0x0048000041377984 */ /* 0x000f620000004800 */
[----:B------:R-:W-:-:S03]  /*0bc0*/  FMUL.FTZ R54, R54, c[0x0][0x1b8] ;  /* 0x00006e0036367a20 */ /* 0x000fc60000410000 */
[----:B------:R-:W5:Y:S01]  /*0bd0*/  LDS R47, [R65.X4+0x4c00] ;  /* 0x004c0000412f7984 */ /* 0x000f620000004800 */
[----:B------:R-:W-:Y:S02]  /*0be0*/  F2FP.BF16.PACK_AB R63, R63, R66 ;  /* 0x000000423f3f723e */ /* 0x000fe400000010ff */
[----:B------:R-:W-:Y:S01]  /*0bf0*/  PRMT R66, R58, 0x7632, R66 ;  /* 0x000076323a427816 */ /* 0x000fe20000000042 */
[----:B------:R-:W5:Y:S01]  /*0c00*/  LDS R44, [R65.X4+0x5800] ;  /* 0x00580000412c7984 */ /* 0x000f620000004800 */
[----:B0-----:R-:W-:-:S03]  /*0c10*/  FMUL.FTZ R59, R56, c[0x0][0x1b8] ;  /* 0x00006e00383b7a20 */ /* 0x001fc60000410000 */
[----:B------:R-:W0:Y:S01]  /*0c20*/  LDS R46, [R65.X4+0x5c00] ;  /* 0x005c0000412e7984 */ /* 0x000e220000004800 */
[----:B-1----:R-:W-:Y:S01]  /*0c30*/  FMUL.FTZ R70, R70, c[0x0][0x1b8] ;  /* 0x00006e0046467a20 */ /* 0x002fe20000410000 */
[----:B------:R-:W-:Y:S02]  /*0c40*/  F2FP.BF16.PACK_AB R54, R59, R54 ;  /* 0x000000363b36723e */ /* 0x000fe400000010ff */
[----:B------:R-:W-:Y:S01]  /*0c50*/  LDS R40, [R65.X4+0x6400] ;  /* 0x0064000041287984 */ /* 0x000fe20000004800 */
[----:B--2---:R-:W-:Y:S01]  /*0c60*/  FMUL.FTZ R62, R62, c[0x0][0x1b8] ;  /* 0x00006e003e3e7a20 */ /* 0x004fe20000410000 */
[----:B------:R-:W-:Y:S02]  /*0c70*/  F2FP.BF16.PACK_AB R69, R70, R69 ;  /* 0x000000454645723e */ /* 0x000fe400000010ff */
[----:B------:R-:W1:Y:S01]  /*0c80*/  LDS R39, [R65.X4+0x6800] ;  /* 0x0068000041277984 */ /* 0x000e620000004800 */
[----:B---3--:R-:W-:Y:S01]  /*0c90*/  FMUL.FTZ R61, R61, c[0x0][0x1b8] ;  /* 0x00006e003d3d7a20 */ /* 0x008fe20000410000 */
[----:B------:R-:W-:-:S02]  /*0ca0*/  PRMT R59, R54, 0x7632, R59 ;  /* 0x00007632363b7816 */ /* 0x000fc4000000003b */
[----:B------:R-:W-:Y:S01]  /*0cb0*/  LDS R43, [R65.X4+0x6c00] ;  /* 0x006c0000412b7984 */ /* 0x000fe20000004800 */
[----:B----4-:R-:W-:Y:S01]  /*0cc0*/  FMUL.FTZ R57, R57, c[0x0][0x1b8] ;  /* 0x00006e0039397a20 */ /* 0x010fe20000410000 */
[----:B------:R-:W-:Y:S02]  /*0cd0*/  F2FP.BF16.PACK_AB R61, R61, R62 ;  /* 0x0000003e3d3d723e */ /* 0x000fe400000010ff */
[----:B------:R-:W2:Y:S01]  /*0ce0*/  LDS R52, [R65.X4+0x5000] ;  /* 0x0050000041347984 */ /* 0x000ea20000004800 */
[----:B-----5:R-:W-:Y:S01]  /*0cf0*/  FMUL.FTZ R50, R50, c[0x0][0x1b8] ;  /* 0x00006e0032327a20 */ /* 0x020fe20000410000 */
[----:B------:R-:W-:Y:S02]  /*0d00*/  PRMT R62, R69, 0x7632, R62 ;  /* 0x00007632453e7816 */ /* 0x000fe4000000003e */
[----:B------:R-:W3:Y:S01]  /*0d10*/  LDS R51, [R65.X4+0x5400] ;  /* 0x0054000041337984 */ /* 0x000ee20000004800 */
[----:B------:R-:W-:Y:S01]  /*0d20*/  FMUL.FTZ R49, R49, c[0x0][0x1b8] ;  /* 0x00006e0031317a20 */ /* 0x000fe20000410000 */
[----:B------:R-:W-:-:S02]  /*0d30*/  F2FP.BF16.PACK_AB R57, R50, R57 ;  /* 0x000000393239723e */ /* 0x000fc400000010ff */
[----:B------:R-:W4:Y:S01]  /*0d40*/  LDS R45, [R65.X4+0x7000] ;  /* 0x00700000412d7984 */ /* 0x000f220000004800 */
[----:B------:R-:W-:Y:S01]  /*0d50*/  FMUL.FTZ R50, R53, c[0x0][0x1b8] ;  /* 0x00006e0035327a20 */ /* 0x000fe20000410000 */
[----:B------:R-:W-:Y:S02]  /*0d60*/  PRMT R53, R54, 0x7610, R53 ;  /* 0x0000761036357816 */ /* 0x000fe40000000035 */
[----:B------:R-:W-:Y:S01]  /*0d70*/  LDS R37, [R65.X4+0x7400] ;  /* 0x0074000041257984 */ /* 0x000fe20000004800 */
[----:B------:R-:W-:Y:S01]  /*0d80*/  PRMT R56, R61, 0x7632, R56 ;  /* 0x000076323d387816 */ /* 0x000fe20000000038 */
[----:B------:R-:W-:Y:S01]  /*0d90*/  FMUL.FTZ R55, R55, c[0x0][0x1b8] ;  /* 0x00006e0037377a20 */ /* 0x000fe20000410000 */
[----:B------:R-:W-:Y:S01]  /*0da0*/  F2FP.BF16.PACK_AB R49, R50, R49 ;  /* 0x000000313231723e */ /* 0x000fe200000010ff */
[----:B------:R-:W5:Y:S01]  /*0db0*/  LDS R48, [R65.X4+0x6000] ;  /* 0x0060000041307984 */ /* 0x000f620000004800 */
[----:B------:R-:W-:Y:S01]  /*0dc0*/  FMUL.FTZ R54, R47, c[0x0][0x1b8] ;  /* 0x00006e002f367a20 */ /* 0x000fe20000410000 */
[----:B------:R-:W-:-:S02]  /*0dd0*/  PRMT R50, R57, 0x7632, R50 ;  /* 0x0000763239327816 */ /* 0x000fc40000000032 */
[----:B------:R-:W5:Y:S01]  /*0de0*/  LDS R42, [R65.X4+0x7800] ;  /* 0x00780000412a7984 */ /* 0x000f620000004800 */
[----:B------:R-:W-:Y:S01]  /*0df0*/  FMUL.FTZ R44, R44, c[0x0][0x1b8] ;  /* 0x00006e002c2c7a20 */ /* 0x000fe20000410000 */
[----:B------:R-:W-:Y:S02]  /*0e00*/  F2FP.BF16.PACK_AB R54, R54, R55 ;  /* 0x000000373636723e */ /* 0x000fe400000010ff */
[----:B------:R-:W5:Y:S01]  /*0e10*/  LDS R41, [R65.X4+0x7c00] ;  /* 0x007c000041297984 */ /* 0x000f620000004800 */
[----:B0-----:R-:W-:Y:S01]  /*0e20*/  FMUL.FTZ R47, R46, c[0x0][0x1b8] ;  /* 0x00006e002e2f7a20 */ /* 0x001fe20000410000 */
[----:B------:R-:W-:Y:S02]  /*0e30*/  PRMT R55, R49, 0x7610, R55 ;  /* 0x0000761031377816 */ /* 0x000fe40000000037 */
[----:B------:R-:W0:Y:S01]  /*0e40*/  LDS R34, [R65.X4+0x8000] ;  /* 0x0080000041227984 */ /* 0x000e220000004800 */
[----:B------:R-:W-:Y:S02]  /*0e50*/  PRMT R46, R54, 0x7632, R46 ;  /* 0x00007632362e7816 */ /* 0x000fe4000000002e */
[----:B------:R-:W-:Y:S01]  /*0e60*/  F2FP.BF16.PACK_AB R44, R47, R44 ;  /* 0x0000002c2f2c723e */ /* 0x000fe200000010ff */
[----:B------:R-:W-:Y:S01]  /*0e70*/  LDS R36, [R65.X4+0x8400] ;  /* 0x0084000041247984 */ /* 0x000fe20000004800 */
[----:B-1----:R-:W-:-:S02]  /*0e80*/  FMUL.FTZ R39, R39, c[0x0][0x1b8] ;  /* 0x00006e0027277a20 */ /* 0x002fc40000410000 */
[----:B------:R-:W-:Y:S01]  /*0e90*/  PRMT R47, R44, 0x7632, R47 ;  /* 0x000076322c2f7816 */ /* 0x000fe2000000002f */
[----:B------:R-:W1:Y:S04]  /*0ea0*/  LDS R38, [R65.X4+0x8800] ;  /* 0x0088000041267984 */ /* 0x000e680000004800 */
[----:B------:R-:W-:Y:S01]  /*0eb0*/  LDS R30, [R65.X4+0x8c00] ;  /* 0x008c0000411e7984 */ /* 0x000fe20000004800 */
[----:B--2---:R-:W-:-:S03]  /*0ec0*/  FMUL.FTZ R52, R52, c[0x0][0x1b8] ;  /* 0x00006e0034347a20 */ /* 0x004fc60000410000 */
[----:B------:R-:W2:Y:S01]  /*0ed0*/  LDS R35, [R65.X4+0x9800] ;  /* 0x0098000041237984 */ /* 0x000ea20000004800 */
[----:B---3--:R-:W-:-:S03]  /*0ee0*/  FMUL.FTZ R51, R51, c[0x0][0x1b8] ;  /* 0x00006e0033337a20 */ /* 0x008fc60000410000 */
[----:B------:R-:W3:Y:S01]  /*0ef0*/  LDS R26, [R65.X4+0x9c00] ;  /* 0x009c0000411a7984 */ /* 0x000ee20000004800 */
[----:B----4-:R-:W-:Y:S01]  /*0f00*/  FMUL.FTZ R45, R45, c[0x0][0x1b8] ;  /* 0x00006e002d2d7a20 */ /* 0x010fe20000410000 */
[----:B------:R-:W-:Y:S02]  /*0f10*/  F2FP.BF16.PACK_AB R51, R51, R52 ;  /* 0x000000343333723e */ /* 0x000fe400000010ff */
[----:B------:R-:W4:Y:S02]  /*0f20*/  LDS R29, [R65.X4+0x9000] ;  /* 0x00900000411d7984 */ /* 0x000f240000004800 */
[----:B------:R-:W-:Y:S02]  /*0f30*/  PRMT R52, R51, 0x7632, R52 ;  /* 0x0000763233347816 */ /* 0x000fe40000000034 */
[----:B------:R-:W-:Y:S01]  /*0f40*/  LDS R33, [R65.X4+0x9400] ;  /* 0x0094000041217984 */ /* 0x000fe20000004800 */
[----:B-----5:R-:W-:-:S03]  /*0f50*/  FMUL.FTZ R48, R48, c[0x0][0x1b8] ;  /* 0x00006e0030307a20 */ /* 0x020fc60000410000 */
[----:B------:R-:W5:Y:S01]  /*0f60*/  LDS R23, [R65.X4+0xa800] ;  /* 0x00a8000041177984 */ /* 0x000f620000004800 */
[----:B------:R-:W-:-:S03]  /*0f70*/  FMUL.FTZ R42, R42, c[0x0][0x1b8] ;  /* 0x00006e002a2a7a20 */ /* 0x000fc60000410000 */
[----:B------:R-:W5:Y:S01]  /*0f80*/  LDS R25, [R65.X4+0xac00] ;  /* 0x00ac000041197984 */ /* 0x000f620000004800 */
[----:B------:R-:W-:-:S03]  /*0f90*/  FMUL.FTZ R41, R41, c[0x0][0x1b8] ;  /* 0x00006e0029297a20 */ /* 0x000fc60000410000 */
[----:B------:R-:W5:Y:S01]  /*0fa0*/  LDS R32, [R65.X4+0xa000] ;  /* 0x00a0000041207984 */ /* 0x000f620000004800 */
[----:B0-----:R-:W-:Y:S01]  /*0fb0*/  FMUL.FTZ R34, R34, c[0x0][0x1b8] ;  /* 0x00006e0022227a20 */ /* 0x001fe20000410000 */
[----:B------:R-:W-:Y:S02]  /*0fc0*/  F2FP.BF16.PACK_AB R41, R41, R42 ;  /* 0x0000002a2929723e */ /* 0x000fe400000010ff */
[----:B------:R-:W0:Y:S02]  /*0fd0*/  LDS R31, [R65.X4+0xa400] ;  /* 0x00a40000411f7984 */ /* 0x000e240000004800 */
[----:B------:R-:W-:Y:S02]  /*0fe0*/  PRMT R42, R41, 0x7632, R42 ;  /* 0x00007632292a7816 */ /* 0x000fe4000000002a */
[----:B------:R-:W-:Y:S01]  /*0ff0*/  LDS R19, [R65.X4+0xb400] ;  /* 0x00b4000041137984 */ /* 0x000fe20000004800 */
[----:B-1----:R-:W-:-:S03]  /*1000*/  FMUL.FTZ R38, R38, c[0x0][0x1b8] ;  /* 0x00006e0026267a20 */ /* 0x002fc60000410000 */
        /* <DEDUP_REMOVED lines=8> */
[----:B------:R-:W-:Y:S04]  /*1090*/  LDS R16, [R65.X4+0xc400] ;  /* 0x00c4000041107984 */ /* 0x000fe80000004800 */
[----:B------:R-:W4:Y:S01]  /*10a0*/  LDS R21, [R65.X4+0xc800] ;  /* 0x00c8000041157984 */ /* 0x000f220000004800 */
[----:B-----5:R-:W-:-:S03]  /*10b0*/  FMUL.FTZ R23, R23, c[0x0][0x1b8] ;  /* 0x00006e0017177a20 */ /* 0x020fc60000410000 */
[----:B------:R-:W5:Y:S01]  /*10c0*/  LDS R20, [R65.X4+0xcc00] ;  /* 0x00cc000041147984 */ /* 0x000f620000004800 */
[----:B------:R-:W-:Y:S01]  /*10d0*/  FMUL.FTZ R26, R25, c[0x0][0x1b8] ;  /* 0x00006e00191a7a20 */ /* 0x000fe20000410000 */
[----:B------:R-:W-:Y:S02]  /*10e0*/  PRMT R25, R35, 0x7632, R25 ;  /* 0x0000763223197816 */ /* 0x000fe40000000019 */
[----:B------:R-:W5:Y:S01]  /*10f0*/  LDS R14, [R65.X4+0xd000] ;  /* 0x00d00000410e7984 */ /* 0x000f620000004800 */
[----:B------:R-:W-:Y:S01]  /*1100*/  FMUL.FTZ R32, R32, c[0x0][0x1b8] ;  /* 0x00006e0020207a20 */ /* 0x000fe20000410000 */
[----:B------:R-:W-:Y:S02]  /*1110*/  F2FP.BF16.PACK_AB R23, R26, R23 ;  /* 0x000000171a17723e */ /* 0x000fe400000010ff */
[----:B------:R-:W5:Y:S01]  /*1120*/  LDS R15, [R65.X4+0xd400] ;  /* 0x00d40000410f7984 */ /* 0x000f620000004800 */
[----:B0-----:R-:W-:Y:S01]  /*1130*/  FMUL.FTZ R31, R31, c[0x0][0x1b8] ;  /* 0x00006e001f1f7a20 */ /* 0x001fe20000410000 */
[----:B------:R-:W-:-:S02]  /*1140*/  PRMT R26, R23, 0x7632, R26 ;  /* 0x00007632171a7816 */ /* 0x000fc4000000001a */
[----:B------:R-:W0:Y:S02]  /*1150*/  LDS R17, [R65.X4+0xd800] ;  /* 0x00d8000041117984 */ /* 0x000e240000004800 */
[----:B------:R-:W-:Y:S02]  /*1160*/  F2FP.BF16.PACK_AB R31, R31, R32 ;  /* 0x000000201f1f723e */ /* 0x000fe400000010ff */
[----:B------:R-:W0:Y:S01]  /*1170*/  LDS R10, [R65.X4+0xdc00] ;  /* 0x00dc0000410a7984 */ /* 0x000e220000004800 */
[----:B-1----:R-:W-:Y:S01]  /*1180*/  FMUL.FTZ R27, R27, c[0x0][0x1b8] ;  /* 0x00006e001b1b7a20 */ /* 0x002fe20000410000 */
[----:B------:R-:W-:Y:S02]  /*1190*/  PRMT R32, R31, 0x7632, R32 ;  /* 0x000076321f207816 */ /* 0x000fe40000000020 */
[----:B------:R-:W1:Y:S04]  /*11a0*/  LDS R12, [R65.X4+0xe000] ;  /* 0x00e00000410c7984 */ /* 0x000e680000004800 */
[----:B------:R-:W1:Y:S01]  /*11b0*/  LDS R13, [R65.X4+0xe400] ;  /* 0x00e40000410d7984 */ /* 0x000e620000004800 */
[----:B--2---:R-:W-:-:S03]  /*11c0*/  FMUL.FTZ R18, R18, c[0x0][0x1b8] ;  /* 0x00006e0012127a20 */ /* 0x004fc60000410000 */
[----:B------:R-:W2:Y:S01]  /*11d0*/  LDS R11, [R65.X4+0xe800] ;  /* 0x00e80000410b7984 */ /* 0x000ea20000004800 */
[----:B---3--:R-:W-:-:S03]  /*11e0*/  FMUL.FTZ R24, R24, c[0x0][0x1b8] ;  /* 0x00006e0018187a20 */ /* 0x008fc60000410000 */
[----:B------:R3:W2:Y:S04]  /*11f0*/  LDS R60, [R65.X4+0xec00] ;  /* 0x00ec0000413c7984 */ /* 0x0006a80000004800 */
[----:B------:R-:W-:Y:S01]  /*1200*/  STS.U16 [R28+0xf000], R71 ;  /* 0x00f000471c007388 */ /* 0x000fe20000000400 */
[----:B----4-:R-:W-:Y:S01]  /*1210*/  FMUL.FTZ R21, R21, c[0x0][0x1b8] ;  /* 0x00006e0015157a20 */ /* 0x010fe20000410000 */
[----:B---3--:R-:W-:Y:S02]  /*1220*/  PRMT R65, R63, 0x7632, R65 ;  /* 0x000076323f417816 */ /* 0x008fe40000000041 */
[----:B------:R-:W-:Y:S01]  /*1230*/  STS.U16 [R28+0xf020], R72 ;  /* 0x00f020481c007388 */ /* 0x000fe20000000400 */
[----:B-----5:R-:W-:Y:S02]  /*1240*/  FMUL.FTZ R20, R20, c[0x0][0x1b8] ;  /* 0x00006e0014147a20 */ /* 0x020fe40000410000 */
[----:B------:R-:W-:Y:S01]  /*1250*/  FMUL.FTZ R14, R14, c[0x0][0x1b8] ;  /* 0x00006e000e0e7a20 */ /* 0x000fe20000410000 */
[----:B------:R-:W-:Y:S02]  /*1260*/  STS.U16 [R9], R67 ;  /* 0x0000004309007388 */ /* 0x000fe40000000400 */
[----:B------:R-:W-:Y:S01]  /*1270*/  F2FP.BF16.PACK_AB R20, R20, R21 ;  /* 0x000000151414723e */ /* 0x000fe200000010ff */
[----:B------:R-:W-:Y:S01]  /*1280*/  FMUL.FTZ R15, R15, c[0x0][0x1b8] ;  /* 0x00006e000f0f7a20 */ /* 0x000fe20000410000 */
[----:B------:R-:W-:Y:S01]  /*1290*/  STS.U16 [R9+0x20], R68 ;  /* 0x0000204409007388 */ /* 0x000fe20000000400 */
[----:B0-----:R-:W-:-:S03]  /*12a0*/  FMUL.FTZ R17, R17, c[0x0][0x1b8] ;  /* 0x00006e0011117a20 */ /* 0x001fc60000410000 */
[----:B------:R-:W-:Y:S01]  /*12b0*/  STS.U16 [R28+0x11800], R69 ;  /* 0x011800451c007388 */ /* 0x000fe20000000400 */
[----:B------:R-:W-:Y:S01]  /*12c0*/  F2FP.BF16.PACK_AB R14, R15, R14 ;  /* 0x0000000e0f0e723e */ /* 0x000fe200000010ff */
[----:B------:R-:W-:Y:S02]  /*12d0*/  FMUL.FTZ R10, R10, c[0x0][0x1b8] ;  /* 0x00006e000a0a7a20 */ /* 0x000fe40000410000 */
[----:B------:R-:W-:Y:S01]  /*12e0*/  STS.U16 [R28+0x11820], R62 ;  /* 0x0118203e1c007388 */ /* 0x000fe20000000400 */
[----:B------:R-:W-:Y:S01]  /*12f0*/  PRMT R15, R14, 0x7632, R15 ;  /* 0x000076320e0f7816 */ /* 0x000fe2000000000f */
[----:B-1----:R-:W-:Y:S02]  /*1300*/  FMUL.FTZ R12, R12, c[0x0][0x1b8] ;  /* 0x00006e000c0c7a20 */ /* 0x002fe40000410000 */
[----:B------:R-:W-:Y:S01]  /*1310*/  STS.U16 [R9+0x2800], R63 ;  /* 0x0028003f09007388 */ /* 0x000fe20000000400 */
[----:B------:R-:W-:Y:S01]  /*1320*/  F2FP.BF16.PACK_AB R10, R10, R17 ;  /* 0x000000110a0a723e */ /* 0x000fe200000010ff */
[----:B------:R-:W-:-:S02]  /*1330*/  FMUL.FTZ R13, R13, c[0x0][0x1b8] ;  /* 0x00006e000d0d7a20 */ /* 0x000fc40000410000 */
[----:B------:R-:W-:Y:S01]  /*1340*/  STS.U16 [R9+0x2820], R65 ;  /* 0x0028204109007388 */ /* 0x000fe20000000400 */
[----:B--2---:R-:W-:-:S03]  /*1350*/  FMUL.FTZ R11, R11, c[0x0][0x1b8] ;  /* 0x00006e000b0b7a20 */ /* 0x004fc60000410000 */
[----:B------:R0:W-:Y:S01]  /*1360*/  STS.U16 [R28+0x14020], R56 ;  /* 0x014020381c007388 */ /* 0x0001e20000000400 */
[----:B------:R-:W-:Y:S01]  /*1370*/  F2FP.BF16.PACK_AB R12, R13, R12 ;  /* 0x0000000c0d0c723e */ /* 0x000fe200000010ff */
[----:B------:R-:W-:Y:S02]  /*1380*/  FMUL.FTZ R60, R60, c[0x0][0x1b8] ;  /* 0x00006e003c3c7a20 */ /* 0x000fe40000410000 */
[----:B------:R-:W-:Y:S01]  /*1390*/  STS.U16 [R28+0x14000], R61 ;  /* 0x0140003d1c007388 */ /* 0x000fe20000000400 */
[----:B------:R-:W-:Y:S02]  /*13a0*/  PRMT R13, R10, 0x7632, R13 ;  /* 0x000076320a0d7816 */ /* 0x000fe4000000000d */
[----:B------:R-:W-:Y:S01]  /*13b0*/  PRMT R17, R12, 0x7632, R17 ;  /* 0x000076320c117816 */ /* 0x000fe20000000011 */
[----:B------:R-:W-:Y:S01]  /*13c0*/  STS.U16 [R9+0x5000], R58 ;  /* 0x0050003a09007388 */ /* 0x000fe20000000400 */
[----:B------:R-:W-:Y:S02]  /*13d0*/  F2FP.BF16.PACK_AB R11, R60, R11 ;  /* 0x0000000b3c0b723e */ /* 0x000fe400000010ff */
[----:B0-----:R-:W-:Y:S01]  /*13e0*/  PRMT R56, R49, 0x7632, R56 ;  /* 0x0000763231387816 */ /* 0x001fe20000000038 */
[----:B------:R-:W-:Y:S01]  /*13f0*/  FMUL.FTZ R49, R40, c[0x0][0x1b8] ;  /* 0x00006e0028317a20 */ /* 0x000fe20000410000 */
[----:B------:R-:W-:Y:S01]  /*1400*/  STS.U16 [R9+0x5020], R66 ;  /* 0x0050204209007388 */ /* 0x000fe20000000400 */
[----:B------:R-:W-:Y:S01]  /*1410*/  FMUL.FTZ R40, R43, c[0x0][0x1b8] ;  /* 0x00006e002b287a20 */ /* 0x000fe20000410000 */
[----:B------:R-:W-:Y:S01]  /*1420*/  PRMT R43, R44, 0x7610, R43 ;  /* 0x000076102c2b7816 */ /* 0x000fe2000000002b */
[----:B------:R-:W-:Y:S01]  /*1430*/  FMUL.FTZ R44, R37, c[0x0][0x1b8] ;  /* 0x00006e00252c7a20 */ /* 0x000fe20000410000 */
[----:B------:R-:W-:Y:S01]  /*1440*/  STS.U16 [R28+0xf200], R53 ;  /* 0x00f200351c007388 */ /* 0x000fe20000000400 */
[----:B------:R-:W-:Y:S01]  /*1450*/  FMUL.FTZ R37, R36, c[0x0][0x1b8] ;  /* 0x00006e0024257a20 */ /* 0x000fe20000410000 */
[----:B------:R-:W-:-:S02]  /*1460*/  F2FP.BF16.PACK_AB R39, R40, R39 ;  /* 0x000000272827723e */ /* 0x000fc400000010ff */
[----:B------:R-:W-:Y:S01]  /*1470*/  STS.U16 [R28+0xf220], R59 ;  /* 0x00f2203b1c007388 */ /* 0x000fe20000000400 */
[----:B------:R-:W-:Y:S02]  /*1480*/  F2FP.BF16.PACK_AB R44, R44, R45 ;  /* 0x0000002d2c2c723e */ /* 0x000fe400000010ff */
[----:B------:R-:W-:Y:S01]  /*1490*/  PRMT R45, R39, 0x7610, R45 ;  /* 0x00007610272d7816 */ /* 0x000fe2000000002d */
[----:B------:R-:W-:Y:S01]  /*14a0*/  STS.U16 [R9+0x200], R57 ;  /* 0x0002003909007388 */ /* 0x000fe20000000400 */
[----:B------:R-:W-:Y:S02]  /*14b0*/  F2FP.BF16.PACK_AB R48, R49, R48 ;  /* 0x000000303130723e */ /* 0x000fe400000010ff */
[----:B------:R-:W-:Y:S01]  /*14c0*/  F2FP.BF16.PACK_AB R34, R37, R34 ;  /* 0x000000222522723e */ /* 0x000fe200000010ff */
[----:B------:R-:W-:Y:S01]  /*14d0*/  STS.U16 [R9+0x220], R50 ;  /* 0x0002203209007388 */ /* 0x000fe20000000400 */
[----:B------:R-:W-:Y:S02]  /*14e0*/  PRMT R40, R48, 0x7632, R40 ;  /* 0x0000763230287816 */ /* 0x000fe40000000028 */
[----:B------:R-:W-:Y:S01]  /*14f0*/  PRMT R36, R44, 0x7632, R36 ;  /* 0x000076322c247816 */ /* 0x000fe20000000024 */
[----:B------:R-:W-:Y:S04]  /*1500*/  STS.U16 [R28+0x11a00], R55 ;  /* 0x011a00371c007388 */ /* 0x000fe80000000400 */
[----:B------:R-:W-:Y:S04]  /*1510*/  STS.U16 [R28+0x11a20], R56 ;  /* 0x011a20381c007388 */ /* 0x000fe80000000400 */
[----:B------:R0:W-:Y:S04]  /*1520*/  STS.U16 [R9+0x2a20], R46 ;  /* 0x002a202e09007388 */ /* 0x0001e80000000400 */
[----:B------:R-:W-:Y:S04]  /*1530*/  STS.U16 [R9+0x2a00], R54 ;  /* 0x002a003609007388 */ /* 0x000fe80000000400 */
[----:B------:R-:W-:Y:S01]  /*1540*/  STS.U16 [R28+0x14200], R51 ;  /* 0x014200331c007388 */ /* 0x000fe20000000400 */
[----:B0-----:R-:W-:Y:S01]  /*1550*/  PRMT R46, R39, 0x7632, R46 ;  /* 0x00007632272e7816 */ /* 0x001fe2000000002e */
[----:B------:R-:W-:-:S02]  /*1560*/  FMUL.FTZ R39, R30, c[0x0][0x1b8] ;  /* 0x00006e001e277a20 */ /* 0x000fc40000410000 */
[----:B------:R-:W-:Y:S01]  /*1570*/  STS.U16 [R28+0x14220], R52 ;  /* 0x014220341c007388 */ /* 0x000fe20000000400 */
[----:B------:R-:W-:Y:S01]  /*1580*/  FMUL.FTZ R30, R33, c[0x0][0x1b8] ;  /* 0x00006e00211e7a20 */ /* 0x000fe20000410000 */
[----:B------:R-:W-:Y:S02]  /*1590*/  PRMT R33, R34, 0x7632, R33 ;  /* 0x0000763222217816 */ /* 0x000fe40000000021 */
[----:B------:R-:W-:Y:S01]  /*15a0*/  F2FP.BF16.PACK_AB R38, R39, R38 ;  /* 0x000000262726723e */ /* 0x000fe200000010ff */
[----:B------:R-:W-:Y:S01]  /*15b0*/  STS.U16 [R9+0x5200], R43 ;  /* 0x0052002b09007388 */ /* 0x000fe20000000400 */
[----:B------:R-:W-:Y:S02]  /*15c0*/  F2FP.BF16.PACK_AB R29, R30, R29 ;  /* 0x0000001d1e1d723e */ /* 0x000fe400000010ff */
[----:B------:R-:W-:Y:S01]  /*15d0*/  PRMT R30, R38, 0x7632, R30 ;  /* 0x00007632261e7816 */ /* 0x000fe2000000001e */
[----:B------:R-:W-:Y:S04]  /*15e0*/  STS.U16 [R9+0x5220], R47 ;  /* 0x0052202f09007388 */ /* 0x000fe80000000400 */
[----:B------:R-:W-:Y:S04]  /*15f0*/  STS.U16 [R28+0xf400], R48 ;  /* 0x00f400301c007388 */ /* 0x000fe80000000400 */
[----:B------:R-:W-:Y:S04]  /*1600*/  STS.U16 [R28+0xf420], R40 ;  /* 0x00f420281c007388 */ /* 0x000fe80000000400 */
[----:B------:R-:W-:Y:S04]  /*1610*/  STS.U16 [R9+0x400], R45 ;  /* 0x0004002d09007388 */ /* 0x000fe80000000400 */
[----:B------:R-:W-:Y:S04]  /*1620*/  STS.U16 [R9+0x420], R46 ;  /* 0x0004202e09007388 */ /* 0x000fe80000000400 */
[----:B------:R-:W-:Y:S04]  /*1630*/  STS.U16 [R28+0x11c00], R44 ;  /* 0x011c002c1c007388 */ /* 0x000fe80000000400 */
[----:B------:R0:W-:Y:S04]  /*1640*/  STS.U16 [R28+0x11c20], R36 ;  /* 0x011c20241c007388 */ /* 0x0001e80000000400 */
[----:B------:R-:W-:Y:S04]  /*1650*/  STS.U16 [R9+0x2c00], R41 ;  /* 0x002c002909007388 */ /* 0x000fe80000000400 */
[----:B------:R-:W-:Y:S01]  /*1660*/  STS.U16 [R9+0x2c20], R42 ;  /* 0x002c202a09007388 */ /* 0x000fe20000000400 */
[----:B0-----:R-:W-:-:S03]  /*1670*/  PRMT R36, R29, 0x7632, R36 ;  /* 0x000076321d247816 */ /* 0x001fc60000000024 */
[----:B------:R-:W-:Y:S04]  /*1680*/  STS.U16 [R28+0x14400], R34 ;  /* 0x014400221c007388 */ /* 0x000fe80000000400 */
[----:B------:R-:W-:Y:S04]  /*1690*/  STS.U16 [R28+0x14420], R33 ;  /* 0x014420211c007388 */ /* 0x000fe80000000400 */
[----:B------:R0:W-:Y:S04]  /*16a0*/  STS.U16 [R9+0x5420], R30 ;  /* 0x0054201e09007388 */ /* 0x0001e80000000400 */
[----:B------:R-:W-:Y:S04]  /*16b0*/  STS.U16 [R9+0x5400], R38 ;  /* 0x0054002609007388 */ /* 0x000fe80000000400 */
[----:B------:R-:W-:Y:S01]  /*16c0*/  STS.U16 [R28+0xf600], R29 ;  /* 0x00f6001d1c007388 */ /* 0x000fe20000000400 */
[----:B0-----:R-:W-:-:S02]  /*16d0*/  FMUL.FTZ R30, R19, c[0x0][0x1b8] ;  /* 0x00006e00131e7a20 */ /* 0x001fc40000410000 */
[----:B------:R-:W-:Y:S01]  /*16e0*/  FMUL.FTZ R19, R22, c[0x0][0x1b8] ;  /* 0x00006e0016137a20 */ /* 0x000fe20000410000 */
[----:B------:R-:W-:Y:S01]  /*16f0*/  PRMT R22, R23, 0x7610, R22 ;  /* 0x0000761017167816 */ /* 0x000fe20000000016 */
[----:B------:R-:W-:Y:S01]  /*1700*/  FMUL.FTZ R23, R16, c[0x0][0x1b8] ;  /* 0x00006e0010177a20 */ /* 0x000fe20000410000 */
[----:B------:R-:W-:Y:S01]  /*1710*/  F2FP.BF16.PACK_AB R27, R30, R27 ;  /* 0x0000001b1e1b723e */ /* 0x000fe200000010ff */
[----:B------:R-:W-:Y:S01]  /*1720*/  STS.U16 [R28+0xf620], R36 ;  /* 0x00f620241c007388 */ /* 0x000fe20000000400 */
[----:B------:R-:W-:Y:S02]  /*1730*/  F2FP.BF16.PACK_AB R18, R19, R18 ;  /* 0x000000121312723e */ /* 0x000fe400000010ff */
[----:B------:R-:W-:Y:S01]  /*1740*/  F2FP.BF16.PACK_AB R23, R23, R24 ;  /* 0x000000181717723e */ /* 0x000fe200000010ff */
[----:B------:R-:W-:Y:S01]  /*1750*/  STS.U16 [R9+0x600], R35 ;  /* 0x0006002309007388 */ /* 0x000fe20000000400 */
[----:B------:R-:W-:Y:S02]  /*1760*/  PRMT R16, R27, 0x7632, R16 ;  /* 0x000076321b107816 */ /* 0x000fe40000000010 */
[----:B------:R-:W-:Y:S01]  /*1770*/  PRMT R19, R18, 0x7632, R19 ;  /* 0x0000763212137816 */ /* 0x000fe20000000013 */
[----:B------:R0:W-:Y:S01]  /*1780*/  STS.U16 [R9+0x620], R25 ;  /* 0x0006201909007388 */ /* 0x0001e20000000400 */
[----:B------:R-:W-:-:S03]  /*1790*/  PRMT R21, R23, 0x7632, R21 ;  /* 0x0000763217157816 */ /* 0x000fc60000000015 */
[----:B------:R1:W-:Y:S04]  /*17a0*/  STS.U16 [R28+0x11e00], R31 ;  /* 0x011e001f1c007388 */ /* 0x0003e80000000400 */
[----:B------:R2:W-:Y:S01]  /*17b0*/  STS.U16 [R28+0x11e20], R32 ;  /* 0x011e20201c007388 */ /* 0x0005e20000000400 */
[----:B0-----:R-:W-:-:S03]  /*17c0*/  CS2R R24, SRZ ;  /* 0x0000000000187805 */ /* 0x001fc6000001ff00 */
[----:B------:R0:W-:Y:S01]  /*17d0*/  STS.U16 [R9+0x2e00], R22 ;  /* 0x002e001609007388 */ /* 0x0001e20000000400 */
[----:B-1----:R-:W-:-:S03]  /*17e0*/  CS2R R30, SRZ ;  /* 0x00000000001e7805 */ /* 0x002fc6000001ff00 */
[----:B------:R-:W-:Y:S01]  /*17f0*/  STS.U16 [R9+0x2e20], R26 ;  /* 0x002e201a09007388 */ /* 0x000fe20000000400 */
[----:B--2---:R-:W-:-:S03]  /*1800*/  LEA R32, R8, 0xf000, 0x1 ;  /* 0x0000f00008207811 */ /* 0x004fc600078e08ff */
[----:B------:R1:W-:Y:S01]  /*1810*/  STS.U16 [R28+0x14600], R27 ;  /* 0x0146001b1c007388 */ /* 0x0003e20000000400 */
[----:B0-----:R-:W-:-:S03]  /*1820*/  PRMT R22, R20, 0x7632, R22 ;  /* 0x0000763214167816 */ /* 0x001fc60000000016 */
[----:B------:R-:W-:Y:S04]  /*1830*/  STS.U16 [R28+0x14620], R16 ;  /* 0x014620101c007388 */ /* 0x000fe80000000400 */
[----:B------:R-:W-:Y:S01]  /*1840*/  STS.U16 [R9+0x5600], R18 ;  /* 0x0056001209007388 */ /* 0x000fe20000000400 */
[----:B-1----:R-:W-:-:S03]  /*1850*/  CS2R R26, SRZ ;  /* 0x00000000001a7805 */ /* 0x002fc6000001ff00 */
[----:B------:R0:W-:Y:S04]  /*1860*/  STS.U16 [R9+0x5620], R19 ;  /* 0x0056201309007388 */ /* 0x0001e80000000400 */
[----:B------:R-:W-:Y:S04]  /*1870*/  STS.U16 [R28+0xf800], R23 ;  /* 0x00f800171c007388 */ /* 0x000fe80000000400 */
[----:B------:R-:W-:Y:S01]  /*1880*/  STS.U16 [R28+0xf820], R21 ;  /* 0x00f820151c007388 */ /* 0x000fe20000000400 */
[----:B0-----:R-:W-:-:S03]  /*1890*/  PRMT R19, R11, 0x7632, R19 ;  /* 0x000076320b137816 */ /* 0x001fc60000000013 */
[----:B------:R0:W-:Y:S04]  /*18a0*/  STS.U16 [R9+0x800], R20 ;  /* 0x0008001409007388 */ /* 0x0001e80000000400 */
[----:B------:R1:W-:Y:S04]  /*18b0*/  STS.U16 [R9+0x820], R22 ;  /* 0x0008201609007388 */ /* 0x0003e80000000400 */
[----:B------:R-:W-:Y:S01]  /*18c0*/  STS.U16 [R28+0x12000], R14 ;  /* 0x0120000e1c007388 */ /* 0x000fe20000000400 */
[----:B0-----:R-:W-:-:S03]  /*18d0*/  CS2R R20, SRZ ;  /* 0x0000000000147805 */ /* 0x001fc6000001ff00 */
[----:B------:R0:W-:Y:S01]  /*18e0*/  STS.U16 [R28+0x12020], R15 ;  /* 0x0120200f1c007388 */ /* 0x0001e20000000400 */
[----:B-1----:R-:W-:-:S03]  /*18f0*/  CS2R R22, SRZ ;  /* 0x0000000000167805 */ /* 0x002fc6000001ff00 */
[----:B------:R-:W-:Y:S04]  /*1900*/  STS.U16 [R9+0x3000], R10 ;  /* 0x0030000a09007388 */ /* 0x000fe80000000400 */
[----:B------:R-:W-:Y:S01]  /*1910*/  STS.U16 [R9+0x3020], R13 ;  /* 0x0030200d09007388 */ /* 0x000fe20000000400 */
[----:B0-----:R-:W-:-:S03]  /*1920*/  CS2R R14, SRZ ;  /* 0x00000000000e7805 */ /* 0x001fc6000001ff00 */
[----:B------:R0:W-:Y:S04]  /*1930*/  STS.U16 [R28+0x14800], R12 ;  /* 0x0148000c1c007388 */ /* 0x0001e80000000400 */
[----:B------:R1:W-:Y:S04]  /*1940*/  STS.U16 [R28+0x14820], R17 ;  /* 0x014820111c007388 */ /* 0x0003e80000000400 */
[----:B------:R2:W-:Y:S01]  /*1950*/  STS.U16 [R9+0x5800], R11 ;  /* 0x0058000b09007388 */ /* 0x0005e20000000400 */
[----:B0-----:R-:W-:-:S03]  /*1960*/  CS2R R12, SRZ ;  /* 0x00000000000c7805 */ /* 0x001fc6000001ff00 */
[----:B------:R0:W-:Y:S01]  /*1970*/  STS.U16 [R9+0x5820], R19 ;  /* 0x0058201309007388 */ /* 0x0001e20000000400 */
[----:B-1----:R-:W-:Y:S01]  /*1980*/  CS2R R16, SRZ ;  /* 0x0000000000107805 */ /* 0x002fe2000001ff00 */
[----:B------:R-:W-:Y:S02]  /*1990*/  CS2R R28, SRZ ;  /* 0x00000000001c7805 */ /* 0x000fe4000001ff00 */
[----:B------:R-:W-:Y:S01]  /*19a0*/  BAR.SYNC.DEFER_BLOCKING 0x0 ;  /* 0x0000000000007b1d */ /* 0x000fe20000010000 */
[----:B--2---:R-:W-:Y:S01]  /*19b0*/  CS2R R10, SRZ ;  /* 0x00000000000a7805 */ /* 0x004fe2000001ff00 */
[----:B0-----:R-:W-:Y:S01]  /*19c0*/  CS2R R18, SRZ ;  /* 0x0000000000127805 */ /* 0x001fe2000001ff00 */
[----:B------:R-:W-:-:S03]  /*19d0*/  CS2R R8, SRZ ;  /* 0x0000000000087805 */ /* 0x000fc6000001ff00 */
[----:B------:R0:W1:Y:S04]  /*19e0*/  @!P5 LDS.128 R24, [R32] ;  /* 0x000000002018d984 */ /* 0x0000680000000c00 */
[----:B------:R0:W2:Y:S04]  /*19f0*/  @!P5 LDS.128 R20, [R32+0x2800] ;  /* 0x002800002014d984 */ /* 0x0000a80000000c00 */
[----:B------:R0:W3:Y:S01]  /*1a00*/  @!P5 LDS.128 R16, [R32+0x5000] ;  /* 0x005000002010d984 */ /* 0x0000e20000000c00 */
[----:B------:R-:W-:Y:S05]  /*1a10*/  @P4 BRA `(.L_x_1317) ;  /* 0x0000017000004947 */ /* 0x000fea0003800000 */
[----:B------:R-:W-:Y:S01]  /*1a20*/  SHF.R.S32.HI R5, RZ, 0x1f, R4 ;  /* 0x0000001fff057819 */ /* 0x000fe20000011404 */
[----:B------:R-:W-:Y:S01]  /*1a30*/  IMAD R33, R3, c[0x0][0x1a8], RZ ;  /* 0x00006a0003217a24 */ /* 0x000fe200078e02ff */
[----:B------:R-:W-:Y:S01]  /*1a40*/  ISETP.GE.AND P5, PT, R4, c[0x0][0x194], PT ;  /* 0x0000650004007a0c */ /* 0x000fe20003fa6270 */
[----:B------:R-:W-:-:S02]  /*1a50*/  IMAD R37, R2, c[0x0][0x1b0], RZ ;  /* 0x00006c0002257a24 */ /* 0x000fc400078e02ff */
[C---:B------:R-:W-:Y:S02]  /*1a60*/  IMAD R33, R64.reuse, c[0x0][0x1ac], R33 ;  /* 0x00006b0040217a24 */ /* 0x040fe400078e0221 */
[----:B------:R-:W-:-:S04]  /*1a70*/  IMAD.WIDE.U32 R34, R64, c[0x0][0x1a8], R4 ;  /* 0x00006a0040227a25 */ /* 0x000fc800078e0004 */
[----:B------:R-:W-:Y:S02]  /*1a80*/  IMAD.IADD R35, R35, 0x1, R33 ;  /* 0x0000000123237824 */ /* 0x000fe400078e0221 */
[C---:B------:R-:W-:Y:S02]  /*1a90*/  IMAD R37, R0.reuse, c[0x0][0x1b4], R37 ;  /* 0x00006d0000257a24 */ /* 0x040fe400078e0225 */
[----:B------:R-:W-:-:S04]  /*1aa0*/  IMAD.WIDE.U32 R34, R0, c[0x0][0x1b0], R34 ;  /* 0x00006c0000227a25 */ /* 0x000fc800078e0022 */
[----:B------:R-:W-:Y:S02]  /*1ab0*/  IMAD R33, R7, c[0x0][0x1a0], RZ ;  /* 0x0000680007217a24 */ /* 0x000fe400078e02ff */
[----:B------:R-:W-:Y:S01]  /*1ac0*/  IMAD.IADD R35, R35, 0x1, R37 ;  /* 0x0000000123237824 */ /* 0x000fe200078e0225 */
[----:B------:R-:W-:Y:S01]  /*1ad0*/  IADD3 R37, R4, 0x40, RZ ;  /* 0x0000004004257810 */ /* 0x000fe20007ffe0ff */
[C---:B------:R-:W-:Y:S02]  /*1ae0*/  IMAD R33, R6.reuse, c[0x0][0x1a4], R33 ;  /* 0x0000690006217a24 */ /* 0x040fe400078e0221 */
[----:B------:R-:W-:Y:S01]  /*1af0*/  IMAD.WIDE.U32 R34, R6, c[0x0][0x1a0], R34 ;  /* 0x0000680006227a25 */ /* 0x000fe200078e0022 */
[----:B------:R-:W-:-:S03]  /*1b00*/  ISETP.GE.AND P4, PT, R37, c[0x0][0x194], PT ;  /* 0x0000650025007a0c */ /* 0x000fc60003f86270 */
[----:B------:R-:W-:Y:S01]  /*1b10*/  IMAD.IADD R33, R35, 0x1, R33 ;  /* 0x0000000123217824 */ /* 0x000fe200078e0221 */
[----:B------:R-:W-:Y:S02]  /*1b20*/  LEA R36, P6, R34, c[0x0][0x188], 0x1 ;  /* 0x0000620022247a11 */ /* 0x000fe400078c08ff */
[----:B------:R-:W-:Y:S02]  /*1b30*/  IADD3 R35, R4, 0x80, RZ ;  /* 0x0000008004237810 */ /* 0x000fe40007ffe0ff */
[----:B------:R-:W-:Y:S02]  /*1b40*/  LEA.HI.X R37, R34, c[0x0][0x18c], R33, 0x1, P6 ;  /* 0x0000630022257a11 */ /* 0x000fe400030f0c21 */
[----:B------:R-:W-:-:S03]  /*1b50*/  ISETP.GE.AND P6, PT, R35, c[0x0][0x194], PT ;  /* 0x0000650023007a0c */ /* 0x000fc60003fc6270 */
[----:B-1----:R1:W-:Y:S04]  /*1b60*/  @!P5 STG.E.128 [R36.64], R24 ;  /* 0x000000182400d986 */ /* 0x0023e8000c101d04 */
[----:B--2---:R1:W-:Y:S06]  /*1b70*/  @!P4 STG.E.128 [R36.64+0x80], R20 ;  /* 0x000080142400c986 */ /* 0x0043ec000c101d04 */
[----:B---3--:R1:W-:Y:S02]  /*1b80*/  @!P6 STG.E.128 [R36.64+0x100], R16 ;  /* 0x000100102400e986 */ /* 0x0083e4000c101d04 */
.L_x_1317:
[----:B------:R-:W-:Y:S05]  /*1b90*/  BSYNC B0 ;  /* 0x0000000000007941 */ /* 0x000fea0003800000 */
.L_x_1316:
[----:B------:R4:W0:Y:S01]  /*1ba0*/  @!P0 LDS.128 R12, [R32+0x400] ;  /* 0x00040000200c8984 */ /* 0x0008220000000c00 */
[----:B------:R-:W-:Y:S03]  /*1bb0*/  BSSY B0, `(.L_x_1318) ;  /* 0x000001e000007945 */ /* 0x000fe60003800000 */
[----:B------:R4:W3:Y:S04]  /*1bc0*/  @!P0 LDS.128 R8, [R32+0x2c00] ;  /* 0x002c000020088984 */ /* 0x0008e80000000c00 */
[----:B------:R4:W2:Y:S01]  /*1bd0*/  @!P0 LDS.128 R28, [R32+0x5400] ;  /* 0x00540000201c8984 */ /* 0x0008a20000000c00 */
[----:B------:R-:W-:Y:S05]  /*1be0*/  @P1 BRA `(.L_x_1319) ;  /* 0x000001a000001947 */ /* 0x000fea0003800000 */
[----:B-1-3--:R-:W-:Y:S01]  /*1bf0*/  IMAD R19, R3, c[0x0][0x1a8], RZ ;  /* 0x00006a0003137a24 */ /* 0x00afe200078e02ff */
[--C-:B------:R-:W-:Y:S01]  /*1c00*/  SHF.R.S32.HI R17, RZ, 0x1f, R4.reuse ;  /* 0x0000001fff117819 */ /* 0x100fe20000011404 */
[----:B------:R-:W-:Y:S01]  /*1c10*/  IMAD.MOV.U32 R16, RZ, RZ, R4 ;  /* 0x000000ffff107224 */ /* 0x000fe200078e0004 */
[----:B--2---:R-:W-:Y:S01]  /*1c20*/  IADD3 R20, R4, 0x40, RZ ;  /* 0x0000004004147810 */ /* 0x004fe20007ffe0ff */
[----:B------:R-:W-:Y:S01]  /*1c30*/  IMAD R21, R64, c[0x0][0x1ac], R19 ;  /* 0x00006b0040157a24 */ /* 0x000fe200078e0213 */
[----:B------:R-:W-:Y:S01]  /*1c40*/  IADD3 R19, P0, R6, 0x20, RZ ;  /* 0x0000002006137810 */ /* 0x000fe20007f1e0ff */
[----:B------:R-:W-:Y:S01]  /*1c50*/  IMAD.WIDE.U32 R16, R64, c[0x0][0x1a8], R16 ;  /* 0x00006a0040107a25 */ /* 0x000fe200078e0010 */
[----:B------:R-:W-:-:S02]  /*1c60*/  ISETP.GE.AND P4, PT, R20, c[0x0][0x194], PT ;  /* 0x0000650014007a0c */ /* 0x000fc40003f86270 */
[----:B------:R-:W-:Y:S01]  /*1c70*/  ISETP.GE.AND P1, PT, R4, c[0x0][0x194], PT ;  /* 0x0000650004007a0c */ /* 0x000fe20003f26270 */
[----:B------:R-:W-:Y:S02]  /*1c80*/  IMAD R23, R2, c[0x0][0x1b0], RZ ;  /* 0x00006c0002177a24 */ /* 0x000fe400078e02ff */
[----:B------:R-:W-:Y:S02]  /*1c90*/  IMAD.IADD R17, R17, 0x1, R21 ;  /* 0x0000000111117824 */ /* 0x000fe400078e0215 */
[----:B------:R-:W-:Y:S02]  /*1ca0*/  IMAD.X R18, RZ, RZ, R7, P0 ;  /* 0x000000ffff127224 */ /* 0x000fe400000e0607 */
[C---:B------:R-:W-:Y:S02]  /*1cb0*/  IMAD R23, R0.reuse, c[0x0][0x1b4], R23 ;  /* 0x00006d0000177a24 */ /* 0x040fe400078e0217 */
[----:B------:R-:W-:-:S04]  /*1cc0*/  IMAD.WIDE.U32 R16, R0, c[0x0][0x1b0], R16 ;  /* 0x00006c0000107a25 */ /* 0x000fc800078e0010 */
[----:B------:R-:W-:Y:S02]  /*1cd0*/  IMAD R18, R18, c[0x0][0x1a0], RZ ;  /* 0x0000680012127a24 */ /* 0x000fe400078e02ff */
[----:B------:R-:W-:Y:S02]  /*1ce0*/  IMAD.IADD R17, R17, 0x1, R23 ;  /* 0x0000000111117824 */ /* 0x000fe400078e0217 */
[C---:B------:R-:W-:Y:S01]  /*1cf0*/  IMAD R21, R19.reuse, c[0x0][0x1a4], R18 ;  /* 0x0000690013157a24 */ /* 0x040fe200078e0212 */
[----:B------:R-:W-:Y:S01]  /*1d00*/  IADD3 R18, R4, 0x80, RZ ;  /* 0x0000008004127810 */ /* 0x000fe20007ffe0ff */
[----:B------:R-:W-:-:S03]  /*1d10*/  IMAD.WIDE.U32 R16, R19, c[0x0][0x1a0], R16 ;  /* 0x0000680013107a25 */ /* 0x000fc600078e0010 */
[----:B------:R-:W-:Y:S01]  /*1d20*/  ISETP.GE.AND P5, PT, R18, c[0x0][0x194], PT ;  /* 0x0000650012007a0c */ /* 0x000fe20003fa6270 */
[----:B------:R-:W-:Y:S01]  /*1d30*/  IMAD.IADD R17, R17, 0x1, R21 ;  /* 0x0000000111117824 */ /* 0x000fe200078e0215 */
[----:B------:R-:W-:-:S04]  /*1d40*/  LEA R18, P0, R16, c[0x0][0x188], 0x1 ;  /* 0x0000620010127a11 */ /* 0x000fc800078008ff */
[----:B------:R-:W-:-:S05]  /*1d50*/  LEA.HI.X R19, R16, c[0x0][0x18c], R17, 0x1, P0 ;  /* 0x0000630010137a11 */ /* 0x000fca00000f0c11 */
[----:B0-----:R0:W-:Y:S04]  /*1d60*/  @!P1 STG.E.128 [R18.64], R12 ;  /* 0x0000000c12009986 */ /* 0x0011e8000c101d04 */
[----:B------:R0:W-:Y:S04]  /*1d70*/  @!P4 STG.E.128 [R18.64+0x80], R8 ;  /* 0x000080081200c986 */ /* 0x0001e8000c101d04 */
[----:B------:R0:W-:Y:S02]  /*1d80*/  @!P5 STG.E.128 [R18.64+0x100], R28 ;  /* 0x0001001c1200d986 */ /* 0x0001e4000c101d04 */
.L_x_1319:
[----:B------:R-:W-:Y:S05]  /*1d90*/  BSYNC B0 ;  /* 0x0000000000007941 */ /* 0x000fea0003800000 */
.L_x_1318:
[----:B0--3--:R-:W-:Y:S01]  /*1da0*/  CS2R R10, SRZ ;  /* 0x00000000000a7805 */ /* 0x009fe2000001ff00 */
[----:B------:R-:W-:Y:S06]  /*1db0*/  @P2 EXIT ;  /* 0x000000000000294d */ /* 0x000fec0003800000 */
[----:B------:R-:W-:Y:S01]  /*1dc0*/  CS2R R8, SRZ ;  /* 0x0000000000087805 */ /* 0x000fe2000001ff00 */
[----:B------:R-:W-:Y:S01]  /*1dd0*/  CS2R R14, SRZ ;  /* 0x00000000000e7805 */ /* 0x000fe2000001ff00 */
[----:B------:R-:W-:Y:S01]  /*1de0*/  CS2R R12, SRZ ;  /* 0x00000000000c7805 */ /* 0x000fe2000001ff00 */
[----:B------:R-:W-:Y:S01]  /*1df0*/  IMAD R3, R3, c[0x0][0x1a8], RZ ;  /* 0x00006a0003037a24 */ /* 0x000fe200078e02ff */
[--C-:B------:R-:W-:Y:S01]  /*1e00*/  SHF.R.S32.HI R5, RZ, 0x1f, R4.reuse ;  /* 0x0000001fff057819 */ /* 0x100fe20000011404 */
[----:B-1----:R-:W-:Y:S01]  /*1e10*/  CS2R R18, SRZ ;  /* 0x0000000000127805 */ /* 0x002fe2000001ff00 */
[----:B------:R-:W0:Y:S01]  /*1e20*/  @!P3 LDS.128 R8, [R32+0x800] ;  /* 0x000800002008b984 */ /* 0x000e220000000c00 */
[C---:B------:R-:W-:Y:S01]  /*1e30*/  IMAD R3, R64.reuse, c[0x0][0x1ac], R3 ;  /* 0x00006b0040037a24 */ /* 0x040fe200078e0203 */
[----:B------:R-:W-:Y:S01]  /*1e40*/  CS2R R16, SRZ ;  /* 0x0000000000107805 */ /* 0x000fe2000001ff00 */
[----:B------:R-:W-:Y:S01]  /*1e50*/  IMAD.WIDE.U32 R64, R64, c[0x0][0x1a8], R4 ;  /* 0x00006a0040407a25 */ /* 0x000fe200078e0004 */
[----:B------:R-:W1:Y:S01]  /*1e60*/  @!P3 LDS.128 R12, [R32+0x3000] ;  /* 0x00300000200cb984 */ /* 0x000e620000000c00 */
[----:B------:R-:W-:-:S02]  /*1e70*/  ISETP.GE.AND P1, PT, R4, c[0x0][0x194], PT ;  /* 0x0000650004007a0c */ /* 0x000fc40003f26270 */
[----:B------:R-:W-:Y:S01]  /*1e80*/  IMAD.IADD R65, R65, 0x1, R3 ;  /* 0x0000000141417824 */ /* 0x000fe200078e0203 */
[----:B------:R-:W-:Y:S01]  /*1e90*/  IADD3 R3, P0, R6, 0x40, RZ ;  /* 0x0000004006037810 */ /* 0x000fe20007f1e0ff */
[----:B------:R-:W-:Y:S01]  /*1ea0*/  IMAD R5, R2, c[0x0][0x1b0], RZ ;  /* 0x00006c0002057a24 */ /* 0x000fe200078e02ff */
[----:B------:R3:W4:Y:S01]  /*1eb0*/  @!P3 LDS.128 R16, [R32+0x5800] ;  /* 0x005800002010b984 */ /* 0x0007220000000c00 */
[----:B------:R-:W-:-:S04]  /*1ec0*/  IMAD.WIDE.U32 R64, R0, c[0x0][0x1b0], R64 ;  /* 0x00006c0000407a25 */ /* 0x000fc800078e0040 */
[----:B------:R-:W-:Y:S02]  /*1ed0*/  IMAD.X R6, RZ, RZ, R7, P0 ;  /* 0x000000ffff067224 */ /* 0x000fe400000e0607 */
[----:B------:R-:W-:Y:S01]  /*1ee0*/  IMAD R5, R0, c[0x0][0x1b4], R5 ;  /* 0x00006d0000057a24 */ /* 0x000fe200078e0205 */
[----:B------:R-:W-:Y:S01]  /*1ef0*/  IADD3 R0, R4, 0x40, RZ ;  /* 0x0000004004007810 */ /* 0x000fe20007ffe0ff */
[----:B------:R-:W-:Y:S02]  /*1f00*/  IMAD R6, R6, c[0x0][0x1a0], RZ ;  /* 0x0000680006067a24 */ /* 0x000fe400078e02ff */
[----:B------:R-:W-:Y:S01]  /*1f10*/  IMAD.IADD R65, R65, 0x1, R5 ;  /* 0x0000000141417824 */ /* 0x000fe200078e0205 */
[----:B------:R-:W-:Y:S01]  /*1f20*/  ISETP.GE.AND P2, PT, R0, c[0x0][0x194], PT ;  /* 0x0000650000007a0c */ /* 0x000fe20003f46270 */
        /* <DEDUP_REMOVED lines=8> */
[----:B-1----:R3:W-:Y:S01]  /*1fb0*/  @!P2 STG.E.128 [R4.64+0x80], R12 ;  /* 0x0000800c0400a986 */ /* 0x0027e2000c101d04 */
[----:B------:R-:W-:Y:S05]  /*1fc0*/  @P3 EXIT ;  /* 0x000000000000394d */ /* 0x000fea0003800000 */
[----:B----4-:R-:W-:Y:S01]  /*1fd0*/  STG.E.128 [R4.64+0x100], R16 ;  /* 0x0001001004007986 */ /* 0x010fe2000c101d04 */
[----:B------:R-:W-:Y:S05]  /*1fe0*/  EXIT ;  /* 0x000000000000794d */ /* 0x000fea0003800000 */
.L_x_1320:
        /* <DEDUP_REMOVED lines=9> */
.L_x_1430:


//--------------------- .text._ZN7cutlass13device_kernelIN5flash32FlashAttnBwdPostprocessConvertdQIN4cute5tupleIJNS3_1CILi64EEENS5_ILi192EEEEEENS_10bfloat16_tEfNS_4arch4Sm80ELi256ENS3_8TiledMMAINS3_8MMA_AtomIJNS3_30SM80_16x8x16_F32BF16BF16F32_TNEEEENS3_6LayoutINS4_IJNS5_ILi2EEENS5_ILi4EEENS5_ILi1EEEEEENS4_IJSJ_SH_NS5_ILi0EEEEEEEENS4_IJNS5_ILi32EEES6_NS5_ILi16EEEEEEEELb0EEEEEvNT_6ParamsE --------------------------
	.section	.text._ZN7cutlass13device_kernelIN5flash32FlashAttnBwdPostprocessConvertdQIN4cute5tupleIJNS3_1CILi64EEENS5_ILi192EEEEEENS_10bfloat16_tEfNS_4arch4Sm80ELi256ENS3_8TiledMMAINS3_8MMA_AtomIJNS3_30SM80_16x8x16_F32BF16BF16F32_TNEEEENS3_6LayoutINS4_IJNS5_ILi2EEENS5_ILi4EEENS5_ILi1EEEEEENS4_IJSJ_SH_NS5_ILi0EEEEEEEENS4_IJNS5_ILi32EEES6_NS5_ILi16EEEEEEEELb0EEEEEvNT_6ParamsE,"ax",@progbits
	.sectioninfo	@"SHI_REGISTERS=69"
	.align	128
.text._ZN7cutlass13device_kernelIN5flash32FlashAttnBwdPostprocessConvertdQIN4cute5tupleIJNS3_1CILi64EEENS5_ILi192EEEEEENS_10bfloat16_tEfNS_4arch4Sm80ELi256ENS3_8TiledMMAINS3_8MMA_AtomIJNS3_30SM80_16x8x16_F32BF16BF16F32_TNEEEENS3_6LayoutINS4_IJNS5_ILi2EEENS5_ILi4EEENS5_ILi1EEEEEENS4_IJSJ_SH_NS5_ILi0EEEEEEEENS4_IJNS5_ILi32EEES6_NS5_ILi16EEEEEEEELb0EEEEEvNT_6ParamsE:
        .type           _ZN7cutlass13device_kernelIN5flash32FlashAttnBwdPostprocessConvertdQIN4cute5tupleIJNS3_1CILi64EEENS5_ILi192EEEEEENS_10bfloat16_tEfNS_4arch4Sm80ELi256ENS3_8TiledMMAINS3_8MMA_AtomIJNS3_30SM80_16x8x16_F32BF16BF16F32_TNEEEENS3_6LayoutINS4_IJNS5_ILi2EEENS5_ILi4EEENS5_ILi1EEEEEENS4_IJSJ_SH_NS5_ILi0EEEEEEEENS4_IJNS5_ILi32EEES6_NS5_ILi16EEEEEEEELb0EEEEEvNT_6ParamsE,@function
        .size           _ZN7cutlass13device_kernelIN5flash32FlashAttnBwdPostprocessConvertdQIN4cute5tupleIJNS3_1CILi64EEENS5_ILi192EEEEEENS_10bfloat16_tEfNS_4arch4Sm80ELi256ENS3_8TiledMMAINS3_8MMA_AtomIJNS3_30SM80_16x8x16_F32BF16BF16F32_TNEEEENS3_6LayoutINS4_IJNS5_ILi2EEENS5_ILi4EEENS5_ILi1EEEEEENS4_IJSJ_SH_NS5_ILi0EEEEEEEENS4_IJNS5_ILi32EEES6_NS5_ILi16EEEEEEEELb0EEEEEvNT_6ParamsE,(.L_x_1431 - _ZN7cutlass13device_kernelIN5flash32FlashAttnBwdPostprocessConvertdQIN4cute5tupleIJNS3_1CILi64EEENS5_ILi192EEEEEENS_10bfloat16_tEfNS_4arch4Sm80ELi256ENS3_8TiledMMAINS3_8MMA_AtomIJNS3_30SM80_16x8x16_F32BF16BF16F32_TNEEEENS3_6LayoutINS4_IJNS5_ILi2EEENS5_ILi4EEENS5_ILi1EEEEEENS4_IJSJ_SH_NS5_ILi0EEEEEEEENS4_IJNS5_ILi32EEES6_NS5_ILi16EEEEEEEELb0EEEEEvNT_6ParamsE)
        .other          _ZN7cutlass13device_kernelIN5flash32FlashAttnBwdPostprocessConvertdQIN4cute5tupleIJNS3_1CILi64EEENS5_ILi192EEEEEENS_10bfloat16_tEfNS_4arch4Sm80ELi256ENS3_8TiledMMAINS3_8MMA_AtomIJNS3_30SM80_16x8x16_F32BF16BF16F32_TNEEEENS3_6LayoutINS4_IJNS5_ILi2EEENS5_ILi4EEENS5_ILi1EEEEEENS4_IJSJ_SH_NS5_ILi0EEEEEEEENS4_IJNS5_ILi32EEES6_NS5_ILi16EEEEEEEELb0EEEEEvNT_6ParamsE,@"STO_CUDA_ENTRY STV_DEFAULT"
_ZN7cutlass13device_kernelIN5flash32FlashAttnBwdPostprocessConvertdQIN4cute5tupleIJNS3_1CILi64EEENS5_ILi192EEEEEENS_10bfloat16_tEfNS_4arch4Sm80ELi256ENS3_8TiledMMAINS3_8MMA_AtomIJNS3_30SM80_16x8x16_F32BF16BF16F32_TNEEEENS3_6LayoutINS4_IJNS5_ILi2EEENS5_ILi4EEENS5_ILi1EEEEEENS4_IJSJ_SH_NS5_ILi0EEEEEEEENS4_IJNS5_ILi32EEES6_NS5_ILi16EEEEEEEELb0EEEEEvNT_6ParamsE:
        /* <DEDUP_REMOVED lines=15> */
[----:B-1----:R-:W-:Y:S01]  /*00f0*/  IMAD.SHL.U32 R58, R54, 0x40, RZ ;  /* 0x00000040363a7824 */ /* 0x002fe200078e00ff */
[----:B------:R-:W-:Y:S05]  /*0100*/  @P1 BRA `(.L_x_1321) ;  /* 0x0000004000001947 */ /* 0x000fea0003800000 */
[----:B0-----:R-:W-:Y:S05]  /*0110*/  @!P0 BRA `(.L_x_1321) ;  /* 0x0000003000008947 */ /* 0x001fea0003800000 */
[----:B------:R-:W2:Y:S04]  /*0120*/  LDG.E R0, [R2.64] ;  /* 0x0000000402007981 */ /* 0x000ea8000c1e1900 */
[----:B-----5:R-:W2:Y:S02]  /*0130*/  LDG.E R57, [R2.64+0x4] ;  /* 0x0000040402397981 */ /* 0x020ea4000c1e1900 */
[----:B--2---:R-:W-:-:S02]  /*0140*/  IADD3 R57, -R0, R57, RZ ;  /* 0x0000003900397210 */ /* 0x004fc40007ffe1ff */
.L_x_1321:
[----:B0-----:R-:W-:Y:S01]  /*0150*/  ISETP.NE.AND.EX P1, PT, RZ, c[0x0][0x1c4], PT, P2 ;  /* 0x00007100ff007a0c */ /* 0x001fe20003f25320 */
[----:B-----5:R-:W-:Y:S01]  /*0160*/  @P0 IMAD R2, R52, 0x40, R55 ;  /* 0x0000004034020824 */ /* 0x020fe200078e0237 */
[----:B------:R-:W-:-:S13]  /*0170*/  ISETP.LE.AND P2, PT, R57, R58, PT ;  /* 0x0000003a3900720c */ /* 0x000fda0003f43270 */
[----:B------:R-:W-:Y:S05]  /*0180*/  @P1 EXIT P2 ;  /* 0x000000000000194d */ /* 0x000fea0001000000 */
[----:B------:R-:W0:Y:S01]  /*0190*/  S2R R53, SR_TID.X ;  /* 0x0000000000357919 */ /* 0x000e220000002100 */
[----:B------:R-:W-:Y:S01]  /*01a0*/  @P0 SHF.R.S32.HI R3, RZ, 0x1f, R2 ;  /* 0x0000001fff030819 */ /* 0x000fe20000011402 */
[----:B------:R-:W-:Y:S01]  /*01b0*/  CS2R R4, SRZ ;  /* 0x0000000000047805 */ /* 0x000fe2000001ff00 */
[----:B------:R-:W-:Y:S01]  /*01c0*/  IMAD R7, R54, 0x3000, RZ ;  /* 0x0000300036077824 */ /* 0x000fe200078e02ff */
[----:B------:R-:W1:Y:S01]  /*01d0*/  S2R R0, SR_CTAID.Y ;  /* 0x0000000000007919 */ /* 0x000e620000002600 */
[----:B------:R-:W-:-:S03]  /*01e0*/  @P0 LEA.HI R3, R3, R2, RZ, 0x6 ;  /* 0x0000000203030211 */ /* 0x000fc600078f30ff */
[----:B------:R-:W-:Y:S02]  /*01f0*/  SHF.R.S32.HI R9, RZ, 0x1f, R7 ;  /* 0x0000001fff097819 */ /* 0x000fe40000011407 */
[----:B------:R-:W-:-:S05]  /*0200*/  @P0 SHF.R.S32.HI R3, RZ, 0x6, R3 ;  /* 0x00000006ff030819 */ /* 0x000fca0000011403 */
[----:B------:R-:W-:-:S04]  /*0210*/  @P0 IMAD R3, R3, 0x3000, RZ ;  /* 0x0000300003030824 */ /* 0x000fc800078e02ff */
[--C-:B------:R-:W-:Y:S01]  /*0220*/  @P0 IMAD.MOV.U32 R4, RZ, RZ, R3.reuse ;  /* 0x000000ffff040224 */ /* 0x100fe200078e0003 */
[----:B------:R-:W-:Y:S02]  /*0230*/  @P0 SHF.R.S32.HI R5, RZ, 0x1f, R3 ;  /* 0x0000001fff050819 */ /* 0x000fe40000011403 */
[----:B------:R-:W-:Y:S01]  /*0240*/  SHF.R.S32.HI R3, RZ, 0x1f, R52 ;  /* 0x0000001fff037819 */ /* 0x000fe20000011434 */
[----:B0-----:R-:W-:Y:S01]  /*0250*/  IMAD.SHL.U32 R6, R53, 0x4, RZ ;  /* 0x0000000435067824 */ /* 0x001fe200078e00ff */
[----:B------:R-:W-:Y:S02]  /*0260*/  SEL R52, R52, RZ, !P1 ;  /* 0x000000ff34347207 */ /* 0x000fe40004800000 */
[----:B------:R-:W-:Y:S02]  /*0270*/  SEL R3, R3, RZ, !P1 ;  /* 0x000000ff03037207 */ /* 0x000fe40004800000 */
[----:B------:R-:W-:Y:S02]  /*0280*/  IADD3 R4, P2, P3, R4, R6, R7 ;  /* 0x0000000604047210 */ /* 0x000fe40007b5e007 */
[----:B-1----:R-:W-:-:S02]  /*0290*/  SHF.R.S32.HI R2, RZ, 0x1f, R0 ;  /* 0x0000001fff027819 */ /* 0x002fc40000011400 */
[----:B------:R-:W-:-:S03]  /*02a0*/  SHF.R.S32.HI R6, RZ, 0x1f, R6 ;  /* 0x0000001fff067819 */ /* 0x000fc60000011406 */
[----:B------:R-:W-:Y:S01]  /*02b0*/  IMAD R7, R2, c[0x0][0x178], RZ ;  /* 0x00005e0002077a24 */ /* 0x000fe200078e02ff */
[----:B------:R-:W-:Y:S01]  /*02c0*/  IADD3.X R5, R5, R6, R9, P2, P3 ;  /* 0x0000000605057210 */ /* 0x000fe200017e6409 */
[----:B------:R-:W-:Y:S02]  /*02d0*/  IMAD R9, R3, c[0x0][0x180], RZ ;  /* 0x0000600003097a24 */ /* 0x000fe400078e02ff */
[C---:B------:R-:W-:Y:S02]  /*02e0*/  IMAD R7, R0.reuse, c[0x0][0x17c], R7 ;  /* 0x00005f0000077a24 */ /* 0x040fe400078e0207 */
[----:B------:R-:W-:-:S04]  /*02f0*/  IMAD.WIDE.U32 R4, R0, c[0x0][0x178], R4 ;  /* 0x00005e0000047a25 */ /* 0x000fc800078e0004 */
[----:B------:R-:W-:Y:S02]  /*0300*/  IMAD.IADD R5, R5, 0x1, R7 ;  /* 0x0000000105057824 */ /* 0x000fe400078e0207 */
[C---:B------:R-:W-:Y:S02]  /*0310*/  IMAD R9, R52.reuse, c[0x0][0x184], R9 ;  /* 0x0000610034097a24 */ /* 0x040fe400078e0209 */
[----:B------:R-:W-:-:S05]  /*0320*/  IMAD.WIDE.U32 R4, R52, c[0x0][0x180], R4 ;  /* 0x0000600034047a25 */ /* 0x000fca00078e0004 */
[----:B------:R-:W-:Y:S02]  /*0330*/  IADD3 R5, R5, R9, RZ ;  /* 0x0000000905057210 */ /* 0x000fe40007ffe0ff */
        /* <DEDUP_REMOVED lines=15> */
[----:B------:R-:W-:Y:S01]  /*0430*/  IMAD.IADD R57, R57, 0x1, -R58 ;  /* 0x0000000139397824 */ /* 0x000fe200078e0a3a */
[----:B------:R-:W-:Y:S02]  /*0440*/  BSSY B0, `(.L_x_1322) ;  /* 0x00000fa000007945 */ /* 0x000fe40003800000 */
[----:B------:R-:W-:-:S02]  /*0450*/  LEA.HI R56, R60, R53, RZ, 0x2 ;  /* 0x000000353c387211 */ /* 0x000fc400078f10ff */
[CC--:B------:R-:W-:Y:S02]  /*0460*/  LEA.HI R66, R60.reuse, R53.reuse, RZ, 0x5 ;  /* 0x000000353c427211 */ /* 0x0c0fe400078f28ff */
[--C-:B------:R-:W-:Y:S02]  /*0470*/  SHF.R.S32.HI R59, RZ, 0x2, R56.reuse ;  /* 0x00000002ff3b7819 */ /* 0x100fe40000011438 */
[----:B------:R-:W-:Y:S02]  /*0480*/  SHF.R.S32.HI R64, RZ, 0x1f, R56 ;  /* 0x0000001fff407819 */ /* 0x000fe40000011438 */
[----:B------:R-:W-:Y:S02]  /*0490*/  LEA.HI R65, R60, R53, RZ, 0x7 ;  /* 0x000000353c417211 */ /* 0x000fe400078f38ff */
[----:B------:R-:W-:Y:S02]  /*04a0*/  LEA.HI R64, R64, R59, RZ, 0x3 ;  /* 0x0000003b40407211 */ /* 0x000fe400078f18ff */
[----:B------:R-:W-:Y:S01]  /*04b0*/  SHF.R.S32.HI R61, RZ, 0x5, R66 ;  /* 0x00000005ff3d7819 */ /* 0x000fe20000011442 */
[----:B------:R-:W-:Y:S01]  /*04c0*/  IMAD.SHL.U32 R65, R65, 0x8, RZ ;  /* 0x0000000841417824 */ /* 0x000fe200078e00ff */
[----:B------:R-:W-:-:S02]  /*04d0*/  LOP3.LUT R64, R64, 0xfffffff8, RZ, 0xc0, !PT ;  /* 0xfffffff840407812 */ /* 0x000fc400078ec0ff */
[----:B0-----:R-:W-:Y:S02]  /*04e0*/  LEA.HI R63, R60, R53, RZ, 0x3 ;  /* 0x000000353c3f7211 */ /* 0x001fe400078f18ff */
[----:B------:R-:W-:Y:S01]  /*04f0*/  LEA.HI R66, R66, R61, RZ, 0x1 ;  /* 0x0000003d42427211 */ /* 0x000fe200078f08ff */
[----:B------:R-:W-:Y:S01]  /*0500*/  IMAD.IADD R59, R59, 0x1, -R64 ;  /* 0x000000013b3b7824 */ /* 0x000fe200078e0a40 */
[----:B------:R-:W-:Y:S02]  /*0510*/  LOP3.LUT R64, R56, 0x7ffffffc, RZ, 0xc0, !PT ;  /* 0x7ffffffc38407812 */ /* 0x000fe400078ec0ff */
[----:B------:R-:W-:Y:S02]  /*0520*/  LOP3.LUT R65, R65, 0x7ffffc00, RZ, 0xc0, !PT ;  /* 0x7ffffc0041417812 */ /* 0x000fe400078ec0ff */
[----:B------:R-:W-:Y:S02]  /*0530*/  SHF.R.S32.HI R62, RZ, 0x1f, R59 ;  /* 0x0000001fff3e7819 */ /* 0x000fe4000001143b */
[----:B------:R-:W-:-:S02]  /*0540*/  LOP3.LUT R66, R66, 0xfffffffe, RZ, 0xc0, !PT ;  /* 0xfffffffe42427812 */ /* 0x000fc400078ec0ff */
[----:B------:R-:W-:Y:S01]  /*0550*/  LEA.HI R56, R62, R59, RZ, 0x2 ;  /* 0x0000003b3e387211 */ /* 0x000fe200078f10ff */
[----:B------:R-:W-:Y:S01]  /*0560*/  IMAD.IADD R62, R53, 0x1, -R64 ;  /* 0x00000001353e7824 */ /* 0x000fe200078e0a40 */
[----:B------:R-:W-:Y:S01]  /*0570*/  LEA.HI R60, R60, R53, RZ, 0x6 ;  /* 0x000000353c3c7211 */ /* 0x000fe200078f30ff */
[----:B------:R-:W-:Y:S01]  /*0580*/  IMAD.IADD R61, R61, 0x1, -R66 ;  /* 0x000000013d3d7824 */ /* 0x000fe200078e0a42 */
[C---:B------:R-:W-:Y:S01]  /*0590*/  LOP3.LUT R64, R56.reuse, 0x7fffffc, RZ, 0xc0, !PT ;  /* 0x07fffffc38407812 */ /* 0x040fe200078ec0ff */
[----:B------:R-:W-:Y:S01]  /*05a0*/  IMAD.SHL.U32 R56, R56, 0x10, RZ ;  /* 0x0000001038387824 */ /* 0x000fe200078e00ff */
[----:B------:R-:W-:Y:S02]  /*05b0*/  LEA R62, R62, R65, 0x1 ;  /* 0x000000413e3e7211 */ /* 0x000fe400078e08ff */
[----:B------:R-:W-:Y:S01]  /*05c0*/  SHF.R.S32.HI R60, RZ, 0x6, R60 ;  /* 0x00000006ff3c7819 */ /* 0x000fe2000001143c */
[----:B------:R-:W-:Y:S01]  /*05d0*/  IMAD.IADD R58, R59, 0x1, -R64 ;  /* 0x000000013b3a7824 */ /* 0x000fe200078e0a40 */
[----:B------:R-:W-:-:S02]  /*05e0*/  SHF.R.S32.HI R59, RZ, 0x3, R63 ;  /* 0x00000003ff3b7819 */ /* 0x000fc4000001143f */
[----:B------:R-:W-:Y:S02]  /*05f0*/  SHF.R.S32.HI R64, RZ, 0x1f, R63 ;  /* 0x0000001fff407819 */ /* 0x000fe4000001143f */
[----:B------:R-:W-:Y:S02]  /*0600*/  IMNMX R57, R57, 0x40, PT ;  /* 0x0000004039397817 */ /* 0x000fe40003800200 */
[----:B------:R-:W-:Y:S02]  /*0610*/  LEA.HI R64, R64, R59, RZ, 0x2 ;  /* 0x0000003b40407211 */ /* 0x000fe400078f10ff */
[----:B------:R-:W-:Y:S02]  /*0620*/  LOP3.LUT R56, R56, 0x40, RZ, 0xc0, !PT ;  /* 0x0000004038387812 */ /* 0x000fe400078ec0ff */
[----:B------:R-:W-:Y:S02]  /*0630*/  LOP3.LUT R64, R64, 0xffffffc, RZ, 0xc0, !PT ;  /* 0x0ffffffc40407812 */ /* 0x000fe400078ec0ff */
[----:B------:R-:W-:Y:S01]  /*0640*/  ISETP.GE.AND P1, PT, R59, R57, PT ;  /* 0x000000393b00720c */ /* 0x000fe20003f26270 */
[----:B--2---:R0:W-:Y:S04]  /*0650*/  STS.128 [R53.X16], R4 ;  /* 0x0000000435007388 */ /* 0x0041e8000000cc00 */
[----:B---3--:R-:W-:Y:S04]  /*0660*/  STS.128 [R53.X16+0x1000], R8 ;  /* 0x0010000835007388 */ /* 0x008fe8000000cc00 */
[----:B----4-:R1:W-:Y:S04]  /*0670*/  STS.128 [R53.X16+0x2000], R12 ;  /* 0x0020000c35007388 */ /* 0x0103e8000000cc00 */
[----:B-----5:R-:W-:Y:S04]  /*0680*/  STS.128 [R53.X16+0x3000], R16 ;  /* 0x0030001035007388 */ /* 0x020fe8000000cc00 */
[----:B------:R-:W-:Y:S01]  /*0690*/  STS.128 [R53.X16+0x4000], R20 ;  /* 0x0040001435007388 */ /* 0x000fe2000000cc00 */
[----:B0-----:R-:W-:Y:S01]  /*06a0*/  LOP3.LUT R4, R63, 0xfffffff8, RZ, 0xc0, !PT ;  /* 0xfffffff83f047812 */ /* 0x001fe200078ec0ff */
[----:B------:R-:W-:Y:S01]  /*06b0*/  IMAD R5, R61, 0x100, R62 ;  /* 0x000001003d057824 */ /* 0x000fe200078e023e */
[----:B------:R-:W-:Y:S01]  /*06c0*/  IADD3 R7, R59, -R64, RZ ;  /* 0x800000403b077210 */ /* 0x000fe20007ffe0ff */
[----:B------:R-:W-:Y:S01]  /*06d0*/  STS.128 [R53.X16+0x5000], R24 ;  /* 0x0050001835007388 */ /* 0x000fe2000000cc00 */
[----:B------:R-:W-:-:S02]  /*06e0*/  IMAD.SHL.U32 R61, R61, 0x40, RZ ;  /* 0x000000403d3d7824 */ /* 0x000fc400078e00ff */
[----:B------:R-:W-:Y:S01]  /*06f0*/  IMAD.IADD R4, R53, 0x1, -R4 ;  /* 0x0000000135047824 */ /* 0x000fe200078e0a04 */
[----:B------:R-:W-:Y:S01]  /*0700*/  STS.128 [R53.X16+0x6000], R28 ;  /* 0x0060001c35007388 */ /* 0x000fe2000000cc00 */
[----:B-1----:R-:W-:Y:S01]  /*0710*/  IMAD R14, R60, 0x8, R7 ;  /* 0x000000083c0e7824 */ /* 0x002fe200078e0207 */
[----:B------:R-:W-:Y:S02]  /*0720*/  LOP3.LUT R61, R61, 0x40, RZ, 0xc0, !PT ;  /* 0x000000403d3d7812 */ /* 0x000fe400078ec0ff */
[----:B------:R-:W-:Y:S01]  /*0730*/  STS.128 [R53.X16+0x7000], R32 ;  /* 0x0070002035007388 */ /* 0x000fe2000000cc00 */
[C---:B------:R-:W-:Y:S01]  /*0740*/  LEA.HI R6, R4.reuse, R4, RZ, 0x1 ;  /* 0x0000000404067211 */ /* 0x040fe200078f08ff */
[----:B------:R-:W-:Y:S01]  /*0750*/  IMAD.SHL.U32 R4, R4, 0x8, RZ ;  /* 0x0000000804047824 */ /* 0x000fe200078e00ff */
[----:B------:R-:W-:Y:S01]  /*0760*/  LEA R58, R58, R5, 0x4 ;  /* 0x000000053a3a7211 */ /* 0x000fe200078e20ff */
[----:B------:R-:W-:Y:S01]  /*0770*/  STS.128 [R53.X16+0x8000], R36 ;  /* 0x0080002435007388 */ /* 0x000fe2000000cc00 */
[----:B------:R-:W-:-:S02]  /*0780*/  SHF.L.U32 R6, R6, 0x9, RZ ;  /* 0x0000000906067819 */ /* 0x000fc400000006ff */
[----:B------:R-:W-:Y:S01]  /*0790*/  LOP3.LUT R8, R61, 0x8, R4, 0xf8, !PT ;  /* 0x000000083d087812 */ /* 0x000fe200078ef804 */
[----:B------:R-:W-:Y:S01]  /*07a0*/  STS.128 [R53.X16+0x9000], R40 ;  /* 0x0090002835007388 */ /* 0x000fe2000000cc00 */
[----:B------:R-:W-:Y:S02]  /*07b0*/  LOP3.LUT R9, R6, 0x7ffffc00, RZ, 0xc0, !PT ;  /* 0x7ffffc0006097812 */ /* 0x000fe400078ec0ff */
[----:B------:R-:W-:Y:S01]  /*07c0*/  CS2R R6, SRZ ;  /* 0x0000000000067805 */ /* 0x000fe2000001ff00 */
[----:B------:R-:W-:Y:S01]  /*07d0*/  STS.128 [R53.X16+0xa000], R44 ;  /* 0x00a0002c35007388 */ /* 0x000fe2000000cc00 */
[----:B------:R-:W-:Y:S01]  /*07e0*/  @P0 IMAD.MOV.U32 R6, RZ, RZ, R55 ;  /* 0x000000ffff060224 */ /* 0x000fe200078e0037 */
[----:B------:R-:W-:Y:S01]  /*07f0*/  SHF.R.U32.HI R61, RZ, 0x3, R61 ;  /* 0x00000003ff3d7819 */ /* 0x000fe2000001163d */
[----:B------:R-:W-:Y:S01]  /*0800*/  IMAD.U32 R14, R14, 0x10, R9 ;  /* 0x000000100e0e7824 */ /* 0x000fe200078e0009 */
[----:B------:R-:W-:Y:S01]  /*0810*/  STS.128 [R53.X16+0xb000], R48 ;  /* 0x00b0003035007388 */ /* 0x000fe2000000cc00 */
[----:B------:R-:W-:Y:S01]  /*0820*/  @P0 SHF.R.S32.HI R7, RZ, 0x1f, R55 ;  /* 0x0000001fff070819 */ /* 0x000fe20000011437 */
[----:B------:R-:W-:Y:S01]  /*0830*/  IMAD.SHL.U32 R9, R60, 0x8, RZ ;  /* 0x000000083c097824 */ /* 0x000fe200078e00ff */
[----:B------:R-:W-:Y:S01]  /*0840*/  LOP3.LUT R61, R8, R61, RZ, 0x3c, !PT ;  /* 0x0000003d083d7212 */ /* 0x000fe200078e3cff */
[----:B------:R-:W-:Y:S01]  /*0850*/  BAR.SYNC.DEFER_BLOCKING 0x0 ;  /* 0x0000000000007b1d */ /* 0x000fe20000010000 */
[----:B------:R-:W-:-:S02]  /*0860*/  IADD3 R6, P0, R59, R6, RZ ;  /* 0x000000063b067210 */ /* 0x000fc40007f1e0ff */
[C---:B------:R-:W-:Y:S02]  /*0870*/  IADD3 R8, R59.reuse, 0x20, RZ ;  /* 0x000000203b087810 */ /* 0x040fe40007ffe0ff */
[----:B------:R-:W-:Y:S02]  /*0880*/  LEA.HI.X.SX32 R7, R59, R7, 0x1, P0 ;  /* 0x000000073b077211 */ /* 0x000fe400000f0eff */
[----:B------:R-:W-:Y:S01]  /*0890*/  ISETP.GE.AND P0, PT, R8, R57, PT ;  /* 0x000000390800720c */ /* 0x000fe20003f06270 */
[----:B------:R-:W-:Y:S01]  /*08a0*/  IMAD.IADD R8, R14, 0x1, R61 ;  /* 0x000000010e087824 */ /* 0x000fe200078e023d */
[----:B------:R-:W-:Y:S01]  /*08b0*/  LOP3.LUT R9, R56, 0x8, R9, 0xf8, !PT ;  /* 0x0000000838097812 */ /* 0x000fe200078ef809 */
[----:B------:R-:W-:Y:S01]  /*08c0*/  IMAD.WIDE R6, R54, 0x40, R6 ;  /* 0x0000004036067825 */ /* 0x000fe200078e0206 */
[----:B------:R-:W-:-:S04]  /*08d0*/  SHF.R.U32.HI R56, RZ, 0x3, R56 ;  /* 0x00000003ff387819 */ /* 0x000fc80000011638 */
[----:B------:R-:W-:-:S04]  /*08e0*/  LOP3.LUT R9, R9, R56, RZ, 0x3c, !PT ;  /* 0x0000003809097212 */ /* 0x000fc800078e3cff */
[----:B------:R-:W-:Y:S01]  /*08f0*/  IADD3 R9, R9, R58, RZ ;  /* 0x0000003a09097210 */ /* 0x000fe20007ffe0ff */
[----:B------:R-:W0:Y:S04]  /*0900*/  LDS R10, [R53.X4] ;  /* 0x00000000350a7984 */ /* 0x000e280000004800 */
[----:B------:R-:W1:Y:S04]  /*0910*/  LDS R11, [R53.X4+0x400] ;  /* 0x00040000350b7984 */ /* 0x000e680000004800 */
[----:B------:R-:W2:Y:S04]  /*0920*/  LDS R12, [R53.X4+0x800] ;  /* 0x00080000350c7984 */ /* 0x000ea80000004800 */
[----:B------:R-:W3:Y:S04]  /*0930*/  LDS R13, [R53.X4+0xc00] ;  /* 0x000c0000350d7984 */ /* 0x000ee80000004800 */
[----:B------:R-:W4:Y:S04]  /*0940*/  LDS R16, [R53.X4+0x1000] ;  /* 0x0010000035107984 */ /* 0x000f280000004800 */
[----:B------:R-:W5:Y:S04]  /*0950*/  LDS R17, [R53.X4+0x1400] ;  /* 0x0014000035117984 */ /* 0x000f680000004800 */
[----:B------:R-:W5:Y:S04]  /*0960*/  LDS R18, [R53.X4+0x1800] ;  /* 0x0018000035127984 */ /* 0x000f680000004800 */
[----:B------:R-:W5:Y:S04]  /*0970*/  LDS R19, [R53.X4+0x1c00] ;  /* 0x001c000035137984 */ /* 0x000f680000004800 */
[----:B------:R-:W5:Y:S04]  /*0980*/  LDS R25, [R53.X4+0x2000] ;  /* 0x0020000035197984 */ /* 0x000f680000004800 */
[----:B------:R-:W5:Y:S04]  /*0990*/  LDS R26, [R53.X4+0x2400] ;  /* 0x00240000351a7984 */ /* 0x000f680000004800 */
[----:B------:R-:W5:Y:S01]  /*09a0*/  LDS R15, [R53.X4+0x3800] ;  /* 0x00380000350f7984 */ /* 0x000f620000004800 */
[----:B0-----:R-:W-:-:S03]  /*09b0*/  FMUL.FTZ R10, R10, c[0x0][0x1b8] ;  /* 0x00006e000a0a7a20 */ /* 0x001fc60000410000 */
[----:B------:R-:W0:Y:S01]  /*09c0*/  LDS R14, [R53.X4+0x3c00] ;  /* 0x003c0000350e7984 */ /* 0x000e220000004800 */
[----:B-1----:R-:W-:-:S03]  /*09d0*/  FMUL.FTZ R11, R11, c[0x0][0x1b8] ;  /* 0x00006e000b0b7a20 */ /* 0x002fc60000410000 */
[----:B------:R-:W1:Y:S01]  /*09e0*/  LDS R27, [R53.X4+0x2800] ;  /* 0x00280000351b7984 */ /* 0x000e620000004800 */
[----:B--2---:R-:W-:Y:S01]  /*09f0*/  FMUL.FTZ R12, R12, c[0x0][0x1b8] ;  /* 0x00006e000c0c7a20 */ /* 0x004fe20000410000 */
[----:B------:R-:W-:Y:S02]  /*0a00*/  F2FP.BF16.PACK_AB R10, R11, R10 ;  /* 0x0000000a0b0a723e */ /* 0x000fe400000010ff */
[----:B------:R-:W2:Y:S01]  /*0a10*/  LDS R30, [R53.X4+0x2c00] ;  /* 0x002c0000351e7984 */ /* 0x000ea20000004800 */
[----:B---3--:R-:W-:-:S03]  /*0a20*/  FMUL.FTZ R13, R13, c[0x0][0x1b8] ;  /* 0x00006e000d0d7a20 */ /* 0x008fc60000410000 */
[----:B------:R-:W3:Y:S01]  /*0a30*/  LDS R31, [R53.X4+0x3000] ;  /* 0x00300000351f7984 */ /* 0x000ee20000004800 */
[----:B----4-:R-:W-:Y:S01]  /*0a40*/  FMUL.FTZ R16, R16, c[0x0][0x1b8] ;  /* 0x00006e0010107a20 */ /* 0x010fe20000410000 */
[----:B------:R-:W-:Y:S02]  /*0a50*/  F2FP.BF16.PACK_AB R11, R13, R12 ;  /* 0x0000000c0d0b723e */ /* 0x000fe400000010ff */
[----:B------:R-:W4:Y:S01]  /*0a60*/  LDS R24, [R53.X4+0x3400] ;  /* 0x0034000035187984 */ /* 0x000f220000004800 */
[----:B-----5:R-:W-:-:S03]  /*0a70*/  FMUL.FTZ R17, R17, c[0x0][0x1b8] ;  /* 0x00006e0011117a20 */ /* 0x020fc60000410000 */
[----:B------:R-:W5:Y:S01]  /*0a80*/  LDS R43, [R53.X4+0x4000] ;  /* 0x00400000352b7984 */ /* 0x000f620000004800 */
[----:B------:R-:W-:Y:S01]  /*0a90*/  FMUL.FTZ R18, R18, c[0x0][0x1b8] ;  /* 0x00006e0012127a20 */ /* 0x000fe20000410000 */
[----:B------:R-:W-:Y:S02]  /*0aa0*/  F2FP.BF16.PACK_AB R12, R17, R16 ;  /* 0x00000010110c723e */ /* 0x000fe400000010ff */
[----:B------:R-:W5:Y:S01]  /*0ab0*/  LDS R44, [R53.X4+0x4400] ;  /* 0x00440000352c7984 */ /* 0x000f620000004800 */
[----:B------:R-:W-:-:S03]  /*0ac0*/  FMUL.FTZ R19, R19, c[0x0][0x1b8] ;  /* 0x00006e0013137a20 */ /* 0x000fc60000410000 */
[----:B------:R-:W5:Y:S01]  /*0ad0*/  LDS R45, [R53.X4+0x4800] ;  /* 0x00480000352d7984 */ /* 0x000f620000004800 */
[----:B------:R-:W-:Y:S01]  /*0ae0*/  FMUL.FTZ R25, R25, c[0x0][0x1b8] ;  /* 0x00006e0019197a20 */ /* 0x000fe20000410000 */
[----:B------:R-:W-:Y:S02]  /*0af0*/  F2FP.BF16.PACK_AB R13, R19, R18 ;  /* 0x00000012130d723e */ /* 0x000fe400000010ff */
[----:B------:R-:W5:Y:S01]  /*0b00*/  LDS R16, [R53.X4+0x5000] ;  /* 0x0050000035107984 */ /* 0x000f620000004800 */
[----:B------:R-:W-:-:S03]  /*0b10*/  FMUL.FTZ R28, R26, c[0x0][0x1b8] ;  /* 0x00006e001a1c7a20 */ /* 0x000fc60000410000 */
[----:B------:R-:W5:Y:S01]  /*0b20*/  LDS R17, [R53.X4+0x5400] ;  /* 0x0054000035117984 */ /* 0x000f620000004800 */
[----:B------:R-:W-:-:S03]  /*0b30*/  FMUL.FTZ R40, R15, c[0x0][0x1b8] ;  /* 0x00006e000f287a20 */ /* 0x000fc60000410000 */
[----:B------:R-:W5:Y:S01]  /*0b40*/  LDS R18, [R53.X4+0x5800] ;  /* 0x0058000035127984 */ /* 0x000f620000004800 */
[----:B0-----:R-:W-:-:S03]  /*0b50*/  FMUL.FTZ R37, R14, c[0x0][0x1b8] ;  /* 0x00006e000e257a20 */ /* 0x001fc60000410000 */
[----:B------:R-:W0:Y:S01]  /*0b60*/  LDS R19, [R53.X4+0x5c00] ;  /* 0x005c000035137984 */ /* 0x000e220000004800 */
[----:B-1----:R-:W-:Y:S01]  /*0b70*/  FMUL.FTZ R29, R27, c[0x0][0x1b8] ;  /* 0x00006e001b1d7a20 */ /* 0x002fe20000410000 */
[----:B------:R-:W-:Y:S02]  /*0b80*/  F2FP.BF16.PACK_AB R40, R37, R40 ;  /* 0x000000282528723e */ /* 0x000fe400000010ff */
[----:B------:R-:W1:Y:S01]  /*0b90*/  LDS R20, [R53.X4+0x6000] ;  /* 0x0060000035147984 */ /* 0x000e620000004800 */
[----:B--2---:R-:W-:-:S03]  /*0ba0*/  FMUL.FTZ R30, R30, c[0x0][0x1b8] ;  /* 0x00006e001e1e7a20 */ /* 0x004fc60000410000 */
[----:B------:R-:W2:Y:S01]  /*0bb0*/  LDS R21, [R53.X4+0x6400] ;  /* 0x0064000035157984 */ /* 0x000ea20000004800 */
[----:B---3--:R-:W-:-:S03]  /*0bc0*/  FMUL.FTZ R31, R31, c[0x0][0x1b8] ;  /* 0x00006e001f1f7a20 */ /* 0x008fc60000410000 */
[----:B------:R-:W3:Y:S01]  /*0bd0*/  LDS R22, [R53.X4+0x6800] ;  /* 0x0068000035167984 */ /* 0x000ee20000004800 */
[----:B----4-:R-:W-:Y:S01]  /*0be0*/  FMUL.FTZ R32, R24, c[0x0][0x1b8] ;  /* 0x00006e0018207a20 */ /* 0x010fe20000410000 */
[----:B------:R-:W-:Y:S02]  /*0bf0*/  F2FP.BF16.PACK_AB R24, R28, R25 ;  /* 0x000000191c18723e */ /* 0x000fe400000010ff */
[----:B------:R-:W4:Y:S01]  /*0c00*/  LDS R23, [R53.X4+0x6c00] ;  /* 0x006c000035177984 */ /* 0x000f220000004800 */
[----:B------:R-:W-:Y:S01]  /*0c10*/  F2FP.BF16.PACK_AB R25, R30, R29 ;  /* 0x0000001d1e19723e */ /* 0x000fe200000010ff */
[----:B-----5:R-:W-:Y:S01]  /*0c20*/  FMUL.FTZ R46, R43, c[0x0][0x1b8] ;  /* 0x00006e002b2e7a20 */ /* 0x020fe20000410000 */
[----:B------:R-:W-:Y:S01]  /*0c30*/  F2FP.BF16.PACK_AB R31, R32, R31 ;  /* 0x0000001f201f723e */ /* 0x000fe200000010ff */
        /* <DEDUP_REMOVED lines=10> */
[----:B------:R-:W-:Y:S01]  /*0ce0*/  FMUL.FTZ R18, R18, c[0x0][0x1b8] ;  /* 0x00006e0012127a20 */ /* 0x000fe20000410000 */
[----:B------:R-:W-:Y:S02]  /*0cf0*/  F2FP.BF16.PACK_AB R16, R17, R16 ;  /* 0x000000101110723e */ /* 0x000fe400000010ff */
        /* <DEDUP_REMOVED lines=8> */
[----:B---3--:R-:W-:Y:S01]  /*0d80*/  FMUL.FTZ R22, R22, c[0x0][0x1b8] ;  /* 0x00006e0016167a20 */ /* 0x008fe20000410000 */
[----:B------:R-:W-:Y:S02]  /*0d90*/  F2FP.BF16.PACK_AB R18, R21, R20 ;  /* 0x000000141512723e */ /* 0x000fe400000010ff */
[----:B------:R-:W3:Y:S01]  /*0da0*/  LDS R28, [R53.X4+0x8000] ;  /* 0x00800000351c7984 */ /* 0x000ee20000004800 */
[----:B----4-:R-:W-:-:S03]  /*0db0*/  FMUL.FTZ R23, R23, c[0x0][0x1b8] ;  /* 0x00006e0017177a20 */ /* 0x010fc60000410000 */
[----:B------:R-:W4:Y:S01]  /*0dc0*/  LDS R33, [R53.X4+0x8400] ;  /* 0x0084000035217984 */ /* 0x000f220000004800 */
[----:B-----5:R-:W-:Y:S01]  /*0dd0*/  FMUL.FTZ R15, R15, c[0x0][0x1b8] ;  /* 0x00006e000f0f7a20 */ /* 0x020fe20000410000 */
[----:B------:R-:W-:Y:S01]  /*0de0*/  F2FP.BF16.PACK_AB R19, R23, R22 ;  /* 0x000000161713723e */ /* 0x000fe200000010ff */
[----:B------:R-:W-:Y:S01]  /*0df0*/  IMAD.SHL.U32 R23, R9, 0x2, RZ ;  /* 0x0000000209177824 */ /* 0x000fe200078e00ff */
[----:B------:R-:W5:Y:S01]  /*0e00*/  LDS R29, [R53.X4+0x8800] ;  /* 0x00880000351d7984 */ /* 0x000f620000004800 */
[----:B------:R-:W-:Y:S01]  /*0e10*/  FMUL.FTZ R36, R36, c[0x0][0x1b8] ;  /* 0x00006e0024247a20 */ /* 0x000fe20000410000 */
[----:B------:R-:W-:Y:S02]  /*0e20*/  LEA R9, R8, 0xc000, 0x1 ;  /* 0x0000c00008097811 */ /* 0x000fe400078e08ff */
[----:B------:R-:W5:Y:S01]  /*0e30*/  LDS R32, [R53.X4+0x8c00] ;  /* 0x008c000035207984 */ /* 0x000f620000004800 */
[----:B------:R-:W-:Y:S01]  /*0e40*/  FMUL.FTZ R14, R14, c[0x0][0x1b8] ;  /* 0x00006e000e0e7a20 */ /* 0x000fe20000410000 */
[----:B------:R-:W-:-:S02]  /*0e50*/  F2FP.BF16.PACK_AB R36, R36, R15 ;  /* 0x0000000f2424723e */ /* 0x000fc400000010ff */
[----:B------:R-:W5:Y:S01]  /*0e60*/  LDS R38, [R53.X4+0xa000] ;  /* 0x00a0000035267984 */ /* 0x000f620000004800 */
[----:B------:R-:W-:-:S03]  /*0e70*/  FMUL.FTZ R35, R35, c[0x0][0x1b8] ;  /* 0x00006e0023237a20 */ /* 0x000fc60000410000 */
[----:B------:R-:W5:Y:S01]  /*0e80*/  LDS R42, [R53.X4+0xa400] ;  /* 0x00a40000352a7984 */ /* 0x000f620000004800 */
[----:B------:R-:W-:Y:S01]  /*0e90*/  FMUL.FTZ R49, R49, c[0x0][0x1b8] ;  /* 0x00006e0031317a20 */ /* 0x000fe20000410000 */
[----:B------:R-:W-:Y:S02]  /*0ea0*/  F2FP.BF16.PACK_AB R35, R35, R14 ;  /* 0x0000000e2323723e */ /* 0x000fe400000010ff */
        /* <DEDUP_REMOVED lines=14> */
[----:B----4-:R-:W-:Y:S02]  /*0f90*/  FMUL.FTZ R33, R33, c[0x0][0x1b8] ;  /* 0x00006e0021217a20 */ /* 0x010fe40000410000 */
[----:B-----5:R-:W-:Y:S01]  /*0fa0*/  FMUL.FTZ R29, R29, c[0x0][0x1b8] ;  /* 0x00006e001d1d7a20 */ /* 0x020fe20000410000 */
[----:B------:R-:W-:Y:S02]  /*0fb0*/  STS [R23+0xc000], R10 ;  /* 0x00c0000a17007388 */ /* 0x000fe40000000800 */
[----:B------:R-:W-:Y:S01]  /*0fc0*/  F2FP.BF16.PACK_AB R28, R33, R28 ;  /* 0x0000001c211c723e */ /* 0x000fe200000010ff */
[----:B------:R-:W-:Y:S01]  /*0fd0*/  FMUL.FTZ R32, R32, c[0x0][0x1b8] ;  /* 0x00006e0020207a20 */ /* 0x000fe20000410000 */
[----:B------:R-:W-:Y:S01]  /*0fe0*/  STS [R23+0xc100], R11 ;  /* 0x00c1000b17007388 */ /* 0x000fe20000000800 */
[----:B------:R-:W-:-:S03]  /*0ff0*/  FMUL.FTZ R38, R38, c[0x0][0x1b8] ;  /* 0x00006e0026267a20 */ /* 0x000fc60000410000 */
[----:B------:R-:W-:Y:S01]  /*1000*/  F2FP.BF16.PACK_AB R29, R32, R29 ;  /* 0x0000001d201d723e */ /* 0x000fe200000010ff */
[----:B------:R4:W-:Y:S01]  /*1010*/  STS [R23+0xd000], R24 ;  /* 0x00d0001817007388 */ /* 0x0009e20000000800 */
[----:B------:R-:W-:-:S03]  /*1020*/  FMUL.FTZ R15, R42, c[0x0][0x1b8] ;  /* 0x00006e002a0f7a20 */ /* 0x000fc60000410000 */
[----:B------:R5:W-:Y:S01]  /*1030*/  STS [R23+0xd100], R25 ;  /* 0x00d1001917007388 */ /* 0x000be20000000800 */
[----:B------:R-:W-:Y:S01]  /*1040*/  FMUL.FTZ R37, R37, c[0x0][0x1b8] ;  /* 0x00006e0025257a20 */ /* 0x000fe20000410000 */
[----:B------:R-:W-:Y:S02]  /*1050*/  F2FP.BF16.PACK_AB R15, R15, R38 ;  /* 0x000000260f0f723e */ /* 0x000fe400000010ff */
[----:B------:R1:W-:Y:S01]  /*1060*/  STS [R23+0xc400], R12 ;  /* 0x00c4000c17007388 */ /* 0x0003e20000000800 */
[----:B------:R-:W-:Y:S01]  /*1070*/  FMUL.FTZ R14, R41, c[0x0][0x1b8] ;  /* 0x00006e00290e7a20 */ /* 0x000fe20000410000 */
[----:B----4-:R-:W-:Y:S02]  /*1080*/  IADD3 R24, R4, 0x80, RZ ;  /* 0x0000008004187810 */ /* 0x010fe40007ffe0ff */
[----:B------:R4:W-:Y:S01]  /*1090*/  STS [R23+0xc500], R13 ;  /* 0x00c5000d17007388 */ /* 0x0009e20000000800 */
[----:B0-----:R-:W-:Y:S01]  /*10a0*/  FMUL.FTZ R39, R39, c[0x0][0x1b8] ;  /* 0x00006e0027277a20 */ /* 0x001fe20000410000 */
[----:B------:R-:W-:-:S02]  /*10b0*/  F2FP.BF16.PACK_AB R14, R14, R37 ;  /* 0x000000250e0e723e */ /* 0x000fc400000010ff */
[----:B------:R4:W-:Y:S01]  /*10c0*/  STS [R23+0xd400], R31 ;  /* 0x00d4001f17007388 */ /* 0x0009e20000000800 */
[----:B-----5:R-:W-:Y:S01]  /*10d0*/  IADD3 R25, R4, 0x40, RZ ;  /* 0x0000004004197810 */ /* 0x020fe20007ffe0ff */
[----:B-1----:R-:W-:Y:S02]  /*10e0*/  FMUL.FTZ R44, R44, c[0x0][0x1b8] ;  /* 0x00006e002c2c7a20 */ /* 0x002fe40000410000 */
[----:B------:R4:W-:Y:S01]  /*10f0*/  STS [R23+0xd500], R40 ;  /* 0x00d5002817007388 */ /* 0x0009e20000000800 */
[----:B--2---:R-:W-:Y:S02]  /*1100*/  FMUL.FTZ R43, R43, c[0x0][0x1b8] ;  /* 0x00006e002b2b7a20 */ /* 0x004fe40000410000 */
[----:B------:R-:W-:Y:S01]  /*1110*/  F2FP.BF16.PACK_AB R39, R44, R39 ;  /* 0x000000272c27723e */ /* 0x000fe200000010ff */
[----:B------:R4:W-:Y:S01]  /*1120*/  STS [R23+0xe000], R46 ;  /* 0x00e0002e17007388 */ /* 0x0009e20000000800 */
[----:B---3--:R-:W-:-:S03]  /*1130*/  FMUL.FTZ R22, R45, c[0x0][0x1b8] ;  /* 0x00006e002d167a20 */ /* 0x008fc60000410000 */
[----:B------:R4:W-:Y:S02]  /*1140*/  STS [R23+0xe100], R47 ;  /* 0x00e1002f17007388 */ /* 0x0009e40000000800 */
[----:B------:R-:W-:Y:S02]  /*1150*/  F2FP.BF16.PACK_AB R22, R22, R43 ;  /* 0x0000002b1616723e */ /* 0x000fe400000010ff */
        /* <DEDUP_REMOVED lines=14> */
[----:B------:R-:W-:Y:S06]  /*1240*/  BAR.SYNC.DEFER_BLOCKING 0x0 ;  /* 0x0000000000007b1d */ /* 0x000fec0000010000 */
[----:B------:R-:W-:Y:S05]  /*1250*/  @P1 BRA `(.L_x_1323) ;  /* 0x0000018000001947 */ /* 0x000fea0003800000 */
[----:B----4-:R-:W-:Y:S01]  /*1260*/  ISETP.GE.AND P1, PT, R4, c[0x0][0x194], PT ;  /* 0x0000650004007a0c */ /* 0x010fe20003f26270 */
[----:B------:R-:W0:Y:S01]  /*1270*/  LDS.128 R20, [R9+0x2000] ;  /* 0x0020000009147984 */ /* 0x000e220000000c00 */
[----:B------:R-:W-:Y:S01]  /*1280*/  SHF.R.S32.HI R5, RZ, 0x1f, R4 ;  /* 0x0000001fff057819 */ /* 0x000fe20000011404 */
[----:B------:R-:W-:Y:S01]  /*1290*/  IMAD R11, R2, c[0x0][0x1a8], RZ ;  /* 0x00006a00020b7a24 */ /* 0x000fe200078e02ff */
[----:B------:R-:W-:Y:S01]  /*12a0*/  ISETP.GE.AND P2, PT, R25, c[0x0][0x194], PT ;  /* 0x0000650019007a0c */ /* 0x000fe20003f46270 */
[----:B------:R-:W1:Y:S01]  /*12b0*/  LDS.128 R12, [R9+0x4000] ;  /* 0x00400000090c7984 */ /* 0x000e620000000c00 */
[----:B------:R-:W-:Y:S01]  /*12c0*/  ISETP.GE.AND P3, PT, R24, c[0x0][0x194], PT ;  /* 0x0000650018007a0c */ /* 0x000fe20003f66270 */
[----:B------:R-:W-:-:S02]  /*12d0*/  IMAD R27, R0, c[0x0][0x1ac], R11 ;  /* 0x00006b00001b7a24 */ /* 0x000fc400078e020b */
[----:B------:R-:W-:-:S04]  /*12e0*/  IMAD.WIDE.U32 R10, R0, c[0x0][0x1a8], R4 ;  /* 0x00006a00000a7a25 */ /* 0x000fc800078e0004 */
[----:B------:R2:W3:Y:S01]  /*12f0*/  @!P1 LDS.128 R16, [R9] ;  /* 0x0000000009109984 */ /* 0x0004e20000000c00 */
[----:B------:R-:W-:Y:S02]  /*1300*/  IMAD.IADD R11, R11, 0x1, R27 ;  /* 0x000000010b0b7824 */ /* 0x000fe400078e021b */
[----:B------:R-:W-:Y:S02]  /*1310*/  IMAD R27, R3, c[0x0][0x1b0], RZ ;  /* 0x00006c00031b7a24 */ /* 0x000fe400078e02ff */
[----:B------:R-:W-:-:S04]  /*1320*/  IMAD.WIDE.U32 R10, R52, c[0x0][0x1b0], R10 ;  /* 0x00006c00340a7a25 */ /* 0x000fc800078e000a */
[----:B------:R-:W-:-:S04]  /*1330*/  IMAD R27, R52, c[0x0][0x1b4], R27 ;  /* 0x00006d00341b7a24 */ /* 0x000fc800078e021b */
[----:B------:R-:W-:Y:S02]  /*1340*/  IMAD.IADD R11, R11, 0x1, R27 ;  /* 0x000000010b0b7824 */ /* 0x000fe400078e021b */
[----:B------:R-:W-:Y:S02]  /*1350*/  IMAD R27, R7, c[0x0][0x1a0], RZ ;  /* 0x00006800071b7a24 */ /* 0x000fe400078e02ff */
[----:B------:R-:W-:-:S04]  /*1360*/  IMAD.WIDE.U32 R10, R6, c[0x0][0x1a0], R10 ;  /* 0x00006800060a7a25 */ /* 0x000fc800078e000a */
[----:B------:R-:W-:Y:S01]  /*1370*/  IMAD R27, R6, c[0x0][0x1a4], R27 ;  /* 0x00006900061b7a24 */ /* 0x000fe200078e021b */
[----:B------:R-:W-:-:S04]  /*1380*/  LEA R26, P4, R10, c[0x0][0x188], 0x1 ;  /* 0x000062000a1a7a11 */ /* 0x000fc800078808ff */
[----:B--2---:R-:W-:-:S04]  /*1390*/  IADD3 R9, R11, R27, RZ ;  /* 0x0000001b0b097210 */ /* 0x004fc80007ffe0ff */
[----:B------:R-:W-:-:S05]  /*13a0*/  LEA.HI.X R27, R10, c[0x0][0x18c], R9, 0x1, P4 ;  /* 0x000063000a1b7a11 */ /* 0x000fca00020f0c09 */
[----:B0-----:R0:W-:Y:S04]  /*13b0*/  @!P2 STG.E.128 [R26.64+0x80], R20 ;  /* 0x000080141a00a986 */ /* 0x0011e8000c101d04 */
[----:B-1----:R0:W-:Y:S04]  /*13c0*/  @!P3 STG.E.128 [R26.64+0x100], R12 ;  /* 0x0001000c1a00b986 */ /* 0x0021e8000c101d04 */
[----:B---3--:R0:W-:Y:S02]  /*13d0*/  @!P1 STG.E.128 [R26.64], R16 ;  /* 0x000000101a009986 */ /* 0x0081e4000c101d04 */
.L_x_1323:
[----:B----4-:R-:W-:Y:S05]  /*13e0*/  BSYNC B0 ;  /* 0x0000000000007941 */ /* 0x010fea0003800000 */
.L_x_1322:
[----:B------:R-:W-:Y:S05]  /*13f0*/  @P0 EXIT ;  /* 0x000000000000094d */ /* 0x000fea0003800000 */
[----:B------:R-:W-:Y:S01]  /*1400*/  IMAD R9, R2, c[0x0][0x1a8], RZ ;  /* 0x00006a0002097a24 */ /* 0x000fe200078e02ff */
[--C-:B------:R-:W-:Y:S01]  /*1410*/  SHF.R.S32.HI R5, RZ, 0x1f, R4.reuse ;  /* 0x0000001fff057819 */ /* 0x100fe20000011404 */
[----:B0-----:R-:W-:Y:S01]  /*1420*/  IMAD.SHL.U32 R22, R8, 0x2, RZ ;  /* 0x0000000208167824 */ /* 0x001fe200078e00ff */
[----:B------:R-:W-:Y:S01]  /*1430*/  ISETP.GE.AND P1, PT, R4, c[0x0][0x194], PT ;  /* 0x0000650004007a0c */ /* 0x000fe20003f26270 */
[C---:B------:R-:W-:Y:S01]  /*1440*/  IMAD R21, R0.reuse, c[0x0][0x1ac], R9 ;  /* 0x00006b0000157a24 */ /* 0x040fe200078e0209 */
[----:B------:R-:W-:Y:S01]  /*1450*/  ISETP.GE.AND P2, PT, R25, c[0x0][0x194], PT ;  /* 0x0000650019007a0c */ /* 0x000fe20003f46270 */
[----:B------:R-:W-:Y:S01]  /*1460*/  IMAD.WIDE.U32 R16, R0, c[0x0][0x1a8], R4 ;  /* 0x00006a0000107a25 */ /* 0x000fe200078e0004 */
[----:B------:R-:W0:Y:S01]  /*1470*/  LDS.128 R12, [R22+0xc400] ;  /* 0x00c40000160c7984 */ /* 0x000e220000000c00 */
[----:B------:R-:W-:-:S02]  /*1480*/  ISETP.GE.AND P3, PT, R24, c[0x0][0x194], PT ;  /* 0x0000650018007a0c */ /* 0x000fc40003f66270 */
[----:B------:R-:W-:Y:S01]  /*1490*/  IMAD.IADD R21, R17, 0x1, R21 ;  /* 0x0000000111157824 */ /* 0x000fe200078e0215 */
[----:B------:R-:W1:Y:S01]  /*14a0*/  LDS.128 R8, [R22+0xe400] ;  /* 0x00e4000016087984 */ /* 0x000e620000000c00 */
[----:B------:R-:W-:Y:S02]  /*14b0*/  IMAD.MOV.U32 R20, RZ, RZ, R16 ;  /* 0x000000ffff147224 */ /* 0x000fe400078e0010 */
[----:B------:R-:W-:Y:S01]  /*14c0*/  IMAD R5, R3, c[0x0][0x1b0], RZ ;  /* 0x00006c0003057a24 */ /* 0x000fe200078e02ff */
[----:B------:R2:W3:Y:S01]  /*14d0*/  LDS.128 R16, [R22+0x10400] ;  /* 0x0104000016107984 */ /* 0x0004e20000000c00 */
[----:B------:R-:W-:Y:S01]  /*14e0*/  IADD3 R3, P0, R6, 0x20, RZ ;  /* 0x0000002006037810 */ /* 0x000fe20007f1e0ff */
[----:B------:R-:W-:-:S03]  /*14f0*/  IMAD.WIDE.U32 R20, R52, c[0x0][0x1b0], R20 ;  /* 0x00006c0034147a25 */ /* 0x000fc600078e0014 */
[----:B------:R-:W-:Y:S01]  /*1500*/  IADD3.X R6, RZ, R7, RZ, P0, !PT ;  /* 0x00000007ff067210 */ /* 0x000fe200007fe4ff */
[----:B------:R-:W-:-:S04]  /*1510*/  IMAD R5, R52, c[0x0][0x1b4], R5 ;  /* 0x00006d0034057a24 */ /* 0x000fc800078e0205 */
[----:B------:R-:W-:Y:S02]  /*1520*/  IMAD R6, R6, c[0x0][0x1a0], RZ ;  /* 0x0000680006067a24 */ /* 0x000fe400078e02ff */
[----:B------:R-:W-:Y:S02]  /*1530*/  IMAD.IADD R21, R21, 0x1, R5 ;  /* 0x0000000115157824 */ /* 0x000fe400078e0205 */
[C---:B------:R-:W-:Y:S02]  /*1540*/  IMAD R5, R3.reuse, c[0x0][0x1a4], R6 ;  /* 0x0000690003057a24 */ /* 0x040fe400078e0206 */
[----:B------:R-:W-:-:S04]  /*1550*/  IMAD.WIDE.U32 R2, R3, c[0x0][0x1a0], R20 ;  /* 0x0000680003027a25 */ /* 0x000fc800078e0014 */
[----:B------:R-:W-:Y:S01]  /*1560*/  IMAD.IADD R3, R3, 0x1, R5 ;  /* 0x0000000103037824 */ /* 0x000fe200078e0205 */
[----:B------:R-:W-:-:S04]  /*1570*/  LEA R4, P0, R2, c[0x0][0x188], 0x1 ;  /* 0x0000620002047a11 */ /* 0x000fc800078008ff */
[----:B------:R-:W-:-:S05]  /*1580*/  LEA.HI.X R5, R2, c[0x0][0x18c], R3, 0x1, P0 ;  /* 0x0000630002057a11 */ /* 0x000fca00000f0c03 */
[----:B0-----:R2:W-:Y:S04]  /*1590*/  @!P1 STG.E.128 [R4.64], R12 ;  /* 0x0000000c04009986 */ /* 0x0015e8000c101d04 */
[----:B-1----:R2:W-:Y:S01]  /*15a0*/  @!P2 STG.E.128 [R4.64+0x80], R8 ;  /* 0x000080080400a986 */ /* 0x0025e2000c101d04 */
[----:B------:R-:W-:Y:S05]  /*15b0*/  @P3 EXIT ;  /* 0x000000000000394d */ /* 0x000fea0003800000 */
[----:B---3--:R-:W-:Y:S01]  /*15c0*/  STG.E.128 [R4.64+0x100], R16 ;  /* 0x0001001004007986 */ /* 0x008fe2000c101d04 */
[----:B------:R-:W-:Y:S05]  /*15d0*/  EXIT ;  /* 0x000000000000794d */ /* 0x000fea0003800000 */
.L_x_1324:
        /* <DEDUP_REMOVED lines=10> */
.L_x_1431:


//--------------------- .text._ZN7cutlass13device_kernelIN5flash19enable_sm80_to_sm89INS1_16FlashAttnBwdSm80INS1_25CollectiveMainloopBwdSm80ILi2ELi1EN4cute5tupleIJNS5_1CILi64EEENS7_ILi80EEENS7_ILi192EEEEEENS_10bfloat16_tEfNS_4arch4Sm80ELb1ELb0ELb1ELb1ELb1ELb0ELb1ELb0ELi2ELi4ELi2ELi2ELb0EEENS1_24CollectiveEpilogueBwdGQAISB_fSE_Li256ELb1ELb1EEENS1_25SingleTileBwdLPTSchedulerILb1ELi80ELb1EEEEEEEEEvNT_6ParamsE --------------------------
	.section	.text._ZN7cutlass13device_kernelIN5flash19enable_sm80_to_sm89INS1_16FlashAttnBwdSm80INS1_25CollectiveMainloopBwdSm80ILi2ELi1EN4cute5tupleIJNS5_1CILi64EEENS7_ILi80EEENS7_ILi192EEEEEENS_10bfloat16_tEfNS_4arch4Sm80ELb1ELb0ELb1ELb1ELb1ELb0ELb1ELb0ELi2ELi4ELi2ELi2ELb0EEENS1_24CollectiveEpilogueBwdGQAISB_fSE_Li256ELb1ELb1EEENS1_25SingleTileBwdLPTSchedulerILb1ELi80ELb1EEEEEEEEEvNT_6ParamsE,"ax",@progbits
	.sectioninfo	@"SHI_REGISTERS=255"
	.align	128
.text._ZN7cutlass13device_kernelIN5flash19enable_sm80_to_sm89INS1_16FlashAttnBwdSm80INS1_25CollectiveMainloopBwdSm80ILi2ELi1EN4cute5tupleIJNS5_1CILi64EEENS7_ILi80EEENS7_ILi192EEEEEENS_10bfloat16_tEfNS_4arch4Sm80ELb1ELb0ELb1ELb1ELb1ELb0ELb1ELb0ELi2ELi4ELi2ELi2ELb0EEENS1_24CollectiveEpilogueBwdGQAISB_fSE_Li256ELb1ELb1EEENS1_25SingleTileBwdLPTSchedulerILb1ELi80ELb1EEEEEEEEEvNT_6ParamsE:
        .type           _ZN7cutlass13device_kernelIN5flash19enable_sm80_to_sm89INS1_16FlashAttnBwdSm80INS1_25CollectiveMainloopBwdSm80ILi2ELi1EN4cute5tupleIJNS5_1CILi64EEENS7_ILi80EEENS7_ILi192EEEEEENS_10bfloat16_tEfNS_4arch4Sm80ELb1ELb0ELb1ELb1ELb1ELb0ELb1ELb0ELi2ELi4ELi2ELi2ELb0EEENS1_24CollectiveEpilogueBwdGQAISB_fSE_Li256ELb1ELb1EEENS1_25SingleTileBwdLPTSchedulerILb1ELi80ELb1EEEEEEEEEvNT_6ParamsE,@function
        .size           _ZN7cutlass13device_kernelIN5flash19enable_sm80_to_sm89INS1_16FlashAttnBwdSm80INS1_25CollectiveMainloopBwdSm80ILi2ELi1EN4cute5tupleIJNS5_1CILi64EEENS7_ILi80EEENS7_ILi192EEEEEENS_10bfloat16_tEfNS_4arch4Sm80ELb1ELb0ELb1ELb1ELb1ELb0ELb1ELb0ELi2ELi4ELi2ELi2ELb0EEENS1_24CollectiveEpilogueBwdGQAISB_fSE_Li256ELb1ELb1EEENS1_25SingleTileBwdLPTSchedulerILb1ELi80ELb1EEEEEEEEEvNT_6ParamsE,(.L_x_1432 - _ZN7cutlass13device_kernelIN5flash19enable_sm80_to_sm89INS1_16FlashAttnBwdSm80INS1_25CollectiveMainloopBwdSm80ILi2ELi1EN4cute5tupleIJNS5_1CILi64EEENS7_ILi80EEENS7_ILi192EEEEEENS_10bfloat16_tEfNS_4arch4Sm80ELb1ELb0ELb1ELb1ELb1ELb0ELb1ELb0ELi2ELi4ELi2ELi2ELb0EEENS1_24CollectiveEpilogueBwdGQAISB_fSE_Li256ELb1ELb1EEENS1_25SingleTileBwdLPTSchedulerILb1ELi80ELb1EEEEEEEEEvNT_6ParamsE)
        .other          _ZN7cutlass13device_kernelIN5flash19enable_sm80_to_sm89INS1_16FlashAttnBwdSm80INS1_25CollectiveMainloopBwdSm80ILi2ELi1EN4cute5tupleIJNS5_1CILi64EEENS7_ILi80EEENS7_ILi192EEEEEENS_10bfloat16_tEfNS_4arch4Sm80ELb1ELb0ELb1ELb1ELb1ELb0ELb1ELb0ELi2ELi4ELi2ELi2ELb0EEENS1_24CollectiveEpilogueBwdGQAISB_fSE_Li256ELb1ELb1EEENS1_25SingleTileBwdLPTSchedulerILb1ELi80ELb1EEEEEEEEEvNT_6ParamsE,@"STO_CUDA_ENTRY STV_DEFAULT"
_ZN7cutlass13device_kernelIN5flash19enable_sm80_to_sm89INS1_16FlashAttnBwdSm80INS1_25CollectiveMainloopBwdSm80ILi2ELi1EN4cute5tupleIJNS5_1CILi64EEENS7_ILi80EEENS7_ILi192EEEEEENS_10bfloat16_tEfNS_4arch4Sm80ELb1ELb0ELb1ELb1ELb1ELb0ELb1ELb0ELi2ELi4ELi2ELi2ELb0EEENS1_24CollectiveEpilogueBwdGQAISB_fSE_Li256ELb1ELb1EEENS1_25SingleTileBwdLPTSchedulerILb1ELi80ELb1EEEEEEEEEvNT_6ParamsE:
        /* <DEDUP_REMOVED lines=25> */
.L_x_1326:
[----:B------:R-:W-:Y:S02]  /*0190*/  MOV R3, c[0x0][0x3b4] ;  /* 0x0000ed0000037a02 */ /* 0x000fe40000000f00 */
[----:B------:R-:W-:Y:S02]  /*01a0*/  MOV R5, R0 ;  /* 0x0000000000057202 */ /* 0x000fe40000000f00 */
[----:B------:R-:W-:-:S13]  /*01b0*/  ISETP.NE.AND P0, PT, R3, 0x1, PT ;  /* 0x000000010300780c */ /* 0x000fda0003f05270 */
[----:B------:R-:W-:-:S05]  /*01c0*/  @P0 IMAD.HI.U32 R3, R0, c[0x0][0x3b8], RZ ;  /* 0x0000ee0000030a27 */ /* 0x000fca00078e00ff */
[----:B------:R-:W-:-:S05]  /*01d0*/  @P0 SHF.R.U32.HI R5, RZ, c[0x0][0x3bc], R3 ;  /* 0x0000ef00ff050a19 */ /* 0x000fca0000011603 */
[----:B------:R-:W-:Y:S02]  /*01e0*/  IMAD R3, R5, c[0x0][0x3b4], RZ ;  /* 0x0000ed0005037a24 */ /* 0x000fe400078e02ff */
.L_x_1327:
        /* <DEDUP_REMOVED lines=17> */
.L_x_1328:
        /* <DEDUP_REMOVED lines=9> */
.L_x_1330:
[----:B-1----:R-:W-:-:S04]  /*0390*/  MOV R0, c[0x0][0x3dc] ;  /* 0x0000f70000007a02 */ /* 0x002fc80000000f00 */
.L_x_1329:
        /* <DEDUP_REMOVED lines=11> */
.L_x_1325:
        /* <DEDUP_REMOVED lines=16> */
.L_x_1332:
[----:B------:R-:W-:Y:S02]  /*0550*/  MOV R3, c[0x0][0x3b4] ;  /* 0x0000ed0000037a02 */ /* 0x000fe40000000f00 */
[----:B------:R-:W-:Y:S02]  /*0560*/  MOV R5, R0 ;  /* 0x0000000000057202 */ /* 0x000fe40000000f00 */
[----:B------:R-:W-:-:S13]  /*0570*/  ISETP.NE.AND P0, PT, R3, 0x1, PT ;  /* 0x000000010300780c */ /* 0x000fda0003f05270 */
[----:B------:R-:W-:-:S05]  /*0580*/  @P0 IMAD.HI.U32 R3, R0, c[0x0][0x3b8], RZ ;  /* 0x0000ee0000030a27 */ /* 0x000fca00078e00ff */
[----:B------:R-:W-:-:S05]  /*0590*/  @P0 SHF.R.U32.HI R5, RZ, c[0x0][0x3bc], R3 ;  /* 0x0000ef00ff050a19 */ /* 0x000fca0000011603 */
[----:B------:R-:W-:Y:S02]  /*05a0*/  IMAD R3, R5, c[0x0][0x3b4], RZ ;  /* 0x0000ed0005037a24 */ /* 0x000fe400078e02ff */
.L_x_1333:
        /* <DEDUP_REMOVED lines=17> */
.L_x_1334:
        /* <DEDUP_REMOVED lines=9> */
.L_x_1336:
[----:B-1----:R-:W-:-:S04]  /*0750*/  MOV R0, c[0x0][0x3dc] ;  /* 0x0000f70000007a02 */ /* 0x002fc80000000f00 */
.L_x_1335:
        /* <DEDUP_REMOVED lines=10> */
.L_x_1331:
[----:B------:R-:W2:Y:S02]  /*0800*/  LDL R19, [R1+0x4] ;  /* 0x0000040001137983 */ /* 0x000ea40000100800 */
[----:B--2---:R-:W-:-:S13]  /*0810*/  ISETP.GE.AND P0, PT, R19, RZ, PT ;  /* 0x000000ff1300720c */ /* 0x004fda0003f06270 */
[----:B------:R-:W-:Y:S05]  /*0820*/  @!P0 EXIT ;  /* 0x000000000000894d */ /* 0x000fea0003800000 */
[----:B------:R-:W-:Y:S01]  /*0830*/  ISETP.NE.U32.AND P0, PT, RZ, c[0x0][0x2c8], PT ;  /* 0x0000b200ff007a0c */ /* 0x000fe20003f05070 */
[----:B------:R-:W-:-:S03]  /*0840*/  IMAD.MOV.U32 R10, RZ, RZ, 0x4 ;  /* 0x00000004ff0a7424 */ /* 0x000fc600078e00ff */
[----:B------:R-:W-:Y:S01]  /*0850*/  ISETP.NE.AND.EX P6, PT, RZ, c[0x0][0x2cc], PT, P0 ;  /* 0x0000b300ff007a0c */ /* 0x000fe20003fc5300 */
[----:B------:R-:W-:Y:S01]  /*0860*/  IMAD.WIDE R4, R19, R10, c[0x0][0x2c8] ;  /* 0x0000b20013047625 */ /* 0x000fe200078e020a */
[----:B------:R-:W-:-:S04]  /*0870*/  ISETP.NE.U32.AND P0, PT, RZ, c[0x0][0x2d0], PT ;  /* 0x0000b400ff007a0c */ /* 0x000fc80003f05070 */
[----:B------:R-:W-:-:S07]  /*0880*/  ISETP.NE.AND.EX P2, PT, RZ, c[0x0][0x2d4], PT, P0 ;  /* 0x0000b500ff007a0c */ /* 0x000fce0003f45300 */
[----:B-1----:R-:W2:Y:S01]  /*0890*/  @P6 LDG.E R0, [R4.64] ;  /* 0x0000000a04006981 */ /* 0x002ea2000c1e1900 */
[----:B------:R-:W-:Y:S01]  /*08a0*/  IMAD.WIDE R2, R19, R10, c[0x0][0x2d0] ;  /* 0x0000b40013027625 */ /* 0x000fe200078e020a */
[----:B------:R-:W-:Y:S02]  /*08b0*/  ISETP.NE.U32.AND P0, PT, RZ, c[0x0][0x2d8], PT ;  /* 0x0000b600ff007a0c */ /* 0x000fe40003f05070 */
[----:B------:R-:W3:Y:S02]  /*08c0*/  @P6 LDG.E R9, [R4.64] ;  /* 0x0000000a04096981 */ /* 0x000ee4000c1e1900 */
[----:B------:R-:W-:Y:S02]  /*08d0*/  ISETP.NE.AND.EX P0, PT, RZ, c[0x0][0x2dc], PT, P0 ;  /* 0x0000b700ff007a0c */ /* 0x000fe40003f05300 */
[----:B------:R-:W4:Y:S01]  /*08e0*/  @P2 LDG.E R8, [R2.64] ;  /* 0x0000000a02082981 */ /* 0x000f22000c1e1900 */
[----:B------:R-:W-:-:S10]  /*08f0*/  IMAD.MOV.U32 R231, RZ, RZ, c[0x0][0x168] ;  /* 0x00005a00ffe77624 */ /* 0x000fd400078e00ff */
[----:B------:R-:W-:-:S05]  /*0900*/  @P0 IMAD.WIDE R6, R19, R10, c[0x0][0x2d8] ;  /* 0x0000b60013060625 */ /* 0x000fca00078e020a */
[----:B------:R1:W5:Y:S01]  /*0910*/  @P0 LDG.E R231, [R6.64] ;  /* 0x0000000a06e70981 */ /* 0x000362000c1e1900 */
[----:B------:R-:W-:Y:S01]  /*0920*/  CS2R R16, SRZ ;  /* 0x0000000000107805 */ /* 0x000fe2000001ff00 */
[----:B------:R-:W-:Y:S01]  /*0930*/  CS2R R14, SRZ ;  /* 0x00000000000e7805 */ /* 0x000fe2000001ff00 */
[----:B------:R-:W-:Y:S02]  /*0940*/  IMAD.MOV.U32 R21, RZ, RZ, RZ ;  /* 0x000000ffff157224 */ /* 0x000fe400078e00ff */
[----:B------:R-:W-:Y:S02]  /*0950*/  IMAD.MOV.U32 R232, RZ, RZ, c[0x0][0x198] ;  /* 0x00006600ffe87624 */ /* 0x000fe400078e00ff */
[----:B--2---:R-:W-:-:S05]  /*0960*/  @P6 IMAD R0, R19, 0x40, R0 ;  /* 0x0000004013006824 */ /* 0x004fca00078e0200 */
[----:B-1----:R-:W-:-:S04]  /*0970*/  @P6 SHF.R.S32.HI R6, RZ, 0x1f, R0 ;  /* 0x0000001fff066819 */ /* 0x002fc80000011400 */
[----:B------:R-:W-:Y:S01]  /*0980*/  @P6 LEA.HI R0, R6, R0, RZ, 0x6 ;  /* 0x0000000006006211 */ /* 0x000fe200078f30ff */
[--C-:B---3--:R-:W-:Y:S01]  /*0990*/  @P6 IMAD.MOV.U32 R16, RZ, RZ, R9.reuse ;  /* 0x000000ffff106224 */ /* 0x108fe200078e0009 */
[----:B------:R-:W-:Y:S01]  /*09a0*/  @P6 SHF.R.S32.HI R17, RZ, 0x1f, R9 ;  /* 0x0000001fff116819 */ /* 0x000fe20000011409 */
[--C-:B----4-:R-:W-:Y:S01]  /*09b0*/  @P2 IMAD.MOV.U32 R14, RZ, RZ, R8.reuse ;  /* 0x000000ffff0e2224 */ /* 0x110fe200078e0008 */
[----:B------:R-:W-:Y:S02]  /*09c0*/  @P2 SHF.R.S32.HI R15, RZ, 0x1f, R8 ;  /* 0x0000001fff0f2819 */ /* 0x000fe40000011408 */
[----:B------:R-:W-:Y:S01]  /*09d0*/  @P6 LOP3.LUT R21, R0, 0xffffffc0, RZ, 0xc0, !PT ;  /* 0xffffffc000156812 */ /* 0x000fe200078ec0ff */
[----:B------:R-:W-:Y:S05]  /*09e0*/  @P0 BRA `(.L_x_1337) ;  /* 0x0000004000000947 */ /* 0x000fea0003800000 */
[----:B------:R-:W-:Y:S05]  /*09f0*/  @!P6 BRA `(.L_x_1337) ;  /* 0x000000300000e947 */ /* 0x000fea0003800000 */
[----:B------:R1:W2:Y:S04]  /*0a00*/  LDG.E R0, [R4.64] ;  /* 0x0000000a04007981 */ /* 0x0002a8000c1e1900 */
[----:B-1----:R-:W2:Y:S02]  /*0a10*/  LDG.E R4, [R4.64+0x4] ;  /* 0x0000040a04047981 */ /* 0x002ea4000c1e1900 */
[----:B--2--5:R-:W-:-:S02]  /*0a20*/  IADD3 R231, -R0, R4, RZ ;  /* 0x0000000400e77210 */ /* 0x024fc40007ffe1ff */
.L_x_1337:
[----:B------:R-:W-:-:S04]  /*0a30*/  ISETP.NE.U32.AND P0, PT, RZ, c[0x0][0x2e0], PT ;  /* 0x0000b800ff007a0c */ /* 0x000fc80003f05070 */
[----:B------:R-:W-:-:S13]  /*0a40*/  ISETP.NE.AND.EX P0, PT, RZ, c[0x0][0x2e4], PT, P0 ;  /* 0x0000b900ff007a0c */ /* 0x000fda0003f05300 */
[----:B------:R-:W-:Y:S05]  /*0a50*/  @!P0 BRA `(.L_x_1338) ;  /* 0x0000003000008947 */ /* 0x000fea0003800000 */
[----:B------:R-:W-:-:S05]  /*0a60*/  IMAD.WIDE R2, R19, R10, c[0x0][0x2e0] ;  /* 0x0000b80013027625 */ /* 0x000fca00078e020a */
[----:B------:R1:W5:Y:S01]  /*0a70*/  LDG.E R232, [R2.64] ;  /* 0x0000000a02e87981 */ /* 0x000362000c1e1900 */
[----:B------:R-:W-:Y:S05]  /*0a80*/  BRA `(.L_x_1339) ;  /* 0x0000004000007947 */ /* 0x000fea0003800000 */
.L_x_1338:
[----:B------:R-:W-:Y:S05]  /*0a90*/  @!P2 BRA `(.L_x_1339) ;  /* 0x000000300000a947 */ /* 0x000fea0003800000 */
[----:B------:R1:W2:Y:S04]  /*0aa0*/  LDG.E R0, [R2.64] ;  /* 0x0000000a02007981 */ /* 0x0002a8000c1e1900 */
[----:B-1----:R-:W2:Y:S02]  /*0ab0*/  LDG.E R2, [R2.64+0x4] ;  /* 0x0000040a02027981 */ /* 0x002ea4000c1e1900 */
[----:B--2---:R-:W-:-:S04]  /*0ac0*/  IADD3 R232, -R0, R2, RZ ;  /* 0x0000000200e87210 */ /* 0x004fc80007ffe1ff */
.L_x_1339:
        /* <DEDUP_REMOVED lines=78> */
[----:B------:R-:W-:Y:S01]  /*0fb0*/  ULDC.64 UR4, c[0x0][0x1d8] ;  /* 0x0000760000047ab9 */ /* 0x000fe20000000a00 */
[----:B------:R-:W-:Y:S01]  /*0fc0*/  SHF.R.S32.HI R24, RZ, 0x1f, R19 ;  /* 0x0000001fff187819 */ /* 0x000fe20000011413 */
[----:B------:R-:W-:Y:S01]  /*0fd0*/  USHF.L.U32 UR6, UR4, 0x5, URZ ;  /* 0x0000000504067899 */ /* 0x000fe2000800063f */
[----:B------:R-:W-:Y:S01]  /*0fe0*/  ISETP.NE.AND P0, PT, R0, 0x1, PT ;  /* 0x000000010000780c */ /* 0x000fe20003f05270 */
[----:B------:R-:W-:Y:S01]  /*0ff0*/  UMOV UR7, 0x5 ;  /* 0x0000000500077882 */ /* 0x000fe20000000000 */
[----:B------:R-:W-:Y:S01]  /*1000*/  LEA.HI R31, R32, R85, RZ, 0x3 ;  /* 0x00000055201f7211 */ /* 0x000fe200078f18ff */
[----:B------:R-:W-:Y:S01]  /*1010*/  USHF.L.U64.HI UR5, UR4, UR7, UR5 ;  /* 0x0000000704057299 */ /* 0x000fe20008010205 */
[C---:B------:R-:W-:Y:S01]  /*1020*/  SEL R9, R24.reuse, RZ, !P2 ;  /* 0x000000ff18097207 */ /* 0x040fe20005000000 */
[----:B------:R-:W-:Y:S01]  /*1030*/  IMAD.MOV.U32 R220, RZ, RZ, 0x10 ;  /* 0x00000010ffdc7424 */ /* 0x000fe200078e00ff */
[----:B------:R-:W-:Y:S01]  /*1040*/  LOP3.LUT R3, R31, 0xfffffff8, RZ, 0xc0, !PT ;  /* 0xfffffff81f037812 */ /* 0x000fe200078ec0ff */
[----:B------:R-:W-:Y:S01]  /*1050*/  IMAD.MOV.U32 R213, RZ, RZ, 0x120 ;  /* 0x00000120ffd57424 */ /* 0x000fe200078e00ff */
[----:B------:R-:W-:Y:S01]  /*1060*/  SHF.R.S32.HI R242, RZ, 0x3, R31 ;  /* 0x00000003fff27819 */ /* 0x000fe2000001141f */
[----:B------:R-:W-:Y:S01]  /*1070*/  CS2R R170, SRZ ;  /* 0x0000000000aa7805 */ /* 0x000fe2000001ff00 */
[----:B------:R-:W-:Y:S01]  /*1080*/  SEL R10, R19, RZ, !P2 ;  /* 0x000000ff130a7207 */ /* 0x000fe20005000000 */
[----:B------:R-:W-:Y:S01]  /*1090*/  IMAD.IADD R27, R85, 0x1, -R3 ;  /* 0x00000001551b7824 */ /* 0x000fe200078e0a03 */
[----:B------:R-:W-:Y:S01]  /*10a0*/  SHF.R.S32.HI R18, RZ, 0x1f, R242 ;  /* 0x0000001fff127819 */ /* 0x000fe200000114f2 */
[----:B------:R-:W-:Y:S01]  /*10b0*/  CS2R R168, SRZ ;  /* 0x0000000000a87805 */ /* 0x000fe2000001ff00 */
[----:B------:R-:W-:Y:S01]  /*10c0*/  SEL R24, R24, RZ, !P6 ;  /* 0x000000ff18187207 */ /* 0x000fe20007000000 */
[----:B------:R-:W-:Y:S01]  /*10d0*/  IMAD.SHL.U32 R12, R27, 0x8, RZ ;  /* 0x000000081b0c7824 */ /* 0x000fe200078e00ff */
[----:B------:R-:W-:Y:S01]  /*10e0*/  SEL R25, R19, RZ, !P6 ;  /* 0x000000ff13197207 */ /* 0x000fe20007000000 */
[----:B------:R-:W-:Y:S01]  /*10f0*/  CS2R R166, SRZ ;  /* 0x0000000000a67805 */ /* 0x000fe2000001ff00 */
[----:B------:R-:W-:Y:S01]  /*1100*/  SHF.R.S32.HI R19, RZ, 0x1f, R224 ;  /* 0x0000001fff137819 */ /* 0x000fe200000114e0 */
        /* <DEDUP_REMOVED lines=66> */
[----:B------:R-:W-:-:S05]  /*1530*/  SHF.R.S32.HI R4, RZ, 0x1f, R0 ;  /* 0x0000001fff047819 */ /* 0x000fca0000011400 */
[C---:B------:R-:W-:Y:S02]  /*1540*/  IMAD R2, R4.reuse, c[0x0][0x1e0], RZ ;  /* 0x0000780004027a24 */ /* 0x040fe400078e02ff */
[----:B------:R-:W-:Y:S02]  /*1550*/  IMAD R4, R4, c[0x0][0x1b0], RZ ;  /* 0x00006c0004047a24 */ /* 0x000fe400078e02ff */
[C---:B------:R-:W-:Y:S02]  /*1560*/  IMAD R6, R0.reuse, c[0x0][0x1e4], R2 ;  /* 0x0000790000067a24 */ /* 0x040fe400078e0202 */
[----:B------:R-:W-:-:S04]  /*1570*/  IMAD.WIDE.U32 R2, R0, c[0x0][0x1e0], R12 ;  /* 0x0000780000027a25 */ /* 0x000fc800078e000c */
[----:B------:R-:W-:Y:S02]  /*1580*/  IMAD.IADD R7, R3, 0x1, R6 ;  /* 0x0000000103077824 */ /* 0x000fe400078e0206 */
[----:B------:R-:W-:Y:S02]  /*1590*/  IMAD.MOV.U32 R6, RZ, RZ, R2 ;  /* 0x000000ffff067224 */ /* 0x000fe400078e0002 */
[C---:B------:R-:W-:Y:S02]  /*15a0*/  IMAD R4, R0.reuse, c[0x0][0x1b4], R4 ;  /* 0x00006d0000047a24 */ /* 0x040fe400078e0204 */
[----:B------:R-:W-:-:S04]  /*15b0*/  IMAD.WIDE.U32 R2, R0, c[0x0][0x1b0], R12 ;  /* 0x00006c0000027a25 */ /* 0x000fc800078e000c */
[----:B------:R-:W-:Y:S02]  /*15c0*/  IMAD R0, R9, c[0x0][0x1e8], RZ ;  /* 0x00007a0009007a24 */ /* 0x000fe400078e02ff */
[----:B------:R-:W-:Y:S02]  /*15d0*/  IMAD.IADD R5, R3, 0x1, R4 ;  /* 0x0000000103057824 */ /* 0x000fe400078e0204 */
[----:B------:R-:W-:Y:S02]  /*15e0*/  IMAD R3, R9, c[0x0][0x1b8], RZ ;  /* 0x00006e0009037a24 */ /* 0x000fe400078e02ff */
[----:B------:R-:W-:Y:S01]  /*15f0*/  IMAD.X R9, R18, 0x1, R15, P0 ;  /* 0x0000000112097824 */ /* 0x000fe200000e060f */
[----:B------:R-:W-:Y:S01]  /*1600*/  IADD3 R20, P0, R242, R16, RZ ;  /* 0x00000010f2147210 */ /* 0x000fe20007f1e0ff */
[C---:B------:R-:W-:Y:S02]  /*1610*/  IMAD R0, R10.reuse, c[0x0][0x1ec], R0 ;  /* 0x00007b000a007a24 */ /* 0x040fe400078e0200 */
[----:B------:R-:W-:-:S04]  /*1620*/  IMAD.WIDE.U32 R6, R10, c[0x0][0x1e8], R6 ;  /* 0x00007a000a067a25 */ /* 0x000fc800078e0006 */
[----:B------:R-:W-:Y:S02]  /*1630*/  IMAD.SHL.U32 R15, R242, 0x40, RZ ;  /* 0x00000040f20f7824 */ /* 0x000fe400078e00ff */
[----:B------:R-:W-:Y:S02]  /*1640*/  IMAD.MOV.U32 R4, RZ, RZ, R2 ;  /* 0x000000ffff047224 */ /* 0x000fe400078e0002 */
[----:B------:R-:W-:Y:S02]  /*1650*/  IMAD R14, R10, c[0x0][0x1bc], R3 ;  /* 0x00006f000a0e7a24 */ /* 0x000fe400078e0203 */
[----:B------:R-:W-:-:S04]  /*1660*/  IMAD.WIDE R2, R84, 0x50, R8 ;  /* 0x0000005054027825 */ /* 0x000fc800078e0208 */
[----:B------:R-:W-:Y:S01]  /*1670*/  IMAD.IADD R7, R7, 0x1, R0 ;  /* 0x0000000107077824 */ /* 0x000fe200078e0200 */
[----:B------:R-:W-:Y:S01]  /*1680*/  LOP3.LUT R0, R15, 0x1c0, RZ, 0xc0, !PT ;  /* 0x000001c00f007812 */ /* 0x000fe200078ec0ff */
[----:B------:R-:W-:-:S03]  /*1690*/  IMAD.WIDE.U32 R10, R10, c[0x0][0x1b8], R4 ;  /* 0x00006e000a0a7a25 */ /* 0x000fc600078e0004 */
[----:B------:R-:W-:Y:S01]  /*16a0*/  LOP3.LUT R4, R0, 0x38, R12, 0xf8, !PT ;  /* 0x0000003800047812 */ /* 0x000fe200078ef80c */
[----:B------:R-:W-:Y:S01]  /*16b0*/  IMAD R5, R3, c[0x0][0x1d8], RZ ;  /* 0x0000760003057a24 */ /* 0x000fe200078e02ff */
[----:B------:R-:W-:Y:S01]  /*16c0*/  SHF.R.U32.HI R0, RZ, 0x3, R0 ;  /* 0x00000003ff007819 */ /* 0x000fe20000011600 */
[----:B------:R-:W-:-:S04]  /*16d0*/  IMAD.WIDE.U32 R8, R2, c[0x0][0x1d8], R6 ;  /* 0x0000760002087a25 */ /* 0x000fc800078e0006 */
[----:B------:R-:W-:Y:S02]  /*16e0*/  IMAD R5, R2, c[0x0][0x1dc], R5 ;  /* 0x0000770002057a24 */ /* 0x000fe400078e0205 */
[----:B------:R-:W-:Y:S01]  /*16f0*/  IMAD.IADD R7, R11, 0x1, R14 ;  /* 0x000000010b077824 */ /* 0x000fe200078e020e */
[----:B------:R-:W-:Y:S01]  /*1700*/  LOP3.LUT R11, R4, R0, RZ, 0x3c, !PT ;  /* 0x00000000040b7212 */ /* 0x000fe200078e3cff */
[----:B------:R-:W-:Y:S01]  /*1710*/  IMAD.X R18, R18, 0x1, R17, P0 ;  /* 0x0000000112127824 */ /* 0x000fe200000e0611 */
[C---:B------:R-:W-:Y:S01]  /*1720*/  LEA R4, P0, R8.reuse, c[0x0][0x1c0], 0x1 ;  /* 0x0000700008047a11 */ /* 0x040fe200078008ff */
[----:B------:R-:W-:Y:S02]  /*1730*/  IMAD.IADD R0, R9, 0x1, R5 ;  /* 0x0000000109007824 */ /* 0x000fe400078e0205 */
[----:B------:R-:W-:Y:S02]  /*1740*/  IMAD R3, R3, c[0x0][0x1a8], RZ ;  /* 0x00006a0003037a24 */ /* 0x000fe400078e02ff */
[----:B------:R-:W-:Y:S01]  /*1750*/  IMAD.MOV.U32 R6, RZ, RZ, R10 ;  /* 0x000000ffff067224 */ /* 0x000fe200078e000a */
[----:B------:R-:W-:Y:S01]  /*1760*/  LEA.HI.X R5, R8, c[0x0][0x1c4], R0, 0x1, P0 ;  /* 0x0000710008057a11 */ /* 0x000fe200000f0c00 */
[----:B------:R-:W-:-:S02]  /*1770*/  IMAD.IADD R0, R232, 0x1, -R242 ;  /* 0x00000001e8007824 */ /* 0x000fc400078e0af2 */
[C---:B------:R-:W-:Y:S02]  /*1780*/  IMAD R10, R2.reuse, c[0x0][0x1ac], R3 ;  /* 0x00006b00020a7a24 */ /* 0x040fe400078e0203 */
[----:B------:R-:W-:Y:S01]  /*1790*/  IMAD.WIDE.U32 R6, R2, c[0x0][0x1a8], R6 ;  /* 0x00006a0002067a25 */ /* 0x000fe200078e0006 */
[----:B------:R-:W-:-:S03]  /*17a0*/  LEA.HI R2, R32, R85, RZ, 0x6 ;  /* 0x0000005520027211 */ /* 0x000fc600078f30ff */
[----:B------:R-:W-:Y:S01]  /*17b0*/  IMAD R0, R84, -0x50, R0 ;  /* 0xffffffb054007824 */ /* 0x000fe200078e0200 */
[----:B------:R-:W-:Y:S01]  /*17c0*/  SHF.R.S32.HI R28, RZ, 0x6, R2 ;  /* 0x00000006ff1c7819 */ /* 0x000fe20000011402 */
[----:B------:R-:W-:Y:S02]  /*17d0*/  IMAD.MOV.U32 R3, RZ, RZ, c[0x0][0x1d8] ;  /* 0x00007600ff037624 */ /* 0x000fe400078e00ff */
[----:B------:R-:W-:Y:S01]  /*17e0*/  IMAD.MOV.U32 R9, RZ, RZ, c[0x0][0x1dc] ;  /* 0x00007700ff097624 */ /* 0x000fe200078e00ff */
[----:B------:R-:W-:Y:S01]  /*17f0*/  ISETP.LT.OR P1, PT, R0, 0x1, P3 ;  /* 0x000000010000780c */ /* 0x000fe20001f21670 */
[----:B------:R-:W-:Y:S01]  /*1800*/  IMAD R8, R28, 0x200, R11 ;  /* 0x000002001c087824 */ /* 0x000fe200078e020b */
[----:B------:R-:W-:Y:S01]  /*1810*/  ISETP.LT.OR P2, PT, R0, 0x1, P4 ;  /* 0x000000010000780c */ /* 0x000fe20002741670 */
[----:B------:R-:W-:Y:S01]  /*1820*/  IMAD.MOV.U32 R11, RZ, RZ, c[0x0][0x1a8] ;  /* 0x00006a00ff0b7624 */ /* 0x000fe200078e00ff */
[----:B------:R-:W-:Y:S01]  /*1830*/  LEA R2, P0, R3, R4, 0x6 ;  /* 0x0000000403027211 */ /* 0x000fe200078030ff */
[----:B------:R-:W-:-:S02]  /*1840*/  IMAD.SHL.U32 R227, R8, 0x2, RZ ;  /* 0x0000000208e37824 */ /* 0x000fc400078e00ff */
[----:B------:R-:W-:Y:S01]  /*1850*/  IMAD.U32 R8, RZ, RZ, UR6 ;  /* 0x00000006ff087e24 */ /* 0x000fe2000f8e00ff */
[----:B------:R-:W-:Y:S01]  /*1860*/  LEA.HI.X R3, R3, R5, R9, 0x6, P0 ;  /* 0x0000000503037211 */ /* 0x000fe200000f3409 */
[----:B------:R-:W-:Y:S01]  /*1870*/  IMAD.U32 R9, RZ, RZ, UR5 ;  /* 0x00000005ff097e24 */ /* 0x000fe2000f8e00ff */
[----:B------:R-:W-:Y:S01]  /*1880*/  ULDC.64 UR4, c[0x0][0x1a8] ;  /* 0x00006a0000047ab9 */ /* 0x000fe20000000a00 */
[C---:B------:R-:W-:Y:S01]  /*1890*/  IMAD.SHL.U32 R17, R85.reuse, 0x4, RZ ;  /* 0x0000000455117824 */ /* 0x040fe200078e00ff */
[----:B------:R-:W-:Y:S01]  /*18a0*/  USHF.L.U32 UR6, UR4, 0x5, URZ ;  /* 0x0000000504067899 */ /* 0x000fe2000800063f */
[----:B------:R-:W-:Y:S01]  /*18b0*/  @!PT LDS RZ, [RZ] ;  /* 0x00000000fffff984 */ /* 0x000fe20000000800 */
[----:B------:R-:W-:Y:S01]  /*18c0*/  @!PT LDS RZ, [RZ] ;  /* 0x00000000fffff984 */ /* 0x000fe20000000800 */
[----:B------:R-:W-:Y:S01]  /*18d0*/  @!PT LDS RZ, [RZ] ;  /* 0x00000000fffff984 */ /* 0x000fe20000000800 */
[----:B------:R1:W-:Y:S01]  /*18e0*/  LDGSTS.E.BYPASS.LTC128B.128 [R227+0x7880], [R4.64], !P1 ;  /* 0x0788000004e37fae */ /* 0x0003e2000c901d4a */
[C---:B------:R-:W-:Y:S01]  /*18f0*/  ISETP.LT.OR P1, PT, R0.reuse, 0x1, P5 ;  /* 0x000000010000780c */ /* 0x040fe20002f21670 */
[----:B------:R-:W-:Y:S01]  /*1900*/  USHF.L.U64.HI UR5, UR4, UR7, UR5 ;  /* 0x0000000704057299 */ /* 0x000fe20008010205 */
[----:B------:R-:W-:Y:S01]  /*1910*/  ISETP.LT.OR P5, PT, R0, 0x21, P5 ;  /* 0x000000210000780c */ /* 0x000fe20002fa1670 */
[----:B------:R1:W-:Y:S01]  /*1920*/  LDGSTS.E.BYPASS.LTC128B.128 [R227+0xa080], [R4.64+0x80], !P2 ;  /* 0x0a08008004e37fae */ /* 0x0003e2000d101d4a */
[----:B------:R-:W-:Y:S01]  /*1930*/  ISETP.GT.AND P2, PT, R85, 0x7f, PT ;  /* 0x0000007f5500780c */ /* 0x000fe20003f44270 */
[----:B------:R-:W-:-:S02]  /*1940*/  IMAD R232, R84, -0x50, R232 ;  /* 0xffffffb054e87824 */ /* 0x000fc400078e02e8 */
[----:B------:R-:W-:Y:S01]  /*1950*/  IMAD.U32 R16, RZ, RZ, UR5 ;  /* 0x00000005ff107e24 */ /* 0x000fe2000f8e00ff */
[----:B------:R-:W-:Y:S02]  /*1960*/  ULDC.64 UR4, c[0x0][0x178] ;  /* 0x00005e0000047ab9 */ /* 0x000fe40000000a00 */
[----:B------:R-:W-:-:S03]  /*1970*/  USHF.L.U32 UR9, UR4, 0x6, URZ ;  /* 0x0000000604097899 */ /* 0x000fc6000800063f */
[----:B------:R1:W-:Y:S01]  /*1980*/  LDGSTS.E.BYPASS.LTC128B.128 [R227+0xc880], [R4.64+0x100], !P1 ;  /* 0x0c88010004e37fae */ /* 0x0003e2000c901d4a */
[----:B------:R-:W-:-:S03]  /*1990*/  ISETP.LT.OR P1, PT, R0, 0x21, P3 ;  /* 0x000000210000780c */ /* 0x000fc60001f21670 */
[----:B------:R-:W-:-:S04]  /*19a0*/  @!P2 LEA R14, P0, R8, R2, 0x1 ;  /* 0x00000002080ea211 */ /* 0x000fc800078008ff */
[----:B------:R-:W-:Y:S01]  /*19b0*/  @!P2 LEA.HI.X R15, R8, R3, R9, 0x1, P0 ;  /* 0x00000003080fa211 */ /* 0x000fe200000f0c09 */
[----:B------:R-:W-:Y:S01]  /*19c0*/  IMAD.IADD R9, R7, 0x1, R10 ;  /* 0x0000000107097824 */ /* 0x000fe200078e020a */
[----:B------:R-:W-:Y:S01]  /*19d0*/  LEA R8, P0, R6, c[0x0][0x190], 0x1 ;  /* 0x0000640006087a11 */ /* 0x000fe200078008ff */
[----:B------:R-:W-:Y:S01]  /*19e0*/  IMAD R7, R18, c[0x0][0x178], RZ ;  /* 0x00005e0012077a24 */ /* 0x000fe200078e02ff */
[----:B------:R-:W-:Y:S01]  /*19f0*/  ISETP.LT.OR P2, PT, R0, 0x21, P4 ;  /* 0x000000210000780c */ /* 0x000fe20002741670 */
[----:B------:R-:W-:Y:S01]  /*1a00*/  IMAD R10, R26, c[0x0][0x180], RZ ;  /* 0x000060001a0a7a24 */ /* 0x000fe200078e02ff */
[----:B------:R2:W-:Y:S01]  /*1a10*/  LDGSTS.E.BYPASS.LTC128B.128 [R227+0x8880], [R2.64], !P1 ;  /* 0x0888000002e37fae */ /* 0x0005e2000c901d4a */
[----:B------:R-:W-:Y:S02]  /*1a20*/  ISETP.GT.AND P1, PT, R85, 0x7f, PT ;  /* 0x0000007f5500780c */ /* 0x000fe40003f24270 */
[----:B------:R-:W-:Y:S01]  /*1a30*/  LEA.HI.X R9, R6, c[0x0][0x194], R9, 0x1, P0 ;  /* 0x0000650006097a11 */ /* 0x000fe200000f0c09 */
[----:B------:R-:W-:-:S02]  /*1a40*/  IMAD R6, R20, c[0x0][0x17c], R7 ;  /* 0x00005f0014067a24 */ /* 0x000fc400078e0207 */
[----:B------:R-:W-:Y:S02]  /*1a50*/  IMAD.MOV.U32 R7, RZ, RZ, c[0x0][0x1ac] ;  /* 0x00006b00ff077624 */ /* 0x000fe400078e00ff */
[----:B------:R-:W-:-:S03]  /*1a60*/  IMAD R10, R86, c[0x0][0x184], R10 ;  /* 0x00006100560a7a24 */ /* 0x000fc600078e020a */
[----:B------:R2:W-:Y:S01]  /*1a70*/  LDGSTS.E.BYPASS.LTC128B.128 [R227+0xb080], [R2.64+0x80], !P2 ;  /* 0x0b08008002e37fae */ /* 0x0005e2000d101d4a */
[----:B-1----:R-:W-:Y:S02]  /*1a80*/  IMAD.WIDE.U32 R4, R20, c[0x0][0x178], R12 ;  /* 0x00005e0014047a25 */ /* 0x002fe400078e000c */
[----:B------:R-:W-:Y:S01]  /*1a90*/  @!P1 ISETP.LT.OR P2, PT, R0, 0x41, P4 ;  /* 0x000000410000980c */ /* 0x000fe20002741670 */
[----:B------:R2:W-:Y:S01]  /*1aa0*/  LDGSTS.E.BYPASS.LTC128B.128 [R227+0xd880], [R2.64+0x100], !P5 ;  /* 0x0d88010002e37fae */ /* 0x0005e2000e901d4a */
[----:B------:R-:W-:Y:S01]  /*1ab0*/  ISETP.GT.AND P4, PT, R85, 0x7f, PT ;  /* 0x0000007f5500780c */ /* 0x000fe20003f84270 */
[----:B------:R-:W-:Y:S01]  /*1ac0*/  IMAD.IADD R5, R5, 0x1, R6 ;  /* 0x0000000105057824 */ /* 0x000fe200078e0206 */
[C---:B------:R-:W-:Y:S02]  /*1ad0*/  LEA R6, P0, R11.reuse, R8, 0x6 ;  /* 0x000000080b067211 */ /* 0x040fe400078030ff */
[----:B------:R-:W-:Y:S01]  /*1ae0*/  ISETP.GE.AND P5, PT, R12, c[0x0][0x19c], PT ;  /* 0x000067000c007a0c */ /* 0x000fe20003fa6270 */
[----:B------:R-:W-:Y:S01]  /*1af0*/  IMAD.WIDE.U32 R4, R86, c[0x0][0x180], R4 ;  /* 0x0000600056047a25 */ /* 0x000fe200078e0004 */
[----:B------:R-:W-:-:S02]  /*1b00*/  LEA.HI.X R7, R11, R9, R7, 0x6, P0 ;  /* 0x000000090b077211 */ /* 0x000fc400000f3407 */
[----:B------:R-:W-:Y:S01]  /*1b10*/  @!P1 ISETP.GE.AND P0, PT, R0, 0x41, PT ;  /* 0x000000410000980c */ /* 0x000fe20003f06270 */
[----:B------:R-:W-:Y:S01]  /*1b20*/  IMAD.U32 R11, RZ, RZ, UR6 ;  /* 0x00000006ff0b7e24 */ /* 0x000fe2000f8e00ff */
[----:B------:R-:W-:Y:S01]  /*1b30*/  UMOV UR6, 0x6 ;  /* 0x0000000600067882 */ /* 0x000fe20000000000 */
[----:B------:R-:W-:Y:S01]  /*1b40*/  IMAD.IADD R5, R5, 0x1, R10 ;  /* 0x0000000105057824 */ /* 0x000fe200078e020a */
[----:B------:R-:W-:Y:S01]  /*1b50*/  @!P1 ISETP.GE.OR P3, PT, R12, c[0x0][0x1cc], !P0 ;  /* 0x000073000c009a0c */ /* 0x000fe20004766670 */
[----:B------:R-:W-:Y:S02]  /*1b60*/  USHF.L.U64.HI UR8, UR4, UR6, UR5 ;  /* 0x0000000604087299 */ /* 0x000fe40008010205 */
[----:B------:R-:W-:-:S04]  /*1b70*/  IMAD.WIDE.U32 R240, R25, c[0x0][0x188], R4 ;  /* 0x0000620019f07a25 */ /* 0x000fc800078e0004 */
[----:B------:R-:W-:Y:S02]  /*1b80*/  IMAD.MOV.U32 R236, RZ, RZ, R240 ;  /* 0x000000ffffec7224 */ /* 0x000fe400078e00f0 */
[----:B------:R-:W-:Y:S02]  /*1b90*/  @!P4 ISETP.GE.OR P1, PT, R29, c[0x0][0x1cc], !P0 ;  /* 0x000073001d00ca0c */ /* 0x000fe40004726670 */
[C---:B------:R-:W-:Y:S02]  /*1ba0*/  @!P4 LEA R10, P0, R11.reuse, R6, 0x1 ;  /* 0x000000060b0ac211 */ /* 0x040fe400078008ff */
[----:B------:R1:W-:Y:S01]  /*1bb0*/  @!P4 LDGSTS.E.BYPASS.LTC128B.128 [R227+0x9880], [R14.64], !P3 ;  /* 0x098800000ee3cfae */ /* 0x0003e2000d901d4a */
[----:B--2---:R-:W-:Y:S01]  /*1bc0*/  IMAD R2, R24, c[0x0][0x188], RZ ;  /* 0x0000620018027a24 */ /* 0x004fe200078e02ff */
[----:B------:R-:W-:Y:S02]  /*1bd0*/  @!P4 LEA.HI.X R11, R11, R7, R16, 0x1, P0 ;  /* 0x000000070b0bc211 */ /* 0x000fe400000f0c10 */
[----:B------:R-:W-:Y:S01]  /*1be0*/  ISETP.LT.OR P0, PT, R0, 0x1, P5 ;  /* 0x000000010000780c */ /* 0x000fe20002f01670 */
[----:B------:R-:W-:Y:S01]  /*1bf0*/  IMAD R3, R25, c[0x0][0x18c], R2 ;  /* 0x0000630019037a24 */ /* 0x000fe200078e0202 */
[----:B------:R1:W-:Y:S01]  /*1c00*/  @!P4 LDGSTS.E.BYPASS.LTC128B.128 [R227+0xc080], [R14.64+0x80], !P2 ;  /* 0x0c0800800ee3cfae */ /* 0x0003e2000d101d4a */
[----:B------:R-:W-:Y:S01]  /*1c10*/  IMAD R2, R224, UR8, RZ ;  /* 0x00000008e0027c24 */ /* 0x000fe2000f8e02ff */
[----:B------:R-:W-:Y:S01]  /*1c20*/  ISETP.GE.AND P3, PT, R30, c[0x0][0x19c], PT ;  /* 0x000067001e007a0c */ /* 0x000fe20003f66270 */
[----:B------:R-:W-:Y:S01]  /*1c30*/  IMAD.IADD R237, R241, 0x1, R3 ;  /* 0x00000001f1ed7824 */ /* 0x000fe200078e0203 */
[----:B------:R1:W-:Y:S01]  /*1c40*/  @!P4 LDGSTS.E.BYPASS.LTC128B.128 [R227+0xe880], [R14.64+0x100], !P1 ;  /* 0x0e8801000ee3cfae */ /* 0x0003e2000c901d4a */
[----:B------:R-:W-:Y:S01]  /*1c50*/  IMAD R4, R19, UR9, R2 ;  /* 0x0000000913047c24 */ /* 0x000fe2000f8e0202 */
[----:B------:R-:W-:Y:S01]  /*1c60*/  ISETP.GE.AND P4, PT, R29, c[0x0][0x19c], PT ;  /* 0x000067001d007a0c */ /* 0x000fe20003f86270 */
[----:B------:R-:W-:Y:S01]  /*1c70*/  IMAD.WIDE.U32 R2, R224, UR9, R236 ;  /* 0x00000009e0027c25 */ /* 0x000fe2000f8e00ec */
[----:B------:R-:W-:Y:S01]  /*1c80*/  USHF.L.U32 UR9, UR4, 0x5, URZ ;  /* 0x0000000504097899 */ /* 0x000fe2000800063f */
[----:B------:R-:W-:Y:S01]  /*1c90*/  ISETP.LT.OR P2, PT, R0, 0x1, P3 ;  /* 0x000000010000780c */ /* 0x000fe20001f41670 */
[----:B------:R-:W-:Y:S01]  /*1ca0*/  USHF.L.U64.HI UR8, UR4, UR7, UR5 ;  /* 0x0000000704087299 */ /* 0x000fe20008010205 */
[----:B------:R-:W-:Y:S01]  /*1cb0*/  IMAD.IADD R3, R3, 0x1, R4 ;  /* 0x0000000103037824 */ /* 0x000fe200078e0204 */
[----:B------:R2:W-:Y:S01]  /*1cc0*/  LDGSTS.E.BYPASS.LTC128B.128 [R227+0x80], [R8.64], !P0 ;  /* 0x0008000008e37fae */ /* 0x0005e2000c101d4a */
[----:B------:R-:W-:Y:S01]  /*1cd0*/  LEA R4, P0, R2, c[0x0][0x160], 0x1 ;  /* 0x0000580002047a11 */ /* 0x000fe200078008ff */
[----:B------:R-:W-:Y:S01]  /*1ce0*/  ULDC.64 UR4, c[0x0][0x208] ;  /* 0x0000820000047ab9 */ /* 0x000fe20000000a00 */
[----:B------:R-:W-:Y:S01]  /*1cf0*/  ISETP.LT.OR P1, PT, R0, 0x1, P4 ;  /* 0x000000010000780c */ /* 0x000fe20002721670 */
[----:B------:R-:W-:Y:S01]  /*1d00*/  USHF.L.U64.HI UR6, UR4, UR6, UR5 ;  /* 0x0000000604067299 */ /* 0x000fe20008010205 */
[----:B------:R-:W-:Y:S01]  /*1d10*/  LEA.HI.X R5, R2, c[0x0][0x164], R3, 0x1, P0 ;  /* 0x0000590002057a11 */ /* 0x000fe200000f0c03 */
[----:B------:R-:W-:Y:S01]  /*1d20*/  IMAD.U32 R3, RZ, RZ, UR9 ;  /* 0x00000009ff037e24 */ /* 0x000fe2000f8e00ff */
[----:B------:R-:W-:Y:S01]  /*1d30*/  USHF.L.U32 UR12, UR4, 0x6, URZ ;  /* 0x00000006040c7899 */ /* 0x000fe2000800063f */
[----:B------:R-:W-:Y:S01]  /*1d40*/  IMAD.U32 R2, RZ, RZ, UR8 ;  /* 0x00000008ff027e24 */ /* 0x000fe2000f8e00ff */
[----:B------:R-:W-:Y:S01]  /*1d50*/  USHF.L.U64.HI UR5, UR4, UR7, UR5 ;  /* 0x0000000704057299 */ /* 0x000fe20008010205 */
[----:B------:R2:W-:Y:S01]  /*1d60*/  LDGSTS.E.BYPASS.LTC128B.128 [R227+0x2880], [R8.64+0x80], !P2 ;  /* 0x0288008008e37fae */ /* 0x0005e2000d101d4a */
[----:B------:R-:W-:-:S05]  /*1d70*/  ISETP.LT.OR P2, PT, R0, 0x21, P5 ;  /* 0x000000210000780c */ /* 0x000fca0002f41670 */
[----:B------:R2:W-:Y:S01]  /*1d80*/  LDGSTS.E.BYPASS.LTC128B.128 [R227+0x5080], [R8.64+0x100], !P1 ;  /* 0x0508010008e37fae */ /* 0x0005e2000c901d4a */
[----:B------:R-:W-:Y:S01]  /*1d90*/  ISETP.GE.AND P1, PT, R30, c[0x0][0x16c], PT ;  /* 0x00005b001e007a0c */ /* 0x000fe20003f26270 */
[----:B-1----:R-:W-:-:S05]  /*1da0*/  IMAD.U32 R14, RZ, RZ, UR9 ;  /* 0x00000009ff0e7e24 */ /* 0x002fca000f8e00ff */
[----:B------:R-:W-:Y:S01]  /*1db0*/  LEA R14, P0, R14, R4, 0x1 ;  /* 0x000000040e0e7211 */ /* 0x000fe200078008ff */
[----:B------:R1:W-:Y:S01]  /*1dc0*/  LDGSTS.E.BYPASS.LTC128B.128 [R227+0x1080], [R6.64], !P2 ;  /* 0x0108000006e37fae */ /* 0x0003e2000d101d4a */
[----:B------:R-:W-:Y:S02]  /*1dd0*/  ISETP.LT.OR P2, PT, R0, 0x21, P3 ;  /* 0x000000210000780c */ /* 0x000fe40001f41670 */
[----:B------:R-:W-:Y:S01]  /*1de0*/  LEA.HI.X R15, R3, R5, R2, 0x1, P0 ;  /* 0x00000005030f7211 */ /* 0x000fe200000f0c02 */
[----:B------:R-:W-:Y:S01]  /*1df0*/  IMAD R2, R21, 0xc0, RZ ;  /* 0x000000c015027824 */ /* 0x000fe200078e02ff */
[----:B------:R-:W-:Y:S02]  /*1e00*/  ISETP.GE.AND P0, PT, R12, c[0x0][0x16c], PT ;  /* 0x00005b000c007a0c */ /* 0x000fe40003f06270 */
[----:B------:R-:W-:-:S07]  /*1e10*/  SHF.R.S32.HI R3, RZ, 0x1f, R21 ;  /* 0x0000001fff037819 */ /* 0x000fce0000011415 */
        /* <DEDUP_REMOVED lines=12> */
[----:B------:R-:W-:Y:S01]  /*1ee0*/  @!P6 ISETP.LT.OR P5, PT, R0, 0x41, P3 ;  /* 0x000000410000e80c */ /* 0x000fe20001fa1670 */
[----:B------:R-:W-:Y:S01]  /*1ef0*/  IMAD R18, R20, c[0x0][0x20c], R2 ;  /* 0x0000830014127a24 */ /* 0x000fe200078e0202 */
[----:B------:R-:W-:Y:S02]  /*1f00*/  SEL R21, RZ, 0x4, P1 ;  /* 0x00000004ff157807 */ /* 0x000fe40000800000 */
[C---:B------:R-:W-:Y:S02]  /*1f10*/  ISETP.LT.OR P1, PT, R0.reuse, 0x21, P4 ;  /* 0x000000210000780c */ /* 0x040fe40002721670 */
[----:B------:R-:W-:-:S02]  /*1f20*/  @!P6 ISETP.LT.OR P3, PT, R0, 0x41, P4 ;  /* 0x000000410000e80c */ /* 0x000fc40002761670 */
[----:B------:R-:W-:Y:S01]  /*1f30*/  LOP3.LUT R3, R3, 0x2, R8, 0xe2, !PT ;  /* 0x0000000203037812 */ /* 0x000fe200078ee208 */
[----:B------:R-:W-:-:S03]  /*1f40*/  IMAD.WIDE.U32 R8, R20, c[0x0][0x208], R12 ;  /* 0x0000820014087a25 */ /* 0x000fc600078e000c */
[----:B------:R-:W-:Y:S01]  /*1f50*/  LOP3.LUT R0, R3, R21, RZ, 0xfc, !PT ;  /* 0x0000001503007212 */ /* 0x000fe200078efcff */
[----:B------:R-:W-:Y:S01]  /*1f60*/  IMAD.SHL.U32 R20, R224, 0x40, RZ ;  /* 0x00000040e0147824 */ /* 0x000fe200078e00ff */
[----:B------:R-:W-:Y:S02]  /*1f70*/  P2R R2, PR, RZ, 0x20 ;  /* 0x00000020ff027803 */ /* 0x000fe40000000000 */
[----:B------:R-:W-:Y:S01]  /*1f80*/  LOP3.LUT P4, RZ, R0, 0x1, RZ, 0xc0, !PT ;  /* 0x0000000100ff7812 */ /* 0x000fe2000788c0ff */
[----:B------:R1:W-:Y:S01]  /*1f90*/  LDGSTS.E.BYPASS.LTC128B.128 [R227+0x6080], [R6.64+0x100], !P1 ;  /* 0x0608010006e37fae */ /* 0x0003e2000c901d4a */
[----:B------:R-:W-:Y:S01]  /*1fa0*/  ISETP.NE.AND P1, PT, R2, RZ, PT ;  /* 0x000000ff0200720c */ /* 0x000fe20003f25270 */
[----:B------:R-:W-:Y:S01]  /*1fb0*/  IMAD.WIDE.U32 R2, R86, c[0x0][0x270], R16 ;  /* 0x00009c0056027a25 */ /* 0x000fe200078e0010 */
[C---:B------:R-:W-:Y:S01]  /*1fc0*/  LOP3.LUT P6, RZ, R0.reuse, 0x2, RZ, 0xc0, !PT ;  /* 0x0000000200ff7812 */ /* 0x040fe200078cc0ff */
[----:B------:R2:W-:Y:S01]  /*1fd0*/  @!P2 LDGSTS.E.BYPASS.LTC128B.128 [R227+0x2080], [R10.64], !P0 ;  /* 0x020800000ae3afae */ /* 0x0005e2000c101d4a */
[----:B------:R-:W-:-:S02]  /*1fe0*/  LOP3.LUT P5, RZ, R0, 0x4, RZ, 0xc0, !PT ;  /* 0x0000000400ff7812 */ /* 0x000fc400078ac0ff */
[--C-:B------:R-:W-:Y:S02]  /*1ff0*/  IADD3 R0, -R242, R231, -R20.reuse ;  /* 0x000000e7f2007210 */ /* 0x100fe40007ffe914 */
[----:B------:R-:W-:Y:S02]  /*2000*/  SHF.R.S32.HI R21, RZ, 0x1f, R20 ;  /* 0x0000001fff157819 */ /* 0x000fe40000011414 */
[----:B------:R-:W-:-:S03]  /*2010*/  ISETP.LT.OR P0, PT, R0, 0x1, !P5 ;  /* 0x000000010000780c */ /* 0x000fc60006f01670 */
[----:B------:R2:W-:Y:S01]  /*2020*/  @!P2 LDGSTS.E.BYPASS.LTC128B.128 [R227+0x4880], [R10.64+0x80], !P1 ;  /* 0x048800800ae3afae */ /* 0x0005e2000c901d4a */
[----:B------:R-:W-:-:S03]  /*2030*/  ISETP.LT.OR P1, PT, R0, 0x1, !P6 ;  /* 0x000000010000780c */ /* 0x000fc60007721670 */
[----:B------:R2:W-:Y:S01]  /*2040*/  @!P2 LDGSTS.E.BYPASS.LTC128B.128 [R227+0x7080], [R10.64+0x100], !P3 ;  /* 0x070801000ae3afae */ /* 0x0005e2000d901d4a */
[----:B------:R-:W-:Y:S02]  /*2050*/  ISETP.LT.OR P2, PT, R0, 0x1, !P4 ;  /* 0x000000010000780c */ /* 0x000fe40006741670 */
[----:B------:R-:W-:Y:S01]  /*2060*/  ISETP.GE.AND P3, PT, R12, c[0x0][0x1fc], PT ;  /* 0x00007f000c007a0c */ /* 0x000fe20003f66270 */
[----:B------:R-:W0:Y:S01]  /*2070*/  LDGDEPBAR ;  /* 0x00000000000079af */ /* 0x000e220000000000 */
[----:B-1----:R-:W-:-:S04]  /*2080*/  IMAD R6, R26, c[0x0][0x270], RZ ;  /* 0x00009c001a067a24 */ /* 0x002fc800078e02ff */
[----:B------:R-:W-:-:S05]  /*2090*/  IMAD R6, R86, c[0x0][0x274], R6 ;  /* 0x00009d0056067a24 */ /* 0x000fca00078e0206 */
[----:B------:R1:W-:Y:S01]  /*20a0*/  LDGSTS.E.BYPASS.LTC128B.128 [R227+0xf080], [R4.64], !P2 ;  /* 0x0f08000004e37fae */ /* 0x0003e2000d101d4a */
[C---:B------:R-:W-:Y:S01]  /*20b0*/  ISETP.LT.OR P2, PT, R0.reuse, 0x21, !P4 ;  /* 0x000000210000780c */ /* 0x040fe20006741670 */
[----:B------:R-:W-:Y:S02]  /*20c0*/  IMAD.IADD R7, R3, 0x1, R6 ;  /* 0x0000000103077824 */ /* 0x000fe400078e0206 */
[----:B------:R1:W-:Y:S01]  /*20d0*/  LDGSTS.E.BYPASS.LTC128B.128 [R227+0x11080], [R4.64+0x80], !P1 ;  /* 0x1108008004e37fae */ /* 0x0003e2000c901d4a */
[----:B------:R-:W-:Y:S01]  /*20e0*/  IMAD.MOV.U32 R6, RZ, RZ, R2 ;  /* 0x000000ffff067224 */ /* 0x000fe200078e0002 */
[----:B------:R-:W-:Y:S01]  /*20f0*/  ISETP.GT.AND P1, PT, R85, 0xf, PT ;  /* 0x0000000f5500780c */ /* 0x000fe20003f24270 */
[----:B------:R-:W-:Y:S01]  /*2100*/  IMAD.IADD R3, R9, 0x1, R18 ;  /* 0x0000000109037824 */ /* 0x000fe200078e0212 */
[----:B------:R1:W-:Y:S01]  /*2110*/  LDGSTS.E.BYPASS.LTC128B.128 [R227+0x13080], [R4.64+0x100], !P0 ;  /* 0x1308010004e37fae */ /* 0x0003e2000c101d4a */
[C---:B------:R-:W-:Y:S01]  /*2120*/  ISETP.LT.OR P0, PT, R0.reuse, 0x21, !P6 ;  /* 0x000000210000780c */ /* 0x040fe20007701670 */
[----:B------:R-:W-:Y:S01]  /*2130*/  IMAD.MOV.U32 R2, RZ, RZ, R8 ;  /* 0x000000ffff027224 */ /* 0x000fe200078e0008 */
[----:B------:R-:W-:Y:S01]  /*2140*/  ISETP.LT.OR P1, PT, R0, 0x21, !P5 ;  /* 0x000000210000780c */ /* 0x000fe20006f21670 */
[----:B------:R-:W-:Y:S01]  /*2150*/  IMAD R0, R24, c[0x0][0x218], RZ ;  /* 0x0000860018007a24 */ /* 0x000fe200078e02ff */
[----:B------:R-:W-:Y:S01]  /*2160*/  LEA.HI R18, R32, R85, RZ, 0x2 ;  /* 0x0000005520127211 */ /* 0x000fe200078f10ff */
[----:B------:R3:W-:Y:S01]  /*2170*/  LDGSTS.E.BYPASS.LTC128B.128 [R227+0x10080], [R14.64], !P2 ;  /* 0x100800000ee37fae */ /* 0x0007e2000d101d4a */
[----:B--2---:R-:W-:Y:S01]  /*2180*/  IMAD R11, R26, c[0x0][0x210], RZ ;  /* 0x000084001a0b7a24 */ /* 0x004fe200078e02ff */
[----:B------:R-:W-:Y:S01]  /*2190*/  ISETP.GT.AND P2, PT, R85, 0xf, PT ;  /* 0x0000000f5500780c */ /* 0x000fe20003f44270 */
[----:B------:R-:W-:-:S04]  /*21a0*/  IMAD.WIDE.U32 R2, R86, c[0x0][0x210], R2 ;  /* 0x0000840056027a25 */ /* 0x000fc800078e0002 */
[----:B------:R-:W-:Y:S01]  /*21b0*/  IMAD R8, R86, c[0x0][0x214], R11 ;  /* 0x0000850056087a24 */ /* 0x000fe200078e020b */
[----:B------:R3:W-:Y:S01]  /*21c0*/  LDGSTS.E.BYPASS.LTC128B.128 [R227+0x12080], [R14.64+0x80], !P0 ;  /* 0x120800800ee37fae */ /* 0x0007e2000c101d4a */
[----:B------:R-:W-:-:S03]  /*21d0*/  IMAD.WIDE.U32 R246, R25, c[0x0][0x278], R6 ;  /* 0x00009e0019f67a25 */ /* 0x000fc600078e0006 */
[----:B------:R3:W-:Y:S01]  /*21e0*/  LDGSTS.E.BYPASS.LTC128B.128 [R227+0x14080], [R14.64+0x100], !P1 ;  /* 0x140801000ee37fae */ /* 0x0007e2000c901d4a */
[----:B------:R-:W-:Y:S01]  /*21f0*/  IMAD.IADD R3, R3, 0x1, R8 ;  /* 0x0000000103037824 */ /* 0x000fe200078e0208 */
[----:B------:R-:W-:Y:S01]  /*2200*/  SHF.R.S32.HI R8, RZ, 0x1f, R18 ;  /* 0x0000001fff087819 */ /* 0x000fe20000011412 */
[C---:B------:R-:W-:Y:S02]  /*2210*/  IMAD R0, R25.reuse, c[0x0][0x21c], R0 ;  /* 0x0000870019007a24 */ /* 0x040fe400078e0200 */
[----:B------:R-:W-:Y:S01]  /*2220*/  IMAD.WIDE.U32 R238, R25, c[0x0][0x218], R2 ;  /* 0x0000860019ee7a25 */ /* 0x000fe200078e0002 */
[----:B------:R-:W-:-:S03]  /*2230*/  @!P2 IADD3 R2, P0, R20, R246, RZ ;  /* 0x000000f61402a210 */ /* 0x000fc60007f1e0ff */
[----:B-1----:R-:W-:Y:S02]  /*2240*/  IMAD R4, R24, c[0x0][0x278], RZ ;  /* 0x00009e0018047a24 */ /* 0x002fe400078e02ff */
[----:B------:R-:W-:Y:S01]  /*2250*/  IMAD R10, R224, UR6, RZ ;  /* 0x00000006e00a7c24 */ /* 0x000fe2000f8e02ff */
[----:B------:R-:W-:Y:S01]  /*2260*/  USHF.L.U32 UR6, UR4, 0x5, URZ ;  /* 0x0000000504067899 */ /* 0x000fe2000800063f */
[----:B------:R-:W-:Y:S02]  /*2270*/  IMAD R4, R25, c[0x0][0x27c], R4 ;  /* 0x00009f0019047a24 */ /* 0x000fe400078e0204 */
[----:B------:R-:W-:Y:S01]  /*2280*/  IMAD.IADD R235, R239, 0x1, R0 ;  /* 0x00000001efeb7824 */ /* 0x000fe200078e0200 */
[----:B------:R-:W-:Y:S01]  /*2290*/  IADD3 R0, -R20, R231, -R242 ;  /* 0x000000e714007210 */ /* 0x000fe20007ffe9f2 */
[----:B------:R-:W-:Y:S01]  /*22a0*/  IMAD.IADD R252, R247, 0x1, R4 ;  /* 0x00000001f7fc7824 */ /* 0x000fe200078e0204 */
[----:B------:R-:W-:Y:S01]  /*22b0*/  UMOV UR4, URZ ;  /* 0x0000003f00047c82 */ /* 0x000fe20008000000 */
[----:B------:R-:W-:Y:S01]  /*22c0*/  IMAD.MOV.U32 R234, RZ, RZ, R238 ;  /* 0x000000ffffea7224 */ /* 0x000fe200078e00ee */
[----:B------:R-:W-:Y:S01]  /*22d0*/  ISETP.LT.OR P1, PT, R0, 0x1, P3 ;  /* 0x000000010000780c */ /* 0x000fe20001f21670 */
[----:B------:R-:W-:Y:S01]  /*22e0*/  @!P2 IMAD.X R3, R21, 0x1, R252, P0 ;  /* 0x000000011503a824 */ /* 0x000fe200000e06fc */
[----:B------:R-:W-:Y:S01]  /*22f0*/  @!P2 LEA R6, P0, R2, c[0x0][0x258], 0x2 ;  /* 0x000096000206aa11 */ /* 0x000fe200078010ff */
[----:B------:R-:W-:Y:S01]  /*2300*/  IMAD R10, R19, UR12, R10 ;  /* 0x0000000c130a7c24 */ /* 0x000fe2000f8e020a */
[----:B------:R-:W-:Y:S01]  /*2310*/  LEA.HI R19, R32, R85, RZ, 0x4 ;  /* 0x0000005520137211 */ /* 0x000fe200078f20ff */
[----:B------:R-:W-:Y:S01]  /*2320*/  IMAD.WIDE.U32 R4, R224, UR12, R234 ;  /* 0x0000000ce0047c25 */ /* 0x000fe2000f8e00ea */
[----:B------:R-:W-:-:S02]  /*2330*/  @!P2 LEA.HI.X R7, R2, c[0x0][0x25c], R3, 0x2, P0 ;  /* 0x000097000207aa11 */ /* 0x000fc400000f1403 */
[----:B---3--:R-:W-:Y:S01]  /*2340*/  SHF.R.S32.HI R14, RZ, 0x2, R18 ;  /* 0x00000002ff0e7819 */ /* 0x008fe20000011412 */
[----:B------:R-:W-:Y:S01]  /*2350*/  IMAD.IADD R3, R5, 0x1, R10 ;  /* 0x0000000105037824 */ /* 0x000fe200078e020a */
[----:B------:R-:W-:Y:S01]  /*2360*/  LEA R2, P0, R4, c[0x0][0x1f0], 0x1 ;  /* 0x00007c0004027a11 */ /* 0x000fe200078008ff */
[----:B------:R-:W-:Y:S01]  /*2370*/  @!P2 IMAD.SHL.U32 R5, R85, 0x10, RZ ;  /* 0x000000105505a824 */ /* 0x000fe200078e00ff */
[----:B------:R-:W-:Y:S02]  /*2380*/  LEA.HI R8, R8, R14, RZ, 0x3 ;  /* 0x0000000e08087211 */ /* 0x000fe400078f18ff */
[----:B------:R-:W-:Y:S01]  /*2390*/  LEA.HI.X R3, R4, c[0x0][0x1f4], R3, 0x1, P0 ;  /* 0x00007d0004037a11 */ /* 0x000fe200000f0c03 */
[----:B------:R-:W-:Y:S01]  /*23a0*/  IMAD.U32 R4, RZ, RZ, UR6 ;  /* 0x00000006ff047e24 */ /* 0x000fe2000f8e00ff */
[----:B------:R1:W-:Y:S01]  /*23b0*/  @!P2 LDGSTS.E.BYPASS.LTC128B.128 [R5+0x21080], [R6.64] ;  /* 0x210800000605afae */ /* 0x0003e2000b901d4a */
[----:B------:R-:W-:Y:S02]  /*23c0*/  ISETP.GE.AND P2, PT, R30, c[0x0][0x1fc], PT ;  /* 0x00007f001e007a0c */ /* 0x000fe40003f46270 */
[----:B------:R-:W-:Y:S01]  /*23d0*/  LOP3.LUT R8, R8, 0xfffffff8, RZ, 0xc0, !PT ;  /* 0xfffffff808087812 */ /* 0x000fe200078ec0ff */
[----:B------:R-:W0:Y:S01]  /*23e0*/  LDGDEPBAR ;  /* 0x00000000000079af */ /* 0x000e220000000000 */
[----:B------:R-:W-:-:S03]  /*23f0*/  ISETP.LT.OR P0, PT, R0, 0x1, P2 ;  /* 0x000000010000780c */ /* 0x000fc60001701670 */
[----:B------:R2:W-:Y:S01]  /*2400*/  LDGSTS.E.BYPASS.LTC128B.128 [R227+0x1b080], [R2.64], !P1 ;  /* 0x1b08000002e37fae */ /* 0x0005e2000c901d4a */
[----:B------:R-:W-:-:S09]  /*2410*/  IMAD.IADD R14, R14, 0x1, -R8 ;  /* 0x000000010e0e7824 */ /* 0x000fd200078e0a08 */
        /* <DEDUP_REMOVED lines=168> */
.L_x_1343:
        /* <DEDUP_REMOVED lines=261> */
.L_x_1341:
        /* <DEDUP_REMOVED lines=453> */
[C---:B------:R-:W-:Y:S02]  /*5b40*/  LEA R6, P0, R3.reuse, c[0x0][0x280], 0x2 ;  /* 0x0000a00003067a11 */ /* 0x040fe400078010ff */
        /* <DEDUP_REMOVED lines=27> */
.L_x_1342:
        /* <DEDUP_REMOVED lines=293> */
.L_x_1340:
[----:B------:R-:W-:Y:S05]  /*6f50*/  @P0 EXIT ;  /* 0x000000000000094d */ /* 0x000fea0003800000 */
[----:B------:R-:W2:Y:S04]  /*6f60*/  LDL R4, [R1+0x8] ;  /* 0x0000080001047983 */ /* 0x000ea80000100800 */
[----:B------:R-:W3:Y:S04]  /*6f70*/  LDL.LU R11, [R1] ;  /* 0x00000000010b7983 */ /* 0x000ee80000300800 */
[----:B------:R-:W4:Y:S01]  /*6f80*/  LDL.LU R10, [R1+0x4] ;  /* 0x00000400010a7983 */ /* 0x000f220000300800 */
[----:B------:R-:W-:-:S04]  /*6f90*/  ISETP.NE.U32.AND P0, PT, RZ, c[0x0][0x360], PT ;  /* 0x0000d800ff007a0c */ /* 0x000fc80003f05070 */
[----:B------:R-:W-:-:S13]  /*6fa0*/  ISETP.NE.AND.EX P0, PT, RZ, c[0x0][0x364], PT, P0 ;  /* 0x0000d900ff007a0c */ /* 0x000fda0003f05300 */
[----:B------:R-:W-:-:S04]  /*6fb0*/  @P0 IMAD.MOV.U32 R2, RZ, RZ, 0x4 ;  /* 0x00000004ff020424 */ /* 0x000fc800078e00ff */
[----:B----4-:R-:W-:-:S06]  /*6fc0*/  @P0 IMAD.WIDE R2, R10, R2, c[0x0][0x360] ;  /* 0x0000d8000a020625 */ /* 0x010fcc00078e0202 */
[----:B------:R2:W4:Y:S01]  /*6fd0*/  @P0 LDG.E R3, [R2.64] ;  /* 0x0000000a02030981 */ /* 0x000522000c1e1900 */
[----:B------:R-:W-:Y:S01]  /*6fe0*/  IMAD.MOV.U32 R0, RZ, RZ, 0x1 ;  /* 0x00000001ff007424 */ /* 0x000fe200078e00ff */
[----:B------:R-:W-:Y:S01]  /*6ff0*/  SHF.R.S32.HI R16, RZ, 0x1f, R10 ;  /* 0x0000001fff107819 */ /* 0x000fe2000001140a */
[----:B---3--:R-:W-:Y:S01]  /*7000*/  IMAD.MOV.U32 R7, RZ, RZ, R11 ;  /* 0x000000ffff077224 */ /* 0x008fe200078e000b */
[----:B------:R-:W1:Y:S01]  /*7010*/  S2R R5, SR_TID.X ;  /* 0x0000000000057919 */ /* 0x000e620000002100 */
[----:B------:R-:W-:Y:S03]  /*7020*/  BSSY B0, `(.L_x_1344) ;  /* 0x0000023000007945 */ /* 0x000fe60003800000 */
[----:B------:R-:W-:Y:S01]  /*7030*/  BAR.SYNC.DEFER_BLOCKING 0x1, 0x100 ;  /* 0x0044000000007b1d */ /* 0x000fe20000010000 */
[----:B------:R-:W-:Y:S01]  /*7040*/  ISETP.NE.AND P1, PT, R0, c[0x0][0x338], PT ;  /* 0x0000ce0000007a0c */ /* 0x000fe20003f25270 */
[----:B------:R-:W-:Y:S01]  /*7050*/  IMAD R0, R10, c[0x0][0x2f4], RZ ;  /* 0x0000bd000a007a24 */ /* 0x000fe200078e02ff */
[----:B------:R-:W-:-:S02]  /*7060*/  SEL R16, R16, RZ, !P0 ;  /* 0x000000ff10107207 */ /* 0x000fc40004000000 */
[----:B------:R-:W-:Y:S01]  /*7070*/  SEL R12, R10, RZ, !P0 ;  /* 0x000000ff0a0c7207 */ /* 0x000fe20004000000 */
[----:B--2---:R-:W-:-:S08]  /*7080*/  IMAD R2, R4, c[0x0][0x358], RZ ;  /* 0x0000d60004027a24 */ /* 0x004fd000078e02ff */
[----:B------:R-:W-:-:S04]  /*7090*/  @P1 IMAD.HI.U32 R4, R11, c[0x0][0x33c], RZ ;  /* 0x0000cf000b041a27 */ /* 0x000fc800078e00ff */
[----:B------:R-:W-:Y:S01]  /*70a0*/  IMAD R2, R2, c[0x0][0x2f4], RZ ;  /* 0x0000bd0002027a24 */ /* 0x000fe200078e02ff */
[----:B------:R-:W-:Y:S02]  /*70b0*/  @P1 SHF.R.U32.HI R7, RZ, c[0x0][0x340], R4 ;  /* 0x0000d000ff071a19 */ /* 0x000fe40000011604 */
[----:B------:R-:W-:Y:S02]  /*70c0*/  SHF.R.S32.HI R4, RZ, 0x1f, R0 ;  /* 0x0000001fff047819 */ /* 0x000fe40000011400 */
[--C-:B------:R-:W-:Y:S01]  /*70d0*/  IADD3 R0, P2, P1, R2, R0, R7.reuse ;  /* 0x0000000002007210 */ /* 0x100fe2000795e007 */
[--C-:B------:R-:W-:Y:S01]  /*70e0*/  IMAD.MOV R6, RZ, RZ, -R7.reuse ;  /* 0x000000ffff067224 */ /* 0x100fe200078e0a07 */
[----:B------:R-:W-:Y:S02]  /*70f0*/  SHF.R.S32.HI R15, RZ, 0x1f, R2 ;  /* 0x0000001fff0f7819 */ /* 0x000fe40000011402 */
[----:B------:R-:W-:Y:S01]  /*7100*/  SHF.R.S32.HI R13, RZ, 0x1f, R7 ;  /* 0x0000001fff0d7819 */ /* 0x000fe20000011407 */
[----:B------:R-:W-:-:S02]  /*7110*/  IMAD.SHL.U32 R14, R0, 0x4, RZ ;  /* 0x00000004000e7824 */ /* 0x000fc400078e00ff */
[----:B------:R-:W-:Y:S01]  /*7120*/  IMAD R6, R6, c[0x0][0x338], R11 ;  /* 0x0000ce0006067a24 */ /* 0x000fe200078e020b */
[----:B------:R-:W-:Y:S02]  /*7130*/  IADD3.X R15, R15, R4, R13, P2, P1 ;  /* 0x000000040f0f7210 */ /* 0x000fe400017e240d */
[----:B-1----:R-:W-:Y:S02]  /*7140*/  ISETP.NE.AND P2, PT, R5, RZ, PT ;  /* 0x000000ff0500720c */ /* 0x002fe40003f45270 */
[----:B------:R-:W-:Y:S02]  /*7150*/  SHF.L.U64.HI R15, R0, 0x2, R15 ;  /* 0x00000002000f7819 */ /* 0x000fe4000001020f */
[----:B------:R-:W-:-:S04]  /*7160*/  IADD3 R4, P1, R14, c[0x0][0x350], RZ ;  /* 0x0000d4000e047a10 */ /* 0x000fc80007f3e0ff */
[----:B------:R-:W-:Y:S01]  /*7170*/  IADD3.X R5, R15, c[0x0][0x354], RZ, P1, !PT ;  /* 0x0000d5000f057a10 */ /* 0x000fe20000ffe4ff */
[----:B----4-:R-:W-:-:S04]  /*7180*/  @P0 IMAD R3, R10, 0x50, R3 ;  /* 0x000000500a030824 */ /* 0x010fc800078e0203 */
[----:B------:R-:W-:-:S05]  /*7190*/  @P0 IMAD.HI R3, R3, 0x66666667, RZ ;  /* 0x6666666703030827 */ /* 0x000fca00078e02ff */
[----:B------:R-:W-:-:S04]  /*71a0*/  @P0 SHF.R.U32.HI R8, RZ, 0x1f, R3 ;  /* 0x0000001fff080819 */ /* 0x000fc80000011603 */
[----:B------:R-:W-:-:S05]  /*71b0*/  @P0 LEA.HI.SX32 R8, R3, R8, 0x1b ;  /* 0x0000000803080211 */ /* 0x000fca00078fdaff */
[----:B------:R-:W-:-:S05]  /*71c0*/  @P0 IMAD R8, R8, 0x3c00, RZ ;  /* 0x00003c0008080824 */ /* 0x000fca00078e02ff */
[----:B------:R-:W-:Y:S02]  /*71d0*/  @P0 SHF.R.S32.HI R9, RZ, 0x1f, R8 ;  /* 0x0000001fff090819 */ /* 0x000fe40000011408 */
[----:B------:R-:W-:Y:S01]  /*71e0*/  @!P0 CS2R R8, SRZ ;  /* 0x0000000000088805 */ /* 0x000fe2000001ff00 */
[----:B------:R-:W-:Y:S05]  /*71f0*/  @P2 BRA `(.L_x_1345) ;  /* 0x0000005000002947 */ /* 0x000fea0003800000 */
.L_x_1346:
[----:B------:R-:W2:Y:S01]  /*7200*/  LDG.E.STRONG.GPU R0, [R4.64] ;  /* 0x0000000a04007981 */ /* 0x000ea2000c1ef900 */
[----:B------:R-:W-:Y:S01]  /*7210*/  YIELD ;  /* 0x0000000000007946 */ /* 0x000fe20003800000 */
[----:B--2---:R-:W-:Y:S01]  /*7220*/  ISETP.NE.AND P0, PT, R0, R6, PT ;  /* 0x000000060000720c */ /* 0x004fe20003f05270 */
[----:B------:R-:W-:-:S12]  /*7230*/  CCTL.IVALL ;  /* 0x00000000ff00798f */ /* 0x000fd80002000000 */
[----:B------:R-:W-:Y:S05]  /*7240*/  @P0 BRA `(.L_x_1346) ;  /* 0xffffffb000000947 */ /* 0x000fea000383ffff */
.L_x_1345:
[----:B------:R-:W-:Y:S05]  /*7250*/  BSYNC B0 ;  /* 0x0000000000007941 */ /* 0x000fea0003800000 */
.L_x_1344:
[----:B------:R-:W-:Y:S01]  /*7260*/  MOV R17, 0xffffffff ;  /* 0xffffffff00117802 */ /* 0x000fe20000000f00 */
[----:B------:R-:W-:Y:S05]  /*7270*/  BRA.CONV ~URZ, `(.L_x_1347) ;  /* 0x000000237f007947 */ /* 0x000fea000b800000 */
[----:B------:R-:W-:Y:S02]  /*7280*/  MOV R2, 0x72a0 ;  /* 0x000072a000027802 */ /* 0x000fe40000000f00 */
[----:B------:R-:W-:Y:S05]  /*7290*/  CALL.REL.NOINC `($__internal_11_$__cuda_sm70_warpsync) ;  /* 0x00000c3000007944 */ /* 0x000fea0003c00000 */
.L_x_1347:
[----:B------:R-:W2:Y:S04]  /*72a0*/  LDL.LU R0, [R1+0x8] ;  /* 0x0000080001007983 */ /* 0x000ea80000300800 */
[----:B------:R-:W1:Y:S02]  /*72b0*/  S2R R2, SR_TID.X ;  /* 0x0000000000027919 */ /* 0x000e640000002100 */
[----:B-1----:R-:W-:Y:S01]  /*72c0*/  SHF.R.S32.HI R3, RZ, 0x1f, R2 ;  /* 0x0000001fff037819 */ /* 0x002fe20000011402 */
[----:B------:R-:W-:-:S06]  /*72d0*/  NOP ;  /* 0x0000000000007918 */ /* 0x000fcc0000000000 */
[----:B--2---:R-:W-:-:S05]  /*72e0*/  IMAD R0, R0, 0x3c00, RZ ;  /* 0x00003c0000007824 */ /* 0x004fca00078e02ff */
[----:B------:R-:W-:Y:S01]  /*72f0*/  IADD3 R10, P1, P0, R8, R0, R2 ;  /* 0x00000000080a7210 */ /* 0x000fe2000783e002 */
[----:B------:R-:W-:Y:S01]  /*7300*/  IMAD R8, R16, c[0x0][0x330], RZ ;  /* 0x0000cc0010087a24 */ /* 0x000fe200078e02ff */
[----:B------:R-:W-:Y:S01]  /*7310*/  SHF.R.S32.HI R2, RZ, 0x1f, R0 ;  /* 0x0000001fff027819 */ /* 0x000fe20000011400 */
[----:B------:R-:W-:-:S03]  /*7320*/  IMAD R0, R13, c[0x0][0x328], RZ ;  /* 0x0000ca000d007a24 */ /* 0x000fc600078e02ff */
[----:B------:R-:W-:Y:S01]  /*7330*/  IADD3.X R11, R9, R2, R3, P1, P0 ;  /* 0x00000002090b7210 */ /* 0x000fe20000fe0403 */
[----:B------:R-:W-:-:S04]  /*7340*/  IMAD R0, R7, c[0x0][0x32c], R0 ;  /* 0x0000cb0007007a24 */ /* 0x000fc800078e0200 */
        /* <DEDUP_REMOVED lines=69> */
[----:B------:R-:W-:Y:S05]  /*77a0*/  CALL.REL.NOINC `($__internal_11_$__cuda_sm70_warpsync) ;  /* 0x0000072000007944 */ /* 0x000fea0003c00000 */
.L_x_1348:
        /* <DEDUP_REMOVED lines=12> */
.L_x_1350:
[----:B------:R-:W-:Y:S05]  /*7870*/  BSYNC B0 ;  /* 0x0000000000007941 */ /* 0x000fea0003800000 */
.L_x_1349:
[----:B--2---:R-:W-:Y:S01]  /*7880*/  IADD3 R4, P0, R14, c[0x0][0x348], RZ ;  /* 0x0000d2000e047a10 */ /* 0x004fe20007f1e0ff */
[----:B------:R-:W-:Y:S03]  /*7890*/  BSSY B0, `(.L_x_1351) ;  /* 0x0000008000007945 */ /* 0x000fe60003800000 */
[----:B------:R-:W-:Y:S01]  /*78a0*/  IADD3.X R5, R15, c[0x0][0x34c], RZ, P0, !PT ;  /* 0x0000d3000f057a10 */ /* 0x000fe200007fe4ff */
[----:B------:R-:W-:Y:S05]  /*78b0*/  @P2 BRA `(.L_x_1352) ;  /* 0x0000005000002947 */ /* 0x000fea0003800000 */
.L_x_1353:
[----:B------:R-:W2:Y:S01]  /*78c0*/  LDG.E.STRONG.GPU R0, [R4.64] ;  /* 0x0000000a04007981 */ /* 0x000ea2000c1ef900 */
[----:B------:R-:W-:Y:S01]  /*78d0*/  YIELD ;  /* 0x0000000000007946 */ /* 0x000fe20003800000 */
[----:B--2---:R-:W-:Y:S01]  /*78e0*/  ISETP.NE.AND P0, PT, R0, R6, PT ;  /* 0x000000060000720c */ /* 0x004fe20003f05270 */
[----:B------:R-:W-:-:S12]  /*78f0*/  CCTL.IVALL ;  /* 0x00000000ff00798f */ /* 0x000fd80002000000 */
[----:B------:R-:W-:Y:S05]  /*7900*/  @P0 BRA `(.L_x_1353) ;  /* 0xffffffb000000947 */ /* 0x000fea000383ffff */
.L_x_1352:
[----:B------:R-:W-:Y:S05]  /*7910*/  BSYNC B0 ;  /* 0x0000000000007941 */ /* 0x000fea0003800000 */
.L_x_1351:
[----:B------:R-:W-:Y:S05]  /*7920*/  BRA.CONV ~URZ, `(.L_x_1354) ;  /* 0x000000237f007947 */ /* 0x000fea000b800000 */
[----:B-1----:R-:W-:Y:S02]  /*7930*/  MOV R2, 0x7950 ;  /* 0x0000795000027802 */ /* 0x002fe40000000f00 */
[----:B------:R-:W-:Y:S05]  /*7940*/  CALL.REL.NOINC `($__internal_11_$__cuda_sm70_warpsync) ;  /* 0x0000058000007944 */ /* 0x000fea0003c00000 */
.L_x_1354:
        /* <DEDUP_REMOVED lines=76> */
.L_x_1355:
        /* <DEDUP_REMOVED lines=12> */
        .weak           $__internal_11_$__cuda_sm70_warpsync
        .type           $__internal_11_$__cuda_sm70_warpsync,@function
        .size           $__internal_11_$__cuda_sm70_warpsync,(.L_x_1432 - $__internal_11_$__cuda_sm70_warpsync)
$__internal_11_$__cuda_sm70_warpsync:
[----:B------:R-:W-:Y:S01]  /*7ed0*/  MOV R3, 0x0 ;  /* 0x0000000000037802 */ /* 0x000fe20000000f00 */
[----:B------:R-:W-:Y:S04]  /*7ee0*/  WARPSYNC R17 ;  /* 0x0000001100007348 */ /* 0x000fe80003800000 */
[----:B------:R-:W-:Y:S05]  /*7ef0*/  RET.REL.NODEC R2 `(_ZN7cutlass13device_kernelIN5flash19enable_sm80_to_sm89INS1_16FlashAttnBwdSm80INS1_25CollectiveMainloopBwdSm80ILi2ELi1EN4cute5tupleIJNS5_1CILi64EEENS7_ILi80EEENS7_ILi192EEEEEENS_10bfloat16_tEfNS_4arch4Sm80ELb1ELb0ELb1ELb1ELb1ELb0ELb1ELb0ELi2ELi4ELi2ELi2ELb0EEENS1_24CollectiveEpilogueBwdGQAISB_fSE_Li256ELb1ELb1EEENS1_25SingleTileBwdLPTSchedulerILb1ELi80ELb1EEEEEEEEEvNT_6ParamsE) ;  /* 0xffff810002007950 */ /* 0x000fea0003c3ffff */
.L_x_1356:
        /* <DEDUP_REMOVED lines=16> */
.L_x_1432:


//--------------------- .text._ZN7cutlass13device_kernelIN5flash22FlashAttnBwdPreprocessIN4cute5tupleIJNS3_1CILi64EEENS5_ILi192EEEEEENS_10bfloat16_tEfNS_4arch4Sm80ELb1ELb1EEEEEvNT_6ParamsE --------------------------
	.section	.text._ZN7cutlass13device_kernelIN5flash22FlashAttnBwdPreprocessIN4cute5tupleIJNS3_1CILi64EEENS5_ILi192EEEEEENS_10bfloat16_tEfNS_4arch4Sm80ELb1ELb1EEEEEvNT_6ParamsE,"ax",@progbits
	.sectioninfo	@"SHI_REGISTERS=87"
	.align	128
.text._ZN7cutlass13device_kernelIN5flash22FlashAttnBwdPreprocessIN4cute5tupleIJNS3_1CILi64EEENS5_ILi192EEEEEENS_10bfloat16_tEfNS_4arch4Sm80ELb1ELb1EEEEEvNT_6ParamsE:
        .type           _ZN7cutlass13device_kernelIN5flash22FlashAttnBwdPreprocessIN4cute5tupleIJNS3_1CILi64EEENS5_ILi192EEEEEENS_10bfloat16_tEfNS_4arch4Sm80ELb1ELb1EEEEEvNT_6ParamsE,@function
        .size           _ZN7cutlass13device_kernelIN5flash22FlashAttnBwdPreprocessIN4cute5tupleIJNS3_1CILi64EEENS5_ILi192EEEEEENS_10bfloat16_tEfNS_4arch4Sm80ELb1ELb1EEEEEvNT_6ParamsE,(.L_x_1434 - _ZN7cutlass13device_kernelIN5flash22FlashAttnBwdPreprocessIN4cute5tupleIJNS3_1CILi64EEENS5_ILi192EEEEEENS_10bfloat16_tEfNS_4arch4Sm80ELb1ELb1EEEEEvNT_6ParamsE)
        .other          _ZN7cutlass13device_kernelIN5flash22FlashAttnBwdPreprocessIN4cute5tupleIJNS3_1CILi64EEENS5_ILi192EEEEEENS_10bfloat16_tEfNS_4arch4Sm80ELb1ELb1EEEEEvNT_6ParamsE,@"STO_CUDA_ENTRY STV_DEFAULT"
_ZN7cutlass13device_kernelIN5flash22FlashAttnBwdPreprocessIN4cute5tupleIJNS3_1CILi64EEENS5_ILi192EEEEEENS_10bfloat16_tEfNS_4arch4Sm80ELb1ELb1EEEEEvNT_6ParamsE:
[----:B------:R-:W-:Y:S02]  /*0000*/  IMAD.MOV.U32 R1, RZ, RZ, c[0x0][0x28] ;  /* 0x00000a00ff017624 */ /* 0x000fe400078e00ff */
[----:B------:R-:W0:Y:S01]  /*0010*/  S2R R0, SR_CTAID.Z ;  /* 0x0000000000007919 */ /* 0x000e220000002700 */
[----:B------:R-:W-:Y:S01]  /*0020*/  ISETP.NE.U32.AND P1, PT, RZ, c[0x0][0x248], PT ;  /* 0x00009200ff007a0c */ /* 0x000fe20003f25070 */
[----:B------:R-:W-:Y:S01]  /*0030*/  IMAD.MOV.U32 R3, RZ, RZ, 0x4 ;  /* 0x00000004ff037424 */ /* 0x000fe200078e00ff */
[----:B------:R-:W-:Y:S01]  /*0040*/  ISETP.NE.U32.AND P0, PT, RZ, c[0x0][0x240], PT ;  /* 0x00009000ff007a0c */ /* 0x000fe20003f05070 */
[----:B------:R-:W-:Y:S01]  /*0050*/  ULDC.64 UR4, c[0x0][0x118] ;  /* 0x0000460000047ab9 */ /* 0x000fe20000000a00 */
[----:B------:R-:W-:Y:S02]  /*0060*/  ISETP.NE.AND.EX P1, PT, RZ, c[0x0][0x24c], PT, P1 ;  /* 0x00009300ff007a0c */ /* 0x000fe40003f25310 */
[----:B------:R-:W-:Y:S02]  /*0070*/  ISETP.NE.AND.EX P0, PT, RZ, c[0x0][0x244], PT, P0 ;  /* 0x00009100ff007a0c */ /* 0x000fe40003f05300 */
[----:B------:R-:W-:Y:S01]  /*0080*/  MOV R52, c[0x0][0x168] ;  /* 0x00005a0000347a02 */ /* 0x000fe20000000f00 */
[----:B0-----:R-:W-:-:S08]  /*0090*/  IMAD.WIDE R4, R0, R3, c[0x0][0x240] ;  /* 0x0000900000047625 */ /* 0x001fd000078e0203 */
[----:B------:R-:W-:Y:S02]  /*00a0*/  @P1 IMAD.WIDE R6, R0, R3, c[0x0][0x248] ;  /* 0x0000920000061625 */ /* 0x000fe400078e0203 */
[----:B------:R0:W5:Y:S01]  /*00b0*/  @P0 LDG.E R63, [R4.64] ;  /* 0x00000004043f0981 */ /* 0x000162000c1e1900 */
[----:B------:R-:W-:-:S03]  /*00c0*/  ISETP.NE.U32.AND P2, PT, RZ, c[0x0][0x240], PT ;  /* 0x00009000ff007a0c */ /* 0x000fc60003f45070 */
[----:B------:R0:W5:Y:S04]  /*00d0*/  @P1 LDG.E R52, [R6.64] ;  /* 0x0000000406341981 */ /* 0x000168000c1e1900 */
[----:B------:R-:W1:Y:S04]  /*00e0*/  S2R R53, SR_CTAID.X ;  /* 0x0000000000357919 */ /* 0x000e680000002500 */
[----:B------:R-:W2:Y:S04]  /*00f0*/  S2R R2, SR_TID.X ;  /* 0x0000000000027919 */ /* 0x000ea80000002100 */
[----:B------:R-:W3:Y:S01]  /*0100*/  S2R R54, SR_CTAID.Y ;  /* 0x0000000000367919 */ /* 0x000ee20000002600 */
[----:B-1----:R-:W-:Y:S01]  /*0110*/  IMAD.SHL.U32 R55, R53, 0x40, RZ ;  /* 0x0000004035377824 */ /* 0x002fe200078e00ff */
[----:B------:R-:W-:Y:S05]  /*0120*/  @P1 BRA `(.L_x_1357) ;  /* 0x0000004000001947 */ /* 0x000fea0003800000 */
[----:B0-----:R-:W-:Y:S05]  /*0130*/  @!P0 BRA `(.L_x_1357) ;  /* 0x0000003000008947 */ /* 0x001fea0003800000 */
[----:B------:R-:W4:Y:S04]  /*0140*/  LDG.E R7, [R4.64] ;  /* 0x0000000404077981 */ /* 0x000f28000c1e1900 */
[----:B-----5:R-:W4:Y:S02]  /*0150*/  LDG.E R52, [R4.64+0x4] ;  /* 0x0000040404347981 */ /* 0x020f24000c1e1900 */
[----:B----4-:R-:W-:-:S03]  /*0160*/  IMAD.IADD R52, R52, 0x1, -R7 ;  /* 0x0000000134347824 */ /* 0x010fc600078e0a07 */
.L_x_1357:
[----:B0-----:R-:W-:Y:S02]  /*0170*/  ISETP.NE.AND.EX P1, PT, RZ, c[0x0][0x244], PT, P2 ;  /* 0x00009100ff007a0c */ /* 0x001fe40003f25320 */
[----:B-----5:R-:W-:-:S13]  /*0180*/  ISETP.LE.AND P2, PT, R52, R55, PT ;  /* 0x000000373400720c */ /* 0x020fda0003f43270 */
[----:B------:R-:W-:Y:S05]  /*0190*/  @P1 EXIT P2 ;  /* 0x000000000000194d */ /* 0x000fea0001000000 */
[----:B------:R-:W-:Y:S01]  /*01a0*/  IADD3 R57, -R55, R52, RZ ;  /* 0x0000003437397210 */ /* 0x000fe20007ffe1ff */
[----:B------:R-:W-:Y:S01]  /*01b0*/  CS2R R4, SRZ ;  /* 0x0000000000047805 */ /* 0x000fe2000001ff00 */
[----:B---3--:R-:W-:Y:S01]  /*01c0*/  SHF.R.S32.HI R56, RZ, 0x1f, R54 ;  /* 0x0000001fff387819 */ /* 0x008fe20000011436 */
[--C-:B------:R-:W-:Y:S01]  /*01d0*/  @P0 IMAD.MOV.U32 R4, RZ, RZ, R63.reuse ;  /* 0x000000ffff040224 */ /* 0x100fe200078e003f */
[C---:B--2---:R-:W-:Y:S01]  /*01e0*/  ISETP.GE.AND P2, PT, R2.reuse, R57, PT ;  /* 0x000000390200720c */ /* 0x044fe20003f46270 */
[----:B------:R-:W-:Y:S01]  /*01f0*/  IMAD.MOV.U32 R78, RZ, RZ, 0x7f800000 ;  /* 0x7f800000ff4e7424 */ /* 0x000fe200078e00ff */
[----:B------:R-:W-:Y:S02]  /*0200*/  @P0 SHF.R.S32.HI R5, RZ, 0x1f, R63 ;  /* 0x0000001fff050819 */ /* 0x000fe4000001143f */
[----:B------:R-:W-:Y:S02]  /*0210*/  ISETP.GT.OR P2, PT, R2, 0x3f, P2 ;  /* 0x0000003f0200780c */ /* 0x000fe40001744670 */
[----:B------:R-:W-:-:S02]  /*0220*/  SHF.R.S32.HI R58, RZ, 0x1f, R0 ;  /* 0x0000001fff3a7819 */ /* 0x000fc40000011400 */
[----:B------:R-:W-:Y:S02]  /*0230*/  SEL R59, R0, RZ, !P1 ;  /* 0x000000ff003b7207 */ /* 0x000fe40004800000 */
[----:B------:R-:W-:-:S07]  /*0240*/  SEL R58, R58, RZ, !P1 ;  /* 0x000000ff3a3a7207 */ /* 0x000fce0004800000 */
[----:B------:R-:W-:Y:S01]  /*0250*/  @!P2 SHF.R.S32.HI R7, RZ, 0x1f, R55 ;  /* 0x0000001fff07a819 */ /* 0x000fe20000011437 */
[----:B------:R-:W-:Y:S01]  /*0260*/  @!P2 IMAD R9, R56, c[0x0][0x1e0], RZ ;  /* 0x000078003809aa24 */ /* 0x000fe200078e02ff */
[--C-:B------:R-:W-:Y:S02]  /*0270*/  @!P2 SHF.R.S32.HI R8, RZ, 0x1f, R2.reuse ;  /* 0x0000001fff08a819 */ /* 0x100fe40000011402 */
[----:B------:R-:W-:Y:S01]  /*0280*/  @!P2 IADD3 R6, P3, P4, R4, R55, R2 ;  /* 0x000000370406a210 */ /* 0x000fe20007c7e002 */
[----:B------:R-:W-:-:S03]  /*0290*/  @!P2 IMAD R9, R54, c[0x0][0x1e4], R9 ;  /* 0x000079003609aa24 */ /* 0x000fc600078e0209 */
[----:B------:R-:W-:Y:S01]  /*02a0*/  @!P2 IADD3.X R7, R5, R7, R8, P3, P4 ;  /* 0x000000070507a210 */ /* 0x000fe20001fe8408 */
[----:B------:R-:W-:-:S04]  /*02b0*/  @!P2 IMAD R8, R58, c[0x0][0x1e8], RZ ;  /* 0x00007a003a08aa24 */ /* 0x000fc800078e02ff */
[----:B------:R-:W-:-:S04]  /*02c0*/  @!P2 IMAD.WIDE.U32 R6, R54, c[0x0][0x1e0], R6 ;  /* 0x000078003606aa25 */ /* 0x000fc800078e0006 */
[----:B------:R-:W-:Y:S02]  /*02d0*/  @!P2 IMAD.IADD R7, R7, 0x1, R9 ;  /* 0x000000010707a824 */ /* 0x000fe400078e0209 */
[C---:B------:R-:W-:Y:S02]  /*02e0*/  @!P2 IMAD R9, R59.reuse, c[0x0][0x1ec], R8 ;  /* 0x00007b003b09aa24 */ /* 0x040fe400078e0208 */
[----:B------:R-:W-:-:S05]  /*02f0*/  @!P2 IMAD.WIDE.U32 R6, R59, c[0x0][0x1e8], R6 ;  /* 0x00007a003b06aa25 */ /* 0x000fca00078e0006 */
[----:B------:R-:W-:Y:S02]  /*0300*/  @!P2 IADD3 R7, R7, R9, RZ ;  /* 0x000000090707a210 */ /* 0x000fe40007ffe0ff */
[----:B------:R-:W-:-:S04]  /*0310*/  @!P2 LEA R8, P1, R6, c[0x0][0x1d8], 0x2 ;  /* 0x000076000608aa11 */ /* 0x000fc800078210ff */
[----:B------:R-:W-:Y:S02]  /*0320*/  @!P2 LEA.HI.X R9, R6, c[0x0][0x1dc], R7, 0x2, P1 ;  /* 0x000077000609aa11 */ /* 0x000fe400008f1407 */
[----:B------:R-:W-:Y:S01]  /*0330*/  SHF.R.S32.HI R7, RZ, 0x1f, R2 ;  /* 0x0000001fff077819 */ /* 0x000fe20000011402 */
[----:B------:R-:W-:Y:S01]  /*0340*/  IMAD R26, R58, c[0x0][0x188], RZ ;  /* 0x000062003a1a7a24 */ /* 0x000fe200078e02ff */
[----:B------:R-:W-:Y:S01]  /*0350*/  BSSY B0, `(.L_x_1358) ;  /* 0x0000044000007945 */ /* 0x000fe20003800000 */
[----:B------:R0:W5:Y:S01]  /*0360*/  @!P2 LDG.E R78, [R8.64] ;  /* 0x00000004084ea981 */ /* 0x000162000c1e1900 */
[----:B------:R-:W-:Y:S01]  /*0370*/  LEA.HI R7, R7, R2, RZ, 0x3 ;  /* 0x0000000207077211 */ /* 0x000fe200078f18ff */
[----:B------:R-:W-:Y:S01]  /*0380*/  IMAD R33, R59, c[0x0][0x18c], R26 ;  /* 0x000063003b217a24 */ /* 0x000fe200078e021a */
[----:B------:R-:W-:Y:S01]  /*0390*/  CS2R R12, SRZ ;  /* 0x00000000000c7805 */ /* 0x000fe2000001ff00 */
[----:B------:R-:W-:Y:S01]  /*03a0*/  CS2R R14, SRZ ;  /* 0x00000000000e7805 */ /* 0x000fe2000001ff00 */
[----:B------:R-:W-:Y:S01]  /*03b0*/  LOP3.LUT R11, R7, 0xfffffff8, RZ, 0xc0, !PT ;  /* 0xfffffff8070b7812 */ /* 0x000fe200078ec0ff */
[----:B------:R-:W-:Y:S01]  /*03c0*/  CS2R R16, SRZ ;  /* 0x0000000000107805 */ /* 0x000fe2000001ff00 */
[----:B------:R-:W-:Y:S01]  /*03d0*/  SHF.R.S32.HI R60, RZ, 0x3, R7 ;  /* 0x00000003ff3c7819 */ /* 0x000fe20000011407 */
[----:B------:R-:W-:Y:S01]  /*03e0*/  CS2R R18, SRZ ;  /* 0x0000000000127805 */ /* 0x000fe2000001ff00 */
[----:B------:R-:W-:Y:S01]  /*03f0*/  CS2R R28, SRZ ;  /* 0x00000000001c7805 */ /* 0x000fe2000001ff00 */
[----:B------:R-:W-:Y:S01]  /*0400*/  IMAD.IADD R64, R2, 0x1, -R11 ;  /* 0x0000000102407824 */ /* 0x000fe200078e0a0b */
[----:B------:R-:W-:Y:S01]  /*0410*/  SHF.R.S32.HI R61, RZ, 0x1f, R60 ;  /* 0x0000001fff3d7819 */ /* 0x000fe2000001143c */
[----:B------:R-:W-:Y:S01]  /*0420*/  IMAD R11, R56, c[0x0][0x180], RZ ;  /* 0x00006000380b7a24 */ /* 0x000fe200078e02ff */
[----:B------:R-:W-:Y:S01]  /*0430*/  IADD3 R68, P1, R60, R4, RZ ;  /* 0x000000043c447210 */ /* 0x000fe20007f3e0ff */
[----:B0-----:R-:W-:Y:S01]  /*0440*/  CS2R R8, SRZ ;  /* 0x0000000000087805 */ /* 0x001fe2000001ff00 */
[----:B------:R-:W-:Y:S01]  /*0450*/  SHF.L.U32 R66, R64, 0x3, RZ ;  /* 0x0000000340427819 */ /* 0x000fe200000006ff */
[----:B------:R-:W-:Y:S01]  /*0460*/  IMAD R11, R54, c[0x0][0x184], R11 ;  /* 0x00006100360b7a24 */ /* 0x000fe200078e020b */
[C---:B------:R-:W-:Y:S01]  /*0470*/  IADD3 R62, R60.reuse, 0x20, RZ ;  /* 0x000000203c3e7810 */ /* 0x040fe20007ffe0ff */
[----:B------:R-:W-:Y:S01]  /*0480*/  IMAD.X R69, R61, 0x1, R5, P1 ;  /* 0x000000013d457824 */ /* 0x000fe200008e0605 */
[--C-:B------:R-:W-:Y:S01]  /*0490*/  SHF.R.S32.HI R67, RZ, 0x1f, R66.reuse ;  /* 0x0000001fff437819 */ /* 0x100fe20000011442 */
[----:B------:R-:W-:Y:S01]  /*04a0*/  CS2R R4, SRZ ;  /* 0x0000000000047805 */ /* 0x000fe2000001ff00 */
[-C--:B------:R-:W-:Y:S01]  /*04b0*/  ISETP.GE.AND P1, PT, R60, R57.reuse, PT ;  /* 0x000000393c00720c */ /* 0x080fe20003f26270 */
[----:B------:R-:W-:Y:S01]  /*04c0*/  CS2R R24, SRZ ;  /* 0x0000000000187805 */ /* 0x000fe2000001ff00 */
[----:B------:R-:W-:Y:S01]  /*04d0*/  CS2R R20, SRZ ;  /* 0x0000000000147805 */ /* 0x000fe2000001ff00 */
[----:B------:R-:W-:Y:S01]  /*04e0*/  IMAD.WIDE.U32 R6, R54, c[0x0][0x180], R66 ;  /* 0x0000600036067a25 */ /* 0x000fe200078e0042 */
[----:B------:R-:W-:Y:S01]  /*04f0*/  CS2R R22, SRZ ;  /* 0x0000000000167805 */ /* 0x000fe2000001ff00 */
[----:B------:R-:W-:Y:S01]  /*0500*/  ISETP.GE.AND P2, PT, R62, R57, PT ;  /* 0x000000393e00720c */ /* 0x000fe20003f46270 */
[----:B------:R-:W-:Y:S01]  /*0510*/  CS2R R26, SRZ ;  /* 0x00000000001a7805 */ /* 0x000fe2000001ff00 */
[----:B------:R-:W-:Y:S01]  /*0520*/  IMAD.IADD R31, R7, 0x1, R11 ;  /* 0x00000001071f7824 */ /* 0x000fe200078e020b */
[----:B------:R-:W-:Y:S01]  /*0530*/  MOV R30, R6 ;  /* 0x00000006001e7202 */ /* 0x000fe20000000f00 */
[----:B------:R-:W-:Y:S01]  /*0540*/  CS2R R10, SRZ ;  /* 0x00000000000a7805 */ /* 0x000fe2000001ff00 */
[----:B------:R-:W-:Y:S01]  /*0550*/  CS2R R6, SRZ ;  /* 0x0000000000067805 */ /* 0x000fe2000001ff00 */
[----:B------:R-:W-:-:S04]  /*0560*/  IMAD.WIDE R68, R53, 0x40, R68 ;  /* 0x0000004035447825 */ /* 0x000fc800078e0244 */
[----:B------:R-:W-:-:S04]  /*0570*/  IMAD.WIDE.U32 R30, R59, c[0x0][0x188], R30 ;  /* 0x000062003b1e7a25 */ /* 0x000fc800078e001e */
[----:B------:R-:W-:Y:S01]  /*0580*/  IMAD.IADD R33, R31, 0x1, R33 ;  /* 0x000000011f217824 */ /* 0x000fe200078e0221 */
[----:B------:R-:W-:Y:S05]  /*0590*/  @P1 BRA `(.L_x_1359) ;  /* 0x000001f000001947 */ /* 0x000fea0003800000 */
[C---:B------:R-:W-:Y:S02]  /*05a0*/  ISETP.GE.AND P5, PT, R66.reuse, c[0x0][0x16c], PT ;  /* 0x00005b0042007a0c */ /* 0x040fe40003fa6270 */
[C---:B------:R-:W-:Y:S02]  /*05b0*/  IADD3 R32, R66.reuse, 0x40, RZ ;  /* 0x0000004042207810 */ /* 0x040fe40007ffe0ff */
[----:B------:R-:W-:Y:S02]  /*05c0*/  IADD3 R34, R66, 0x80, RZ ;  /* 0x0000008042227810 */ /* 0x000fe40007ffe0ff */
[----:B------:R-:W-:Y:S02]  /*05d0*/  ISETP.GE.AND P4, PT, R32, c[0x0][0x16c], PT ;  /* 0x00005b0020007a0c */ /* 0x000fe40003f86270 */
[----:B------:R-:W-:-:S05]  /*05e0*/  ISETP.GE.AND P3, PT, R34, c[0x0][0x16c], PT ;  /* 0x00005b0022007a0c */ /* 0x000fca0003f66270 */
[----:B------:R-:W-:Y:S02]  /*05f0*/  @!P5 IMAD R35, R69, c[0x0][0x178], RZ ;  /* 0x00005e004523da24 */ /* 0x000fe400078e02ff */
[----:B------:R-:W-:Y:S02]  /*0600*/  @!P5 IMAD.MOV.U32 R32, RZ, RZ, R30 ;  /* 0x000000ffff20d224 */ /* 0x000fe400078e001e */
[C---:B------:R-:W-:Y:S02]  /*0610*/  @!P5 IMAD R35, R68.reuse, c[0x0][0x17c], R35 ;  /* 0x00005f004423da24 */ /* 0x040fe400078e0223 */
[----:B------:R-:W-:-:S04]  /*0620*/  @!P5 IMAD.WIDE.U32 R38, R68, c[0x0][0x178], R32 ;  /* 0x00005e004426da25 */ /* 0x000fc800078e0020 */
[----:B------:R-:W-:Y:S01]  /*0630*/  @!P4 IMAD R41, R69, c[0x0][0x178], RZ ;  /* 0x00005e004529ca24 */ /* 0x000fe200078e02ff */
[----:B------:R-:W-:Y:S01]  /*0640*/  @!P5 IADD3 R35, R39, R35, RZ ;  /* 0x000000232723d210 */ /* 0x000fe20007ffe0ff */
[----:B------:R-:W-:Y:S01]  /*0650*/  @!P4 IMAD.MOV.U32 R36, RZ, RZ, R30 ;  /* 0x000000ffff24c224 */ /* 0x000fe200078e001e */
[----:B------:R-:W-:Y:S01]  /*0660*/  @!P5 LEA R34, P6, R38, c[0x0][0x160], 0x1 ;  /* 0x000058002622da11 */ /* 0x000fe200078c08ff */
[----:B------:R-:W-:Y:S02]  /*0670*/  @!P4 IMAD.MOV.U32 R37, RZ, RZ, R33 ;  /* 0x000000ffff25c224 */ /* 0x000fe400078e0021 */
[----:B------:R-:W-:Y:S01]  /*0680*/  @!P4 IMAD R43, R68, c[0x0][0x17c], R41 ;  /* 0x00005f00442bca24 */ /* 0x000fe200078e0229 */
[----:B------:R-:W-:Y:S01]  /*0690*/  @!P5 LEA.HI.X R35, R38, c[0x0][0x164], R35, 0x1, P6 ;  /* 0x000059002623da11 */ /* 0x000fe200030f0c23 */
[----:B------:R-:W-:Y:S01]  /*06a0*/  @!P4 IMAD.WIDE.U32 R36, R68, c[0x0][0x178], R36 ;  /* 0x00005e004424ca25 */ /* 0x000fe200078e0024 */
[----:B------:R-:W-:-:S03]  /*06b0*/  @!P3 MOV R38, R30 ;  /* 0x0000001e0026b202 */ /* 0x000fc60000000f00 */
[----:B------:R-:W-:Y:S01]  /*06c0*/  @!P3 IMAD.MOV.U32 R39, RZ, RZ, R33 ;  /* 0x000000ffff27b224 */ /* 0x000fe200078e0021 */
[----:B------:R0:W5:Y:S01]  /*06d0*/  @!P5 LDG.E.128 R4, [R34.64] ;  /* 0x000000042204d981 */ /* 0x000162000c1e1d00 */
[----:B------:R-:W-:Y:S02]  /*06e0*/  @!P3 IMAD R45, R69, c[0x0][0x178], RZ ;  /* 0x00005e00452dba24 */ /* 0x000fe400078e02ff */
[----:B------:R-:W-:Y:S01]  /*06f0*/  @!P3 IMAD.WIDE.U32 R40, R68, c[0x0][0x178], R38 ;  /* 0x00005e004428ba25 */ /* 0x000fe200078e0026 */
[----:B------:R-:W-:-:S03]  /*0700*/  @!P4 LEA R38, P6, R36, c[0x0][0x160], 0x1 ;  /* 0x000058002426ca11 */ /* 0x000fc600078c08ff */
[----:B------:R-:W-:Y:S02]  /*0710*/  @!P4 IMAD.IADD R43, R37, 0x1, R43 ;  /* 0x00000001252bc824 */ /* 0x000fe400078e022b */
[----:B------:R-:W-:-:S03]  /*0720*/  @!P3 IMAD R45, R68, c[0x0][0x17c], R45 ;  /* 0x00005f00442dba24 */ /* 0x000fc600078e022d */
[----:B------:R-:W-:Y:S02]  /*0730*/  @!P4 LEA.HI.X R39, R36, c[0x0][0x164], R43, 0x1, P6 ;  /* 0x000059002427ca11 */ /* 0x000fe400030f0c2b */
[----:B------:R-:W-:Y:S02]  /*0740*/  @!P3 IADD3 R45, R41, R45, RZ ;  /* 0x0000002d292db210 */ /* 0x000fe40007ffe0ff */
[C---:B------:R-:W-:Y:S01]  /*0750*/  @!P3 LEA R36, P6, R40.reuse, c[0x0][0x160], 0x1 ;  /* 0x000058002824ba11 */ /* 0x040fe200078c08ff */
[----:B------:R0:W5:Y:S03]  /*0760*/  @!P4 LDG.E.128 R8, [R38.64+0x80] ;  /* 0x000080042608c981 */ /* 0x000166000c1e1d00 */
[----:B------:R-:W-:-:S05]  /*0770*/  @!P3 LEA.HI.X R37, R40, c[0x0][0x164], R45, 0x1, P6 ;  /* 0x000059002825ba11 */ /* 0x000fca00030f0c2d */
[----:B------:R0:W5:Y:S04]  /*0780*/  @!P3 LDG.E.128 R20, [R36.64+0x100] ;  /* 0x000100042414b981 */ /* 0x000168000c1e1d00 */
.L_x_1359:
[----:B------:R-:W-:Y:S05]  /*0790*/  BSYNC B0 ;  /* 0x0000000000007941 */ /* 0x000fea0003800000 */
.L_x_1358:
[----:B------:R-:W-:Y:S01]  /*07a0*/  BSSY B0, `(.L_x_1360) ;  /* 0x0000013000007945 */ /* 0x000fe20003800000 */
[----:B------:R-:W-:Y:S05]  /*07b0*/  @P2 BRA `(.L_x_1361) ;  /* 0x0000011000002947 */ /* 0x000fea0003800000 */
[----:B0-----:R-:W-:Y:S01]  /*07c0*/  IADD3 R35, P2, R68, 0x20, RZ ;  /* 0x0000002044237810 */ /* 0x001fe20007f5e0ff */
[----:B------:R-:W-:Y:S01]  /*07d0*/  IMAD.MOV.U32 R31, RZ, RZ, R33 ;  /* 0x000000ffff1f7224 */ /* 0x000fe200078e0021 */
[C---:B------:R-:W-:Y:S02]  /*07e0*/  IADD3 R33, R66.reuse, 0x40, RZ ;  /* 0x0000004042217810 */ /* 0x040fe40007ffe0ff */
[C---:B------:R-:W-:Y:S01]  /*07f0*/  IADD3 R34, R66.reuse, 0x80, RZ ;  /* 0x0000008042227810 */ /* 0x040fe20007ffe0ff */
[----:B------:R-:W-:Y:S01]  /*0800*/  IMAD.X R32, RZ, RZ, R69, P2 ;  /* 0x000000ffff207224 */ /* 0x000fe200010e0645 */
[----:B------:R-:W-:Y:S01]  /*0810*/  ISETP.GE.AND P4, PT, R33, c[0x0][0x16c], PT ;  /* 0x00005b0021007a0c */ /* 0x000fe20003f86270 */
[----:B------:R-:W-:Y:S01]  /*0820*/  IMAD.WIDE.U32 R30, R35, c[0x0][0x178], R30 ;  /* 0x00005e00231e7a25 */ /* 0x000fe200078e001e */
[----:B------:R-:W-:Y:S02]  /*0830*/  ISETP.GE.AND P3, PT, R66, c[0x0][0x16c], PT ;  /* 0x00005b0042007a0c */ /* 0x000fe40003f66270 */
[----:B------:R-:W-:Y:S01]  /*0840*/  ISETP.GE.AND P5, PT, R34, c[0x0][0x16c], PT ;  /* 0x00005b0022007a0c */ /* 0x000fe20003fa6270 */
[----:B------:R-:W-:-:S04]  /*0850*/  IMAD R32, R32, c[0x0][0x178], RZ ;  /* 0x00005e0020207a24 */ /* 0x000fc800078e02ff */
[----:B------:R-:W-:Y:S01]  /*0860*/  IMAD R35, R35, c[0x0][0x17c], R32 ;  /* 0x00005f0023237a24 */ /* 0x000fe200078e0220 */
[----:B------:R-:W-:-:S04]  /*0870*/  LEA R32, P2, R30, c[0x0][0x160], 0x1 ;  /* 0x000058001e207a11 */ /* 0x000fc800078408ff */
[----:B------:R-:W-:-:S04]  /*0880*/  IADD3 R31, R31, R35, RZ ;  /* 0x000000231f1f7210 */ /* 0x000fc80007ffe0ff */
[----:B------:R-:W-:-:S05]  /*0890*/  LEA.HI.X R33, R30, c[0x0][0x164], R31, 0x1, P2 ;  /* 0x000059001e217a11 */ /* 0x000fca00010f0c1f */
[----:B------:R0:W5:Y:S04]  /*08a0*/  @!P3 LDG.E.128 R12, [R32.64] ;  /* 0x00000004200cb981 */ /* 0x000168000c1e1d00 */
[----:B------:R0:W5:Y:S04]  /*08b0*/  @!P4 LDG.E.128 R16, [R32.64+0x80] ;  /* 0x000080042010c981 */ /* 0x000168000c1e1d00 */
[----:B------:R0:W5:Y:S02]  /*08c0*/  @!P5 LDG.E.128 R24, [R32.64+0x100] ;  /* 0x000100042018d981 */ /* 0x000164000c1e1d00 */
.L_x_1361:
[----:B------:R-:W-:Y:S05]  /*08d0*/  BSYNC B0 ;  /* 0x0000000000007941 */ /* 0x000fea0003800000 */
.L_x_1360:
[----:B------:R-:W-:Y:S01]  /*08e0*/  BSSY B0, `(.L_x_1362) ;  /* 0x000003a000007945 */ /* 0x000fe20003800000 */
[----:B------:R-:W-:Y:S01]  /*08f0*/  CS2R R30, SRZ ;  /* 0x00000000001e7805 */ /* 0x000fe2000001ff00 */
[----:B0-----:R-:W-:Y:S01]  /*0900*/  CS2R R32, SRZ ;  /* 0x0000000000207805 */ /* 0x001fe2000001ff00 */
[----:B------:R-:W-:Y:S01]  /*0910*/  CS2R R34, SRZ ;  /* 0x0000000000227805 */ /* 0x000fe2000001ff00 */
[----:B------:R-:W-:Y:S01]  /*0920*/  CS2R R36, SRZ ;  /* 0x0000000000247805 */ /* 0x000fe2000001ff00 */
[----:B------:R-:W-:Y:S01]  /*0930*/  CS2R R38, SRZ ;  /* 0x0000000000267805 */ /* 0x000fe2000001ff00 */
[----:B------:R-:W-:Y:S05]  /*0940*/  @P1 BRA `(.L_x_1363) ;  /* 0x0000033000001947 */ /* 0x000fea0003800000 */
[C---:B------:R-:W-:Y:S02]  /*0950*/  IADD3 R40, R66.reuse, 0x40, RZ ;  /* 0x0000004042287810 */ /* 0x040fe40007ffe0ff */
[----:B------:R-:W-:-:S02]  /*0960*/  ISETP.GE.AND P2, PT, R66, c[0x0][0x16c], PT ;  /* 0x00005b0042007a0c */ /* 0x000fc40003f46270 */
[----:B------:R-:W-:Y:S02]  /*0970*/  ISETP.GE.AND P3, PT, R40, c[0x0][0x16c], PT ;  /* 0x00005b0028007a0c */ /* 0x000fe40003f66270 */
[----:B------:R-:W-:-:S04]  /*0980*/  IADD3 R40, R66, 0x80, RZ ;  /* 0x0000008042287810 */ /* 0x000fc80007ffe0ff */
[----:B------:R-:W-:-:S05]  /*0990*/  ISETP.GE.AND P5, PT, R40, c[0x0][0x16c], PT ;  /* 0x00005b0028007a0c */ /* 0x000fca0003fa6270 */
[C---:B------:R-:W-:Y:S02]  /*09a0*/  @!P2 IMAD R41, R56.reuse, c[0x0][0x1a0], RZ ;  /* 0x000068003829aa24 */ /* 0x040fe400078e02ff */
[----:B------:R-:W-:Y:S02]  /*09b0*/  @!P3 IMAD R47, R56, c[0x0][0x1a0], RZ ;  /* 0x00006800382fba24 */ /* 0x000fe400078e02ff */
[----:B------:R-:W-:-:S04]  /*09c0*/  @!P2 IMAD.WIDE.U32 R42, R54, c[0x0][0x1a0], R66 ;  /* 0x00006800362aaa25 */ /* 0x000fc800078e0042 */
[C---:B------:R-:W-:Y:S02]  /*09d0*/  @!P2 IMAD R41, R54.reuse, c[0x0][0x1a4], R41 ;  /* 0x000069003629aa24 */ /* 0x040fe400078e0229 */
[----:B------:R-:W-:-:S04]  /*09e0*/  @!P3 IMAD.WIDE.U32 R44, R54, c[0x0][0x1a0], R66 ;  /* 0x00006800362cba25 */ /* 0x000fc800078e0042 */
[----:B------:R-:W-:Y:S02]  /*09f0*/  @!P3 IMAD R47, R54, c[0x0][0x1a4], R47 ;  /* 0x00006900362fba24 */ /* 0x000fe400078e022f */
[----:B------:R-:W-:Y:S02]  /*0a00*/  @!P5 IMAD R49, R56, c[0x0][0x1a0], RZ ;  /* 0x000068003831da24 */ /* 0x000fe400078e02ff */
[----:B------:R-:W-:Y:S02]  /*0a10*/  @!P2 IMAD.IADD R43, R43, 0x1, R41 ;  /* 0x000000012b2ba824 */ /* 0x000fe400078e0229 */
[----:B------:R-:W-:Y:S02]  /*0a20*/  @!P3 IMAD.IADD R45, R45, 0x1, R47 ;  /* 0x000000012d2db824 */ /* 0x000fe400078e022f */
[----:B------:R-:W-:Y:S02]  /*0a30*/  @!P2 IMAD R46, R58, c[0x0][0x1a8], RZ ;  /* 0x00006a003a2eaa24 */ /* 0x000fe400078e02ff */
[----:B------:R-:W-:-:S04]  /*0a40*/  @!P5 IMAD.WIDE.U32 R40, R54, c[0x0][0x1a0], R66 ;  /* 0x000068003628da25 */ /* 0x000fc800078e0042 */
[----:B------:R-:W-:Y:S02]  /*0a50*/  @!P5 IMAD R47, R54, c[0x0][0x1a4], R49 ;  /* 0x00006900362fda24 */ /* 0x000fe400078e0231 */
[----:B------:R-:W-:Y:S02]  /*0a60*/  @!P2 IMAD R49, R59, c[0x0][0x1ac], R46 ;  /* 0x00006b003b31aa24 */ /* 0x000fe400078e022e */
[C---:B------:R-:W-:Y:S01]  /*0a70*/  @!P5 IMAD R46, R58.reuse, c[0x0][0x1a8], RZ ;  /* 0x00006a003a2eda24 */ /* 0x040fe200078e02ff */
[----:B------:R-:W-:Y:S01]  /*0a80*/  @!P5 IADD3 R41, R41, R47, RZ ;  /* 0x0000002f2929d210 */ /* 0x000fe20007ffe0ff */
[----:B------:R-:W-:Y:S02]  /*0a90*/  @!P3 IMAD R48, R58, c[0x0][0x1a8], RZ ;  /* 0x00006a003a30ba24 */ /* 0x000fe400078e02ff */
[----:B------:R-:W-:-:S04]  /*0aa0*/  @!P2 IMAD.WIDE.U32 R42, R59, c[0x0][0x1a8], R42 ;  /* 0x00006a003b2aaa25 */ /* 0x000fc800078e002a */
[C---:B------:R-:W-:Y:S02]  /*0ab0*/  @!P5 IMAD R65, R59.reuse, c[0x0][0x1ac], R46 ;  /* 0x00006b003b41da24 */ /* 0x040fe400078e022e */
[C---:B------:R-:W-:Y:S02]  /*0ac0*/  @!P3 IMAD R51, R59.reuse, c[0x0][0x1ac], R48 ;  /* 0x00006b003b33ba24 */ /* 0x040fe400078e0230 */
[----:B------:R-:W-:-:S04]  /*0ad0*/  @!P3 IMAD.WIDE.U32 R44, R59, c[0x0][0x1a8], R44 ;  /* 0x00006a003b2cba25 */ /* 0x000fc800078e002c */
[----:B------:R-:W-:-:S04]  /*0ae0*/  @!P5 IMAD.WIDE.U32 R46, R59, c[0x0][0x1a8], R40 ;  /* 0x00006a003b2eda25 */ /* 0x000fc800078e0028 */
[----:B------:R-:W-:Y:S01]  /*0af0*/  @!P2 IMAD.IADD R41, R43, 0x1, R49 ;  /* 0x000000012b29a824 */ /* 0x000fe200078e0231 */
[----:B------:R-:W-:Y:S01]  /*0b00*/  @!P5 IADD3 R47, R47, R65, RZ ;  /* 0x000000412f2fd210 */ /* 0x000fe20007ffe0ff */
[----:B------:R-:W-:Y:S02]  /*0b10*/  @!P3 IMAD.IADD R45, R45, 0x1, R51 ;  /* 0x000000012d2db824 */ /* 0x000fe400078e0233 */
[C---:B------:R-:W-:Y:S02]  /*0b20*/  @!P2 IMAD R43, R69.reuse, c[0x0][0x198], RZ ;  /* 0x00006600452baa24 */ /* 0x040fe400078e02ff */
[C---:B------:R-:W-:Y:S02]  /*0b30*/  @!P3 IMAD R51, R69.reuse, c[0x0][0x198], RZ ;  /* 0x000066004533ba24 */ /* 0x040fe400078e02ff */
[----:B------:R-:W-:Y:S02]  /*0b40*/  @!P2 IMAD.MOV.U32 R40, RZ, RZ, R42 ;  /* 0x000000ffff28a224 */ /* 0x000fe400078e002a */
[----:B------:R-:W-:-:S02]  /*0b50*/  @!P5 IMAD R65, R69, c[0x0][0x198], RZ ;  /* 0x000066004541da24 */ /* 0x000fc400078e02ff */
[C---:B------:R-:W-:Y:S02]  /*0b60*/  @!P2 IMAD R49, R68.reuse, c[0x0][0x19c], R43 ;  /* 0x000067004431aa24 */ /* 0x040fe400078e022b */
[C---:B------:R-:W-:Y:S02]  /*0b70*/  @!P3 IMAD R51, R68.reuse, c[0x0][0x19c], R51 ;  /* 0x000067004433ba24 */ /* 0x040fe400078e0233 */
[----:B------:R-:W-:-:S04]  /*0b80*/  @!P3 IMAD.WIDE.U32 R42, R68, c[0x0][0x198], R44 ;  /* 0x00006600442aba25 */ /* 0x000fc800078e002c */
[----:B------:R-:W-:Y:S01]  /*0b90*/  @!P2 IMAD.WIDE.U32 R40, R68, c[0x0][0x198], R40 ;  /* 0x000066004428aa25 */ /* 0x000fe200078e0028 */
[----:B------:R-:W-:Y:S02]  /*0ba0*/  @!P3 IADD3 R51, R43, R51, RZ ;  /* 0x000000332b33b210 */ /* 0x000fe40007ffe0ff */
[----:B------:R-:W-:Y:S01]  /*0bb0*/  @!P3 LEA R48, P4, R42, c[0x0][0x190], 0x1 ;  /* 0x000064002a30ba11 */ /* 0x000fe200078808ff */
[----:B------:R-:W-:Y:S01]  /*0bc0*/  @!P5 IMAD R65, R68, c[0x0][0x19c], R65 ;  /* 0x000067004441da24 */ /* 0x000fe200078e0241 */
[----:B------:R-:W-:Y:S01]  /*0bd0*/  @!P2 LEA R44, P1, R40, c[0x0][0x190], 0x1 ;  /* 0x00006400282caa11 */ /* 0x000fe200078208ff */
[----:B------:R-:W-:-:S04]  /*0be0*/  @!P5 IMAD.WIDE.U32 R46, R68, c[0x0][0x198], R46 ;  /* 0x00006600442eda25 */ /* 0x000fc800078e002e */
[----:B------:R-:W-:Y:S01]  /*0bf0*/  @!P2 IMAD.IADD R41, R41, 0x1, R49 ;  /* 0x000000012929a824 */ /* 0x000fe200078e0231 */
[----:B------:R-:W-:Y:S01]  /*0c00*/  @!P5 LEA R50, P6, R46, c[0x0][0x190], 0x1 ;  /* 0x000064002e32da11 */ /* 0x000fe200078c08ff */
[----:B------:R-:W-:Y:S01]  /*0c10*/  @!P5 IMAD.IADD R65, R47, 0x1, R65 ;  /* 0x000000012f41d824 */ /* 0x000fe200078e0241 */
[----:B------:R-:W-:Y:S02]  /*0c20*/  @!P3 LEA.HI.X R49, R42, c[0x0][0x194], R51, 0x1, P4 ;  /* 0x000065002a31ba11 */ /* 0x000fe400020f0c33 */
[----:B------:R-:W-:Y:S02]  /*0c30*/  @!P2 LEA.HI.X R45, R40, c[0x0][0x194], R41, 0x1, P1 ;  /* 0x00006500282daa11 */ /* 0x000fe400008f0c29 */
[----:B------:R-:W-:Y:S01]  /*0c40*/  @!P5 LEA.HI.X R51, R46, c[0x0][0x194], R65, 0x1, P6 ;  /* 0x000065002e33da11 */ /* 0x000fe200030f0c41 */
[----:B------:R0:W5:Y:S04]  /*0c50*/  @!P3 LDG.E.128 R32, [R48.64+0x80] ;  /* 0x000080043020b981 */ /* 0x000168000c1e1d00 */
[----:B------:R0:W5:Y:S04]  /*0c60*/  @!P2 LDG.E.128 R28, [R44.64] ;  /* 0x000000042c1ca981 */ /* 0x000168000c1e1d00 */
[----:B------:R0:W5:Y:S02]  /*0c70*/  @!P5 LDG.E.128 R36, [R50.64+0x100] ;  /* 0x000100043224d981 */ /* 0x000164000c1e1d00 */
.L_x_1363:
[----:B------:R-:W-:Y:S05]  /*0c80*/  BSYNC B0 ;  /* 0x0000000000007941 */ /* 0x000fea0003800000 */
.L_x_1362:
[----:B------:R-:W-:Y:S01]  /*0c90*/  IMAD R41, R53, -0x40, R52 ;  /* 0xffffffc035297824 */ /* 0x000fe200078e0234 */
[----:B------:R-:W-:Y:S01]  /*0ca0*/  BSSY B0, `(.L_x_1364) ;  /* 0x0000021000007945 */ /* 0x000fe20003800000 */
[----:B------:R-:W-:Y:S01]  /*0cb0*/  CS2R R42, SRZ ;  /* 0x00000000002a7805 */ /* 0x000fe2000001ff00 */
[----:B0-----:R-:W-:Y:S01]  /*0cc0*/  CS2R R44, SRZ ;  /* 0x00000000002c7805 */ /* 0x001fe2000001ff00 */
[----:B------:R-:W-:Y:S01]  /*0cd0*/  CS2R R46, SRZ ;  /* 0x00000000002e7805 */ /* 0x000fe2000001ff00 */
[----:B------:R-:W-:Y:S01]  /*0ce0*/  ISETP.GE.AND P1, PT, R62, R41, PT ;  /* 0x000000293e00720c */ /* 0x000fe20003f26270 */
[----:B------:R-:W-:Y:S01]  /*0cf0*/  CS2R R48, SRZ ;  /* 0x0000000000307805 */ /* 0x000fe2000001ff00 */
[----:B------:R-:W-:Y:S01]  /*0d00*/  CS2R R40, SRZ ;  /* 0x0000000000287805 */ /* 0x000fe2000001ff00 */
[----:B------:R-:W-:-:S10]  /*0d10*/  CS2R R50, SRZ ;  /* 0x0000000000327805 */ /* 0x000fd4000001ff00 */
[----:B------:R-:W-:Y:S05]  /*0d20*/  @P1 BRA `(.L_x_1365) ;  /* 0x0000018000001947 */ /* 0x000fea0003800000 */
[----:B------:R-:W-:Y:S01]  /*0d30*/  IMAD R65, R56, c[0x0][0x1a0], RZ ;  /* 0x0000680038417a24 */ /* 0x000fe200078e02ff */
[----:B------:R-:W-:Y:S01]  /*0d40*/  ISETP.GE.AND P2, PT, R66, c[0x0][0x16c], PT ;  /* 0x00005b0042007a0c */ /* 0x000fe20003f46270 */
[----:B------:R-:W-:Y:S01]  /*0d50*/  IMAD.WIDE.U32 R70, R54, c[0x0][0x1a0], R66 ;  /* 0x0000680036467a25 */ /* 0x000fe200078e0042 */
[----:B------:R-:W-:-:S03]  /*0d60*/  IADD3 R67, P1, R68, 0x20, RZ ;  /* 0x0000002044437810 */ /* 0x000fc60007f3e0ff */
[----:B------:R-:W-:Y:S02]  /*0d70*/  IMAD R65, R54, c[0x0][0x1a4], R65 ;  /* 0x0000690036417a24 */ /* 0x000fe400078e0241 */
[----:B------:R-:W-:Y:S02]  /*0d80*/  IMAD R68, R58, c[0x0][0x1a8], RZ ;  /* 0x00006a003a447a24 */ /* 0x000fe400078e02ff */
[----:B------:R-:W-:Y:S01]  /*0d90*/  IMAD.IADD R71, R71, 0x1, R65 ;  /* 0x0000000147477824 */ /* 0x000fe200078e0241 */
[----:B------:R-:W-:Y:S01]  /*0da0*/  IADD3.X R65, RZ, R69, RZ, P1, !PT ;  /* 0x00000045ff417210 */ /* 0x000fe20000ffe4ff */
[C---:B------:R-:W-:Y:S02]  /*0db0*/  IMAD R73, R59.reuse, c[0x0][0x1ac], R68 ;  /* 0x00006b003b497a24 */ /* 0x040fe400078e0244 */
[----:B------:R-:W-:Y:S01]  /*0dc0*/  IMAD.WIDE.U32 R68, R59, c[0x0][0x1a8], R70 ;  /* 0x00006a003b447a25 */ /* 0x000fe200078e0046 */
[----:B------:R-:W-:-:S03]  /*0dd0*/  IADD3 R70, R66, 0x40, RZ ;  /* 0x0000004042467810 */ /* 0x000fc60007ffe0ff */
[----:B------:R-:W-:Y:S01]  /*0de0*/  IMAD R65, R65, c[0x0][0x198], RZ ;  /* 0x0000660041417a24 */ /* 0x000fe200078e02ff */
[----:B------:R-:W-:Y:S01]  /*0df0*/  ISETP.GE.AND P3, PT, R70, c[0x0][0x16c], PT ;  /* 0x00005b0046007a0c */ /* 0x000fe20003f66270 */
[----:B------:R-:W-:Y:S02]  /*0e00*/  IMAD.IADD R69, R69, 0x1, R73 ;  /* 0x0000000145457824 */ /* 0x000fe400078e0249 */
[C---:B------:R-:W-:Y:S02]  /*0e10*/  IMAD R65, R67.reuse, c[0x0][0x19c], R65 ;  /* 0x0000670043417a24 */ /* 0x040fe400078e0241 */
[----:B------:R-:W-:Y:S01]  /*0e20*/  IMAD.WIDE.U32 R68, R67, c[0x0][0x198], R68 ;  /* 0x0000660043447a25 */ /* 0x000fe200078e0044 */
[----:B------:R-:W-:-:S04]  /*0e30*/  IADD3 R67, R66, 0x80, RZ ;  /* 0x0000008042437810 */ /* 0x000fc80007ffe0ff */
[----:B------:R-:W-:Y:S02]  /*0e40*/  ISETP.GE.AND P4, PT, R67, c[0x0][0x16c], PT ;  /* 0x00005b0043007a0c */ /* 0x000fe40003f86270 */
[----:B------:R-:W-:Y:S02]  /*0e50*/  IADD3 R65, R69, R65, RZ ;  /* 0x0000004145417210 */ /* 0x000fe40007ffe0ff */
[----:B------:R-:W-:-:S04]  /*0e60*/  LEA R66, P1, R68, c[0x0][0x190], 0x1 ;  /* 0x0000640044427a11 */ /* 0x000fc800078208ff */
[----:B------:R-:W-:-:S05]  /*0e70*/  LEA.HI.X R67, R68, c[0x0][0x194], R65, 0x1, P1 ;  /* 0x0000650044437a11 */ /* 0x000fca00008f0c41 */
[----:B------:R0:W5:Y:S04]  /*0e80*/  @!P2 LDG.E.128 R40, [R66.64] ;  /* 0x000000044228a981 */ /* 0x000168000c1e1d00 */
[----:B------:R0:W5:Y:S04]  /*0e90*/  @!P3 LDG.E.128 R44, [R66.64+0x80] ;  /* 0x00008004422cb981 */ /* 0x000168000c1e1d00 */
[----:B------:R0:W5:Y:S02]  /*0ea0*/  @!P4 LDG.E.128 R48, [R66.64+0x100] ;  /* 0x000100044230c981 */ /* 0x000164000c1e1d00 */
.L_x_1365:
[----:B------:R-:W-:Y:S05]  /*0eb0*/  BSYNC B0 ;  /* 0x0000000000007941 */ /* 0x000fea0003800000 */
.L_x_1364:
[----:B-----5:R-:W-:Y:S01]  /*0ec0*/  LOP3.LUT R65, R4, 0xffff0000, RZ, 0xc0, !PT ;  /* 0xffff000004417812 */ /* 0x020fe200078ec0ff */
[----:B------:R-:W-:Y:S01]  /*0ed0*/  IMAD.U32 R76, R32, 0x10000, RZ ;  /* 0x00010000204c7824 */ /* 0x000fe200078e00ff */
[----:B------:R-:W-:Y:S01]  /*0ee0*/  LOP3.LUT R68, R28, 0xffff0000, RZ, 0xc0, !PT ;  /* 0xffff00001c447812 */ /* 0x000fe200078ec0ff */
[----:B------:R-:W-:Y:S01]  /*0ef0*/  IMAD.U32 R4, R4, 0x10000, RZ ;  /* 0x0001000004047824 */ /* 0x000fe200078e00ff */
[----:B------:R-:W-:Y:S01]  /*0f00*/  LOP3.LUT R77, R32, 0xffff0000, RZ, 0xc0, !PT ;  /* 0xffff0000204d7812 */ /* 0x000fe200078ec0ff */
[----:B------:R-:W-:Y:S01]  /*0f10*/  IMAD.U32 R32, R10, 0x10000, RZ ;  /* 0x000100000a207824 */ /* 0x000fe200078e00ff */
[C---:B------:R-:W-:Y:S01]  /*0f20*/  SHF.L.U32 R75, R33.reuse, 0x10, RZ ;  /* 0x00000010214b7819 */ /* 0x040fe200000006ff */
[----:B0-----:R-:W-:Y:S01]  /*0f30*/  IMAD.U32 R67, R28, 0x10000, RZ ;  /* 0x000100001c437824 */ /* 0x001fe200078e00ff */
[----:B------:R-:W-:Y:S01]  /*0f40*/  LOP3.LUT R80, R33, 0xffff0000, RZ, 0xc0, !PT ;  /* 0xffff000021507812 */ /* 0x000fe200078ec0ff */
[----:B------:R-:W-:Y:S01]  /*0f50*/  FMUL.FTZ R65, R65, R68 ;  /* 0x0000004441417220 */ /* 0x000fe20000410000 */
[C---:B------:R-:W-:Y:S01]  /*0f60*/  LOP3.LUT R83, R12.reuse, 0xffff0000, RZ, 0xc0, !PT ;  /* 0xffff00000c537812 */ /* 0x040fe200078ec0ff */
[----:B------:R-:W-:Y:S01]  /*0f70*/  IMAD.U32 R12, R12, 0x10000, RZ ;  /* 0x000100000c0c7824 */ /* 0x000fe200078e00ff */
[----:B------:R-:W-:Y:S01]  /*0f80*/  LOP3.LUT R84, R40, 0xffff0000, RZ, 0xc0, !PT ;  /* 0xffff000028547812 */ /* 0x000fe200078ec0ff */
[----:B------:R-:W-:Y:S01]  /*0f90*/  FFMA.FTZ R67, R4, R67, R65 ;  /* 0x0000004304437223 */ /* 0x000fe20000010041 */
[----:B------:R-:W-:Y:S01]  /*0fa0*/  LOP3.LUT R33, R10, 0xffff0000, RZ, 0xc0, !PT ;  /* 0xffff00000a217812 */ /* 0x000fe200078ec0ff */
[----:B------:R-:W-:Y:S01]  /*0fb0*/  IMAD.U32 R4, R13, 0x10000, RZ ;  /* 0x000100000d047824 */ /* 0x000fe200078e00ff */
[----:B------:R-:W-:Y:S01]  /*0fc0*/  SHF.L.U32 R10, R11, 0x10, RZ ;  /* 0x000000100b0a7819 */ /* 0x000fe200000006ff */
[----:B------:R-:W-:Y:S01]  /*0fd0*/  FMUL.FTZ R83, R83, R84 ;  /* 0x0000005453537220 */ /* 0x000fe20000410000 */
[----:B------:R-:W-:Y:S01]  /*0fe0*/  LOP3.LUT R81, R11, 0xffff0000, RZ, 0xc0, !PT ;  /* 0xffff00000b517812 */ /* 0x000fe200078ec0ff */
[----:B------:R-:W-:Y:S01]  /*0ff0*/  IMAD.U32 R72, R30, 0x10000, RZ ;  /* 0x000100001e487824 */ /* 0x000fe200078e00ff */
[C---:B------:R-:W-:Y:S01]  /*1000*/  SHF.L.U32 R11, R35.reuse, 0x10, RZ ;  /* 0x00000010230b7819 */ /* 0x040fe200000006ff */
[----:B------:R-:W-:Y:S01]  /*1010*/  IMAD.U32 R79, R34, 0x10000, RZ ;  /* 0x00010000224f7824 */ /* 0x000fe200078e00ff */
[----:B------:R-:W-:Y:S01]  /*1020*/  LOP3.LUT R82, R35, 0xffff0000, RZ, 0xc0, !PT ;  /* 0xffff000023527812 */ /* 0x000fe200078ec0ff */
[----:B------:R-:W-:Y:S01]  /*1030*/  @P0 IMAD R63, R0, 0x40, R63 ;  /* 0x00000040003f0824 */ /* 0x000fe200078e023f */
[----:B------:R-:W-:Y:S01]  /*1040*/  SHF.L.U32 R35, R40, 0x10, RZ ;  /* 0x0000001028237819 */ /* 0x000fe200000006ff */
[----:B------:R-:W-:Y:S01]  /*1050*/  BSSY B0, `(.L_x_1366) ;  /* 0x00000a8000007945 */ /* 0x000fe20003800000 */
[----:B------:R-:W-:-:S02]  /*1060*/  SHF.L.U32 R66, R5, 0x10, RZ ;  /* 0x0000001005427819 */ /* 0x000fc400000006ff */
[----:B------:R-:W-:Y:S01]  /*1070*/  SHF.L.U32 R69, R29, 0x10, RZ ;  /* 0x000000101d457819 */ /* 0x000fe200000006ff */
[----:B------:R-:W-:Y:S01]  /*1080*/  FFMA.FTZ R35, R12, R35, R83 ;  /* 0x000000230c237223 */ /* 0x000fe20000010053 */
[----:B------:R-:W-:Y:S02]  /*1090*/  SHF.L.U32 R65, R41, 0x10, RZ ;  /* 0x0000001029417819 */ /* 0x000fe400000006ff */
        /* <DEDUP_REMOVED lines=22> */
[----:B------:R-:W-:-:S02]  /*1200*/  SHF.L.U32 R13, R43, 0x10, RZ ;  /* 0x000000102b0d7819 */ /* 0x000fc400000006ff */
        /* <DEDUP_REMOVED lines=31> */
[----:B------:R-:W-:Y:S01]  /*1400*/  IMAD.U32 R4, R18, 0x10000, RZ ;  /* 0x0001000012047824 */ /* 0x000fe200078e00ff */
        /* <DEDUP_REMOVED lines=13> */
[----:B------:R-:W-:Y:S01]  /*14e0*/  FFMA.FTZ R13, R6, R13, R5 ;  /* 0x0000000d060d7223 */ /* 0x000fe20000010005 */
[----:B------:R-:W-:Y:S01]  /*14f0*/  SHF.L.U32 R6, R48, 0x10, RZ ;  /* 0x0000001030067819 */ /* 0x000fe200000006ff */
[C---:B------:R-:W-:Y:S01]  /*1500*/  IMAD.U32 R4, R20.reuse, 0x10000, RZ ;  /* 0x0001000014047824 */ /* 0x040fe200078e00ff */
        /* <DEDUP_REMOVED lines=15> */
[C---:B------:R-:W-:Y:S01]  /*1600*/  IMAD.U32 R4, R25.reuse, 0x10000, RZ ;  /* 0x0001000019047824 */ /* 0x040fe200078e00ff */
        /* <DEDUP_REMOVED lines=15> */
[----:B------:R-:W-:-:S02]  /*1700*/  FFMA.FTZ R6, R25, R6, R11 ;  /* 0x0000000619067223 */ /* 0x000fc4000001000b */
[----:B------:R-:W-:Y:S01]  /*1710*/  FFMA.FTZ R8, R8, R17, R7 ;  /* 0x0000001108087223 */ /* 0x000fe20000010007 */
[----:B------:R-:W-:Y:S01]  /*1720*/  LOP3.LUT R7, R50, 0xffff0000, RZ, 0xc0, !PT ;  /* 0xffff000032077812 */ /* 0x000fe200078ec0ff */
[----:B------:R-:W-:Y:S01]  /*1730*/  FFMA.FTZ R6, R4, R5, R6 ;  /* 0x0000000504067223 */ /* 0x000fe20000010006 */
[----:B------:R-:W-:Y:S01]  /*1740*/  SHF.L.U32 R5, R51, 0x10, RZ ;  /* 0x0000001033057819 */ /* 0x000fe200000006ff */
[----:B------:R-:W-:Y:S02]  /*1750*/  FFMA.FTZ R8, R22, R19, R8 ;  /* 0x0000001316087223 */ /* 0x000fe40000010008 */
[C---:B------:R-:W-:Y:S01]  /*1760*/  IMAD.U32 R4, R27.reuse, 0x10000, RZ ;  /* 0x000100001b047824 */ /* 0x040fe200078e00ff */
[----:B------:R-:W-:Y:S01]  /*1770*/  LOP3.LUT R27, R27, 0xffff0000, RZ, 0xc0, !PT ;  /* 0xffff00001b1b7812 */ /* 0x000fe200078ec0ff */
[----:B------:R-:W-:Y:S01]  /*1780*/  FFMA.FTZ R7, R26, R7, R6 ;  /* 0x000000071a077223 */ /* 0x000fe20000010006 */
[----:B------:R-:W-:Y:S01]  /*1790*/  LOP3.LUT R6, R51, 0xffff0000, RZ, 0xc0, !PT ;  /* 0xffff000033067812 */ /* 0x000fe200078ec0ff */
[----:B------:R-:W-:-:S02]  /*17a0*/  FFMA.FTZ R8, R9, R14, R8 ;  /* 0x0000000e09087223 */ /* 0x000fc40000010008 */
[----:B------:R-:W-:Y:S02]  /*17b0*/  FFMA.FTZ R4, R4, R5, R7 ;  /* 0x0000000504047223 */ /* 0x000fe40000010007 */
[----:B------:R-:W-:Y:S02]  /*17c0*/  FFMA.FTZ R8, R23, R16, R8 ;  /* 0x0000001017087223 */ /* 0x000fe40000010008 */
[----:B------:R-:W-:Y:S02]  /*17d0*/  FFMA.FTZ R6, R27, R6, R4 ;  /* 0x000000061b067223 */ /* 0x000fe40000010004 */
[----:B------:R-:W-:Y:S01]  /*17e0*/  IMAD R13, R56, c[0x0][0x220], RZ ;  /* 0x00008800380d7a24 */ /* 0x000fe200078e02ff */
[----:B------:R-:W0:Y:S04]  /*17f0*/  SHFL.BFLY PT, R5, R8, 0x4, 0x1f ;  /* 0x0c801f0008057f89 */ /* 0x000e2800000e0000 */
[----:B------:R-:W1:Y:S01]  /*1800*/  SHFL.BFLY PT, R7, R6, 0x4, 0x1f ;  /* 0x0c801f0006077f89 */ /* 0x000e6200000e0000 */
[----:B0-----:R-:W-:Y:S01]  /*1810*/  FADD.FTZ R5, R8, R5 ;  /* 0x0000000508057221 */ /* 0x001fe20000010000 */
[----:B------:R-:W-:Y:S01]  /*1820*/  HFMA2.MMA R8, -RZ, RZ, 0, 0 ;  /* 0x00000000ff087435 */ /* 0x000fe200000001ff */
[----:B-1----:R-:W-:-:S03]  /*1830*/  FADD.FTZ R7, R6, R7 ;  /* 0x0000000706077221 */ /* 0x002fc60000010000 */
[----:B------:R-:W0:Y:S04]  /*1840*/  SHFL.BFLY PT, R4, R5, 0x2, 0x1f ;  /* 0x0c401f0005047f89 */ /* 0x000e2800000e0000 */
[----:B------:R-:W1:Y:S01]  /*1850*/  SHFL.BFLY PT, R10, R7, 0x2, 0x1f ;  /* 0x0c401f00070a7f89 */ /* 0x000e6200000e0000 */
[----:B0-----:R-:W-:Y:S01]  /*1860*/  FADD.FTZ R9, R5, R4 ;  /* 0x0000000405097221 */ /* 0x001fe20000010000 */
[----:B------:R-:W-:Y:S01]  /*1870*/  @P0 SHF.R.S32.HI R4, RZ, 0x1f, R63 ;  /* 0x0000001fff040819 */ /* 0x000fe2000001143f */
[----:B------:R-:W-:Y:S02]  /*1880*/  IMAD R5, R53, 0x3000, RZ ;  /* 0x0000300035057824 */ /* 0x000fe400078e02ff */
[----:B-1----:R-:W-:Y:S01]  /*1890*/  FADD.FTZ R11, R7, R10 ;  /* 0x0000000a070b7221 */ /* 0x002fe20000010000 */
[----:B------:R-:W-:Y:S01]  /*18a0*/  @P0 LEA.HI R4, R4, R63, RZ, 0x6 ;  /* 0x0000003f04040211 */ /* 0x000fe200078f30ff */
[----:B------:R-:W0:Y:S01]  /*18b0*/  SHFL.BFLY PT, R10, R9, 0x1, 0x1f ;  /* 0x0c201f00090a7f89 */ /* 0x000e2200000e0000 */
[----:B------:R-:W-:-:S02]  /*18c0*/  SHF.R.S32.HI R14, RZ, 0x1f, R5 ;  /* 0x0000001fff0e7819 */ /* 0x000fc40000011405 */
[----:B------:R-:W-:Y:S01]  /*18d0*/  @P0 LOP3.LUT R8, R4, 0xffffffc0, RZ, 0xc0, !PT ;  /* 0xffffffc004080812 */ /* 0x000fe200078ec0ff */
[----:B------:R-:W1:Y:S01]  /*18e0*/  SHFL.BFLY PT, R12, R11, 0x1, 0x1f ;  /* 0x0c201f000b0c7f89 */ /* 0x000e6200000e0000 */
[----:B------:R-:W-:Y:S01]  /*18f0*/  ISETP.NE.AND P0, PT, R64, RZ, PT ;  /* 0x000000ff4000720c */ /* 0x000fe20003f05270 */
[----:B------:R-:W-:Y:S02]  /*1900*/  IMAD.SHL.U32 R4, R2, 0x4, RZ ;  /* 0x0000000402047824 */ /* 0x000fe400078e00ff */
[----:B------:R-:W-:-:S05]  /*1910*/  IMAD R6, R8, 0xc0, RZ ;  /* 0x000000c008067824 */ /* 0x000fca00078e02ff */
[----:B------:R-:W-:Y:S02]  /*1920*/  SHF.R.S32.HI R7, RZ, 0x1f, R6 ;  /* 0x0000001fff077819 */ /* 0x000fe40000011406 */
[----:B------:R-:W-:Y:S02]  /*1930*/  IADD3 R6, P1, P2, R6, R4, R5 ;  /* 0x0000000406067210 */ /* 0x000fe40007a3e005 */
[----:B------:R-:W-:-:S04]  /*1940*/  SHF.R.S32.HI R4, RZ, 0x1f, R4 ;  /* 0x0000001fff047819 */ /* 0x000fc80000011404 */
[----:B------:R-:W-:Y:S01]  /*1950*/  IADD3.X R7, R7, R4, R14, P1, P2 ;  /* 0x0000000407077210 */ /* 0x000fe20000fe440e */
[----:B0-----:R-:W-:Y:S02]  /*1960*/  FADD.FTZ R14, R9, R10 ;  /* 0x0000000a090e7221 */ /* 0x001fe40000010000 */
[----:B-1----:R-:W-:Y:S01]  /*1970*/  FADD.FTZ R11, R11, R12 ;  /* 0x0000000c0b0b7221 */ /* 0x002fe20000010000 */
[----:B------:R-:W-:Y:S05]  /*1980*/  @P0 BRA `(.L_x_1367) ;  /* 0x0000014000000947 */ /* 0x000fea0003800000 */
[----:B------:R-:W-:Y:S01]  /*1990*/  SHF.R.S32.HI R10, RZ, 0x1f, R8 ;  /* 0x0000001fff0a7819 */ /* 0x000fe20000011408 */
[----:B------:R-:W-:Y:S01]  /*19a0*/  IMAD R9, R56, c[0x0][0x1c8], RZ ;  /* 0x0000720038097a24 */ /* 0x000fe200078e02ff */
[C---:B------:R-:W-:Y:S02]  /*19b0*/  IADD3 R4, P0, R55.reuse, R8, RZ ;  /* 0x0000000837047210 */ /* 0x040fe40007f1e0ff */
[----:B------:R-:W-:Y:S01]  /*19c0*/  ISETP.GE.AND P1, PT, R60, R57, PT ;  /* 0x000000393c00720c */ /* 0x000fe20003f26270 */
[----:B------:R-:W-:Y:S01]  /*19d0*/  IMAD R9, R54, c[0x0][0x1cc], R9 ;  /* 0x0000730036097a24 */ /* 0x000fe200078e0209 */
[----:B------:R-:W-:Y:S01]  /*19e0*/  LEA.HI.X.SX32 R5, R55, R10, 0x1, P0 ;  /* 0x0000000a37057211 */ /* 0x000fe200000f0eff */
[----:B------:R-:W-:-:S04]  /*19f0*/  IMAD R10, R58, c[0x0][0x1d0], RZ ;  /* 0x000074003a0a7a24 */ /* 0x000fc800078e02ff */
[----:B------:R-:W-:-:S04]  /*1a00*/  IMAD.WIDE.U32 R4, R54, c[0x0][0x1c8], R4 ;  /* 0x0000720036047a25 */ /* 0x000fc800078e0004 */
[----:B------:R-:W-:Y:S01]  /*1a10*/  IMAD R10, R59, c[0x0][0x1d4], R10 ;  /* 0x000075003b0a7a24 */ /* 0x000fe200078e020a */
[----:B------:R-:W-:-:S05]  /*1a20*/  IADD3 R5, R5, R9, RZ ;  /* 0x0000000905057210 */ /* 0x000fca0007ffe0ff */
[----:B------:R-:W-:-:S05]  /*1a30*/  IMAD.WIDE.U32 R4, R59, c[0x0][0x1d0], R4 ;  /* 0x000074003b047a25 */ /* 0x000fca00078e0004 */
[----:B------:R-:W-:-:S04]  /*1a40*/  IADD3 R9, P0, R60, R4, RZ ;  /* 0x000000043c097210 */ /* 0x000fc80007f1e0ff */
[----:B------:R-:W-:Y:S02]  /*1a50*/  IADD3.X R10, R61, R5, R10, P0, !PT ;  /* 0x000000053d0a7210 */ /* 0x000fe400007fe40a */
[C---:B------:R-:W-:Y:S02]  /*1a60*/  LEA R4, P2, R9.reuse, c[0x0][0x1b0], 0x2 ;  /* 0x00006c0009047a11 */ /* 0x040fe400078410ff */
[----:B------:R-:W-:Y:S02]  /*1a70*/  ISETP.GE.AND P0, PT, R62, R57, PT ;  /* 0x000000393e00720c */ /* 0x000fe40003f06270 */
[----:B------:R-:W-:Y:S02]  /*1a80*/  LEA.HI.X R5, R9, c[0x0][0x1b4], R10, 0x2, P2 ;  /* 0x00006d0009057a11 */ /* 0x000fe400010f140a */
[----:B------:R-:W-:Y:S02]  /*1a90*/  FSEL R9, R14, RZ, !P1 ;  /* 0x000000ff0e097208 */ /* 0x000fe40004800000 */
[----:B------:R-:W-:-:S03]  /*1aa0*/  FSEL R11, R11, RZ, !P0 ;  /* 0x000000ff0b0b7208 */ /* 0x000fc60004000000 */
[----:B------:R0:W-:Y:S04]  /*1ab0*/  STG.E [R4.64], R9 ;  /* 0x0000000904007986 */ /* 0x0001e8000c101904 */
[----:B------:R0:W-:Y:S02]  /*1ac0*/  STG.E [R4.64+0x80], R11 ;  /* 0x0000800b04007986 */ /* 0x0001e4000c101904 */
.L_x_1367:
[----:B------:R-:W-:Y:S05]  /*1ad0*/  BSYNC B0 ;  /* 0x0000000000007941 */ /* 0x000fea0003800000 */
.L_x_1366:
[----:B------:R-:W-:Y:S01]  /*1ae0*/  IADD3 R52, R52, 0x3f, RZ ;  /* 0x0000003f34347810 */ /* 0x000fe20007ffe0ff */
[C---:B0-----:R-:W-:Y:S01]  /*1af0*/  IMAD.WIDE.U32 R4, R54.reuse, c[0x0][0x220], R6 ;  /* 0x0000880036047a25 */ /* 0x041fe200078e0006 */
[----:B------:R-:W-:Y:S01]  /*1b00*/  ISETP.NE.U32.AND P1, PT, RZ, c[0x0][0x238], PT ;  /* 0x00008e00ff007a0c */ /* 0x000fe20003f25070 */
[----:B------:R-:W-:Y:S01]  /*1b10*/  BSSY B0, `(.L_x_1368) ;  /* 0x0000026000007945 */ /* 0x000fe20003800000 */
[--C-:B------:R-:W-:Y:S01]  /*1b20*/  SHF.R.S32.HI R9, RZ, 0x1f, R52.reuse ;  /* 0x0000001fff097819 */ /* 0x100fe20000011434 */
[----:B------:R-:W-:Y:S01]  /*1b30*/  IMAD R6, R53, -0x40, R52 ;  /* 0xffffffc035067824 */ /* 0x000fe200078e0234 */
[----:B------:R-:W-:Y:S01]  /*1b40*/  ISETP.NE.AND.EX P1, PT, RZ, c[0x0][0x23c], PT, P1 ;  /* 0x00008f00ff007a0c */ /* 0x000fe20003f25310 */
[----:B------:R-:W-:Y:S01]  /*1b50*/  IMAD R13, R54, c[0x0][0x224], R13 ;  /* 0x00008900360d7a24 */ /* 0x000fe200078e020d */
[----:B------:R-:W-:Y:S01]  /*1b60*/  LEA.HI R9, R9, R52, RZ, 0x6 ;  /* 0x0000003409097211 */ /* 0x000fe200078f30ff */
[----:B------:R-:W-:Y:S01]  /*1b70*/  IMAD R10, R58, c[0x0][0x228], RZ ;  /* 0x00008a003a0a7a24 */ /* 0x000fe200078e02ff */
[----:B------:R-:W-:Y:S01]  /*1b80*/  ISETP.NE.OR P1, PT, R2, RZ, !P1 ;  /* 0x000000ff0200720c */ /* 0x000fe20004f25670 */
[----:B------:R-:W-:Y:S01]  /*1b90*/  IMAD.IADD R5, R5, 0x1, R13 ;  /* 0x0000000105057824 */ /* 0x000fe200078e020d */
[----:B------:R-:W-:Y:S01]  /*1ba0*/  LOP3.LUT R9, R9, 0xffffffc0, RZ, 0xc0, !PT ;  /* 0xffffffc009097812 */ /* 0x000fe200078ec0ff */
[----:B------:R-:W-:-:S02]  /*1bb0*/  IMAD R7, R59, c[0x0][0x22c], R10 ;  /* 0x00008b003b077a24 */ /* 0x000fc400078e020a */
[----:B------:R-:W-:Y:S01]  /*1bc0*/  IMAD.WIDE.U32 R4, R59, c[0x0][0x228], R4 ;  /* 0x00008a003b047a25 */ /* 0x000fe200078e0004 */
[----:B------:R-:W-:-:S04]  /*1bd0*/  IADD3 R9, R6, R9, -R52 ;  /* 0x0000000906097210 */ /* 0x000fc80007ffe834 */
[C---:B------:R-:W-:Y:S02]  /*1be0*/  ISETP.GE.AND P0, PT, R2.reuse, R9, PT ;  /* 0x000000090200720c */ /* 0x040fe40003f06270 */
[----:B------:R-:W-:Y:S02]  /*1bf0*/  IADD3 R5, R5, R7, RZ ;  /* 0x0000000705057210 */ /* 0x000fe40007ffe0ff */
[----:B------:R-:W-:Y:S02]  /*1c00*/  ISETP.GT.OR P0, PT, R2, 0x3f, P0 ;  /* 0x0000003f0200780c */ /* 0x000fe40000704670 */
[----:B------:R-:W-:-:S04]  /*1c10*/  LEA R10, P2, R4, c[0x0][0x208], 0x2 ;  /* 0x00008200040a7a11 */ /* 0x000fc800078410ff */
[----:B------:R-:W-:-:S07]  /*1c20*/  LEA.HI.X R11, R4, c[0x0][0x20c], R5, 0x2, P2 ;  /* 0x00008300040b7a11 */ /* 0x000fce00010f1405 */
[----:B------:R-:W-:Y:S05]  /*1c30*/  @P0 BRA `(.L_x_1369) ;  /* 0x0000013000000947 */ /* 0x000fea0003800000 */
[--C-:B------:R-:W-:Y:S01]  /*1c40*/  IADD3 R4, P0, P2, R8, R55, R2.reuse ;  /* 0x0000003708047210 */ /* 0x100fe20007a1e002 */
[----:B------:R-:W-:Y:S01]  /*1c50*/  IMAD R7, R56, c[0x0][0x1f8], RZ ;  /* 0x00007e0038077a24 */ /* 0x000fe200078e02ff */
[----:B------:R-:W-:Y:S01]  /*1c60*/  SHF.R.S32.HI R5, RZ, 0x1f, R55 ;  /* 0x0000001fff057819 */ /* 0x000fe20000011437 */
[----:B------:R-:W-:Y:S01]  /*1c70*/  IMAD R58, R58, c[0x0][0x200], RZ ;  /* 0x000080003a3a7a24 */ /* 0x000fe200078e02ff */
[----:B------:R-:W-:Y:S01]  /*1c80*/  SHF.R.S32.HI R2, RZ, 0x1f, R2 ;  /* 0x0000001fff027819 */ /* 0x000fe20000011402 */
[----:B------:R-:W-:Y:S01]  /*1c90*/  IMAD R7, R54, c[0x0][0x1fc], R7 ;  /* 0x00007f0036077a24 */ /* 0x000fe200078e0207 */
[----:B------:R-:W-:-:S04]  /*1ca0*/  SHF.R.S32.HI R8, RZ, 0x1f, R8 ;  /* 0x0000001fff087819 */ /* 0x000fc80000011408 */
[----:B------:R-:W-:Y:S01]  /*1cb0*/  IADD3.X R5, R8, R5, R2, P0, P2 ;  /* 0x0000000508057210 */ /* 0x000fe200007e4402 */
[C---:B------:R-:W-:Y:S01]  /*1cc0*/  FMUL.FTZ R2, R78.reuse, 1.4426950216293334961 ;  /* 0x3fb8aa3b4e027820 */ /* 0x040fe20000410000 */
[----:B------:R-:W-:-:S03]  /*1cd0*/  FSETP.NEU.FTZ.AND P0, PT, R78, -INF , PT ;  /* 0xff8000004e00780b */ /* 0x000fc60003f1d000 */
[----:B------:R-:W-:-:S04]  /*1ce0*/  IMAD.WIDE.U32 R4, R54, c[0x0][0x1f8], R4 ;  /* 0x00007e0036047a25 */ /* 0x000fc800078e0004 */
[----:B------:R-:W-:Y:S02]  /*1cf0*/  IMAD.IADD R5, R5, 0x1, R7 ;  /* 0x0000000105057824 */ /* 0x000fe400078e0207 */
[C---:B------:R-:W-:Y:S02]  /*1d00*/  IMAD R7, R59.reuse, c[0x0][0x204], R58 ;  /* 0x000081003b077a24 */ /* 0x040fe400078e023a */
[----:B------:R-:W-:-:S05]  /*1d10*/  IMAD.WIDE.U32 R4, R59, c[0x0][0x200], R4 ;  /* 0x000080003b047a25 */ /* 0x000fca00078e0004 */
[----:B------:R-:W-:Y:S02]  /*1d20*/  IADD3 R5, R5, R7, RZ ;  /* 0x0000000705057210 */ /* 0x000fe40007ffe0ff */
[----:B------:R-:W-:-:S04]  /*1d30*/  LEA R6, P2, R4, c[0x0][0x1f0], 0x2 ;  /* 0x00007c0004067a11 */ /* 0x000fc800078410ff */
[----:B------:R-:W-:Y:S02]  /*1d40*/  LEA.HI.X R7, R4, c[0x0][0x1f4], R5, 0x2, P2 ;  /* 0x00007d0004077a11 */ /* 0x000fe400010f1405 */
[----:B------:R-:W-:-:S05]  /*1d50*/  FSEL R5, R2, RZ, P0 ;  /* 0x000000ff02057208 */ /* 0x000fca0000000000 */
[----:B------:R0:W-:Y:S02]  /*1d60*/  STG.E [R6.64], R5 ;  /* 0x0000000506007986 */ /* 0x0001e4000c101904 */
.L_x_1369:
[----:B------:R-:W-:Y:S05]  /*1d70*/  BSYNC B0 ;  /* 0x0000000000007941 */ /* 0x000fea0003800000 */
.L_x_1368:
        /* <DEDUP_REMOVED lines=13> */
[----:B------:R-:W-:-:S04]  /*1e50*/  IMAD R53, R53, c[0x0][0x230], R0 ;  /* 0x00008c0035357a24 */ /* 0x000fc800078e0200 */
[----:B------:R-:W-:-:S04]  /*1e60*/  IMAD R2, R53, c[0x0][0x170], R54 ;  /* 0x00005c0035027a24 */ /* 0x000fc800078e0236 */
[----:B------:R-:W-:-:S05]  /*1e70*/  IMAD.WIDE R2, R2, R3, c[0x0][0x238] ;  /* 0x00008e0002027625 */ /* 0x000fca00078e0203 */
[----:B------:R-:W-:Y:S01]  /*1e80*/  STG.E [R2.64], RZ ;  /* 0x000000ff02007986 */ /* 0x000fe2000c101904 */
[----:B------:R-:W-:Y:S05]  /*1e90*/  EXIT ;  /* 0x000000000000794d */ /* 0x000fea0003800000 */
.L_x_1370:
        /* <DEDUP_REMOVED lines=14> */
.L_x_1434:


//--------------------- .nv.shared._ZN7cutlass13device_kernelIN5flash19enable_sm80_to_sm89INS1_16FlashAttnBwdSm80INS1_25CollectiveMainloopBwdSm80ILi1ELi1EN4cute5tupleIJNS5_1CILi64EEES8_NS7_ILi192EEEEEENS_10bfloat16_tEfNS_4arch4Sm80ELb0ELb0ELb1ELb0ELb0ELb0ELb0ELb0ELi2ELi2ELi2ELi2ELb1EEENS1_21CollectiveEpilogueBwdISA_SB_SD_Li256ELb0ELb0ELi4EEENS1_19SingleTileSchedulerILb0ELb0ELb0ELi64EEEEEEEEEvNT_6ParamsE --------------------------
	.section	.nv.shared._ZN7cutlass13device_kernelIN5flash19enable_sm80_to_sm89INS1_16FlashAttnBwdSm80INS1_25CollectiveMainloopBwdSm80ILi1ELi1EN4cute5tupleIJNS5_1CILi64EEES8_NS7_ILi192EEEEEENS_10bfloat16_tEfNS_4arch4Sm80ELb0ELb0ELb1ELb0ELb0ELb0ELb0ELb0ELi2ELi2ELi2ELi2ELb1EEENS1_21CollectiveEpilogueBwdISA_SB_SD_Li256ELb0ELb0ELi4EEENS1_19SingleTileSchedulerILb0ELb0ELb0ELi64EEEEEEEEEvNT_6ParamsE,"aw",@nobits
	.sectionflags	@""
	.align	16


//--------------------- .nv.global                --------------------------
	.section	.nv.global,"aw",@nobits
.nv.global:
	.type		_ZN74_INTERNAL_83fe1b93_38_flash_bwd_hdim192_bf16_softcap_sm80_cu_ef95aea4_29224cute1_E,@object
	.size		_ZN74_INTERNAL_83fe1b93_38_flash_bwd_hdim192_bf16_softcap_sm80_cu_ef95aea4_29224cute1_E,(_ZN74_INTERNAL_83fe1b93_38_flash_bwd_hdim192_bf16_softcap_sm80_cu_ef95aea4_29224cuda3std3__45__cpo6cbeginE - _ZN74_INTERNAL_83fe1b93_38_flash_bwd_hdim192_bf16_softcap_sm80_cu_ef95aea4_29224cute1_E)
_ZN74_INTERNAL_83fe1b93_38_flash_bwd_hdim192_bf16_softcap_sm80_cu_ef95aea4_29224cute1_E:
	.zero		1
	.type		_ZN74_INTERNAL_83fe1b93_38_flash_bwd_hdim192_bf16_softcap_sm80_cu_ef95aea4_29224cuda3std3__45__cpo6cbeginE,@object
	.size		_ZN74_INTERNAL_83fe1b93_38_flash_bwd_hdim192_bf16_softcap_sm80_cu_ef95aea4_29224cuda3std3__45__cpo6cbeginE,(_ZN74_INTERNAL_83fe1b93_38_flash_bwd_hdim192_bf16_softcap_sm80_cu_ef95aea4_29224cuda3std3__48in_placeE - _ZN74_INTERNAL_83fe1b93_38_flash_bwd_hdim192_bf16_softcap_sm80_cu_ef95aea4_29224cuda3std3__45__cpo6cbeginE)
_ZN74_INTERNAL_83fe1b93_38_flash_bwd_hdim192_bf16_softcap_sm80_cu_ef95aea4_29224cuda3std3__45__cpo6cbeginE:
	.zero		1
	.type		_ZN74_INTERNAL_83fe1b93_38_flash_bwd_hdim192_bf16_softcap_sm80_cu_ef95aea4_29224cuda3std3__48in_placeE,@object
	.size		_ZN74_INTERNAL_83fe1b93_38_flash_bwd_hdim192_bf16_softcap_sm80_cu_ef95aea4_29224cuda3std3__48in_placeE,(_ZN74_INTERNAL_83fe1b93_38_flash_bwd_hdim192_bf16_softcap_sm80_cu_ef95aea4_29224cuda3std6ranges3__45__cpo9iter_moveE - _ZN74_INTERNAL_83fe1b93_38_flash_bwd_hdim192_bf16_softcap_sm80_cu_ef95aea4_29224cuda3std3__48in_placeE)
_ZN74_INTERNAL_83fe1b93_38_flash_bwd_hdim192_bf16_softcap_sm80_cu_ef95aea4_29224cuda3std3__48in_placeE:
	.zero		1
	.type		_ZN74_INTERNAL_83fe1b93_38_flash_bwd_hdim192_bf16_softcap_sm80_cu_ef95aea4_29224cuda3std6ranges3__45__cpo9iter_moveE,@object
	.size		_ZN74_INTERNAL_83fe1b93_38_flash_bwd_hdim192_bf16_softcap_sm80_cu_ef95aea4_29224cuda3std6ranges3__45__cpo9iter_moveE,(_ZN74_INTERNAL_83fe1b93_38_flash_bwd_hdim192_bf16_softcap_sm80_cu_ef95aea4_29224cuda3std3__45__cpo5beginE - _ZN74_INTERNAL_83fe1b93_38_flash_bwd_hdim192_bf16_softcap_sm80_cu_ef95aea4_29224cuda3std6ranges3__45__cpo9iter_moveE)
_ZN74_INTERNAL_83fe1b93_38_flash_bwd_hdim192_bf16_softcap_sm80_cu_ef95aea4_29224cuda3std6ranges3__45__cpo9iter_moveE:
	.zero		1
	.type		_ZN74_INTERNAL_83fe1b93_38_flash_bwd_hdim192_bf16_softcap_sm80_cu_ef95aea4_29224cuda3std3__45__cpo5beginE,@object
	.size		_ZN74_INTERNAL_83fe1b93_38_flash_bwd_hdim192_bf16_softcap_sm80_cu_ef95aea4_29224cuda3std3__45__cpo5beginE,(_ZN74_INTERNAL_83fe1b93_38_flash_bwd_hdim192_bf16_softcap_sm80_cu_ef95aea4_29224cuda3std3__476_GLOBAL__N__83fe1b93_38_flash_bwd_hdim192_bf16_softcap_sm80_cu_ef95aea4_29226ignoreE - _ZN74_INTERNAL_83fe1b93_38_flash_bwd_hdim192_bf16_softcap_sm80_cu_ef95aea4_29224cuda3std3__45__cpo5beginE)
_ZN74_INTERNAL_83fe1b93_38_flash_bwd_hdim192_bf16_softcap_sm80_cu_ef95aea4_29224cuda3std3__45__cpo5beginE:
	.zero		1
	.type		_ZN74_INTERNAL_83fe1b93_38_flash_bwd_hdim192_bf16_softcap_sm80_cu_ef95aea4_29224cuda3std3__476_GLOBAL__N__83fe1b93_38_flash_bwd_hdim192_bf16_softcap_sm80_cu_ef95aea4_29226ignoreE,@object
	.size		_ZN74_INTERNAL_83fe1b93_38_flash_bwd_hdim192_bf16_softcap_sm80_cu_ef95aea4_29224cuda3std3__476_GLOBAL__N__83fe1b93_38_flash_bwd_hdim192_bf16_softcap_sm80_cu_ef95aea4_29226ignoreE,(_ZN74_INTERNAL_83fe1b93_38_flash_bwd_hdim192_bf16_softcap_sm80_cu_ef95aea4_29224cute7productE - _ZN74_INTERNAL_83fe1b93_38_flash_bwd_hdim192_bf16_softcap_sm80_cu_ef95aea4_29224cuda3std3__476_GLOBAL__N__83fe1b93_38_flash_bwd_hdim192_bf16_softcap_sm80_cu_ef95aea4_29226ignoreE)
_ZN74_INTERNAL_83fe1b93_38_flash_bwd_hdim192_bf16_softcap_sm80_cu_ef95aea4_29224cuda3std3__476_GLOBAL__N__83fe1b93_38_flash_bwd_hdim192_bf16_softcap_sm80_cu_ef95aea4_29226ignoreE:
	.zero		1
	.type		_ZN74_INTERNAL_83fe1b93_38_flash_bwd_hdim192_bf16_softcap_sm80_cu_ef95aea4_29224cute7productE,@object
	.size		_ZN74_INTERNAL_83fe1b93_38_flash_bwd_hdim192_bf16_softcap_sm80_cu_ef95aea4_29224cute7productE,(_ZN74_INTERNAL_83fe1b93_38_flash_bwd_hdim192_bf16_softcap_sm80_cu_ef95aea4_29224cuda3std3__45__cpo3endE - _ZN74_INTERNAL_83fe1b93_38_flash_bwd_hdim192_bf16_softcap_sm80_cu_ef95aea4_29224cute7productE)
_ZN74_INTERNAL_83fe1b93_38_flash_bwd_hdim192_bf16_softcap_sm80_cu_ef95aea4_29224cute7productE:
	.zero		1
	.type		_ZN74_INTERNAL_83fe1b93_38_flash_bwd_hdim192_bf16_softcap_sm80_cu_ef95aea4_29224cuda3std3__45__cpo3endE,@object
	.size		_ZN74_INTERNAL_83fe1b93_38_flash_bwd_hdim192_bf16_softcap_sm80_cu_ef95aea4_29224cuda3std3__45__cpo3endE,(_ZN74_INTERNAL_83fe1b93_38_flash_bwd_hdim192_bf16_softcap_sm80_cu_ef95aea4_29224cuda3std3__419piecewise_constructE - _ZN74_INTERNAL_83fe1b93_38_flash_bwd_hdim192_bf16_softcap_sm80_cu_ef95aea4_29224cuda3std3__45__cpo3endE)
_ZN74_INTERNAL_83fe1b93_38_flash_bwd_hdim192_bf16_softcap_sm80_cu_ef95aea4_29224cuda3std3__45__cpo3endE:
	.zero		1
	.type		_ZN74_INTERNAL_83fe1b93_38_flash_bwd_hdim192_bf16_softcap_sm80_cu_ef95aea4_29224cuda3std3__419piecewise_constructE,@object
	.size		_ZN74_INTERNAL_83fe1b93_38_flash_bwd_hdim192_bf16_softcap_sm80_cu_ef95aea4_29224cuda3std3__419piecewise_constructE,(_ZN74_INTERNAL_83fe1b93_38_flash_bwd_hdim192_bf16_softcap_sm80_cu_ef95aea4_29224cuda3std3__45__cpo4cendE - _ZN74_INTERNAL_83fe1b93_38_flash_bwd_hdim192_bf16_softcap_sm80_cu_ef95aea4_29224cuda3std3__419piecewise_constructE)
_ZN74_INTERNAL_83fe1b93_38_flash_bwd_hdim192_bf16_softcap_sm80_cu_ef95aea4_29224cuda3std3__419piecewise_constructE:
	.zero		1
	.type		_ZN74_INTERNAL_83fe1b93_38_flash_bwd_hdim192_bf16_softcap_sm80_cu_ef95aea4_29224cuda3std3__45__cpo4cendE,@object
	.size		_ZN74_INTERNAL_83fe1b93_38_flash_bwd_hdim192_bf16_softcap_sm80_cu_ef95aea4_29224cuda3std3__45__cpo4cendE,(_ZN74_INTERNAL_83fe1b93_38_flash_bwd_hdim192_bf16_softcap_sm80_cu_ef95aea4_29224cuda3std6ranges3__45__cpo4swapE - _ZN74_INTERNAL_83fe1b93_38_flash_bwd_hdim192_bf16_softcap_sm80_cu_ef95aea4_29224cuda3std3__45__cpo4cendE)
_ZN74_INTERNAL_83fe1b93_38_flash_bwd_hdim192_bf16_softcap_sm80_cu_ef95aea4_29224cuda3std3__45__cpo4cendE:
	.zero		1
	.type		_ZN74_INTERNAL_83fe1b93_38_flash_bwd_hdim192_bf16_softcap_sm80_cu_ef95aea4_29224cuda3std6ranges3__45__cpo4swapE,@object
	.size		_ZN74_INTERNAL_83fe1b93_38_flash_bwd_hdim192_bf16_softcap_sm80_cu_ef95aea4_29224cuda3std6ranges3__45__cpo4swapE,(.L_7 - _ZN74_INTERNAL_83fe1b93_38_flash_bwd_hdim192_bf16_softcap_sm80_cu_ef95aea4_29224cuda3std6ranges3__45__cpo4swapE)
_ZN74_INTERNAL_83fe1b93_38_flash_bwd_hdim192_bf16_softcap_sm80_cu_ef95aea4_29224cuda3std6ranges3__45__cpo4swapE:
	.zero		1
.L_7:


//--------------------- .nv.shared._ZN7cutlass13device_kernelIN5flash19enable_sm80_to_sm89INS1_16FlashAttnBwdSm80INS1_25CollectiveMainloopBwdSm80ILi1ELi1EN4cute5tupleIJNS5_1CILi64EEES8_NS7_ILi192EEEEEENS_10bfloat16_tEfNS_4arch4Sm80ELb0ELb0ELb1ELb0ELb1ELb0ELb0ELb0ELi2ELi2ELi2ELi2ELb1EEENS1_21CollectiveEpilogueBwdISA_SB_SD_Li256ELb0ELb0ELi4EEENS1_19SingleTileSchedulerILb0ELb0ELb0ELi64EEEEEEEEEvNT_6ParamsE --------------------------
	.section	.nv.shared._ZN7cutlass13device_kernelIN5flash19enable_sm80_to_sm89INS1_16FlashAttnBwdSm80INS1_25CollectiveMainloopBwdSm80ILi1ELi1EN4cute5tupleIJNS5_1CILi64EEES8_NS7_ILi192EEEEEENS_10bfloat16_tEfNS_4arch4Sm80ELb0ELb0ELb1ELb0ELb1ELb0ELb0ELb0ELi2ELi2ELi2ELi2ELb1EEENS1_21CollectiveEpilogueBwdISA_SB_SD_Li256ELb0ELb0ELi4EEENS1_19SingleTileSchedulerILb0ELb0ELb0ELi64EEEEEEEEEvNT_6ParamsE,"aw",@nobits
	.sectionflags	@""
	.align	16


//--------------------- .nv.shared._ZN7cutlass13device_kernelIN5flash19enable_sm80_to_sm89INS1_16FlashAttnBwdSm80INS1_25CollectiveMainloopBwdSm80ILi1ELi1EN4cute5tupleIJNS5_1CILi64EEES8_NS7_ILi192EEEEEENS_10bfloat16_tEfNS_4arch4Sm80ELb0ELb0ELb1ELb0ELb0ELb0ELb0ELb0ELi2ELi2ELi2ELi2ELb1EEENS1_24CollectiveEpilogueBwdGQAISA_fSD_Li256ELb0ELb0EEENS1_19SingleTileSchedulerILb0ELb0ELb0ELi64EEEEEEEEEvNT_6ParamsE --------------------------
	.section	.nv.shared._ZN7cutlass13device_kernelIN5flash19enable_sm80_to_sm89INS1_16FlashAttnBwdSm80INS1_25CollectiveMainloopBwdSm80ILi1ELi1EN4cute5tupleIJNS5_1CILi64EEES8_NS7_ILi192EEEEEENS_10bfloat16_tEfNS_4arch4Sm80ELb0ELb0ELb1ELb0ELb0ELb0ELb0ELb0ELi2ELi2ELi2ELi2ELb1EEENS1_24CollectiveEpilogueBwdGQAISA_fSD_Li256ELb0ELb0EEENS1_19SingleTileSchedulerILb0ELb0ELb0ELi64EEEEEEEEEvNT_6ParamsE,"aw",@nobits
	.sectionflags	@""
	.align	16


//--------------------- .nv.shared._ZN7cutlass13device_kernelIN5flash19enable_sm80_to_sm89INS1_16FlashAttnBwdSm80INS1_25CollectiveMainloopBwdSm80ILi1ELi1EN4cute5tupleIJNS5_1CILi64EEES8_NS7_ILi192EEEEEENS_10bfloat16_tEfNS_4arch4Sm80ELb0ELb0ELb1ELb0ELb1ELb0ELb0ELb0ELi2ELi2ELi2ELi2ELb1EEENS1_24CollectiveEpilogueBwdGQAISA_fSD_Li256ELb0ELb1EEENS1_19SingleTileSchedulerILb0ELb0ELb0ELi64EEEEEEEEEvNT_6ParamsE --------------------------
	.section	.nv.shared._ZN7cutlass13device_kernelIN5flash19enable_sm80_to_sm89INS1_16FlashAttnBwdSm80INS1_25CollectiveMainloopBwdSm80ILi1ELi1EN4cute5tupleIJNS5_1CILi64EEES8_NS7_ILi192EEEEEENS_10bfloat16_tEfNS_4arch4Sm80ELb0ELb0ELb1ELb0ELb1ELb0ELb0ELb0ELi2ELi2ELi2ELi2ELb1EEENS1_24CollectiveEpilogueBwdGQAISA_fSD_Li256ELb0ELb1EEENS1_19SingleTileSchedulerILb0ELb0ELb0ELi64EEEEEEEEEvNT_6ParamsE,"aw",@nobits
	.sectionflags	@""
	.align	16


//--------------------- .nv.shared._ZN7cutlass13device_kernelIN5flash19enable_sm80_to_sm89INS1_16FlashAttnBwdSm80INS1_25CollectiveMainloopBwdSm80ILi1ELi1EN4cute5tupleIJNS5_1CILi64EEES8_NS7_ILi192EEEEEENS_10bfloat16_tEfNS_4arch4Sm80ELb0ELb0ELb1ELb1ELb0ELb0ELb0ELb0ELi2ELi2ELi2ELi2ELb1EEENS1_21CollectiveEpilogueBwdISA_SB_SD_Li256ELb1ELb0ELi4EEENS1_19SingleTileSchedulerILb1ELb0ELb0ELi64EEEEEEEEEvNT_6ParamsE --------------------------
	.section	.nv.shared._ZN7cutlass13device_kernelIN5flash19enable_sm80_to_sm89INS1_16FlashAttnBwdSm80INS1_25CollectiveMainloopBwdSm80ILi1ELi1EN4cute5tupleIJNS5_1CILi64EEES8_NS7_ILi192EEEEEENS_10bfloat16_tEfNS_4arch4Sm80ELb0ELb0ELb1ELb1ELb0ELb0ELb0ELb0ELi2ELi2ELi2ELi2ELb1EEENS1_21CollectiveEpilogueBwdISA_SB_SD_Li256ELb1ELb0ELi4EEENS1_19SingleTileSchedulerILb1ELb0ELb0ELi64EEEEEEEEEvNT_6ParamsE,"aw",@nobits
	.sectionflags	@""
	.align	16


//--------------------- .nv.shared._ZN7cutlass13device_kernelIN5flash19enable_sm80_to_sm89INS1_16FlashAttnBwdSm80INS1_25CollectiveMainloopBwdSm80ILi1ELi1EN4cute5tupleIJNS5_1CILi64EEES8_NS7_ILi192EEEEEENS_10bfloat16_tEfNS_4arch4Sm80ELb0ELb0ELb1ELb1ELb1ELb0ELb0ELb0ELi2ELi2ELi2ELi2ELb1EEENS1_21CollectiveEpilogueBwdISA_SB_SD_Li256ELb1ELb0ELi4EEENS1_19SingleTileSchedulerILb1ELb0ELb0ELi64EEEEEEEEEvNT_6ParamsE --------------------------
	.section	.nv.shared._ZN7cutlass13device_kernelIN5flash19enable_sm80_to_sm89INS1_16FlashAttnBwdSm80INS1_25CollectiveMainloopBwdSm80ILi1ELi1EN4cute5tupleIJNS5_1CILi64EEES8_NS7_ILi192EEEEEENS_10bfloat16_tEfNS_4arch4Sm80ELb0ELb0ELb1ELb1ELb1ELb0ELb0ELb0ELi2ELi2ELi2ELi2ELb1EEENS1_21CollectiveEpilogueBwdISA_SB_SD_Li256ELb1ELb0ELi4EEENS1_19SingleTileSchedulerILb1ELb0ELb0ELi64EEEEEEEEEvNT_6ParamsE,"aw",@nobits
	.sectionflags	@""
	.align	16


//--------------------- .nv.shared._ZN7cutlass13device_kernelIN5flash19enable_sm80_to_sm89INS1_16FlashAttnBwdSm80INS1_25CollectiveMainloopBwdSm80ILi1ELi1EN4cute5tupleIJNS5_1CILi64EEES8_NS7_ILi192EEEEEENS_10bfloat16_tEfNS_4arch4Sm80ELb0ELb0ELb1ELb1ELb0ELb0ELb0ELb0ELi2ELi2ELi2ELi2ELb1EEENS1_24CollectiveEpilogueBwdGQAISA_fSD_Li256ELb1ELb0EEENS1_19SingleTileSchedulerILb1ELb0ELb0ELi64EEEEEEEEEvNT_6ParamsE --------------------------
	.section	.nv.shared._ZN7cutlass13device_kernelIN5flash19enable_sm80_to_sm89INS1_16FlashAttnBwdSm80INS1_25CollectiveMainloopBwdSm80ILi1ELi1EN4cute5tupleIJNS5_1CILi64EEES8_NS7_ILi192EEEEEENS_10bfloat16_tEfNS_4arch4Sm80ELb0ELb0ELb1ELb1ELb0ELb0ELb0ELb0ELi2ELi2ELi2ELi2ELb1EEENS1_24CollectiveEpilogueBwdGQAISA_fSD_Li256ELb1ELb0EEENS1_19SingleTileSchedulerILb1ELb0ELb0ELi64EEEEEEEEEvNT_6ParamsE,"aw",@nobits
	.sectionflags	@""
	.align	16


//--------------------- .nv.shared._ZN7cutlass13device_kernelIN5flash19enable_sm80_to_sm89INS1_16FlashAttnBwdSm80INS1_25CollectiveMainloopBwdSm80ILi1ELi1EN4cute5tupleIJNS5_1CILi64EEES8_NS7_ILi192EEEEEENS_10bfloat16_tEfNS_4arch4Sm80ELb0ELb0ELb1ELb1ELb1ELb0ELb0ELb0ELi2ELi2ELi2ELi2ELb1EEENS1_24CollectiveEpilogueBwdGQAISA_fSD_Li256ELb1ELb1EEENS1_19SingleTileSchedulerILb1ELb0ELb0ELi64EEEEEEEEEvNT_6ParamsE --------------------------
	.section	.nv.shared._ZN7cutlass13device_kernelIN5flash19enable_sm80_to_sm89INS1_16FlashAttnBwdSm80INS1_25CollectiveMainloopBwdSm80ILi1ELi1EN4cute5tupleIJNS5_1CILi64EEES8_NS7_ILi192EEEEEENS_10bfloat16_tEfNS_4arch4Sm80ELb0ELb0ELb1ELb1ELb1ELb0ELb0ELb0ELi2ELi2ELi2ELi2ELb1EEENS1_24CollectiveEpilogueBwdGQAISA_fSD_Li256ELb1ELb1EEENS1_19SingleTileSchedulerILb1ELb0ELb0ELi64EEEEEEEEEvNT_6ParamsE,"aw",@nobits
	.sectionflags	@""
	.align	16


//--------------------- .nv.shared._ZN7cutlass13device_kernelIN5flash19enable_sm80_to_sm89INS1_16FlashAttnBwdSm80INS1_25CollectiveMainloopBwdSm80ILi1ELi1EN4cute5tupleIJNS5_1CILi64EEES8_NS7_ILi192EEEEEENS_10bfloat16_tEfNS_4arch4Sm80ELb0ELb1ELb1ELb0ELb0ELb0ELb0ELb0ELi2ELi2ELi2ELi2ELb1EEENS1_21CollectiveEpilogueBwdISA_SB_SD_Li256ELb0ELb0ELi4EEENS1_19SingleTileSchedulerILb0ELb0ELb0ELi64EEEEEEEEEvNT_6ParamsE --------------------------
	.section	.nv.shared._ZN7cutlass13device_kernelIN5flash19enable_sm80_to_sm89INS1_16FlashAttnBwdSm80INS1_25CollectiveMainloopBwdSm80ILi1ELi1EN4cute5tupleIJNS5_1CILi64EEES8_NS7_ILi192EEEEEENS_10bfloat16_tEfNS_4arch4Sm80ELb0ELb1ELb1ELb0ELb0ELb0ELb0ELb0ELi2ELi2ELi2ELi2ELb1EEENS1_21CollectiveEpilogueBwdISA_SB_SD_Li256ELb0ELb0ELi4EEENS1_19SingleTileSchedulerILb0ELb0ELb0ELi64EEEEEEEEEvNT_6ParamsE,"aw",@nobits
	.sectionflags	@""
	.align	16


//--------------------- .nv.shared._ZN7cutlass13device_kernelIN5flash19enable_sm80_to_sm89INS1_16FlashAttnBwdSm80INS1_25CollectiveMainloopBwdSm80ILi1ELi1EN4cute5tupleIJNS5_1CILi64EEES8_NS7_ILi192EEEEEENS_10bfloat16_tEfNS_4arch4Sm80ELb0ELb1ELb1ELb0ELb1ELb0ELb0ELb0ELi2ELi2ELi2ELi2ELb1EEENS1_21CollectiveEpilogueBwdISA_SB_SD_Li256ELb0ELb0ELi4EEENS1_19SingleTileSchedulerILb0ELb0ELb0ELi64EEEEEEEEEvNT_6ParamsE --------------------------
	.section	.nv.shared._ZN7cutlass13device_kernelIN5flash19enable_sm80_to_sm89INS1_16FlashAttnBwdSm80INS1_25CollectiveMainloopBwdSm80ILi1ELi1EN4cute5tupleIJNS5_1CILi64EEES8_NS7_ILi192EEEEEENS_10bfloat16_tEfNS_4arch4Sm80ELb0ELb1ELb1ELb0ELb1ELb0ELb0ELb0ELi2ELi2ELi2ELi2ELb1EEENS1_21CollectiveEpilogueBwdISA_SB_SD_Li256ELb0ELb0ELi4EEENS1_19SingleTileSchedulerILb0ELb0ELb0ELi64EEEEEEEEEvNT_6ParamsE,"aw",@nobits
	.sectionflags	@""
	.align	16


//--------------------- .nv.shared._ZN7cutlass13device_kernelIN5flash19enable_sm80_to_sm89INS1_16FlashAttnBwdSm80INS1_25CollectiveMainloopBwdSm80ILi1ELi1EN4cute5tupleIJNS5_1CILi64EEES8_NS7_ILi192EEEEEENS_10bfloat16_tEfNS_4arch4Sm80ELb0ELb1ELb1ELb0ELb0ELb0ELb0ELb0ELi2ELi2ELi2ELi2ELb1EEENS1_24CollectiveEpilogueBwdGQAISA_fSD_Li256ELb0ELb0EEENS1_19SingleTileSchedulerILb0ELb0ELb0ELi64EEEEEEEEEvNT_6ParamsE --------------------------
	.section	.nv.shared._ZN7cutlass13device_kernelIN5flash19enable_sm80_to_sm89INS1_16FlashAttnBwdSm80INS1_25CollectiveMainloopBwdSm80ILi1ELi1EN4cute5tupleIJNS5_1CILi64EEES8_NS7_ILi192EEEEEENS_10bfloat16_tEfNS_4arch4Sm80ELb0ELb1ELb1ELb0ELb0ELb0ELb0ELb0ELi2ELi2ELi2ELi2ELb1EEENS1_24CollectiveEpilogueBwdGQAISA_fSD_Li256ELb0ELb0EEENS1_19SingleTileSchedulerILb0ELb0ELb0ELi64EEEEEEEEEvNT_6ParamsE,"aw",@nobits
	.sectionflags	@""
	.align	16


//--------------------- .nv.shared._ZN7cutlass13device_kernelIN5flash19enable_sm80_to_sm89INS1_16FlashAttnBwdSm80INS1_25CollectiveMainloopBwdSm80ILi1ELi1EN4cute5tupleIJNS5_1CILi64EEES8_NS7_ILi192EEEEEENS_10bfloat16_tEfNS_4arch4Sm80ELb0ELb1ELb1ELb0ELb1ELb0ELb0ELb0ELi2ELi2ELi2ELi2ELb1EEENS1_24CollectiveEpilogueBwdGQAISA_fSD_Li256ELb0ELb1EEENS1_19SingleTileSchedulerILb0ELb0ELb0ELi64EEEEEEEEEvNT_6ParamsE --------------------------
	.section	.nv.shared._ZN7cutlass13device_kernelIN5flash19enable_sm80_to_sm89INS1_16FlashAttnBwdSm80INS1_25CollectiveMainloopBwdSm80ILi1ELi1EN4cute5tupleIJNS5_1CILi64EEES8_NS7_ILi192EEEEEENS_10bfloat16_tEfNS_4arch4Sm80ELb0ELb1ELb1ELb0ELb1ELb0ELb0ELb0ELi2ELi2ELi2ELi2ELb1EEENS1_24CollectiveEpilogueBwdGQAISA_fSD_Li256ELb0ELb1EEENS1_19SingleTileSchedulerILb0ELb0ELb0ELi64EEEEEEEEEvNT_6ParamsE,"aw",@nobits
	.sectionflags	@""
	.align	16


//--------------------- .nv.shared._ZN7cutlass13device_kernelIN5flash19enable_sm80_to_sm89INS1_16FlashAttnBwdSm80INS1_25CollectiveMainloopBwdSm80ILi1ELi1EN4cute5tupleIJNS5_1CILi64EEES8_NS7_ILi192EEEEEENS_10bfloat16_tEfNS_4arch4Sm80ELb0ELb1ELb1ELb1ELb0ELb0ELb0ELb0ELi2ELi2ELi2ELi2ELb1EEENS1_21CollectiveEpilogueBwdISA_SB_SD_Li256ELb1ELb0ELi4EEENS1_19SingleTileSchedulerILb1ELb0ELb0ELi64EEEEEEEEEvNT_6ParamsE --------------------------
	.section	.nv.shared._ZN7cutlass13device_kernelIN5flash19enable_sm80_to_sm89INS1_16FlashAttnBwdSm80INS1_25CollectiveMainloopBwdSm80ILi1ELi1EN4cute5tupleIJNS5_1CILi64EEES8_NS7_ILi192EEEEEENS_10bfloat16_tEfNS_4arch4Sm80ELb0ELb1ELb1ELb1ELb0ELb0ELb0ELb0ELi2ELi2ELi2ELi2ELb1EEENS1_21CollectiveEpilogueBwdISA_SB_SD_Li256ELb1ELb0ELi4EEENS1_19SingleTileSchedulerILb1ELb0ELb0ELi64EEEEEEEEEvNT_6ParamsE,"aw",@nobits
	.sectionflags	@""
	.align	16


//--------------------- .nv.shared._ZN7cutlass13device_kernelIN5flash19enable_sm80_to_sm89INS1_16FlashAttnBwdSm80INS1_25CollectiveMainloopBwdSm80ILi1ELi1EN4cute5tupleIJNS5_1CILi64EEES8_NS7_ILi192EEEEEENS_10bfloat16_tEfNS_4arch4Sm80ELb0ELb1ELb1ELb1ELb1ELb0ELb0ELb0ELi2ELi2ELi2ELi2ELb1EEENS1_21CollectiveEpilogueBwdISA_SB_SD_Li256ELb1ELb0ELi4EEENS1_19SingleTileSchedulerILb1ELb0ELb0ELi64EEEEEEEEEvNT_6ParamsE --------------------------
	.section	.nv.shared._ZN7cutlass13device_kernelIN5flash19enable_sm80_to_sm89INS1_16FlashAttnBwdSm80INS1_25CollectiveMainloopBwdSm80ILi1ELi1EN4cute5tupleIJNS5_1CILi64EEES8_NS7_ILi192EEEEEENS_10bfloat16_tEfNS_4arch4Sm80ELb0ELb1ELb1ELb1ELb1ELb0ELb0ELb0ELi2ELi2ELi2ELi2ELb1EEENS1_21CollectiveEpilogueBwdISA_SB_SD_Li256ELb1ELb0ELi4EEENS1_19SingleTileSchedulerILb1ELb0ELb0ELi64EEEEEEEEEvNT_6ParamsE,"aw",@nobits
	.sectionflags	@""
	.align	16


//--------------------- .nv.shared._ZN7cutlass13device_kernelIN5flash19enable_sm80_to_sm89INS1_16FlashAttnBwdSm80INS1_25CollectiveMainloopBwdSm80ILi1ELi1EN4cute5tupleIJNS5_1CILi64EEES8_NS7_ILi192EEEEEENS_10bfloat16_tEfNS_4arch4Sm80ELb0ELb1ELb1ELb1ELb0ELb0ELb0ELb0ELi2ELi2ELi2ELi2ELb1EEENS1_24CollectiveEpilogueBwdGQAISA_fSD_Li256ELb1ELb0EEENS1_19SingleTileSchedulerILb1ELb0ELb0ELi64EEEEEEEEEvNT_6ParamsE --------------------------
	.section	.nv.shared._ZN7cutlass13device_kernelIN5flash19enable_sm80_to_sm89INS1_16FlashAttnBwdSm80INS1_25CollectiveMainloopBwdSm80ILi1ELi1EN4cute5tupleIJNS5_1CILi64EEES8_NS7_ILi192EEEEEENS_10bfloat16_tEfNS_4arch4Sm80ELb0ELb1ELb1ELb1ELb0ELb0ELb0ELb0ELi2ELi2ELi2ELi2ELb1EEENS1_24CollectiveEpilogueBwdGQAISA_fSD_Li256ELb1ELb0EEENS1_19SingleTileSchedulerILb1ELb0ELb0ELi64EEEEEEEEEvNT_6ParamsE,"aw",@nobits
	.sectionflags	@""
	.align	16


//--------------------- .nv.shared._ZN7cutlass13device_kernelIN5flash19enable_sm80_to_sm89INS1_16FlashAttnBwdSm80INS1_25CollectiveMainloopBwdSm80ILi1ELi1EN4cute5tupleIJNS5_1CILi64EEES8_NS7_ILi192EEEEEENS_10bfloat16_tEfNS_4arch4Sm80ELb0ELb1ELb1ELb1ELb1ELb0ELb0ELb0ELi2ELi2ELi2ELi2ELb1EEENS1_24CollectiveEpilogueBwdGQAISA_fSD_Li256ELb1ELb1EEENS1_19SingleTileSchedulerILb1ELb0ELb0ELi64EEEEEEEEEvNT_6ParamsE --------------------------
	.section	.nv.shared._ZN7cutlass13device_kernelIN5flash19enable_sm80_to_sm89INS1_16FlashAttnBwdSm80INS1_25CollectiveMainloopBwdSm80ILi1ELi1EN4cute5tupleIJNS5_1CILi64EEES8_NS7_ILi192EEEEEENS_10bfloat16_tEfNS_4arch4Sm80ELb0ELb1ELb1ELb1ELb1ELb0ELb0ELb0ELi2ELi2ELi2ELi2ELb1EEENS1_24CollectiveEpilogueBwdGQAISA_fSD_Li256ELb1ELb1EEENS1_19SingleTileSchedulerILb1ELb0ELb0ELi64EEEEEEEEEvNT_6ParamsE,"aw",@nobits
	.sectionflags	@""
	.align	16


//--------------------- .nv.shared._ZN7cutlass13device_kernelIN5flash19enable_sm80_to_sm89INS1_16FlashAttnBwdSm80INS1_25CollectiveMainloopBwdSm80ILi1ELi1EN4cute5tupleIJNS5_1CILi64EEES8_NS7_ILi192EEEEEENS_10bfloat16_tEfNS_4arch4Sm80ELb1ELb0ELb1ELb0ELb0ELb0ELb0ELb0ELi2ELi2ELi2ELi2ELb1EEENS1_21CollectiveEpilogueBwdISA_SB_SD_Li256ELb0ELb0ELi4EEENS1_25SingleTileBwdLPTSchedulerILb0ELi64ELb0EEEEEEEEEvNT_6ParamsE --------------------------
	.section	.nv.shared._ZN7cutlass13device_kernelIN5flash19enable_sm80_to_sm89INS1_16FlashAttnBwdSm80INS1_25CollectiveMainloopBwdSm80ILi1ELi1EN4cute5tupleIJNS5_1CILi64EEES8_NS7_ILi192EEEEEENS_10bfloat16_tEfNS_4arch4Sm80ELb1ELb0ELb1ELb0ELb0ELb0ELb0ELb0ELi2ELi2ELi2ELi2ELb1EEENS1_21CollectiveEpilogueBwdISA_SB_SD_Li256ELb0ELb0ELi4EEENS1_25SingleTileBwdLPTSchedulerILb0ELi64ELb0EEEEEEEEEvNT_6ParamsE,"aw",@nobits
	.sectionflags	@""
	.align	16


//--------------------- .nv.shared._ZN7cutlass13device_kernelIN5flash19enable_sm80_to_sm89INS1_16FlashAttnBwdSm80INS1_25CollectiveMainloopBwdSm80ILi1ELi1EN4cute5tupleIJNS5_1CILi64EEES8_NS7_ILi192EEEEEENS_10bfloat16_tEfNS_4arch4Sm80ELb1ELb0ELb1ELb0ELb1ELb0ELb0ELb0ELi2ELi2ELi2ELi2ELb1EEENS1_21CollectiveEpilogueBwdISA_SB_SD_Li256ELb0ELb0ELi4EEENS1_25SingleTileBwdLPTSchedulerILb0ELi64ELb1EEEEEEEEEvNT_6ParamsE --------------------------
	.section	.nv.shared._ZN7cutlass13device_kernelIN5flash19enable_sm80_to_sm89INS1_16FlashAttnBwdSm80INS1_25CollectiveMainloopBwdSm80ILi1ELi1EN4cute5tupleIJNS5_1CILi64EEES8_NS7_ILi192EEEEEENS_10bfloat16_tEfNS_4arch4Sm80ELb1ELb0ELb1ELb0ELb1ELb0ELb0ELb0ELi2ELi2ELi2ELi2ELb1EEENS1_21CollectiveEpilogueBwdISA_SB_SD_Li256ELb0ELb0ELi4EEENS1_25SingleTileBwdLPTSchedulerILb0ELi64ELb1EEEEEEEEEvNT_6ParamsE,"aw",@nobits
	.sectionflags	@""
	.align	16


//--------------------- .nv.shared._ZN7cutlass13device_kernelIN5flash19enable_sm80_to_sm89INS1_16FlashAttnBwdSm80INS1_25CollectiveMainloopBwdSm80ILi1ELi1EN4cute5tupleIJNS5_1CILi64EEES8_NS7_ILi192EEEEEENS_10bfloat16_tEfNS_4arch4Sm80ELb1ELb0ELb1ELb0ELb0ELb0ELb0ELb0ELi2ELi2ELi2ELi2ELb1EEENS1_24CollectiveEpilogueBwdGQAISA_fSD_Li256ELb0ELb0EEENS1_25SingleTileBwdLPTSchedulerILb0ELi64ELb0EEEEEEEEEvNT_6ParamsE --------------------------
	.section	.nv.shared._ZN7cutlass13device_kernelIN5flash19enable_sm80_to_sm89INS1_16FlashAttnBwdSm80INS1_25CollectiveMainloopBwdSm80ILi1ELi1EN4cute5tupleIJNS5_1CILi64EEES8_NS7_ILi192EEEEEENS_10bfloat16_tEfNS_4arch4Sm80ELb1ELb0ELb1ELb0ELb0ELb0ELb0ELb0ELi2ELi2ELi2ELi2ELb1EEENS1_24CollectiveEpilogueBwdGQAISA_fSD_Li256ELb0ELb0EEENS1_25SingleTileBwdLPTSchedulerILb0ELi64ELb0EEEEEEEEEvNT_6ParamsE,"aw",@nobits
	.sectionflags	@""
	.align	16


//--------------------- .nv.shared._ZN7cutlass13device_kernelIN5flash19enable_sm80_to_sm89INS1_16FlashAttnBwdSm80INS1_25CollectiveMainloopBwdSm80ILi1ELi1EN4cute5tupleIJNS5_1CILi64EEES8_NS7_ILi192EEEEEENS_10bfloat16_tEfNS_4arch4Sm80ELb1ELb0ELb1ELb0ELb1ELb0ELb0ELb0ELi2ELi2ELi2ELi2ELb1EEENS1_24CollectiveEpilogueBwdGQAISA_fSD_Li256ELb0ELb1EEENS1_25SingleTileBwdLPTSchedulerILb0ELi64ELb1EEEEEEEEEvNT_6ParamsE --------------------------
	.section	.nv.shared._ZN7cutlass13device_kernelIN5flash19enable_sm80_to_sm89INS1_16FlashAttnBwdSm80INS1_25CollectiveMainloopBwdSm80ILi1ELi1EN4cute5tupleIJNS5_1CILi64EEES8_NS7_ILi192EEEEEENS_10bfloat16_tEfNS_4arch4Sm80ELb1ELb0ELb1ELb0ELb1ELb0ELb0ELb0ELi2ELi2ELi2ELi2ELb1EEENS1_24CollectiveEpilogueBwdGQAISA_fSD_Li256ELb0ELb1EEENS1_25SingleTileBwdLPTSchedulerILb0ELi64ELb1EEEEEEEEEvNT_6ParamsE,"aw",@nobits
	.sectionflags	@""
	.align	16


//--------------------- .nv.shared._ZN7cutlass13device_kernelIN5flash19enable_sm80_to_sm89INS1_16FlashAttnBwdSm80INS1_25CollectiveMainloopBwdSm80ILi1ELi1EN4cute5tupleIJNS5_1CILi64EEES8_NS7_ILi192EEEEEENS_10bfloat16_tEfNS_4arch4Sm80ELb1ELb0ELb1ELb1ELb0ELb0ELb0ELb0ELi2ELi2ELi2ELi2ELb1EEENS1_21CollectiveEpilogueBwdISA_SB_SD_Li256ELb1ELb0ELi4EEENS1_25SingleTileBwdLPTSchedulerILb1ELi64ELb0EEEEEEEEEvNT_6ParamsE --------------------------
	.section	.nv.shared._ZN7cutlass13device_kernelIN5flash19enable_sm80_to_sm89INS1_16FlashAttnBwdSm80INS1_25CollectiveMainloopBwdSm80ILi1ELi1EN4cute5tupleIJNS5_1CILi64EEES8_NS7_ILi192EEEEEENS_10bfloat16_tEfNS_4arch4Sm80ELb1ELb0ELb1ELb1ELb0ELb0ELb0ELb0ELi2ELi2ELi2ELi2ELb1EEENS1_21CollectiveEpilogueBwdISA_SB_SD_Li256ELb1ELb0ELi4EEENS1_25SingleTileBwdLPTSchedulerILb1ELi64ELb0EEEEEEEEEvNT_6ParamsE,"aw",@nobits
	.sectionflags	@""
	.align	16


//--------------------- .nv.shared._ZN7cutlass13device_kernelIN5flash19enable_sm80_to_sm89INS1_16FlashAttnBwdSm80INS1_25CollectiveMainloopBwdSm80ILi1ELi1EN4cute5tupleIJNS5_1CILi64EEES8_NS7_ILi192EEEEEENS_10bfloat16_tEfNS_4arch4Sm80ELb1ELb0ELb1ELb1ELb1ELb0ELb0ELb0ELi2ELi2ELi2ELi2ELb1EEENS1_21CollectiveEpilogueBwdISA_SB_SD_Li256ELb1ELb0ELi4EEENS1_25SingleTileBwdLPTSchedulerILb1ELi64ELb1EEEEEEEEEvNT_6ParamsE --------------------------
	.section	.nv.shared._ZN7cutlass13device_kernelIN5flash19enable_sm80_to_sm89INS1_16FlashAttnBwdSm80INS1_25CollectiveMainloopBwdSm80ILi1ELi1EN4cute5tupleIJNS5_1CILi64EEES8_NS7_ILi192EEEEEENS_10bfloat16_tEfNS_4arch4Sm80ELb1ELb0ELb1ELb1ELb1ELb0ELb0ELb0ELi2ELi2ELi2ELi2ELb1EEENS1_21CollectiveEpilogueBwdISA_SB_SD_Li256ELb1ELb0ELi4EEENS1_25SingleTileBwdLPTSchedulerILb1ELi64ELb1EEEEEEEEEvNT_6ParamsE,"aw",@nobits
	.sectionflags	@""
	.align	16


//--------------------- .nv.shared._ZN7cutlass13device_kernelIN5flash19enable_sm80_to_sm89INS1_16FlashAttnBwdSm80INS1_25CollectiveMainloopBwdSm80ILi1ELi1EN4cute5tupleIJNS5_1CILi64EEES8_NS7_ILi192EEEEEENS_10bfloat16_tEfNS_4arch4Sm80ELb1ELb0ELb1ELb1ELb0ELb0ELb0ELb0ELi2ELi2ELi2ELi2ELb1EEENS1_24CollectiveEpilogueBwdGQAISA_fSD_Li256ELb1ELb0EEENS1_25SingleTileBwdLPTSchedulerILb1ELi64ELb0EEEEEEEEEvNT_6ParamsE --------------------------
	.section	.nv.shared._ZN7cutlass13device_kernelIN5flash19enable_sm80_to_sm89INS1_16FlashAttnBwdSm80INS1_25CollectiveMainloopBwdSm80ILi1ELi1EN4cute5tupleIJNS5_1CILi64EEES8_NS7_ILi192EEEEEENS_10bfloat16_tEfNS_4arch4Sm80ELb1ELb0ELb1ELb1ELb0ELb0ELb0ELb0ELi2ELi2ELi2ELi2ELb1EEENS1_24CollectiveEpilogueBwdGQAISA_fSD_Li256ELb1ELb0EEENS1_25SingleTileBwdLPTSchedulerILb1ELi64ELb0EEEEEEEEEvNT_6ParamsE,"aw",@nobits
	.sectionflags	@""
	.align	16


//--------------------- .nv.shared._ZN7cutlass13device_kernelIN5flash19enable_sm80_to_sm89INS1_16FlashAttnBwdSm80INS1_25CollectiveMainloopBwdSm80ILi1ELi1EN4cute5tupleIJNS5_1CILi64EEES8_NS7_ILi192EEEEEENS_10bfloat16_tEfNS_4arch4Sm80ELb1ELb0ELb1ELb1ELb1ELb0ELb0ELb0ELi2ELi2ELi2ELi2ELb1EEENS1_24CollectiveEpilogueBwdGQAISA_fSD_Li256ELb1ELb1EEENS1_25SingleTileBwdLPTSchedulerILb1ELi64ELb1EEEEEEEEEvNT_6ParamsE --------------------------
	.section	.nv.shared._ZN7cutlass13device_kernelIN5flash19enable_sm80_to_sm89INS1_16FlashAttnBwdSm80INS1_25CollectiveMainloopBwdSm80ILi1ELi1EN4cute5tupleIJNS5_1CILi64EEES8_NS7_ILi192EEEEEENS_10bfloat16_tEfNS_4arch4Sm80ELb1ELb0ELb1ELb1ELb1ELb0ELb0ELb0ELi2ELi2ELi2ELi2ELb1EEENS1_24CollectiveEpilogueBwdGQAISA_fSD_Li256ELb1ELb1EEENS1_25SingleTileBwdLPTSchedulerILb1ELi64ELb1EEEEEEEEEvNT_6ParamsE,"aw",@nobits
	.sectionflags	@""
	.align	16


//--------------------- .nv.shared._ZN7cutlass13device_kernelIN5flash19enable_sm80_to_sm89INS1_16FlashAttnBwdSm80INS1_25CollectiveMainloopBwdSm80ILi2ELi1EN4cute5tupleIJNS5_1CILi64EEENS7_ILi80EEENS7_ILi192EEEEEENS_10bfloat16_tEfNS_4arch4Sm80ELb0ELb0ELb1ELb0ELb0ELb0ELb1ELb0ELi2ELi4ELi2ELi2ELb0EEENS1_21CollectiveEpilogueBwdISB_SC_SE_Li256ELb0ELb1ELi4EEENS1_19SingleTileSchedulerILb0ELb0ELb0ELi80EEEEEEEEEvNT_6ParamsE --------------------------
	.section	.nv.shared._ZN7cutlass13device_kernelIN5flash19enable_sm80_to_sm89INS1_16FlashAttnBwdSm80INS1_25CollectiveMainloopBwdSm80ILi2ELi1EN4cute5tupleIJNS5_1CILi64EEENS7_ILi80EEENS7_ILi192EEEEEENS_10bfloat16_tEfNS_4arch4Sm80ELb0ELb0ELb1ELb0ELb0ELb0ELb1ELb0ELi2ELi4ELi2ELi2ELb0EEENS1_21CollectiveEpilogueBwdISB_SC_SE_Li256ELb0ELb1ELi4EEENS1_19SingleTileSchedulerILb0ELb0ELb0ELi80EEEEEEEEEvNT_6ParamsE,"aw",@nobits
	.sectionflags	@""
	.align	16


//--------------------- .nv.shared._ZN7cutlass13device_kernelIN5flash19enable_sm80_to_sm89INS1_16FlashAttnBwdSm80INS1_25CollectiveMainloopBwdSm80ILi2ELi1EN4cute5tupleIJNS5_1CILi64EEENS7_ILi80EEENS7_ILi192EEEEEENS_10bfloat16_tEfNS_4arch4Sm80ELb0ELb0ELb1ELb0ELb1ELb0ELb1ELb0ELi2ELi4ELi2ELi2ELb0EEENS1_21CollectiveEpilogueBwdISB_SC_SE_Li256ELb0ELb1ELi4EEENS1_19SingleTileSchedulerILb0ELb0ELb0ELi80EEEEEEEEEvNT_6ParamsE --------------------------
	.section	.nv.shared._ZN7cutlass13device_kernelIN5flash19enable_sm80_to_sm89INS1_16FlashAttnBwdSm80INS1_25CollectiveMainloopBwdSm80ILi2ELi1EN4cute5tupleIJNS5_1CILi64EEENS7_ILi80EEENS7_ILi192EEEEEENS_10bfloat16_tEfNS_4arch4Sm80ELb0ELb0ELb1ELb0ELb1ELb0ELb1ELb0ELi2ELi4ELi2ELi2ELb0EEENS1_21CollectiveEpilogueBwdISB_SC_SE_Li256ELb0ELb1ELi4EEENS1_19SingleTileSchedulerILb0ELb0ELb0ELi80EEEEEEEEEvNT_6ParamsE,"aw",@nobits
	.sectionflags	@""
	.align	16


//--------------------- .nv.shared._ZN7cutlass13device_kernelIN5flash19enable_sm80_to_sm89INS1_16FlashAttnBwdSm80INS1_25CollectiveMainloopBwdSm80ILi2ELi1EN4cute5tupleIJNS5_1CILi64EEENS7_ILi80EEENS7_ILi192EEEEEENS_10bfloat16_tEfNS_4arch4Sm80ELb0ELb0ELb1ELb0ELb0ELb0ELb1ELb0ELi2ELi4ELi2ELi2ELb0EEENS1_24CollectiveEpilogueBwdGQAISB_fSE_Li256ELb0ELb0EEENS1_19SingleTileSchedulerILb0ELb0ELb0ELi80EEEEEEEEEvNT_6ParamsE --------------------------
	.section	.nv.shared._ZN7cutlass13device_kernelIN5flash19enable_sm80_to_sm89INS1_16FlashAttnBwdSm80INS1_25CollectiveMainloopBwdSm80ILi2ELi1EN4cute5tupleIJNS5_1CILi64EEENS7_ILi80EEENS7_ILi192EEEEEENS_10bfloat16_tEfNS_4arch4Sm80ELb0ELb0ELb1ELb0ELb0ELb0ELb1ELb0ELi2ELi4ELi2ELi2ELb0EEENS1_24CollectiveEpilogueBwdGQAISB_fSE_Li256ELb0ELb0EEENS1_19SingleTileSchedulerILb0ELb0ELb0ELi80EEEEEEEEEvNT_6ParamsE,"aw",@nobits
	.sectionflags	@""
	.align	16


//--------------------- .nv.shared._ZN7cutlass13device_kernelIN5flash19enable_sm80_to_sm89INS1_16FlashAttnBwdSm80INS1_25CollectiveMainloopBwdSm80ILi2ELi1EN4cute5tupleIJNS5_1CILi64EEENS7_ILi80EEENS7_ILi192EEEEEENS_10bfloat16_tEfNS_4arch4Sm80ELb0ELb0ELb1ELb0ELb1ELb0ELb1ELb0ELi2ELi4ELi2ELi2ELb0EEENS1_24CollectiveEpilogueBwdGQAISB_fSE_Li256ELb0ELb1EEENS1_19SingleTileSchedulerILb0ELb0ELb0ELi80EEEEEEEEEvNT_6ParamsE --------------------------
	.section	.nv.shared._ZN7cutlass13device_kernelIN5flash19enable_sm80_to_sm89INS1_16FlashAttnBwdSm80INS1_25CollectiveMainloopBwdSm80ILi2ELi1EN4cute5tupleIJNS5_1CILi64EEENS7_ILi80EEENS7_ILi192EEEEEENS_10bfloat16_tEfNS_4arch4Sm80ELb0ELb0ELb1ELb0ELb1ELb0ELb1ELb0ELi2ELi4ELi2ELi2ELb0EEENS1_24CollectiveEpilogueBwdGQAISB_fSE_Li256ELb0ELb1EEENS1_19SingleTileSchedulerILb0ELb0ELb0ELi80EEEEEEEEEvNT_6ParamsE,"aw",@nobits
	.sectionflags	@""
	.align	16


//--------------------- .nv.shared._ZN7cutlass13device_kernelIN5flash19enable_sm80_to_sm89INS1_16FlashAttnBwdSm80INS1_25CollectiveMainloopBwdSm80ILi2ELi1EN4cute5tupleIJNS5_1CILi64EEENS7_ILi80EEENS7_ILi192EEEEEENS_10bfloat16_tEfNS_4arch4Sm80ELb0ELb0ELb1ELb1ELb0ELb0ELb1ELb0ELi2ELi4ELi2ELi2ELb0EEENS1_21CollectiveEpilogueBwdISB_SC_SE_Li256ELb1ELb1ELi4EEENS1_19SingleTileSchedulerILb1ELb0ELb0ELi80EEEEEEEEEvNT_6ParamsE --------------------------
	.section	.nv.shared._ZN7cutlass13device_kernelIN5flash19enable_sm80_to_sm89INS1_16FlashAttnBwdSm80INS1_25CollectiveMainloopBwdSm80ILi2ELi1EN4cute5tupleIJNS5_1CILi64EEENS7_ILi80EEENS7_ILi192EEEEEENS_10bfloat16_tEfNS_4arch4Sm80ELb0ELb0ELb1ELb1ELb0ELb0ELb1ELb0ELi2ELi4ELi2ELi2ELb0EEENS1_21CollectiveEpilogueBwdISB_SC_SE_Li256ELb1ELb1ELi4EEENS1_19SingleTileSchedulerILb1ELb0ELb0ELi80EEEEEEEEEvNT_6ParamsE,"aw",@nobits
	.sectionflags	@""
	.align	16


//--------------------- .nv.shared._ZN7cutlass13device_kernelIN5flash19enable_sm80_to_sm89INS1_16FlashAttnBwdSm80INS1_25CollectiveMainloopBwdSm80ILi2ELi1EN4cute5tupleIJNS5_1CILi64EEENS7_ILi80EEENS7_ILi192EEEEEENS_10bfloat16_tEfNS_4arch4Sm80ELb0ELb0ELb1ELb1ELb1ELb0ELb1ELb0ELi2ELi4ELi2ELi2ELb0EEENS1_21CollectiveEpilogueBwdISB_SC_SE_Li256ELb1ELb1ELi4EEENS1_19SingleTileSchedulerILb1ELb0ELb0ELi80EEEEEEEEEvNT_6ParamsE --------------------------
	.section	.nv.shared._ZN7cutlass13device_kernelIN5flash19enable_sm80_to_sm89INS1_16FlashAttnBwdSm80INS1_25CollectiveMainloopBwdSm80ILi2ELi1EN4cute5tupleIJNS5_1CILi64EEENS7_ILi80EEENS7_ILi192EEEEEENS_10bfloat16_tEfNS_4arch4Sm80ELb0ELb0ELb1ELb1ELb1ELb0ELb1ELb0ELi2ELi4ELi2ELi2ELb0EEENS1_21CollectiveEpilogueBwdISB_SC_SE_Li256ELb1ELb1ELi4EEENS1_19SingleTileSchedulerILb1ELb0ELb0ELi80EEEEEEEEEvNT_6ParamsE,"aw",@nobits
	.sectionflags	@""
	.align	16


//--------------------- .nv.shared._ZN7cutlass13device_kernelIN5flash19enable_sm80_to_sm89INS1_16FlashAttnBwdSm80INS1_25CollectiveMainloopBwdSm80ILi2ELi1EN4cute5tupleIJNS5_1CILi64EEENS7_ILi80EEENS7_ILi192EEEEEENS_10bfloat16_tEfNS_4arch4Sm80ELb0ELb0ELb1ELb1ELb0ELb0ELb1ELb0ELi2ELi4ELi2ELi2ELb0EEENS1_24CollectiveEpilogueBwdGQAISB_fSE_Li256ELb1ELb0EEENS1_19SingleTileSchedulerILb1ELb0ELb0ELi80EEEEEEEEEvNT_6ParamsE --------------------------
	.section	.nv.shared._ZN7cutlass13device_kernelIN5flash19enable_sm80_to_sm89INS1_16FlashAttnBwdSm80INS1_25CollectiveMainloopBwdSm80ILi2ELi1EN4cute5tupleIJNS5_1CILi64EEENS7_ILi80EEENS7_ILi192EEEEEENS_10bfloat16_tEfNS_4arch4Sm80ELb0ELb0ELb1ELb1ELb0ELb0ELb1ELb0ELi2ELi4ELi2ELi2ELb0EEENS1_24CollectiveEpilogueBwdGQAISB_fSE_Li256ELb1ELb0EEENS1_19SingleTileSchedulerILb1ELb0ELb0ELi80EEEEEEEEEvNT_6ParamsE,"aw",@nobits
	.sectionflags	@""
	.align	16


//--------------------- .nv.shared._ZN7cutlass13device_kernelIN5flash19enable_sm80_to_sm89INS1_16FlashAttnBwdSm80INS1_25CollectiveMainloopBwdSm80ILi2ELi1EN4cute5tupleIJNS5_1CILi64EEENS7_ILi80EEENS7_ILi192EEEEEENS_10bfloat16_tEfNS_4arch4Sm80ELb0ELb0ELb1ELb1ELb1ELb0ELb1ELb0ELi2ELi4ELi2ELi2ELb0EEENS1_24CollectiveEpilogueBwdGQAISB_fSE_Li256ELb1ELb1EEENS1_19SingleTileSchedulerILb1ELb0ELb0ELi80EEEEEEEEEvNT_6ParamsE --------------------------
	.section	.nv.shared._ZN7cutlass13device_kernelIN5flash19enable_sm80_to_sm89INS1_16FlashAttnBwdSm80INS1_25CollectiveMainloopBwdSm80ILi2ELi1EN4cute5tupleIJNS5_1CILi64EEENS7_ILi80EEENS7_ILi192EEEEEENS_10bfloat16_tEfNS_4arch4Sm80ELb0ELb0ELb1ELb1ELb1ELb0ELb1ELb0ELi2ELi4ELi2ELi2ELb0EEENS1_24CollectiveEpilogueBwdGQAISB_fSE_Li256ELb1ELb1EEENS1_19SingleTileSchedulerILb1ELb0ELb0ELi80EEEEEEEEEvNT_6ParamsE,"aw",@nobits
	.sectionflags	@""
	.align	16


//--------------------- .nv.shared._ZN7cutlass13device_kernelIN5flash19enable_sm80_to_sm89INS1_16FlashAttnBwdSm80INS1_25CollectiveMainloopBwdSm80ILi2ELi1EN4cute5tupleIJNS5_1CILi64EEENS7_ILi80EEENS7_ILi192EEEEEENS_10bfloat16_tEfNS_4arch4Sm80ELb0ELb1ELb1ELb0ELb0ELb0ELb1ELb0ELi2ELi4ELi2ELi2ELb0EEENS1_21CollectiveEpilogueBwdISB_SC_SE_Li256ELb0ELb1ELi4EEENS1_19SingleTileSchedulerILb0ELb0ELb0ELi80EEEEEEEEEvNT_6ParamsE --------------------------
	.section	.nv.shared._ZN7cutlass13device_kernelIN5flash19enable_sm80_to_sm89INS1_16FlashAttnBwdSm80INS1_25CollectiveMainloopBwdSm80ILi2ELi1EN4cute5tupleIJNS5_1CILi64EEENS7_ILi80EEENS7_ILi192EEEEEENS_10bfloat16_tEfNS_4arch4Sm80ELb0ELb1ELb1ELb0ELb0ELb0ELb1ELb0ELi2ELi4ELi2ELi2ELb0EEENS1_21CollectiveEpilogueBwdISB_SC_SE_Li256ELb0ELb1ELi4EEENS1_19SingleTileSchedulerILb0ELb0ELb0ELi80EEEEEEEEEvNT_6ParamsE,"aw",@nobits
	.sectionflags	@""
	.align	16


//--------------------- .nv.shared._ZN7cutlass13device_kernelIN5flash19enable_sm80_to_sm89INS1_16FlashAttnBwdSm80INS1_25CollectiveMainloopBwdSm80ILi2ELi1EN4cute5tupleIJNS5_1CILi64EEENS7_ILi80EEENS7_ILi192EEEEEENS_10bfloat16_tEfNS_4arch4Sm80ELb0ELb1ELb1ELb0ELb1ELb0ELb1ELb0ELi2ELi4ELi2ELi2ELb0EEENS1_21CollectiveEpilogueBwdISB_SC_SE_Li256ELb0ELb1ELi4EEENS1_19SingleTileSchedulerILb0ELb0ELb0ELi80EEEEEEEEEvNT_6ParamsE --------------------------
	.section	.nv.shared._ZN7cutlass13device_kernelIN5flash19enable_sm80_to_sm89INS1_16FlashAttnBwdSm80INS1_25CollectiveMainloopBwdSm80ILi2ELi1EN4cute5tupleIJNS5_1CILi64EEENS7_ILi80EEENS7_ILi192EEEEEENS_10bfloat16_tEfNS_4arch4Sm80ELb0ELb1ELb1ELb0ELb1ELb0ELb1ELb0ELi2ELi4ELi2ELi2ELb0EEENS1_21CollectiveEpilogueBwdISB_SC_SE_Li256ELb0ELb1ELi4EEENS1_19SingleTileSchedulerILb0ELb0ELb0ELi80EEEEEEEEEvNT_6ParamsE,"aw",@nobits
	.sectionflags	@""
	.align	16


//--------------------- .nv.shared._ZN7cutlass13device_kernelIN5flash19enable_sm80_to_sm89INS1_16FlashAttnBwdSm80INS1_25CollectiveMainloopBwdSm80ILi2ELi1EN4cute5tupleIJNS5_1CILi64EEENS7_ILi80EEENS7_ILi192EEEEEENS_10bfloat16_tEfNS_4arch4Sm80ELb0ELb1ELb1ELb0ELb0ELb0ELb1ELb0ELi2ELi4ELi2ELi2ELb0EEENS1_24CollectiveEpilogueBwdGQAISB_fSE_Li256ELb0ELb0EEENS1_19SingleTileSchedulerILb0ELb0ELb0ELi80EEEEEEEEEvNT_6ParamsE --------------------------
	.section	.nv.shared._ZN7cutlass13device_kernelIN5flash19enable_sm80_to_sm89INS1_16FlashAttnBwdSm80INS1_25CollectiveMainloopBwdSm80ILi2ELi1EN4cute5tupleIJNS5_1CILi64EEENS7_ILi80EEENS7_ILi192EEEEEENS_10bfloat16_tEfNS_4arch4Sm80ELb0ELb1ELb1ELb0ELb0ELb0ELb1ELb0ELi2ELi4ELi2ELi2ELb0EEENS1_24CollectiveEpilogueBwdGQAISB_fSE_Li256ELb0ELb0EEENS1_19SingleTileSchedulerILb0ELb0ELb0ELi80EEEEEEEEEvNT_6ParamsE,"aw",@nobits
	.sectionflags	@""
	.align	16


//--------------------- .nv.shared._ZN7cutlass13device_kernelIN5flash19enable_sm80_to_sm89INS1_16FlashAttnBwdSm80INS1_25CollectiveMainloopBwdSm80ILi2ELi1EN4cute5tupleIJNS5_1CILi64EEENS7_ILi80EEENS7_ILi192EEEEEENS_10bfloat16_tEfNS_4arch4Sm80ELb0ELb1ELb1ELb0ELb1ELb0ELb1ELb0ELi2ELi4ELi2ELi2ELb0EEENS1_24CollectiveEpilogueBwdGQAISB_fSE_Li256ELb0ELb1EEENS1_19SingleTileSchedulerILb0ELb0ELb0ELi80EEEEEEEEEvNT_6ParamsE --------------------------
	.section	.nv.shared._ZN7cutlass13device_kernelIN5flash19enable_sm80_to_sm89INS1_16FlashAttnBwdSm80INS1_25CollectiveMainloopBwdSm80ILi2ELi1EN4cute5tupleIJNS5_1CILi64EEENS7_ILi80EEENS7_ILi192EEEEEENS_10bfloat16_tEfNS_4arch4Sm80ELb0ELb1ELb1ELb0ELb1ELb0ELb1ELb0ELi2ELi4ELi2ELi2ELb0EEENS1_24CollectiveEpilogueBwdGQAISB_fSE_Li256ELb0ELb1EEENS1_19SingleTileSchedulerILb0ELb0ELb0ELi80EEEEEEEEEvNT_6ParamsE,"aw",@nobits
	.sectionflags	@""
	.align	16


//--------------------- .nv.shared._ZN7cutlass13device_kernelIN5flash19enable_sm80_to_sm89INS1_16FlashAttnBwdSm80INS1_25CollectiveMainloopBwdSm80ILi2ELi1EN4cute5tupleIJNS5_1CILi64EEENS7_ILi80EEENS7_ILi192EEEEEENS_10bfloat16_tEfNS_4arch4Sm80ELb0ELb1ELb1ELb1ELb0ELb0ELb1ELb0ELi2ELi4ELi2ELi2ELb0EEENS1_21CollectiveEpilogueBwdISB_SC_SE_Li256ELb1ELb1ELi4EEENS1_19SingleTileSchedulerILb1ELb0ELb0ELi80EEEEEEEEEvNT_6ParamsE --------------------------
	.section	.nv.shared._ZN7cutlass13device_kernelIN5flash19enable_sm80_to_sm89INS1_16FlashAttnBwdSm80INS1_25CollectiveMainloopBwdSm80ILi2ELi1EN4cute5tupleIJNS5_1CILi64EEENS7_ILi80EEENS7_ILi192EEEEEENS_10bfloat16_tEfNS_4arch4Sm80ELb0ELb1ELb1ELb1ELb0ELb0ELb1ELb0ELi2ELi4ELi2ELi2ELb0EEENS1_21CollectiveEpilogueBwdISB_SC_SE_Li256ELb1ELb1ELi4EEENS1_19SingleTileSchedulerILb1ELb0ELb0ELi80EEEEEEEEEvNT_6ParamsE,"aw",@nobits
	.sectionflags	@""
	.align	16


//--------------------- .nv.shared._ZN7cutlass13device_kernelIN5flash19enable_sm80_to_sm89INS1_16FlashAttnBwdSm80INS1_25CollectiveMainloopBwdSm80ILi2ELi1EN4cute5tupleIJNS5_1CILi64EEENS7_ILi80EEENS7_ILi192EEEEEENS_10bfloat16_tEfNS_4arch4Sm80ELb0ELb1ELb1ELb1ELb1ELb0ELb1ELb0ELi2ELi4ELi2ELi2ELb0EEENS1_21CollectiveEpilogueBwdISB_SC_SE_Li256ELb1ELb1ELi4EEENS1_19SingleTileSchedulerILb1ELb0ELb0ELi80EEEEEEEEEvNT_6ParamsE --------------------------
	.section	.nv.shared._ZN7cutlass13device_kernelIN5flash19enable_sm80_to_sm89INS1_16FlashAttnBwdSm80INS1_25CollectiveMainloopBwdSm80ILi2ELi1EN4cute5tupleIJNS5_1CILi64EEENS7_ILi80EEENS7_ILi192EEEEEENS_10bfloat16_tEfNS_4arch4Sm80ELb0ELb1ELb1ELb1ELb1ELb0ELb1ELb0ELi2ELi4ELi2ELi2ELb0EEENS1_21CollectiveEpilogueBwdISB_SC_SE_Li256ELb1ELb1ELi4EEENS1_19SingleTileSchedulerILb1ELb0ELb0ELi80EEEEEEEEEvNT_6ParamsE,"aw",@nobits
	.sectionflags	@""
	.align	16


//--------------------- .nv.shared._ZN7cutlass13device_kernelIN5flash19enable_sm80_to_sm89INS1_16FlashAttnBwdSm80INS1_25CollectiveMainloopBwdSm80ILi2ELi1EN4cute5tupleIJNS5_1CILi64EEENS7_ILi80EEENS7_ILi192EEEEEENS_10bfloat16_tEfNS_4arch4Sm80ELb0ELb1ELb1ELb1ELb0ELb0ELb1ELb0ELi2ELi4ELi2ELi2ELb0EEENS1_24CollectiveEpilogueBwdGQAISB_fSE_Li256ELb1ELb0EEENS1_19SingleTileSchedulerILb1ELb0ELb0ELi80EEEEEEEEEvNT_6ParamsE --------------------------
	.section	.nv.shared._ZN7cutlass13device_kernelIN5flash19enable_sm80_to_sm89INS1_16FlashAttnBwdSm80INS1_25CollectiveMainloopBwdSm80ILi2ELi1EN4cute5tupleIJNS5_1CILi64EEENS7_ILi80EEENS7_ILi192EEEEEENS_10bfloat16_tEfNS_4arch4Sm80ELb0ELb1ELb1ELb1ELb0ELb0ELb1ELb0ELi2ELi4ELi2ELi2ELb0EEENS1_24CollectiveEpilogueBwdGQAISB_fSE_Li256ELb1ELb0EEENS1_19SingleTileSchedulerILb1ELb0ELb0ELi80EEEEEEEEEvNT_6ParamsE,"aw",@nobits
	.sectionflags	@""
	.align	16


//--------------------- .nv.shared._ZN7cutlass13device_kernelIN5flash19enable_sm80_to_sm89INS1_16FlashAttnBwdSm80INS1_25CollectiveMainloopBwdSm80ILi2ELi1EN4cute5tupleIJNS5_1CILi64EEENS7_ILi80EEENS7_ILi192EEEEEENS_10bfloat16_tEfNS_4arch4Sm80ELb0ELb1ELb1ELb1ELb1ELb0ELb1ELb0ELi2ELi4ELi2ELi2ELb0EEENS1_24CollectiveEpilogueBwdGQAISB_fSE_Li256ELb1ELb1EEENS1_19SingleTileSchedulerILb1ELb0ELb0ELi80EEEEEEEEEvNT_6ParamsE --------------------------
	.section	.nv.shared._ZN7cutlass13device_kernelIN5flash19enable_sm80_to_sm89INS1_16FlashAttnBwdSm80INS1_25CollectiveMainloopBwdSm80ILi2ELi1EN4cute5tupleIJNS5_1CILi64EEENS7_ILi80EEENS7_ILi192EEEEEENS_10bfloat16_tEfNS_4arch4Sm80ELb0ELb1ELb1ELb1ELb1ELb0ELb1ELb0ELi2ELi4ELi2ELi2ELb0EEENS1_24CollectiveEpilogueBwdGQAISB_fSE_Li256ELb1ELb1EEENS1_19SingleTileSchedulerILb1ELb0ELb0ELi80EEEEEEEEEvNT_6ParamsE,"aw",@nobits
	.sectionflags	@""
	.align	16


//--------------------- .nv.shared._ZN7cutlass13device_kernelIN5flash19enable_sm80_to_sm89INS1_16FlashAttnBwdSm80INS1_25CollectiveMainloopBwdSm80ILi2ELi1EN4cute5tupleIJNS5_1CILi64EEENS7_ILi80EEENS7_ILi192EEEEEENS_10bfloat16_tEfNS_4arch4Sm80ELb1ELb0ELb1ELb0ELb0ELb0ELb1ELb0ELi2ELi4ELi2ELi2ELb0EEENS1_21CollectiveEpilogueBwdISB_SC_SE_Li256ELb0ELb1ELi4EEENS1_25SingleTileBwdLPTSchedulerILb0ELi80ELb0EEEEEEEEEvNT_6ParamsE --------------------------
	.section	.nv.shared._ZN7cutlass13device_kernelIN5flash19enable_sm80_to_sm89INS1_16FlashAttnBwdSm80INS1_25CollectiveMainloopBwdSm80ILi2ELi1EN4cute5tupleIJNS5_1CILi64EEENS7_ILi80EEENS7_ILi192EEEEEENS_10bfloat16_tEfNS_4arch4Sm80ELb1ELb0ELb1ELb0ELb0ELb0ELb1ELb0ELi2ELi4ELi2ELi2ELb0EEENS1_21CollectiveEpilogueBwdISB_SC_SE_Li256ELb0ELb1ELi4EEENS1_25SingleTileBwdLPTSchedulerILb0ELi80ELb0EEEEEEEEEvNT_6ParamsE,"aw",@nobits
	.sectionflags	@""
	.align	16


//--------------------- .nv.shared._ZN7cutlass13device_kernelIN5flash19enable_sm80_to_sm89INS1_16FlashAttnBwdSm80INS1_25CollectiveMainloopBwdSm80ILi2ELi1EN4cute5tupleIJNS5_1CILi64EEENS7_ILi80EEENS7_ILi192EEEEEENS_10bfloat16_tEfNS_4arch4Sm80ELb1ELb0ELb1ELb0ELb1ELb0ELb1ELb0ELi2ELi4ELi2ELi2ELb0EEENS1_21CollectiveEpilogueBwdISB_SC_SE_Li256ELb0ELb1ELi4EEENS1_25SingleTileBwdLPTSchedulerILb0ELi80ELb1EEEEEEEEEvNT_6ParamsE --------------------------
	.section	.nv.shared._ZN7cutlass13device_kernelIN5flash19enable_sm80_to_sm89INS1_16FlashAttnBwdSm80INS1_25CollectiveMainloopBwdSm80ILi2ELi1EN4cute5tupleIJNS5_1CILi64EEENS7_ILi80EEENS7_ILi192EEEEEENS_10bfloat16_tEfNS_4arch4Sm80ELb1ELb0ELb1ELb0ELb1ELb0ELb1ELb0ELi2ELi4ELi2ELi2ELb0EEENS1_21CollectiveEpilogueBwdISB_SC_SE_Li256ELb0ELb1ELi4EEENS1_25SingleTileBwdLPTSchedulerILb0ELi80ELb1EEEEEEEEEvNT_6ParamsE,"aw",@nobits
	.sectionflags	@""
	.align	16


//--------------------- .nv.shared._ZN7cutlass13device_kernelIN5flash19enable_sm80_to_sm89INS1_16FlashAttnBwdSm80INS1_25CollectiveMainloopBwdSm80ILi2ELi1EN4cute5tupleIJNS5_1CILi64EEENS7_ILi80EEENS7_ILi192EEEEEENS_10bfloat16_tEfNS_4arch4Sm80ELb1ELb0ELb1ELb0ELb0ELb0ELb1ELb0ELi2ELi4ELi2ELi2ELb0EEENS1_24CollectiveEpilogueBwdGQAISB_fSE_Li256ELb0ELb0EEENS1_25SingleTileBwdLPTSchedulerILb0ELi80ELb0EEEEEEEEEvNT_6ParamsE --------------------------
	.section	.nv.shared._ZN7cutlass13device_kernelIN5flash19enable_sm80_to_sm89INS1_16FlashAttnBwdSm80INS1_25CollectiveMainloopBwdSm80ILi2ELi1EN4cute5tupleIJNS5_1CILi64EEENS7_ILi80EEENS7_ILi192EEEEEENS_10bfloat16_tEfNS_4arch4Sm80ELb1ELb0ELb1ELb0ELb0ELb0ELb1ELb0ELi2ELi4ELi2ELi2ELb0EEENS1_24CollectiveEpilogueBwdGQAISB_fSE_Li256ELb0ELb0EEENS1_25SingleTileBwdLPTSchedulerILb0ELi80ELb0EEEEEEEEEvNT_6ParamsE,"aw",@nobits
	.sectionflags	@""
	.align	16


//--------------------- .nv.shared._ZN7cutlass13device_kernelIN5flash19enable_sm80_to_sm89INS1_16FlashAttnBwdSm80INS1_25CollectiveMainloopBwdSm80ILi2ELi1EN4cute5tupleIJNS5_1CILi64EEENS7_ILi80EEENS7_ILi192EEEEEENS_10bfloat16_tEfNS_4arch4Sm80ELb1ELb0ELb1ELb0ELb1ELb0ELb1ELb0ELi2ELi4ELi2ELi2ELb0EEENS1_24CollectiveEpilogueBwdGQAISB_fSE_Li256ELb0ELb1EEENS1_25SingleTileBwdLPTSchedulerILb0ELi80ELb1EEEEEEEEEvNT_6ParamsE --------------------------
	.section	.nv.shared._ZN7cutlass13device_kernelIN5flash19enable_sm80_to_sm89INS1_16FlashAttnBwdSm80INS1_25CollectiveMainloopBwdSm80ILi2ELi1EN4cute5tupleIJNS5_1CILi64EEENS7_ILi80EEENS7_ILi192EEEEEENS_10bfloat16_tEfNS_4arch4Sm80ELb1ELb0ELb1ELb0ELb1ELb0ELb1ELb0ELi2ELi4ELi2ELi2ELb0EEENS1_24CollectiveEpilogueBwdGQAISB_fSE_Li256ELb0ELb1EEENS1_25SingleTileBwdLPTSchedulerILb0ELi80ELb1EEEEEEEEEvNT_6ParamsE,"aw",@nobits
	.sectionflags	@""
	.align	16


//--------------------- .nv.shared._ZN7cutlass13device_kernelIN5flash22FlashAttnBwdPreprocessIN4cute5tupleIJNS3_1CILi64EEENS5_ILi192EEEEEENS_10bfloat16_tEfNS_4arch4Sm80ELb1ELb0EEEEEvNT_6ParamsE --------------------------
	.section	.nv.shared._ZN7cutlass13device_kernelIN5flash22FlashAttnBwdPreprocessIN4cute5tupleIJNS3_1CILi64EEENS5_ILi192EEEEEENS_10bfloat16_tEfNS_4arch4Sm80ELb1ELb0EEEEEvNT_6ParamsE,"aw",@nobits
	.sectionflags	@""
	.align	16


//--------------------- .nv.shared._ZN7cutlass13device_kernelIN5flash19enable_sm80_to_sm89INS1_16FlashAttnBwdSm80INS1_25CollectiveMainloopBwdSm80ILi2ELi1EN4cute5tupleIJNS5_1CILi64EEENS7_ILi80EEENS7_ILi192EEEEEENS_10bfloat16_tEfNS_4arch4Sm80ELb1ELb0ELb1ELb1ELb0ELb0ELb1ELb0ELi2ELi4ELi2ELi2ELb0EEENS1_21CollectiveEpilogueBwdISB_SC_SE_Li256ELb1ELb1ELi4EEENS1_25SingleTileBwdLPTSchedulerILb1ELi80ELb0EEEEEEEEEvNT_6ParamsE --------------------------
	.section	.nv.shared._ZN7cutlass13device_kernelIN5flash19enable_sm80_to_sm89INS1_16FlashAttnBwdSm80INS1_25CollectiveMainloopBwdSm80ILi2ELi1EN4cute5tupleIJNS5_1CILi64EEENS7_ILi80EEENS7_ILi192EEEEEENS_10bfloat16_tEfNS_4arch4Sm80ELb1ELb0ELb1ELb1ELb0ELb0ELb1ELb0ELi2ELi4ELi2ELi2ELb0EEENS1_21CollectiveEpilogueBwdISB_SC_SE_Li256ELb1ELb1ELi4EEENS1_25SingleTileBwdLPTSchedulerILb1ELi80ELb0EEEEEEEEEvNT_6ParamsE,"aw",@nobits
	.sectionflags	@""
	.align	16


//--------------------- .nv.shared._ZN7cutlass13device_kernelIN5flash19enable_sm80_to_sm89INS1_16FlashAttnBwdSm80INS1_25CollectiveMainloopBwdSm80ILi2ELi1EN4cute5tupleIJNS5_1CILi64EEENS7_ILi80EEENS7_ILi192EEEEEENS_10bfloat16_tEfNS_4arch4Sm80ELb1ELb0ELb1ELb1ELb1ELb0ELb1ELb0ELi2ELi4ELi2ELi2ELb0EEENS1_21CollectiveEpilogueBwdISB_SC_SE_Li256ELb1ELb1ELi4EEENS1_25SingleTileBwdLPTSchedulerILb1ELi80ELb1EEEEEEEEEvNT_6ParamsE --------------------------
	.section	.nv.shared._ZN7cutlass13device_kernelIN5flash19enable_sm80_to_sm89INS1_16FlashAttnBwdSm80INS1_25CollectiveMainloopBwdSm80ILi2ELi1EN4cute5tupleIJNS5_1CILi64EEENS7_ILi80EEENS7_ILi192EEEEEENS_10bfloat16_tEfNS_4arch4Sm80ELb1ELb0ELb1ELb1ELb1ELb0ELb1ELb0ELi2ELi4ELi2ELi2ELb0EEENS1_21CollectiveEpilogueBwdISB_SC_SE_Li256ELb1ELb1ELi4EEENS1_25SingleTileBwdLPTSchedulerILb1ELi80ELb1EEEEEEEEEvNT_6ParamsE,"aw",@nobits
	.sectionflags	@""
	.align	16


//--------------------- .nv.shared._ZN7cutlass13device_kernelIN5flash19enable_sm80_to_sm89INS1_16FlashAttnBwdSm80INS1_25CollectiveMainloopBwdSm80ILi2ELi1EN4cute5tupleIJNS5_1CILi64EEENS7_ILi80EEENS7_ILi192EEEEEENS_10bfloat16_tEfNS_4arch4Sm80ELb1ELb0ELb1ELb1ELb0ELb0ELb1ELb0ELi2ELi4ELi2ELi2ELb0EEENS1_24CollectiveEpilogueBwdGQAISB_fSE_Li256ELb1ELb0EEENS1_25SingleTileBwdLPTSchedulerILb1ELi80ELb0EEEEEEEEEvNT_6ParamsE --------------------------
	.section	.nv.shared._ZN7cutlass13device_kernelIN5flash19enable_sm80_to_sm89INS1_16FlashAttnBwdSm80INS1_25CollectiveMainloopBwdSm80ILi2ELi1EN4cute5tupleIJNS5_1CILi64EEENS7_ILi80EEENS7_ILi192EEEEEENS_10bfloat16_tEfNS_4arch4Sm80ELb1ELb0ELb1ELb1ELb0ELb0ELb1ELb0ELi2ELi4ELi2ELi2ELb0EEENS1_24CollectiveEpilogueBwdGQAISB_fSE_Li256ELb1ELb0EEENS1_25SingleTileBwdLPTSchedulerILb1ELi80ELb0EEEEEEEEEvNT_6ParamsE,"aw",@nobits
	.sectionflags	@""
	.align	16


//--------------------- .nv.shared._ZN7cutlass13device_kernelIN5flash32FlashAttnBwdPostprocessConvertdQIN4cute5tupleIJNS3_1CILi80EEENS5_ILi192EEEEEENS_10bfloat16_tEfNS_4arch4Sm80ELi256ENS3_8TiledMMAINS3_8MMA_AtomIJNS3_30SM80_16x8x16_F32BF16BF16F32_TNEEEENS3_6LayoutINS4_IJNS5_ILi4EEENS5_ILi2EEENS5_ILi1EEEEEENS4_IJSJ_SH_NS5_ILi0EEEEEEEENS4_IJNS5_ILi64EEENS5_ILi16EEESP_EEEEELb1EEEEEvNT_6ParamsE --------------------------
	.section	.nv.shared._ZN7cutlass13device_kernelIN5flash32FlashAttnBwdPostprocessConvertdQIN4cute5tupleIJNS3_1CILi80EEENS5_ILi192EEEEEENS_10bfloat16_tEfNS_4arch4Sm80ELi256ENS3_8TiledMMAINS3_8MMA_AtomIJNS3_30SM80_16x8x16_F32BF16BF16F32_TNEEEENS3_6LayoutINS4_IJNS5_ILi4EEENS5_ILi2EEENS5_ILi1EEEEEENS4_IJSJ_SH_NS5_ILi0EEEEEEEENS4_IJNS5_ILi64EEENS5_ILi16EEESP_EEEEELb1EEEEEvNT_6ParamsE,"aw",@nobits
	.sectionflags	@""
	.align	16


//--------------------- .nv.shared._ZN7cutlass13device_kernelIN5flash32FlashAttnBwdPostprocessConvertdQIN4cute5tupleIJNS3_1CILi64EEENS5_ILi192EEEEEENS_10bfloat16_tEfNS_4arch4Sm80ELi256ENS3_8TiledMMAINS3_8MMA_AtomIJNS3_30SM80_16x8x16_F32BF16BF16F32_TNEEEENS3_6LayoutINS4_IJNS5_ILi2EEENS5_ILi4EEENS5_ILi1EEEEEENS4_IJSJ_SH_NS5_ILi0EEEEEEEENS4_IJNS5_ILi32EEES6_NS5_ILi16EEEEEEEELb0EEEEEvNT_6ParamsE --------------------------
	.section	.nv.shared._ZN7cutlass13device_kernelIN5flash32FlashAttnBwdPostprocessConvertdQIN4cute5tupleIJNS3_1CILi64EEENS5_ILi192EEEEEENS_10bfloat16_tEfNS_4arch4Sm80ELi256ENS3_8TiledMMAINS3_8MMA_AtomIJNS3_30SM80_16x8x16_F32BF16BF16F32_TNEEEENS3_6LayoutINS4_IJNS5_ILi2EEENS5_ILi4EEENS5_ILi1EEEEEENS4_IJSJ_SH_NS5_ILi0EEEEEEEENS4_IJNS5_ILi32EEES6_NS5_ILi16EEEEEEEELb0EEEEEvNT_6ParamsE,"aw",@nobits
	.sectionflags	@""
	.align	16


//--------------------- .nv.shared._ZN7cutlass13device_kernelIN5flash19enable_sm80_to_sm89INS1_16FlashAttnBwdSm80INS1_25CollectiveMainloopBwdSm80ILi2ELi1EN4cute5tupleIJNS5_1CILi64EEENS7_ILi80EEENS7_ILi192EEEEEENS_10bfloat16_tEfNS_4arch4Sm80ELb1ELb0ELb1ELb1ELb1ELb0ELb1ELb0ELi2ELi4ELi2ELi2ELb0EEENS1_24CollectiveEpilogueBwdGQAISB_fSE_Li256ELb1ELb1EEENS1_25SingleTileBwdLPTSchedulerILb1ELi80ELb1EEEEEEEEEvNT_6ParamsE --------------------------
	.section	.nv.shared._ZN7cutlass13device_kernelIN5flash19enable_sm80_to_sm89INS1_16FlashAttnBwdSm80INS1_25CollectiveMainloopBwdSm80ILi2ELi1EN4cute5tupleIJNS5_1CILi64EEENS7_ILi80EEENS7_ILi192EEEEEENS_10bfloat16_tEfNS_4arch4Sm80ELb1ELb0ELb1ELb1ELb1ELb0ELb1ELb0ELi2ELi4ELi2ELi2ELb0EEENS1_24CollectiveEpilogueBwdGQAISB_fSE_Li256ELb1ELb1EEENS1_25SingleTileBwdLPTSchedulerILb1ELi80ELb1EEEEEEEEEvNT_6ParamsE,"aw",@nobits
	.sectionflags	@""
	.align	16


//--------------------- .nv.shared._ZN7cutlass13device_kernelIN5flash22FlashAttnBwdPreprocessIN4cute5tupleIJNS3_1CILi64EEENS5_ILi192EEEEEENS_10bfloat16_tEfNS_4arch4Sm80ELb1ELb1EEEEEvNT_6ParamsE --------------------------
	.section	.nv.shared._ZN7cutlass13device_kernelIN5flash22FlashAttnBwdPreprocessIN4cute5tupleIJNS3_1CILi64EEENS5_ILi192EEEEEENS_10bfloat16_tEfNS_4arch4Sm80ELb1ELb1EEEEEvNT_6ParamsE,"aw",@nobits
	.sectionflags	@""
	.align	16
